// Copyright (c) 2024, Jay Shah, Ganesh Bikshandi, Ying Zhang, Vijay Thakkar, Pradeep Ramani, Tri Dao.
// Splitting the different template instantiations to different files to speed up compilation.
// This file is auto-generated. See "generate_kernels.py"

#include "flash_fwd_launch_template.h"

#ifndef FLASHATTENTION_DISABLE_HDIM256
template void run_mha_fwd_<90, cutlass::float_e4m3_t, 256, 256, false, true, true, true>(Flash_fwd_params &params, cudaStream_t stream);
#endif


// ===== COMPILED SASS (sm_90a) =====

	.target	sm_90a

	.elftype	@"ET_EXEC"


//--------------------- .note.nv.tkinfo           --------------------------
	.section	.note.nv.tkinfo,"",@"SHT_NOTE"
	.sectionflags	@"SHF_NOTE_NV_TKINFO"
	.tkinfo
        /*0018*/ 	.word	0x00000002
        /*0030*/ 	.string	""
        /*0030*/ 	.string	"ptxas"
        /*0030*/ 	.string	"Cuda compilation tools, release 13.0, V13.0.88"
        /*0030*/ 	.string	"Build cuda_13.0.r13.0/compiler.36424714_0"
        /*0030*/ 	.string	"-arch sm_90a -m 64 "



//--------------------- .note.nv.cuinfo           --------------------------
	.section	.note.nv.cuinfo,"",@"SHT_NOTE"
	.sectionflags	@"SHF_NOTE_NV_CUINFO"
        /*0018*/ 	.short	0x0002
        /*001a*/ 	.short	0x005a
        /*001c*/ 	.short	0x0082
	.zero		2


//--------------------- .nv.info                  --------------------------
	.section	.nv.info,"",@"SHT_CUDA_INFO"
	.align	4


	//----- nvinfo : EIATTR_REGCOUNT
	.align		4
        /*0000*/ 	.byte	0x04, 0x2f
        /*0002*/ 	.short	(.L_26 - .L_25)
	.align		4
.L_25:
        /*0004*/ 	.word	index@(_ZN7cutlass13device_kernelIN5flash11enable_sm90INS1_16FlashAttnFwdSm90INS1_25CollectiveMainloopFwdSm90ILi2EN4cute5tupleIJNS5_1CILi1EEES8_S8_EEENS6_IJNS7_ILi128EEESA_NS7_ILi256EEEEEELi256ENS_12float_e4m3_tEfNS_4arch4Sm90ELb1ELb0ELb1ELb1ELb1ELb1ELb0ELb1ELb0ELb1ELb0ELb0EEENS1_21CollectiveEpilogueFwdINS6_IJSA_SB_SA_EEES9_NS_10bfloat16_tESF_Li256ELb1ELb1ELb0ELb1EEENS1_36VarlenDynamicPersistentTileSchedulerILi128ELi128ELi256ELi128ELb0ELb1ELb1ELb1ELb1ELb1EEEEEEEEEvNT_6ParamsE)
        /*0008*/ 	.word	0x000000a8


	//----- nvinfo : EIATTR_FRAME_SIZE
	.align		4
.L_26:
        /*000c*/ 	.byte	0x04, 0x11
        /*000e*/ 	.short	(.L_28 - .L_27)
	.align		4
.L_27:
        /*0010*/ 	.word	index@(_ZN7cutlass13device_kernelIN5flash11enable_sm90INS1_16FlashAttnFwdSm90INS1_25CollectiveMainloopFwdSm90ILi2EN4cute5tupleIJNS5_1CILi1EEES8_S8_EEENS6_IJNS7_ILi128EEESA_NS7_ILi256EEEEEELi256ENS_12float_e4m3_tEfNS_4arch4Sm90ELb1ELb0ELb1ELb1ELb1ELb1ELb0ELb1ELb0ELb1ELb0ELb0EEENS1_21CollectiveEpilogueFwdINS6_IJSA_SB_SA_EEES9_NS_10bfloat16_tESF_Li256ELb1ELb1ELb0ELb1EEENS1_36VarlenDynamicPersistentTileSchedulerILi128ELi128ELi256ELi128ELb0ELb1ELb1ELb1ELb1ELb1EEEEEEEEEvNT_6ParamsE)
        /*0014*/ 	.word	0x00000058


	//----- nvinfo : EIATTR_REGCOUNT
	.align		4
.L_28:
        /*0018*/ 	.byte	0x04, 0x2f
        /*001a*/ 	.short	(.L_30 - .L_29)
	.align		4
.L_29:
        /*001c*/ 	.word	index@(_ZN7cutlass13device_kernelIN5flash11enable_sm90INS1_16FlashAttnFwdSm90INS1_25CollectiveMainloopFwdSm90ILi2EN4cute5tupleIJNS5_1CILi1EEES8_S8_EEENS6_IJNS7_ILi128EEESA_NS7_ILi256EEEEEELi256ENS_12float_e4m3_tEfNS_4arch4Sm90ELb1ELb0ELb1ELb1ELb1ELb0ELb0ELb1ELb0ELb1ELb0ELb0EEENS1_21CollectiveEpilogueFwdINS6_IJSA_SB_SA_EEES9_NS_10bfloat16_tESF_Li256ELb1ELb1ELb0ELb1EEENS1_36VarlenDynamicPersistentTileSchedulerILi128ELi128ELi256ELi128ELb0ELb1ELb1ELb1ELb1ELb1EEEEEEEEEvNT_6ParamsE)
        /*0020*/ 	.word	0x000000a8


	//----- nvinfo : EIATTR_FRAME_SIZE
	.align		4
.L_30:
        /*0024*/ 	.byte	0x04, 0x11
        /*0026*/ 	.short	(.L_32 - .L_31)
	.align		4
.L_31:
        /*0028*/ 	.word	index@(_ZN7cutlass13device_kernelIN5flash11enable_sm90INS1_16FlashAttnFwdSm90INS1_25CollectiveMainloopFwdSm90ILi2EN4cute5tupleIJNS5_1CILi1EEES8_S8_EEENS6_IJNS7_ILi128EEESA_NS7_ILi256EEEEEELi256ENS_12float_e4m3_tEfNS_4arch4Sm90ELb1ELb0ELb1ELb1ELb1ELb0ELb0ELb1ELb0ELb1ELb0ELb0EEENS1_21CollectiveEpilogueFwdINS6_IJSA_SB_SA_EEES9_NS_10bfloat16_tESF_Li256ELb1ELb1ELb0ELb1EEENS1_36VarlenDynamicPersistentTileSchedulerILi128ELi128ELi256ELi128ELb0ELb1ELb1ELb1ELb1ELb1EEEEEEEEEvNT_6ParamsE)
        /*002c*/ 	.word	0x00000010


	//----- nvinfo : EIATTR_REGCOUNT
	.align		4
.L_32:
        /*0030*/ 	.byte	0x04, 0x2f
        /*0032*/ 	.short	(.L_34 - .L_33)
	.align		4
.L_33:
        /*0034*/ 	.word	index@(_ZN7cutlass13device_kernelIN5flash11enable_sm90INS1_16FlashAttnFwdSm90INS1_25CollectiveMainloopFwdSm90ILi2EN4cute5tupleIJNS5_1CILi1EEES8_S8_EEENS6_IJNS7_ILi128EEESA_NS7_ILi256EEEEEELi256ENS_12float_e4m3_tEfNS_4arch4Sm90ELb1ELb0ELb1ELb0ELb1ELb0ELb0ELb1ELb0ELb1ELb0ELb0EEENS1_21CollectiveEpilogueFwdINS6_IJSA_SB_SA_EEES9_NS_10bfloat16_tESF_Li256ELb0ELb1ELb0ELb1EEENS1_30DynamicPersistentTileSchedulerILi256ELi128ELb0ELb1ELb1EEEEEEEEEvNT_6ParamsE)
        /*0038*/ 	.word	0x000000a8


	//----- nvinfo : EIATTR_FRAME_SIZE
	.align		4
.L_34:
        /*003c*/ 	.byte	0x04, 0x11
        /*003e*/ 	.short	(.L_36 - .L_35)
	.align		4
.L_35:
        /*0040*/ 	.word	index@(_ZN7cutlass13device_kernelIN5flash11enable_sm90INS1_16FlashAttnFwdSm90INS1_25CollectiveMainloopFwdSm90ILi2EN4cute5tupleIJNS5_1CILi1EEES8_S8_EEENS6_IJNS7_ILi128EEESA_NS7_ILi256EEEEEELi256ENS_12float_e4m3_tEfNS_4arch4Sm90ELb1ELb0ELb1ELb0ELb1ELb0ELb0ELb1ELb0ELb1ELb0ELb0EEENS1_21CollectiveEpilogueFwdINS6_IJSA_SB_SA_EEES9_NS_10bfloat16_tESF_Li256ELb0ELb1ELb0ELb1EEENS1_30DynamicPersistentTileSchedulerILi256ELi128ELb0ELb1ELb1EEEEEEEEEvNT_6ParamsE)
        /*0044*/ 	.word	0x00000018


	//----- nvinfo : EIATTR_REGCOUNT
	.align		4
.L_36:
        /*0048*/ 	.byte	0x04, 0x2f
        /*004a*/ 	.short	(.L_38 - .L_37)
	.align		4
.L_37:
        /*004c*/ 	.word	index@(_ZN7cutlass13device_kernelIN5flash11enable_sm90INS1_16FlashAttnFwdSm90INS1_25CollectiveMainloopFwdSm90ILi2EN4cute5tupleIJNS5_1CILi1EEES8_S8_EEENS6_IJNS7_ILi128EEENS7_ILi64EEENS7_ILi256EEEEEELi256ENS_12float_e4m3_tEfNS_4arch4Sm90ELb0ELb1ELb1ELb1ELb1ELb1ELb0ELb1ELb0ELb1ELb0ELb0EEENS1_21CollectiveEpilogueFwdINS6_IJSA_SC_SB_EEES9_NS_10bfloat16_tESG_Li256ELb1ELb1ELb0ELb1EEENS1_36VarlenDynamicPersistentTileSchedulerILi128ELi64ELi256ELi128ELb0ELb1ELb1ELb1ELb0ELb1EEEEEEEEEvNT_6ParamsE)
        /*0050*/ 	.word	0x000000a8


	//----- nvinfo : EIATTR_FRAME_SIZE
	.align		4
.L_38:
        /*0054*/ 	.byte	0x04, 0x11
        /*0056*/ 	.short	(.L_40 - .L_39)
	.align		4
.L_39:
        /*0058*/ 	.word	index@(_ZN7cutlass13device_kernelIN5flash11enable_sm90INS1_16FlashAttnFwdSm90INS1_25CollectiveMainloopFwdSm90ILi2EN4cute5tupleIJNS5_1CILi1EEES8_S8_EEENS6_IJNS7_ILi128EEENS7_ILi64EEENS7_ILi256EEEEEELi256ENS_12float_e4m3_tEfNS_4arch4Sm90ELb0ELb1ELb1ELb1ELb1ELb1ELb0ELb1ELb0ELb1ELb0ELb0EEENS1_21CollectiveEpilogueFwdINS6_IJSA_SC_SB_EEES9_NS_10bfloat16_tESG_Li256ELb1ELb1ELb0ELb1EEENS1_36VarlenDynamicPersistentTileSchedulerILi128ELi64ELi256ELi128ELb0ELb1ELb1ELb1ELb0ELb1EEEEEEEEEvNT_6ParamsE)
        /*005c*/ 	.word	0x00000030


	//----- nvinfo : EIATTR_REGCOUNT
	.align		4
.L_40:
        /*0060*/ 	.byte	0x04, 0x2f
        /*0062*/ 	.short	(.L_42 - .L_41)
	.align		4
.L_41:
        /*0064*/ 	.word	index@(_ZN7cutlass13device_kernelIN5flash11enable_sm90INS1_16FlashAttnFwdSm90INS1_25CollectiveMainloopFwdSm90ILi2EN4cute5tupleIJNS5_1CILi1EEES8_S8_EEENS6_IJNS7_ILi128EEENS7_ILi64EEENS7_ILi256EEEEEELi256ENS_12float_e4m3_tEfNS_4arch4Sm90ELb0ELb1ELb1ELb1ELb1ELb0ELb0ELb1ELb0ELb1ELb0ELb0EEENS1_21CollectiveEpilogueFwdINS6_IJSA_SC_SB_EEES9_NS_10bfloat16_tESG_Li256ELb1ELb1ELb0ELb1EEENS1_36VarlenDynamicPersistentTileSchedulerILi128ELi64ELi256ELi128ELb0ELb1ELb1ELb1ELb0ELb1EEEEEEEEEvNT_6ParamsE)
        /*0068*/ 	.word	0x000000a8


	//----- nvinfo : EIATTR_FRAME_SIZE
	.align		4
.L_42:
        /*006c*/ 	.byte	0x04, 0x11
        /*006e*/ 	.short	(.L_44 - .L_43)
	.align		4
.L_43:
        /*0070*/ 	.word	index@(_ZN7cutlass13device_kernelIN5flash11enable_sm90INS1_16FlashAttnFwdSm90INS1_25CollectiveMainloopFwdSm90ILi2EN4cute5tupleIJNS5_1CILi1EEES8_S8_EEENS6_IJNS7_ILi128EEENS7_ILi64EEENS7_ILi256EEEEEELi256ENS_12float_e4m3_tEfNS_4arch4Sm90ELb0ELb1ELb1ELb1ELb1ELb0ELb0ELb1ELb0ELb1ELb0ELb0EEENS1_21CollectiveEpilogueFwdINS6_IJSA_SC_SB_EEES9_NS_10bfloat16_tESG_Li256ELb1ELb1ELb0ELb1EEENS1_36VarlenDynamicPersistentTileSchedulerILi128ELi64ELi256ELi128ELb0ELb1ELb1ELb1ELb0ELb1EEEEEEEEEvNT_6ParamsE)
        /*0074*/ 	.word	0x00000010


	//----- nvinfo : EIATTR_REGCOUNT
	.align		4
.L_44:
        /*0078*/ 	.byte	0x04, 0x2f
        /*007a*/ 	.short	(.L_46 - .L_45)
	.align		4
.L_45:
        /*007c*/ 	.word	index@(_ZN7cutlass13device_kernelIN5flash11enable_sm90INS1_16FlashAttnFwdSm90INS1_25CollectiveMainloopFwdSm90ILi2EN4cute5tupleIJNS5_1CILi1EEES8_S8_EEENS6_IJNS7_ILi128EEENS7_ILi64EEENS7_ILi256EEEEEELi256ENS_12float_e4m3_tEfNS_4arch4Sm90ELb0ELb1ELb1ELb0ELb1ELb0ELb0ELb1ELb0ELb1ELb0ELb0EEENS1_21CollectiveEpilogueFwdINS6_IJSA_SC_SB_EEES9_NS_10bfloat16_tESG_Li256ELb0ELb1ELb0ELb1EEENS1_30DynamicPersistentTileSchedulerILi256ELi128ELb0ELb1ELb1EEEEEEEEEvNT_6ParamsE)
        /*0080*/ 	.word	0x000000a8


	//----- nvinfo : EIATTR_FRAME_SIZE
	.align		4
.L_46:
        /*0084*/ 	.byte	0x04, 0x11
        /*0086*/ 	.short	(.L_48 - .L_47)
	.align		4
.L_47:
        /*0088*/ 	.word	index@(_ZN7cutlass13device_kernelIN5flash11enable_sm90INS1_16FlashAttnFwdSm90INS1_25CollectiveMainloopFwdSm90ILi2EN4cute5tupleIJNS5_1CILi1EEES8_S8_EEENS6_IJNS7_ILi128EEENS7_ILi64EEENS7_ILi256EEEEEELi256ENS_12float_e4m3_tEfNS_4arch4Sm90ELb0ELb1ELb1ELb0ELb1ELb0ELb0ELb1ELb0ELb1ELb0ELb0EEENS1_21CollectiveEpilogueFwdINS6_IJSA_SC_SB_EEES9_NS_10bfloat16_tESG_Li256ELb0ELb1ELb0ELb1EEENS1_30DynamicPersistentTileSchedulerILi256ELi128ELb0ELb1ELb1EEEEEEEEEvNT_6ParamsE)
        /*008c*/ 	.word	0x00000010


	//----- nvinfo : EIATTR_REGCOUNT
	.align		4
.L_48:
        /*0090*/ 	.byte	0x04, 0x2f
        /*0092*/ 	.short	(.L_50 - .L_49)
	.align		4
.L_49:
        /*0094*/ 	.word	index@(_ZN7cutlass13device_kernelIN5flash11enable_sm90INS1_16FlashAttnFwdSm90INS1_25CollectiveMainloopFwdSm90ILi2EN4cute5tupleIJNS5_1CILi1EEES8_S8_EEENS6_IJNS7_ILi128EEESA_NS7_ILi256EEEEEELi256ENS_12float_e4m3_tEfNS_4arch4Sm90ELb0ELb0ELb1ELb1ELb1ELb1ELb0ELb1ELb0ELb1ELb0ELb0EEENS1_21CollectiveEpilogueFwdINS6_IJSA_SB_SA_EEES9_NS_10bfloat16_tESF_Li256ELb1ELb1ELb0ELb1EEENS1_36VarlenDynamicPersistentTileSchedulerILi128ELi128ELi256ELi128ELb0ELb1ELb1ELb0ELb1ELb1EEEEEEEEEvNT_6ParamsE)
        /*0098*/ 	.word	0x000000a8


	//----- nvinfo : EIATTR_FRAME_SIZE
	.align		4
.L_50:
        /*009c*/ 	.byte	0x04, 0x11
        /*009e*/ 	.short	(.L_52 - .L_51)
	.align		4
.L_51:
        /*00a0*/ 	.word	index@(_ZN7cutlass13device_kernelIN5flash11enable_sm90INS1_16FlashAttnFwdSm90INS1_25CollectiveMainloopFwdSm90ILi2EN4cute5tupleIJNS5_1CILi1EEES8_S8_EEENS6_IJNS7_ILi128EEESA_NS7_ILi256EEEEEELi256ENS_12float_e4m3_tEfNS_4arch4Sm90ELb0ELb0ELb1ELb1ELb1ELb1ELb0ELb1ELb0ELb1ELb0ELb0EEENS1_21CollectiveEpilogueFwdINS6_IJSA_SB_SA_EEES9_NS_10bfloat16_tESF_Li256ELb1ELb1ELb0ELb1EEENS1_36VarlenDynamicPersistentTileSchedulerILi128ELi128ELi256ELi128ELb0ELb1ELb1ELb0ELb1ELb1EEEEEEEEEvNT_6ParamsE)
        /*00a4*/ 	.word	0x00000058


	//----- nvinfo : EIATTR_REGCOUNT
	.align		4
.L_52:
        /*00a8*/ 	.byte	0x04, 0x2f
        /*00aa*/ 	.short	(.L_54 - .L_53)
	.align		4
.L_53:
        /*00ac*/ 	.word	index@(_ZN7cutlass13device_kernelIN5flash11enable_sm90INS1_16FlashAttnFwdSm90INS1_25CollectiveMainloopFwdSm90ILi2EN4cute5tupleIJNS5_1CILi1EEES8_S8_EEENS6_IJNS7_ILi128EEESA_NS7_ILi256EEEEEELi256ENS_12float_e4m3_tEfNS_4arch4Sm90ELb0ELb0ELb1ELb1ELb1ELb0ELb0ELb1ELb0ELb1ELb0ELb0EEENS1_21CollectiveEpilogueFwdINS6_IJSA_SB_SA_EEES9_NS_10bfloat16_tESF_Li256ELb1ELb1ELb0ELb1EEENS1_36VarlenDynamicPersistentTileSchedulerILi128ELi128ELi256ELi128ELb0ELb1ELb1ELb0ELb1ELb1EEEEEEEEEvNT_6ParamsE)
        /*00b0*/ 	.word	0x000000a8


	//----- nvinfo : EIATTR_FRAME_SIZE
	.align		4
.L_54:
        /*00b4*/ 	.byte	0x04, 0x11
        /*00b6*/ 	.short	(.L_56 - .L_55)
	.align		4
.L_55:
        /*00b8*/ 	.word	index@(_ZN7cutlass13device_kernelIN5flash11enable_sm90INS1_16FlashAttnFwdSm90INS1_25CollectiveMainloopFwdSm90ILi2EN4cute5tupleIJNS5_1CILi1EEES8_S8_EEENS6_IJNS7_ILi128EEESA_NS7_ILi256EEEEEELi256ENS_12float_e4m3_tEfNS_4arch4Sm90ELb0ELb0ELb1ELb1ELb1ELb0ELb0ELb1ELb0ELb1ELb0ELb0EEENS1_21CollectiveEpilogueFwdINS6_IJSA_SB_SA_EEES9_NS_10bfloat16_tESF_Li256ELb1ELb1ELb0ELb1EEENS1_36VarlenDynamicPersistentTileSchedulerILi128ELi128ELi256ELi128ELb0ELb1ELb1ELb0ELb1ELb1EEEEEEEEEvNT_6ParamsE)
        /*00bc*/ 	.word	0x00000010


	//----- nvinfo : EIATTR_REGCOUNT
	.align		4
.L_56:
        /*00c0*/ 	.byte	0x04, 0x2f
        /*00c2*/ 	.short	(.L_58 - .L_57)
	.align		4
.L_57:
        /*00c4*/ 	.word	index@(_ZN7cutlass13device_kernelIN5flash11enable_sm90INS1_16FlashAttnFwdSm90INS1_25CollectiveMainloopFwdSm90ILi2EN4cute5tupleIJNS5_1CILi1EEES8_S8_EEENS6_IJNS7_ILi128EEESA_NS7_ILi256EEEEEELi256ENS_12float_e4m3_tEfNS_4arch4Sm90ELb0ELb0ELb1ELb0ELb1ELb0ELb0ELb1ELb0ELb1ELb0ELb0EEENS1_21CollectiveEpilogueFwdINS6_IJSA_SB_SA_EEES9_NS_10bfloat16_tESF_Li256ELb0ELb1ELb0ELb1EEENS1_29StaticPersistentTileSchedulerILb0EEEEEEEEEvNT_6ParamsE)
        /*00c8*/ 	.word	0x000000a8


	//----- nvinfo : EIATTR_FRAME_SIZE
	.align		4
.L_58:
        /*00cc*/ 	.byte	0x04, 0x11
        /*00ce*/ 	.short	(.L_60 - .L_59)
	.align		4
.L_59:
        /*00d0*/ 	.word	index@(_ZN7cutlass13device_kernelIN5flash11enable_sm90INS1_16FlashAttnFwdSm90INS1_25CollectiveMainloopFwdSm90ILi2EN4cute5tupleIJNS5_1CILi1EEES8_S8_EEENS6_IJNS7_ILi128EEESA_NS7_ILi256EEEEEELi256ENS_12float_e4m3_tEfNS_4arch4Sm90ELb0ELb0ELb1ELb0ELb1ELb0ELb0ELb1ELb0ELb1ELb0ELb0EEENS1_21CollectiveEpilogueFwdINS6_IJSA_SB_SA_EEES9_NS_10bfloat16_tESF_Li256ELb0ELb1ELb0ELb1EEENS1_29StaticPersistentTileSchedulerILb0EEEEEEEEEvNT_6ParamsE)
        /*00d4*/ 	.word	0x00000020


	//----- nvinfo : EIATTR_MIN_STACK_SIZE
	.align		4
.L_60:
        /*00d8*/ 	.byte	0x04, 0x12
        /*00da*/ 	.short	(.L_62 - .L_61)
	.align		4
.L_61:
        /*00dc*/ 	.word	index@(_ZN7cutlass13device_kernelIN5flash11enable_sm90INS1_16FlashAttnFwdSm90INS1_25CollectiveMainloopFwdSm90ILi2EN4cute5tupleIJNS5_1CILi1EEES8_S8_EEENS6_IJNS7_ILi128EEESA_NS7_ILi256EEEEEELi256ENS_12float_e4m3_tEfNS_4arch4Sm90ELb0ELb0ELb1ELb0ELb1ELb0ELb0ELb1ELb0ELb1ELb0ELb0EEENS1_21CollectiveEpilogueFwdINS6_IJSA_SB_SA_EEES9_NS_10bfloat16_tESF_Li256ELb0ELb1ELb0ELb1EEENS1_29StaticPersistentTileSchedulerILb0EEEEEEEEEvNT_6ParamsE)
        /*00e0*/ 	.word	0x00000020


	//----- nvinfo : EIATTR_MIN_STACK_SIZE
	.align		4
.L_62:
        /*00e4*/ 	.byte	0x04, 0x12
        /*00e6*/ 	.short	(.L_64 - .L_63)
	.align		4
.L_63:
        /*00e8*/ 	.word	index@(_ZN7cutlass13device_kernelIN5flash11enable_sm90INS1_16FlashAttnFwdSm90INS1_25CollectiveMainloopFwdSm90ILi2EN4cute5tupleIJNS5_1CILi1EEES8_S8_EEENS6_IJNS7_ILi128EEESA_NS7_ILi256EEEEEELi256ENS_12float_e4m3_tEfNS_4arch4Sm90ELb0ELb0ELb1ELb1ELb1ELb0ELb0ELb1ELb0ELb1ELb0ELb0EEENS1_21CollectiveEpilogueFwdINS6_IJSA_SB_SA_EEES9_NS_10bfloat16_tESF_Li256ELb1ELb1ELb0ELb1EEENS1_36VarlenDynamicPersistentTileSchedulerILi128ELi128ELi256ELi128ELb0ELb1ELb1ELb0ELb1ELb1EEEEEEEEEvNT_6ParamsE)
        /*00ec*/ 	.word	0x00000010


	//----- nvinfo : EIATTR_MIN_STACK_SIZE
	.align		4
.L_64:
        /*00f0*/ 	.byte	0x04, 0x12
        /*00f2*/ 	.short	(.L_66 - .L_65)
	.align		4
.L_65:
        /*00f4*/ 	.word	index@(_ZN7cutlass13device_kernelIN5flash11enable_sm90INS1_16FlashAttnFwdSm90INS1_25CollectiveMainloopFwdSm90ILi2EN4cute5tupleIJNS5_1CILi1EEES8_S8_EEENS6_IJNS7_ILi128EEESA_NS7_ILi256EEEEEELi256ENS_12float_e4m3_tEfNS_4arch4Sm90ELb0ELb0ELb1ELb1ELb1ELb1ELb0ELb1ELb0ELb1ELb0ELb0EEENS1_21CollectiveEpilogueFwdINS6_IJSA_SB_SA_EEES9_NS_10bfloat16_tESF_Li256ELb1ELb1ELb0ELb1EEENS1_36VarlenDynamicPersistentTileSchedulerILi128ELi128ELi256ELi128ELb0ELb1ELb1ELb0ELb1ELb1EEEEEEEEEvNT_6ParamsE)
        /*00f8*/ 	.word	0x00000058


	//----- nvinfo : EIATTR_MIN_STACK_SIZE
	.align		4
.L_66:
        /*00fc*/ 	.byte	0x04, 0x12
        /*00fe*/ 	.short	(.L_68 - .L_67)
	.align		4
.L_67:
        /*0100*/ 	.word	index@(_ZN7cutlass13device_kernelIN5flash11enable_sm90INS1_16FlashAttnFwdSm90INS1_25CollectiveMainloopFwdSm90ILi2EN4cute5tupleIJNS5_1CILi1EEES8_S8_EEENS6_IJNS7_ILi128EEENS7_ILi64EEENS7_ILi256EEEEEELi256ENS_12float_e4m3_tEfNS_4arch4Sm90ELb0ELb1ELb1ELb0ELb1ELb0ELb0ELb1ELb0ELb1ELb0ELb0EEENS1_21CollectiveEpilogueFwdINS6_IJSA_SC_SB_EEES9_NS_10bfloat16_tESG_Li256ELb0ELb1ELb0ELb1EEENS1_30DynamicPersistentTileSchedulerILi256ELi128ELb0ELb1ELb1EEEEEEEEEvNT_6ParamsE)
        /*0104*/ 	.word	0x00000010


	//----- nvinfo : EIATTR_MIN_STACK_SIZE
	.align		4
.L_68:
        /*0108*/ 	.byte	0x04, 0x12
        /*010a*/ 	.short	(.L_70 - .L_69)
	.align		4
.L_69:
        /*010c*/ 	.word	index@(_ZN7cutlass13device_kernelIN5flash11enable_sm90INS1_16FlashAttnFwdSm90INS1_25CollectiveMainloopFwdSm90ILi2EN4cute5tupleIJNS5_1CILi1EEES8_S8_EEENS6_IJNS7_ILi128EEENS7_ILi64EEENS7_ILi256EEEEEELi256ENS_12float_e4m3_tEfNS_4arch4Sm90ELb0ELb1ELb1ELb1ELb1ELb0ELb0ELb1ELb0ELb1ELb0ELb0EEENS1_21CollectiveEpilogueFwdINS6_IJSA_SC_SB_EEES9_NS_10bfloat16_tESG_Li256ELb1ELb1ELb0ELb1EEENS1_36VarlenDynamicPersistentTileSchedulerILi128ELi64ELi256ELi128ELb0ELb1ELb1ELb1ELb0ELb1EEEEEEEEEvNT_6ParamsE)
        /*0110*/ 	.word	0x00000010


	//----- nvinfo : EIATTR_MIN_STACK_SIZE
	.align		4
.L_70:
        /*0114*/ 	.byte	0x04, 0x12
        /*0116*/ 	.short	(.L_72 - .L_71)
	.align		4
.L_71:
        /*0118*/ 	.word	index@(_ZN7cutlass13device_kernelIN5flash11enable_sm90INS1_16FlashAttnFwdSm90INS1_25CollectiveMainloopFwdSm90ILi2EN4cute5tupleIJNS5_1CILi1EEES8_S8_EEENS6_IJNS7_ILi128EEENS7_ILi64EEENS7_ILi256EEEEEELi256ENS_12float_e4m3_tEfNS_4arch4Sm90ELb0ELb1ELb1ELb1ELb1ELb1ELb0ELb1ELb0ELb1ELb0ELb0EEENS1_21CollectiveEpilogueFwdINS6_IJSA_SC_SB_EEES9_NS_10bfloat16_tESG_Li256ELb1ELb1ELb0ELb1EEENS1_36VarlenDynamicPersistentTileSchedulerILi128ELi64ELi256ELi128ELb0ELb1ELb1ELb1ELb0ELb1EEEEEEEEEvNT_6ParamsE)
        /*011c*/ 	.word	0x00000030


	//----- nvinfo : EIATTR_MIN_STACK_SIZE
	.align		4
.L_72:
        /*0120*/ 	.byte	0x04, 0x12
        /*0122*/ 	.short	(.L_74 - .L_73)
	.align		4
.L_73:
        /*0124*/ 	.word	index@(_ZN7cutlass13device_kernelIN5flash11enable_sm90INS1_16FlashAttnFwdSm90INS1_25CollectiveMainloopFwdSm90ILi2EN4cute5tupleIJNS5_1CILi1EEES8_S8_EEENS6_IJNS7_ILi128EEESA_NS7_ILi256EEEEEELi256ENS_12float_e4m3_tEfNS_4arch4Sm90ELb1ELb0ELb1ELb0ELb1ELb0ELb0ELb1ELb0ELb1ELb0ELb0EEENS1_21CollectiveEpilogueFwdINS6_IJSA_SB_SA_EEES9_NS_10bfloat16_tESF_Li256ELb0ELb1ELb0ELb1EEENS1_30DynamicPersistentTileSchedulerILi256ELi128ELb0ELb1ELb1EEEEEEEEEvNT_6ParamsE)
        /*0128*/ 	.word	0x00000018


	//----- nvinfo : EIATTR_MIN_STACK_SIZE
	.align		4
.L_74:
        /*012c*/ 	.byte	0x04, 0x12
        /*012e*/ 	.short	(.L_76 - .L_75)
	.align		4
.L_75:
        /*0130*/ 	.word	index@(_ZN7cutlass13device_kernelIN5flash11enable_sm90INS1_16FlashAttnFwdSm90INS1_25CollectiveMainloopFwdSm90ILi2EN4cute5tupleIJNS5_1CILi1EEES8_S8_EEENS6_IJNS7_ILi128EEESA_NS7_ILi256EEEEEELi256ENS_12float_e4m3_tEfNS_4arch4Sm90ELb1ELb0ELb1ELb1ELb1ELb0ELb0ELb1ELb0ELb1ELb0ELb0EEENS1_21CollectiveEpilogueFwdINS6_IJSA_SB_SA_EEES9_NS_10bfloat16_tESF_Li256ELb1ELb1ELb0ELb1EEENS1_36VarlenDynamicPersistentTileSchedulerILi128ELi128ELi256ELi128ELb0ELb1ELb1ELb1ELb1ELb1EEEEEEEEEvNT_6ParamsE)
        /*0134*/ 	.word	0x00000010


	//----- nvinfo : EIATTR_MIN_STACK_SIZE
	.align		4
.L_76:
        /*0138*/ 	.byte	0x04, 0x12
        /*013a*/ 	.short	(.L_78 - .L_77)
	.align		4
.L_77:
        /*013c*/ 	.word	index@(_ZN7cutlass13device_kernelIN5flash11enable_sm90INS1_16FlashAttnFwdSm90INS1_25CollectiveMainloopFwdSm90ILi2EN4cute5tupleIJNS5_1CILi1EEES8_S8_EEENS6_IJNS7_ILi128EEESA_NS7_ILi256EEEEEELi256ENS_12float_e4m3_tEfNS_4arch4Sm90ELb1ELb0ELb1ELb1ELb1ELb1ELb0ELb1ELb0ELb1ELb0ELb0EEENS1_21CollectiveEpilogueFwdINS6_IJSA_SB_SA_EEES9_NS_10bfloat16_tESF_Li256ELb1ELb1ELb0ELb1EEENS1_36VarlenDynamicPersistentTileSchedulerILi128ELi128ELi256ELi128ELb0ELb1ELb1ELb1ELb1ELb1EEEEEEEEEvNT_6ParamsE)
        /*0140*/ 	.word	0x00000058
.L_78:


//--------------------- .nv.compat                --------------------------
	.section	.nv.compat,"",@"SHT_CUDA_COMPAT_INFO"
	.align	4
        /*0000*/ 	.byte	0x02, 0x09, 0x01, 0x00, 0x02, 0x02, 0x04, 0x00, 0x02, 0x05, 0x05, 0x00, 0x03, 0x07, 0x01, 0x01
        /*0010*/ 	.byte	0x02, 0x03, 0x01, 0x00, 0x02, 0x06, 0x01, 0x00, 0x04, 0x0b, 0x08, 0x00, 0x00, 0x00, 0x00, 0x00
        /*0020*/ 	.byte	0x00, 0x00, 0x00, 0x00


//--------------------- .nv.info._ZN7cutlass13device_kernelIN5flash11enable_sm90INS1_16FlashAttnFwdSm90INS1_25CollectiveMainloopFwdSm90ILi2EN4cute5tupleIJNS5_1CILi1EEES8_S8_EEENS6_IJNS7_ILi128EEESA_NS7_ILi256EEEEEELi256ENS_12float_e4m3_tEfNS_4arch4Sm90ELb0ELb0ELb1ELb0ELb1ELb0ELb0ELb1ELb0ELb1ELb0ELb0EEENS1_21CollectiveEpilogueFwdINS6_IJSA_SB_SA_EEES9_NS_10bfloat16_tESF_Li256ELb0ELb1ELb0ELb1EEENS1_29StaticPersistentTileSchedulerILb0EEEEEEEEEvNT_6ParamsE --------------------------
	.section	.nv.info._ZN7cutlass13device_kernelIN5flash11enable_sm90INS1_16FlashAttnFwdSm90INS1_25CollectiveMainloopFwdSm90ILi2EN4cute5tupleIJNS5_1CILi1EEES8_S8_EEENS6_IJNS7_ILi128EEESA_NS7_ILi256EEEEEELi256ENS_12float_e4m3_tEfNS_4arch4Sm90ELb0ELb0ELb1ELb0ELb1ELb0ELb0ELb1ELb0ELb1ELb0ELb0EEENS1_21CollectiveEpilogueFwdINS6_IJSA_SB_SA_EEES9_NS_10bfloat16_tESF_Li256ELb0ELb1ELb0ELb1EEENS1_29StaticPersistentTileSchedulerILb0EEEEEEEEEvNT_6ParamsE,"",@"SHT_CUDA_INFO"
	.sectionflags	@""
	.align	4


	//----- nvinfo : EIATTR_CUDA_API_VERSION
	.align		4
        /*0000*/ 	.byte	0x04, 0x37
        /*0002*/ 	.short	(.L_80 - .L_79)
.L_79:
        /*0004*/ 	.word	0x00000082


	//----- nvinfo : EIATTR_KPARAM_INFO
	.align		4
.L_80:
        /*0008*/ 	.byte	0x04, 0x17
        /*000a*/ 	.short	(.L_82 - .L_81)
.L_81:
        /*000c*/ 	.word	0x00000000
        /*0010*/ 	.short	0x0000
        /*0012*/ 	.short	0x0070
        /*0014*/ 	.byte	0x00, 0xf0, 0x01, 0x28


	//----- nvinfo : EIATTR_SPARSE_MMA_MASK
	.align		4
.L_82:
        /*0018*/ 	.byte	0x03, 0x50
        /*001a*/ 	.short	0x0000


	//----- nvinfo : EIATTR_MAXREG_COUNT
	.align		4
        /*001c*/ 	.byte	0x03, 0x1b
        /*001e*/ 	.short	0x00a8


	//----- nvinfo : EIATTR_NUM_BARRIERS
	.align		4
        /*0020*/ 	.byte	0x02, 0x4c
        /*0022*/ 	.byte	0x10
	.zero		1


	//----- nvinfo : EIATTR_EXTERNS
	.align		4
        /*0024*/ 	.byte	0x04, 0x0f
        /*0026*/ 	.short	(.L_84 - .L_83)


	//   ....[0]....
	.align		4
.L_83:
        /*0028*/ 	.word	index@(__assertfail)


	//----- nvinfo : EIATTR_ANNOTATIONS
	.align		4
.L_84:
        /*002c*/ 	.byte	0x04, 0x55
        /*002e*/ 	.short	(.L_86 - .L_85)


	//   ....[0]....
.L_85:
        /*0030*/ 	.word	0x00000001
        /*0034*/ 	.byte	0x30, 0xa3, 0x00, 0x00, 0x01, 0x00, 0x00, 0x00, 0xc0, 0xa3, 0x00, 0x00, 0x01, 0x00, 0x00, 0x00
        /* <DEDUP_REMOVED lines=8> */
        /*00c4*/ 	.byte	0x10, 0xe5, 0x00, 0x00


	//----- nvinfo : EIATTR_MERCURY_ISA_VERSION
	.align		4
.L_86:
        /*00c8*/ 	.byte	0x03, 0x5f
        /*00ca*/ 	.short	0x0101


	//----- nvinfo : EIATTR_INT_WARP_WIDE_INSTR_OFFSETS
	.align		4
        /*00cc*/ 	.byte	0x04, 0x31
        /*00ce*/ 	.short	(.L_88 - .L_87)


	//   ....[0]....
.L_87:
        /*00d0*/ 	.word	0x000000c0


	//   ....[1]....
        /*00d4*/ 	.word	0x000000d0


	//   ....[2]....
        /*00d8*/ 	.word	0x00000170


	//----- nvinfo : EIATTR_COOP_GROUP_MASK_REGIDS
	.align		4
.L_88:
        /*00dc*/ 	.byte	0x04, 0x29
        /*00de*/ 	.short	(.L_90 - .L_89)


	//   ....[0]....
.L_89:
        /*00e0*/ 	.word	0xffffffff


	//   ....[1]....
        /*00e4*/ 	.word	0xffffffff


	//   ....[2]....
        /*00e8*/ 	.word	0xffffffff


	//   ....[3]....
        /*00ec*/ 	.word	0xffffffff


	//   ....[4]....
        /*00f0*/ 	.word	0xffffffff


	//   ....[5]....
        /*00f4*/ 	.word	0xffffffff


	//   ....[6]....
        /*00f8*/ 	.word	0xffffffff


	//   ....[7]....
        /*00fc*/ 	.word	0xffffffff


	//   ....[8]....
        /*0100*/ 	.word	0xffffffff


	//   ....[9]....
        /*0104*/ 	.word	0xffffffff


	//   ....[10]....
        /*0108*/ 	.word	0xffffffff


	//   ....[11]....
        /*010c*/ 	.word	0xffffffff


	//   ....[12]....
        /*0110*/ 	.word	0xffffffff


	//   ....[13]....
        /*0114*/ 	.word	0xffffffff


	//   ....[14]....
        /*0118*/ 	.word	0xffffffff


	//   ....[15]....
        /*011c*/ 	.word	0xffffffff


	//   ....[16]....
        /*0120*/ 	.word	0xffffffff


	//   ....[17]....
        /*0124*/ 	.word	0xffffffff


	//   ....[18]....
        /*0128*/ 	.word	0xffffffff


	//   ....[19]....
        /*012c*/ 	.word	0xffffffff


	//   ....[20]....
        /*0130*/ 	.word	0xffffffff


	//   ....[21]....
        /*0134*/ 	.word	0xffffffff


	//   ....[22]....
        /*0138*/ 	.word	0xffffffff


	//   ....[23]....
        /*013c*/ 	.word	0xffffffff


	//   ....[24]....
        /*0140*/ 	.word	0xffffffff


	//   ....[25]....
        /*0144*/ 	.word	0xffffffff


	//   ....[26]....
        /*0148*/ 	.word	0xffffffff


	//   ....[27]....
        /*014c*/ 	.word	0xffffffff


	//   ....[28]....
        /*0150*/ 	.word	0xffffffff


	//   ....[29]....
        /*0154*/ 	.word	0xffffffff


	//   ....[30]....
        /*0158*/ 	.word	0xffffffff


	//   ....[31]....
        /*015c*/ 	.word	0xffffffff


	//   ....[32]....
        /*0160*/ 	.word	0xffffffff


	//   ....[33]....
        /*0164*/ 	.word	0xffffffff


	//   ....[34]....
        /*0168*/ 	.word	0xffffffff


	//   ....[35]....
        /*016c*/ 	.word	0xffffffff


	//   ....[36]....
        /*0170*/ 	.word	0xffffffff


	//   ....[37]....
        /*0174*/ 	.word	0xffffffff


	//   ....[38]....
        /*0178*/ 	.word	0xffffffff


	//   ....[39]....
        /*017c*/ 	.word	0xffffffff


	//   ....[40]....
        /*0180*/ 	.word	0xffffffff


	//   ....[41]....
        /*0184*/ 	.word	0xffffffff


	//   ....[42]....
        /*0188*/ 	.word	0xffffffff


	//   ....[43]....
        /*018c*/ 	.word	0xffffffff


	//   ....[44]....
        /*0190*/ 	.word	0xffffffff


	//   ....[45]....
        /*0194*/ 	.word	0xffffffff


	//   ....[46]....
        /*0198*/ 	.word	0xffffffff


	//   ....[47]....
        /*019c*/ 	.word	0xffffffff


	//   ....[48]....
        /*01a0*/ 	.word	0xffffffff


	//   ....[49]....
        /*01a4*/ 	.word	0xffffffff


	//   ....[50]....
        /*01a8*/ 	.word	0xffffffff


	//   ....[51]....
        /*01ac*/ 	.word	0xffffffff


	//   ....[52]....
        /*01b0*/ 	.word	0xffffffff


	//   ....[53]....
        /*01b4*/ 	.word	0xffffffff


	//   ....[54]....
        /*01b8*/ 	.word	0xffffffff


	//   ....[55]....
        /*01bc*/ 	.word	0xffffffff


	//   ....[56]....
        /*01c0*/ 	.word	0xffffffff


	//   ....[57]....
        /*01c4*/ 	.word	0xffffffff


	//   ....[58]....
        /*01c8*/ 	.word	0xffffffff


	//   ....[59]....
        /*01cc*/ 	.word	0xffffffff


	//   ....[60]....
        /*01d0*/ 	.word	0xffffffff


	//   ....[61]....
        /*01d4*/ 	.word	0xffffffff


	//   ....[62]....
        /*01d8*/ 	.word	0xffffffff


	//   ....[63]....
        /*01dc*/ 	.word	0xffffffff


	//   ....[64]....
        /*01e0*/ 	.word	0xffffffff


	//   ....[65]....
        /*01e4*/ 	.word	0xffffffff


	//   ....[66]....
        /*01e8*/ 	.word	0xffffffff


	//   ....[67]....
        /*01ec*/ 	.word	0xffffffff


	//   ....[68]....
        /*01f0*/ 	.word	0xffffffff


	//   ....[69]....
        /*01f4*/ 	.word	0xffffffff


	//   ....[70]....
        /*01f8*/ 	.word	0xffffffff


	//   ....[71]....
        /*01fc*/ 	.word	0xffffffff


	//   ....[72]....
        /*0200*/ 	.word	0xffffffff


	//   ....[73]....
        /*0204*/ 	.word	0xffffffff


	//   ....[74]....
        /*0208*/ 	.word	0xffffffff


	//   ....[75]....
        /*020c*/ 	.word	0xffffffff


	//   ....[76]....
        /*0210*/ 	.word	0xffffffff


	//   ....[77]....
        /*0214*/ 	.word	0xffffffff


	//   ....[78]....
        /*0218*/ 	.word	0xffffffff


	//   ....[79]....
        /*021c*/ 	.word	0xffffffff


	//   ....[80]....
        /*0220*/ 	.word	0xffffffff


	//   ....[81]....
        /*0224*/ 	.word	0xffffffff


	//   ....[82]....
        /*0228*/ 	.word	0xffffffff


	//   ....[83]....
        /*022c*/ 	.word	0xffffffff


	//   ....[84]....
        /*0230*/ 	.word	0xffffffff


	//   ....[85]....
        /*0234*/ 	.word	0xffffffff


	//   ....[86]....
        /*0238*/ 	.word	0xffffffff


	//   ....[87]....
        /*023c*/ 	.word	0xffffffff


	//   ....[88]....
        /*0240*/ 	.word	0xffffffff


	//   ....[89]....
        /*0244*/ 	.word	0xffffffff


	//   ....[90]....
        /*0248*/ 	.word	0xffffffff


	//   ....[91]....
        /*024c*/ 	.word	0xffffffff


	//   ....[92]....
        /*0250*/ 	.word	0xffffffff


	//   ....[93]....
        /*0254*/ 	.word	0xffffffff


	//   ....[94]....
        /*0258*/ 	.word	0xffffffff


	//   ....[95]....
        /*025c*/ 	.word	0xffffffff


	//   ....[96]....
        /*0260*/ 	.word	0xffffffff


	//   ....[97]....
        /*0264*/ 	.word	0xffffffff


	//   ....[98]....
        /*0268*/ 	.word	0xffffffff


	//   ....[99]....
        /*026c*/ 	.word	0xffffffff


	//   ....[100]....
        /*0270*/ 	.word	0xffffffff


	//   ....[101]....
        /*0274*/ 	.word	0xffffffff


	//   ....[102]....
        /*0278*/ 	.word	0xffffffff


	//   ....[103]....
        /*027c*/ 	.word	0xffffffff


	//   ....[104]....
        /*0280*/ 	.word	0xffffffff


	//   ....[105]....
        /*0284*/ 	.word	0xffffffff


	//   ....[106]....
        /*0288*/ 	.word	0xffffffff


	//   ....[107]....
        /*028c*/ 	.word	0xffffffff


	//   ....[108]....
        /*0290*/ 	.word	0xffffffff


	//   ....[109]....
        /*0294*/ 	.word	0xffffffff


	//   ....[110]....
        /*0298*/ 	.word	0xffffffff


	//   ....[111]....
        /*029c*/ 	.word	0xffffffff


	//   ....[112]....
        /*02a0*/ 	.word	0xffffffff


	//   ....[113]....
        /*02a4*/ 	.word	0xffffffff


	//   ....[114]....
        /*02a8*/ 	.word	0xffffffff


	//   ....[115]....
        /*02ac*/ 	.word	0xffffffff


	//   ....[116]....
        /*02b0*/ 	.word	0xffffffff


	//   ....[117]....
        /*02b4*/ 	.word	0xffffffff


	//   ....[118]....
        /*02b8*/ 	.word	0xffffffff


	//   ....[119]....
        /*02bc*/ 	.word	0xffffffff


	//   ....[120]....
        /*02c0*/ 	.word	0xffffffff


	//   ....[121]....
        /*02c4*/ 	.word	0xffffffff


	//   ....[122]....
        /*02c8*/ 	.word	0xffffffff


	//   ....[123]....
        /*02cc*/ 	.word	0xffffffff


	//   ....[124]....
        /*02d0*/ 	.word	0xffffffff


	//   ....[125]....
        /*02d4*/ 	.word	0xffffffff


	//   ....[126]....
        /*02d8*/ 	.word	0xffffffff


	//   ....[127]....
        /*02dc*/ 	.word	0xffffffff


	//   ....[128]....
        /*02e0*/ 	.word	0xffffffff


	//   ....[129]....
        /*02e4*/ 	.word	0xffffffff


	//   ....[130]....
        /*02e8*/ 	.word	0xffffffff


	//   ....[131]....
        /*02ec*/ 	.word	0xffffffff


	//   ....[132]....
        /*02f0*/ 	.word	0xffffffff


	//   ....[133]....
        /*02f4*/ 	.word	0xffffffff


	//   ....[134]....
        /*02f8*/ 	.word	0xffffffff


	//   ....[135]....
        /*02fc*/ 	.word	0xffffffff


	//   ....[136]....
        /*0300*/ 	.word	0xffffffff


	//   ....[137]....
        /*0304*/ 	.word	0xffffffff


	//   ....[138]....
        /*0308*/ 	.word	0xffffffff


	//   ....[139]....
        /*030c*/ 	.word	0xffffffff


	//   ....[140]....
        /*0310*/ 	.word	0xffffffff


	//   ....[141]....
        /*0314*/ 	.word	0xffffffff


	//   ....[142]....
        /*0318*/ 	.word	0xffffffff


	//   ....[143]....
        /*031c*/ 	.word	0xffffffff


	//   ....[144]....
        /*0320*/ 	.word	0xffffffff


	//   ....[145]....
        /*0324*/ 	.word	0xffffffff


	//   ....[146]....
        /*0328*/ 	.word	0xffffffff


	//   ....[147]....
        /*032c*/ 	.word	0xffffffff


	//   ....[148]....
        /*0330*/ 	.word	0xffffffff


	//   ....[149]....
        /*0334*/ 	.word	0xffffffff


	//   ....[150]....
        /*0338*/ 	.word	0xffffffff


	//   ....[151]....
        /*033c*/ 	.word	0xffffffff


	//   ....[152]....
        /*0340*/ 	.word	0xffffffff


	//   ....[153]....
        /*0344*/ 	.word	0xffffffff


	//   ....[154]....
        /*0348*/ 	.word	0xffffffff


	//   ....[155]....
        /*034c*/ 	.word	0xffffffff


	//   ....[156]....
        /*0350*/ 	.word	0xffffffff


	//   ....[157]....
        /*0354*/ 	.word	0xffffffff


	//   ....[158]....
        /*0358*/ 	.word	0xffffffff


	//   ....[159]....
        /*035c*/ 	.word	0xffffffff


	//   ....[160]....
        /*0360*/ 	.word	0xffffffff


	//   ....[161]....
        /*0364*/ 	.word	0xffffffff


	//   ....[162]....
        /*0368*/ 	.word	0xffffffff


	//   ....[163]....
        /*036c*/ 	.word	0xffffffff


	//   ....[164]....
        /*0370*/ 	.word	0xffffffff


	//   ....[165]....
        /*0374*/ 	.word	0xffffffff


	//   ....[166]....
        /*0378*/ 	.word	0xffffffff


	//   ....[167]....
        /*037c*/ 	.word	0xffffffff


	//   ....[168]....
        /*0380*/ 	.word	0xffffffff


	//   ....[169]....
        /*0384*/ 	.word	0xffffffff


	//   ....[170]....
        /*0388*/ 	.word	0xffffffff


	//   ....[171]....
        /*038c*/ 	.word	0xffffffff


	//   ....[172]....
        /*0390*/ 	.word	0xffffffff


	//   ....[173]....
        /*0394*/ 	.word	0xffffffff


	//   ....[174]....
        /*0398*/ 	.word	0xffffffff


	//   ....[175]....
        /*039c*/ 	.word	0xffffffff


	//   ....[176]....
        /*03a0*/ 	.word	0x0500000f


	//   ....[177]....
        /*03a4*/ 	.word	0x0500000f


	//   ....[178]....
        /*03a8*/ 	.word	0x0500000f


	//   ....[179]....
        /*03ac*/ 	.word	0x0500000f


	//   ....[180]....
        /*03b0*/ 	.word	0x0500000f


	//   ....[181]....
        /*03b4*/ 	.word	0x0500000f


	//   ....[182]....
        /*03b8*/ 	.word	0x0500000f


	//   ....[183]....
        /*03bc*/ 	.word	0x0500000f


	//   ....[184]....
        /*03c0*/ 	.word	0x0500000f


	//   ....[185]....
        /*03c4*/ 	.word	0x0500000f


	//   ....[186]....
        /*03c8*/ 	.word	0x0500000f


	//   ....[187]....
        /*03cc*/ 	.word	0x0500000f


	//   ....[188]....
        /*03d0*/ 	.word	0x0500000f


	//   ....[189]....
        /*03d4*/ 	.word	0x0500000f


	//   ....[190]....
        /*03d8*/ 	.word	0x0500000f


	//   ....[191]....
        /*03dc*/ 	.word	0x0500000f


	//   ....[192]....
        /*03e0*/ 	.word	0x0500000f


	//   ....[193]....
        /*03e4*/ 	.word	0x0500000f


	//   ....[194]....
        /*03e8*/ 	.word	0x0500000f


	//   ....[195]....
        /*03ec*/ 	.word	0x0500000f


	//   ....[196]....
        /*03f0*/ 	.word	0x0500000f


	//   ....[197]....
        /*03f4*/ 	.word	0x0500000f


	//   ....[198]....
        /*03f8*/ 	.word	0x0500000f


	//   ....[199]....
        /*03fc*/ 	.word	0x0500000f


	//   ....[200]....
        /*0400*/ 	.word	0x0500000f


	//   ....[201]....
        /*0404*/ 	.word	0x0500000f


	//   ....[202]....
        /*0408*/ 	.word	0x0500000f


	//   ....[203]....
        /*040c*/ 	.word	0x0500000f


	//   ....[204]....
        /*0410*/ 	.word	0x0500000f


	//   ....[205]....
        /*0414*/ 	.word	0x0500000f


	//   ....[206]....
        /*0418*/ 	.word	0x0500000f


	//   ....[207]....
        /*041c*/ 	.word	0x0500000f


	//   ....[208]....
        /*0420*/ 	.word	0x0500000f


	//   ....[209]....
        /*0424*/ 	.word	0x0500000f


	//   ....[210]....
        /*0428*/ 	.word	0x0500000f


	//   ....[211]....
        /*042c*/ 	.word	0x0500000f


	//   ....[212]....
        /*0430*/ 	.word	0x0500000f


	//   ....[213]....
        /*0434*/ 	.word	0x0500000f


	//   ....[214]....
        /*0438*/ 	.word	0x0500000f


	//   ....[215]....
        /*043c*/ 	.word	0x0500000f


	//   ....[216]....
        /*0440*/ 	.word	0x0500000f


	//   ....[217]....
        /*0444*/ 	.word	0x0500000f


	//   ....[218]....
        /*0448*/ 	.word	0x0500000f


	//   ....[219]....
        /*044c*/ 	.word	0x0500000f


	//   ....[220]....
        /*0450*/ 	.word	0x0500000f


	//   ....[221]....
        /*0454*/ 	.word	0x0500000f


	//   ....[222]....
        /*0458*/ 	.word	0x0500000f


	//   ....[223]....
        /*045c*/ 	.word	0x0500000f


	//   ....[224]....
        /*0460*/ 	.word	0x0500000f


	//   ....[225]....
        /*0464*/ 	.word	0x0500000f


	//   ....[226]....
        /*0468*/ 	.word	0x0500000f


	//   ....[227]....
        /*046c*/ 	.word	0x0500000f


	//   ....[228]....
        /*0470*/ 	.word	0x0500000f


	//   ....[229]....
        /*0474*/ 	.word	0x0500000f


	//   ....[230]....
        /*0478*/ 	.word	0x0500000f


	//   ....[231]....
        /*047c*/ 	.word	0x0500000f


	//   ....[232]....
        /*0480*/ 	.word	0x0500000f


	//   ....[233]....
        /*0484*/ 	.word	0x0500000f


	//   ....[234]....
        /*0488*/ 	.word	0x0500000f


	//   ....[235]....
        /*048c*/ 	.word	0x0500000f


	//   ....[236]....
        /*0490*/ 	.word	0x0500000f


	//   ....[237]....
        /*0494*/ 	.word	0x0500000f


	//   ....[238]....
        /*0498*/ 	.word	0x0500000f


	//   ....[239]....
        /*049c*/ 	.word	0x0500000f


	//   ....[240]....
        /*04a0*/ 	.word	0x0500000f


	//   ....[241]....
        /*04a4*/ 	.word	0x0500000f


	//   ....[242]....
        /*04a8*/ 	.word	0x0500000f


	//   ....[243]....
        /*04ac*/ 	.word	0x0500000f


	//   ....[244]....
        /*04b0*/ 	.word	0x0500000f


	//   ....[245]....
        /*04b4*/ 	.word	0x0500000f


	//   ....[246]....
        /*04b8*/ 	.word	0x0500000f


	//   ....[247]....
        /*04bc*/ 	.word	0x0500000f


	//   ....[248]....
        /*04c0*/ 	.word	0x0500000f


	//   ....[249]....
        /*04c4*/ 	.word	0x0500000f


	//   ....[250]....
        /*04c8*/ 	.word	0x0500000f


	//   ....[251]....
        /*04cc*/ 	.word	0x0500000f


	//   ....[252]....
        /*04d0*/ 	.word	0x0500000f


	//   ....[253]....
        /*04d4*/ 	.word	0x0500000f


	//   ....[254]....
        /*04d8*/ 	.word	0x0500000f


	//   ....[255]....
        /*04dc*/ 	.word	0x0500000f


	//   ....[0]....
        /*04e0*/ 	.word	0x0500000f


	//----- nvinfo : EIATTR_COOP_GROUP_INSTR_OFFSETS
	.align		4
.L_90:
        /*04e4*/ 	.byte	0x04, 0x28
        /*04e6*/ 	.short	(.L_92 - .L_91)


	//   ....[0]....
.L_91:
        /*04e8*/ 	.word	0x00000080


	//   ....[1]....
        /*04ec*/ 	.word	0x00000090


	//   ....[2]....
        /*04f0*/ 	.word	0x000002d0


	//   ....[3]....
        /*04f4*/ 	.word	0x00000430


	//   ....[4]....
        /*04f8*/ 	.word	0x00000550


	//   ....[5]....
        /*04fc*/ 	.word	0x000006b0


	//   ....[6]....
        /*0500*/ 	.word	0x00000d10


	//   ....[7]....
        /*0504*/ 	.word	0x00002960


	//   ....[8]....
        /*0508*/ 	.word	0x000029e0


	//   ....[9]....
        /*050c*/ 	.word	0x00002f30


	//   ....[10]....
        /*0510*/ 	.word	0x00002f90


	//   ....[11]....
        /*0514*/ 	.word	0x00004a90


	//   ....[12]....
        /*0518*/ 	.word	0x00004b10


	//   ....[13]....
        /*051c*/ 	.word	0x00005100


	//   ....[14]....
        /*0520*/ 	.word	0x000051f0


	//   ....[15]....
        /*0524*/ 	.word	0x000068e0


	//   ....[16]....
        /*0528*/ 	.word	0x000069d0


	//   ....[17]....
        /*052c*/ 	.word	0x00006a90


	//   ....[18]....
        /*0530*/ 	.word	0x00006ad0


	//   ....[19]....
        /*0534*/ 	.word	0x00007ce0


	//   ....[20]....
        /*0538*/ 	.word	0x00007d20


	//   ....[21]....
        /*053c*/ 	.word	0x00007f20


	//   ....[22]....
        /*0540*/ 	.word	0x00007f50


	//   ....[23]....
        /*0544*/ 	.word	0x00007f80


	//   ....[24]....
        /*0548*/ 	.word	0x00007fa0


	//   ....[25]....
        /*054c*/ 	.word	0x00007fd0


	//   ....[26]....
        /*0550*/ 	.word	0x00007ff0


	//   ....[27]....
        /*0554*/ 	.word	0x00008030


	//   ....[28]....
        /*0558*/ 	.word	0x00008070


	//   ....[29]....
        /*055c*/ 	.word	0x000080a0


	//   ....[30]....
        /*0560*/ 	.word	0x000080e0


	//   ....[31]....
        /*0564*/ 	.word	0x00008120


	//   ....[32]....
        /*0568*/ 	.word	0x00008150


	//   ....[33]....
        /*056c*/ 	.word	0x00008180


	//   ....[34]....
        /*0570*/ 	.word	0x000081b0


	//   ....[35]....
        /*0574*/ 	.word	0x000081e0


	//   ....[36]....
        /*0578*/ 	.word	0x00008240


	//   ....[37]....
        /*057c*/ 	.word	0x00008270


	//   ....[38]....
        /*0580*/ 	.word	0x00008380


	//   ....[39]....
        /*0584*/ 	.word	0x000083c0


	//   ....[40]....
        /*0588*/ 	.word	0x00008400


	//   ....[41]....
        /*058c*/ 	.word	0x00008440


	//   ....[42]....
        /*0590*/ 	.word	0x00008540


	//   ....[43]....
        /*0594*/ 	.word	0x00008570


	//   ....[44]....
        /*0598*/ 	.word	0x000085a0


	//   ....[45]....
        /*059c*/ 	.word	0x000085c0


	//   ....[46]....
        /*05a0*/ 	.word	0x000085f0


	//   ....[47]....
        /*05a4*/ 	.word	0x00008610


	//   ....[48]....
        /*05a8*/ 	.word	0x00008630


	//   ....[49]....
        /*05ac*/ 	.word	0x00008650


	//   ....[50]....
        /*05b0*/ 	.word	0x00008670


	//   ....[51]....
        /*05b4*/ 	.word	0x00008a20


	//   ....[52]....
        /*05b8*/ 	.word	0x00008a40


	//   ....[53]....
        /*05bc*/ 	.word	0x00008a60


	//   ....[54]....
        /*05c0*/ 	.word	0x00008a80


	//   ....[55]....
        /*05c4*/ 	.word	0x00008aa0


	//   ....[56]....
        /*05c8*/ 	.word	0x00008ac0


	//   ....[57]....
        /*05cc*/ 	.word	0x00008ae0


	//   ....[58]....
        /*05d0*/ 	.word	0x00008b00


	//   ....[59]....
        /*05d4*/ 	.word	0x00008b10


	//   ....[60]....
        /*05d8*/ 	.word	0x00008b20


	//   ....[61]....
        /*05dc*/ 	.word	0x00008b30


	//   ....[62]....
        /*05e0*/ 	.word	0x00008b40


	//   ....[63]....
        /*05e4*/ 	.word	0x00008b50


	//   ....[64]....
        /*05e8*/ 	.word	0x00008b60


	//   ....[65]....
        /*05ec*/ 	.word	0x00008b70


	//   ....[66]....
        /*05f0*/ 	.word	0x00008b80


	//   ....[67]....
        /*05f4*/ 	.word	0x00008b90


	//   ....[68]....
        /*05f8*/ 	.word	0x00008ba0


	//   ....[69]....
        /*05fc*/ 	.word	0x00008bb0


	//   ....[70]....
        /*0600*/ 	.word	0x00008bc0


	//   ....[71]....
        /*0604*/ 	.word	0x00008bd0


	//   ....[72]....
        /*0608*/ 	.word	0x00008be0


	//   ....[73]....
        /*060c*/ 	.word	0x00008bf0


	//   ....[74]....
        /*0610*/ 	.word	0x00008c20


	//   ....[75]....
        /*0614*/ 	.word	0x00008ca0


	//   ....[76]....
        /*0618*/ 	.word	0x00008d10


	//   ....[77]....
        /*061c*/ 	.word	0x00008d40


	//   ....[78]....
        /*0620*/ 	.word	0x00008d80


	//   ....[79]....
        /*0624*/ 	.word	0x00008db0


	//   ....[80]....
        /*0628*/ 	.word	0x00008de0


	//   ....[81]....
        /*062c*/ 	.word	0x00008e20


	//   ....[82]....
        /*0630*/ 	.word	0x00008f60


	//   ....[83]....
        /*0634*/ 	.word	0x00009270


	//   ....[84]....
        /*0638*/ 	.word	0x000092a0


	//   ....[85]....
        /*063c*/ 	.word	0x000093f0


	//   ....[86]....
        /*0640*/ 	.word	0x00009420


	//   ....[87]....
        /*0644*/ 	.word	0x000098e0


	//   ....[88]....
        /*0648*/ 	.word	0x00009920


	//   ....[89]....
        /*064c*/ 	.word	0x00009a70


	//   ....[90]....
        /*0650*/ 	.word	0x00009a90


	//   ....[91]....
        /*0654*/ 	.word	0x00009bc0


	//   ....[92]....
        /*0658*/ 	.word	0x00009be0


	//   ....[93]....
        /*065c*/ 	.word	0x00009d20


	//   ....[94]....
        /*0660*/ 	.word	0x00009d60


	//   ....[95]....
        /*0664*/ 	.word	0x0000b420


	//   ....[96]....
        /*0668*/ 	.word	0x0000b460


	//   ....[97]....
        /*066c*/ 	.word	0x0000b470


	//   ....[98]....
        /*0670*/ 	.word	0x0000b490


	//   ....[99]....
        /*0674*/ 	.word	0x0000b4b0


	//   ....[100]....
        /*0678*/ 	.word	0x0000b4e0


	//   ....[101]....
        /*067c*/ 	.word	0x0000b510


	//   ....[102]....
        /*0680*/ 	.word	0x0000b5c0


	//   ....[103]....
        /*0684*/ 	.word	0x0000b690


	//   ....[104]....
        /*0688*/ 	.word	0x0000b6e0


	//   ....[105]....
        /*068c*/ 	.word	0x0000b710


	//   ....[106]....
        /*0690*/ 	.word	0x0000b740


	//   ....[107]....
        /*0694*/ 	.word	0x0000b770


	//   ....[108]....
        /*0698*/ 	.word	0x0000b7c0


	//   ....[109]....
        /*069c*/ 	.word	0x0000b7d0


	//   ....[110]....
        /*06a0*/ 	.word	0x0000b870


	//   ....[111]....
        /*06a4*/ 	.word	0x0000bbb0


	//   ....[112]....
        /*06a8*/ 	.word	0x0000bbe0


	//   ....[113]....
        /*06ac*/ 	.word	0x0000bc10


	//   ....[114]....
        /*06b0*/ 	.word	0x0000bc30


	//   ....[115]....
        /*06b4*/ 	.word	0x0000bc40


	//   ....[116]....
        /*06b8*/ 	.word	0x0000bc60


	//   ....[117]....
        /*06bc*/ 	.word	0x0000bc80


	//   ....[118]....
        /*06c0*/ 	.word	0x0000bc90


	//   ....[119]....
        /*06c4*/ 	.word	0x0000bcc0


	//   ....[120]....
        /*06c8*/ 	.word	0x0000bce0


	//   ....[121]....
        /*06cc*/ 	.word	0x0000bd20


	//   ....[122]....
        /*06d0*/ 	.word	0x0000bd80


	//   ....[123]....
        /*06d4*/ 	.word	0x0000bda0


	//   ....[124]....
        /*06d8*/ 	.word	0x0000bdb0


	//   ....[125]....
        /*06dc*/ 	.word	0x0000be00


	//   ....[126]....
        /*06e0*/ 	.word	0x0000bf30


	//   ....[127]....
        /*06e4*/ 	.word	0x0000c660


	//   ....[128]....
        /*06e8*/ 	.word	0x0000c680


	//   ....[129]....
        /*06ec*/ 	.word	0x0000c6b0


	//   ....[130]....
        /*06f0*/ 	.word	0x0000c6f0


	//   ....[131]....
        /*06f4*/ 	.word	0x0000c760


	//   ....[132]....
        /*06f8*/ 	.word	0x0000c780


	//   ....[133]....
        /*06fc*/ 	.word	0x0000c800


	//   ....[134]....
        /*0700*/ 	.word	0x0000c820


	//   ....[135]....
        /*0704*/ 	.word	0x0000c8a0


	//   ....[136]....
        /*0708*/ 	.word	0x0000c8d0


	//   ....[137]....
        /*070c*/ 	.word	0x0000c940


	//   ....[138]....
        /*0710*/ 	.word	0x0000c960


	//   ....[139]....
        /*0714*/ 	.word	0x0000c9e0


	//   ....[140]....
        /*0718*/ 	.word	0x0000ca00


	//   ....[141]....
        /*071c*/ 	.word	0x0000ca80


	//   ....[142]....
        /*0720*/ 	.word	0x0000caa0


	//   ....[143]....
        /*0724*/ 	.word	0x0000d0c0


	//   ....[144]....
        /*0728*/ 	.word	0x0000d0e0


	//   ....[145]....
        /*072c*/ 	.word	0x0000d0f0


	//   ....[146]....
        /*0730*/ 	.word	0x0000d100


	//   ....[147]....
        /*0734*/ 	.word	0x0000d120


	//   ....[148]....
        /*0738*/ 	.word	0x0000d1a0


	//   ....[149]....
        /*073c*/ 	.word	0x0000d1b0


	//   ....[150]....
        /*0740*/ 	.word	0x0000d1c0


	//   ....[151]....
        /*0744*/ 	.word	0x0000d1d0


	//   ....[152]....
        /*0748*/ 	.word	0x0000d260


	//   ....[153]....
        /*074c*/ 	.word	0x0000d270


	//   ....[154]....
        /*0750*/ 	.word	0x0000d280


	//   ....[155]....
        /*0754*/ 	.word	0x0000d290


	//   ....[156]....
        /*0758*/ 	.word	0x0000d320


	//   ....[157]....
        /*075c*/ 	.word	0x0000d330


	//   ....[158]....
        /*0760*/ 	.word	0x0000d340


	//   ....[159]....
        /*0764*/ 	.word	0x0000d690


	//   ....[160]....
        /*0768*/ 	.word	0x0000d6a0


	//   ....[161]....
        /*076c*/ 	.word	0x0000d6b0


	//   ....[162]....
        /*0770*/ 	.word	0x0000d6d0


	//   ....[163]....
        /*0774*/ 	.word	0x0000d6f0


	//   ....[164]....
        /*0778*/ 	.word	0x0000d730


	//   ....[165]....
        /*077c*/ 	.word	0x0000d740


	//   ....[166]....
        /*0780*/ 	.word	0x0000d780


	//   ....[167]....
        /*0784*/ 	.word	0x0000d7a0


	//   ....[168]....
        /*0788*/ 	.word	0x0000d7c0


	//   ....[169]....
        /*078c*/ 	.word	0x0000d800


	//   ....[170]....
        /*0790*/ 	.word	0x0000d850


	//   ....[171]....
        /*0794*/ 	.word	0x0000d8a0


	//   ....[172]....
        /*0798*/ 	.word	0x0000d8c0


	//   ....[173]....
        /*079c*/ 	.word	0x0000d8f0


	//   ....[174]....
        /*07a0*/ 	.word	0x0000d910


	//   ....[175]....
        /*07a4*/ 	.word	0x0000ee00


	//   ....[176]....
        /*07a8*/ 	.word	0x0000f360


	//   ....[177]....
        /*07ac*/ 	.word	0x0000f440


	//   ....[178]....
        /*07b0*/ 	.word	0x0000f520


	//   ....[179]....
        /*07b4*/ 	.word	0x0000f580


	//   ....[180]....
        /*07b8*/ 	.word	0x0000f650


	//   ....[181]....
        /*07bc*/ 	.word	0x0000f6b0


	//   ....[182]....
        /*07c0*/ 	.word	0x0000f780


	//   ....[183]....
        /*07c4*/ 	.word	0x0000f7e0


	//   ....[184]....
        /*07c8*/ 	.word	0x0000f8c0


	//   ....[185]....
        /*07cc*/ 	.word	0x0000f920


	//   ....[186]....
        /*07d0*/ 	.word	0x0000f9f0


	//   ....[187]....
        /*07d4*/ 	.word	0x0000fa50


	//   ....[188]....
        /*07d8*/ 	.word	0x0000fb30


	//   ....[189]....
        /*07dc*/ 	.word	0x0000fb90


	//   ....[190]....
        /*07e0*/ 	.word	0x0000fc50


	//   ....[191]....
        /*07e4*/ 	.word	0x0000fcb0


	//   ....[192]....
        /*07e8*/ 	.word	0x0000fd70


	//   ....[193]....
        /*07ec*/ 	.word	0x0000fe50


	//   ....[194]....
        /*07f0*/ 	.word	0x0000fef0


	//   ....[195]....
        /*07f4*/ 	.word	0x0000ff50


	//   ....[196]....
        /*07f8*/ 	.word	0x00010030


	//   ....[197]....
        /*07fc*/ 	.word	0x00010090


	//   ....[198]....
        /*0800*/ 	.word	0x00010170


	//   ....[199]....
        /*0804*/ 	.word	0x00010200


	//   ....[200]....
        /*0808*/ 	.word	0x000102c0


	//   ....[201]....
        /*080c*/ 	.word	0x00010350


	//   ....[202]....
        /*0810*/ 	.word	0x00010400


	//   ....[203]....
        /*0814*/ 	.word	0x000104f0


	//   ....[204]....
        /*0818*/ 	.word	0x00010590


	//   ....[205]....
        /*081c*/ 	.word	0x000105f0


	//   ....[206]....
        /*0820*/ 	.word	0x000106e0


	//   ....[207]....
        /*0824*/ 	.word	0x00010740


	//   ....[208]....
        /*0828*/ 	.word	0x00010820


	//   ....[209]....
        /*082c*/ 	.word	0x000108b0


	//   ....[210]....
        /*0830*/ 	.word	0x00010920


	//   ....[211]....
        /*0834*/ 	.word	0x000109a0


	//   ....[212]....
        /*0838*/ 	.word	0x00010a50


	//   ....[213]....
        /*083c*/ 	.word	0x00010ac0


	//   ....[214]....
        /*0840*/ 	.word	0x00010ba0


	//   ....[215]....
        /*0844*/ 	.word	0x00010c20


	//   ....[216]....
        /*0848*/ 	.word	0x00010cf0


	//   ....[217]....
        /*084c*/ 	.word	0x00010d60


	//   ....[218]....
        /*0850*/ 	.word	0x00010e40


	//   ....[219]....
        /*0854*/ 	.word	0x00010eb0


	//   ....[220]....
        /*0858*/ 	.word	0x00010f90


	//   ....[221]....
        /*085c*/ 	.word	0x00011000


	//   ....[222]....
        /*0860*/ 	.word	0x000110e0


	//   ....[223]....
        /*0864*/ 	.word	0x00011150


	//   ....[224]....
        /*0868*/ 	.word	0x00011210


	//   ....[225]....
        /*086c*/ 	.word	0x00011350


	//   ....[226]....
        /*0870*/ 	.word	0x000113f0


	//   ....[227]....
        /*0874*/ 	.word	0x00011450


	//   ....[228]....
        /*0878*/ 	.word	0x00011500


	//   ....[229]....
        /*087c*/ 	.word	0x00011560


	//   ....[230]....
        /*0880*/ 	.word	0x00011620


	//   ....[231]....
        /*0884*/ 	.word	0x00011680


	//   ....[232]....
        /*0888*/ 	.word	0x00011740


	//   ....[233]....
        /*088c*/ 	.word	0x000117a0


	//   ....[234]....
        /*0890*/ 	.word	0x00011860


	//   ....[235]....
        /*0894*/ 	.word	0x000118c0


	//   ....[236]....
        /*0898*/ 	.word	0x00011980


	//   ....[237]....
        /*089c*/ 	.word	0x000119e0


	//   ....[238]....
        /*08a0*/ 	.word	0x00011aa0


	//   ....[239]....
        /*08a4*/ 	.word	0x00011b00


	//   ....[240]....
        /*08a8*/ 	.word	0x00011bc0


	//   ....[241]....
        /*08ac*/ 	.word	0x00011ca0


	//   ....[242]....
        /*08b0*/ 	.word	0x00011d30


	//   ....[243]....
        /*08b4*/ 	.word	0x00011d90


	//   ....[244]....
        /*08b8*/ 	.word	0x00011e40


	//   ....[245]....
        /*08bc*/ 	.word	0x00011ea0


	//   ....[246]....
        /*08c0*/ 	.word	0x00011f50


	//   ....[247]....
        /*08c4*/ 	.word	0x00011fb0


	//   ....[248]....
        /*08c8*/ 	.word	0x00012060


	//   ....[249]....
        /*08cc*/ 	.word	0x000120c0


	//   ....[250]....
        /*08d0*/ 	.word	0x00012170


	//   ....[251]....
        /*08d4*/ 	.word	0x000121d0


	//   ....[252]....
        /*08d8*/ 	.word	0x00012280


	//   ....[253]....
        /*08dc*/ 	.word	0x000122e0


	//   ....[254]....
        /*08e0*/ 	.word	0x00012390


	//   ....[255]....
        /*08e4*/ 	.word	0x000123f0


	//   ....[0]....
        /*08e8*/ 	.word	0x000124a0


	//----- nvinfo : EIATTR_REG_RECONFIG
	.align		4
.L_92:
        /*08ec*/ 	.byte	0x01, 0x54
	.zero		2


	//----- nvinfo : EIATTR_SYSCALL_OFFSETS
	.align		4
        /*08f0*/ 	.byte	0x04, 0x46
        /*08f2*/ 	.short	(.L_94 - .L_93)


	//   ....[0]....
.L_93:
        /*08f4*/ 	.word	0x00001070


	//   ....[1]....
        /*08f8*/ 	.word	0x0000ab50


	//   ....[2]....
        /*08fc*/ 	.word	0x0000acb0


	//   ....[3]....
        /*0900*/ 	.word	0x0000adf0


	//   ....[4]....
        /*0904*/ 	.word	0x0000af10


	//   ....[5]....
        /*0908*/ 	.word	0x0000c2d0


	//----- nvinfo : EIATTR_MBARRIER_INSTR_OFFSETS
	.align		4
.L_94:
        /*090c*/ 	.byte	0x04, 0x39
        /*090e*/ 	.short	(.L_96 - .L_95)


	//   ....[0]....
.L_95:
        /*0910*/ 	.word	0x00000180
        /*0914*/ 	.word	0x000000ff
        /*0918*/ 	.word	0x00038800
        /*091c*/ 	.short	0x0100
        /*091e*/ 	.byte	0x08
	.zero		1


	//   ....[1]....
        /*0920*/ 	.word	0x00000190
        /*0924*/ 	.word	0x000000ff
        /*0928*/ 	.word	0x00038820
        /*092c*/ 	.short	0x0100
        /*092e*/ 	.byte	0x08
	.zero		1


	//   ....[2]....
        /*0930*/ 	.word	0x00000280
        /*0934*/ 	.word	0x000000ff
        /*0938*/ 	.word	0x00038830
        /*093c*/ 	.short	0x0100
        /*093e*/ 	.byte	0x08
	.zero		1


	//   ....[3]....
        /*0940*/ 	.word	0x00000290
        /*0944*/ 	.word	0x000000ff
        /*0948*/ 	.word	0x00038840
        /*094c*/ 	.short	0x0100
        /*094e*/ 	.byte	0x08
	.zero		1


	//   ....[4]....
        /*0950*/ 	.word	0x000002a0
        /*0954*/ 	.word	0x000000ff
        /*0958*/ 	.word	0x00038838
        /*095c*/ 	.short	0x0100
        /*095e*/ 	.byte	0x08
	.zero		1


	//   ....[5]....
        /*0960*/ 	.word	0x000002b0
        /*0964*/ 	.word	0x000000ff
        /*0968*/ 	.word	0x00038848
        /*096c*/ 	.short	0x0100
        /*096e*/ 	.byte	0x08
	.zero		1


	//   ....[6]....
        /*0970*/ 	.word	0x000003e0
        /*0974*/ 	.word	0x000000ff
        /*0978*/ 	.word	0x00038850
        /*097c*/ 	.short	0x0100
        /*097e*/ 	.byte	0x08
	.zero		1


	//   ....[7]....
        /*0980*/ 	.word	0x000003f0
        /*0984*/ 	.word	0x000000ff
        /*0988*/ 	.word	0x00038860
        /*098c*/ 	.short	0x0100
        /*098e*/ 	.byte	0x08
	.zero		1


	//   ....[8]....
        /*0990*/ 	.word	0x00000400
        /*0994*/ 	.word	0x000000ff
        /*0998*/ 	.word	0x00038858
        /*099c*/ 	.short	0x0100
        /*099e*/ 	.byte	0x08
	.zero		1


	//   ....[9]....
        /*09a0*/ 	.word	0x00000410
        /*09a4*/ 	.word	0x000000ff
        /*09a8*/ 	.word	0x00038868
        /*09ac*/ 	.short	0x0100
        /*09ae*/ 	.byte	0x08
	.zero		1


	//   ....[10]....
        /*09b0*/ 	.word	0x00000500
        /*09b4*/ 	.word	0x000000ff
        /*09b8*/ 	.word	0x00038870
        /*09bc*/ 	.short	0x0100
        /*09be*/ 	.byte	0x06
	.zero		1


	//   ....[11]....
        /*09c0*/ 	.word	0x00000510
        /*09c4*/ 	.word	0x000000ff
        /*09c8*/ 	.word	0x00038880
        /*09cc*/ 	.short	0x0100
        /*09ce*/ 	.byte	0x06
	.zero		1


	//   ....[12]....
        /*09d0*/ 	.word	0x00000520
        /*09d4*/ 	.word	0x000000ff
        /*09d8*/ 	.word	0x00038878
        /*09dc*/ 	.short	0x0100
        /*09de*/ 	.byte	0x06
	.zero		1


	//   ....[13]....
        /*09e0*/ 	.word	0x00000530
        /*09e4*/ 	.word	0x000000ff
        /*09e8*/ 	.word	0x00038888
        /*09ec*/ 	.short	0x0100
        /*09ee*/ 	.byte	0x06
	.zero		1


	//   ....[14]....
        /*09f0*/ 	.word	0x00000660
        /*09f4*/ 	.word	0x000000ff
        /*09f8*/ 	.word	0x00038890
        /*09fc*/ 	.short	0x0100
        /*09fe*/ 	.byte	0x08
	.zero		1


	//   ....[15]....
        /*0a00*/ 	.word	0x00000670
        /*0a04*/ 	.word	0x000000ff
        /*0a08*/ 	.word	0x000388a0
        /*0a0c*/ 	.short	0x0100
        /*0a0e*/ 	.byte	0x08
	.zero		1


	//   ....[16]....
        /*0a10*/ 	.word	0x00000680
        /*0a14*/ 	.word	0x000000ff
        /*0a18*/ 	.word	0x00038898
        /*0a1c*/ 	.short	0x0100
        /*0a1e*/ 	.byte	0x08
	.zero		1


	//   ....[17]....
        /*0a20*/ 	.word	0x00000690
        /*0a24*/ 	.word	0x000000ff
        /*0a28*/ 	.word	0x000388a8
        /*0a2c*/ 	.short	0x0100
        /*0a2e*/ 	.byte	0x08
	.zero		1


	//   ....[18]....
        /*0a30*/ 	.word	0x000007e0
        /*0a34*/ 	.word	0x000000ff
        /*0a38*/ 	.word	0x000388b0
        /*0a3c*/ 	.short	0x0100
        /*0a3e*/ 	.byte	0x08
	.zero		1


	//   ....[19]....
        /*0a40*/ 	.word	0x000007f0
        /*0a44*/ 	.word	0x000000ff
        /*0a48*/ 	.word	0x000388c0
        /*0a4c*/ 	.short	0x0100
        /*0a4e*/ 	.byte	0x08
	.zero		1


	//   ....[20]....
        /*0a50*/ 	.word	0x00000800
        /*0a54*/ 	.word	0x000000ff
        /*0a58*/ 	.word	0x000388b8
        /*0a5c*/ 	.short	0x0100
        /*0a5e*/ 	.byte	0x08
	.zero		1


	//   ....[21]....
        /*0a60*/ 	.word	0x00000810
        /*0a64*/ 	.word	0x000000ff
        /*0a68*/ 	.word	0x000388c8
        /*0a6c*/ 	.short	0x0100
        /*0a6e*/ 	.byte	0x08
	.zero		1


	//   ....[22]....
        /*0a70*/ 	.word	0x000013f0
        /*0a74*/ 	.word	0x000000ff
        /*0a78*/ 	.word	0x00038800
        /*0a7c*/ 	.short	0x010a
        /*0a7e*/ 	.byte	0x32
	.zero		1


	//   ....[23]....
        /*0a80*/ 	.word	0x000014e0
        /*0a84*/ 	.word	0x000000ff
        /*0a88*/ 	.word	0x00038830
        /*0a8c*/ 	.short	0x010a
        /*0a8e*/ 	.byte	0x33
	.zero		1


	//   ....[24]....
        /*0a90*/ 	.word	0x00001520
        /*0a94*/ 	.word	0x000000ff
        /*0a98*/ 	.word	0x00038830
        /*0a9c*/ 	.short	0x010a
        /*0a9e*/ 	.byte	0x33
	.zero		1


	//   ....[25]....
        /*0aa0*/ 	.word	0x00001f90
        /*0aa4*/ 	.word	0x000000ff
        /*0aa8*/ 	.word	0x00000000
        /*0aac*/ 	.short	0x0101
        /*0aae*/ 	.byte	0x06
	.zero		1


	//   ....[26]....
        /*0ab0*/ 	.word	0x00003ae0
        /*0ab4*/ 	.word	0x000000ff
        /*0ab8*/ 	.word	0x00038850
        /*0abc*/ 	.short	0x010a
        /*0abe*/ 	.byte	0x33
	.zero		1


	//   ....[27]....
        /*0ac0*/ 	.word	0x00003b20
        /*0ac4*/ 	.word	0x000000ff
        /*0ac8*/ 	.word	0x00038850
        /*0acc*/ 	.short	0x010a
        /*0ace*/ 	.byte	0x33
	.zero		1


	//   ....[28]....
        /*0ad0*/ 	.word	0x00003d70
        /*0ad4*/ 	.word	0x000000ff
        /*0ad8*/ 	.word	0x00000000
        /*0adc*/ 	.short	0x0101
        /*0ade*/ 	.byte	0x33
	.zero		1


	//   ....[29]....
        /*0ae0*/ 	.word	0x00003ef0
        /*0ae4*/ 	.word	0x000000ff
        /*0ae8*/ 	.word	0x00038830
        /*0aec*/ 	.short	0x010a
        /*0aee*/ 	.byte	0x2e
	.zero		1


	//   ....[30]....
        /*0af0*/ 	.word	0x00003f40
        /*0af4*/ 	.word	0x000000ff
        /*0af8*/ 	.word	0x00038830
        /*0afc*/ 	.short	0x010a
        /*0afe*/ 	.byte	0x2e
	.zero		1


	//   ....[31]....
        /*0b00*/ 	.word	0x000046b0
        /*0b04*/ 	.word	0x000000ff
        /*0b08*/ 	.word	0x00000000
        /*0b0c*/ 	.short	0x0101
        /*0b0e*/ 	.byte	0x06
	.zero		1


	//   ....[32]....
        /*0b10*/ 	.word	0x000065d0
        /*0b14*/ 	.word	0x000000ff
        /*0b18*/ 	.word	0x00038850
        /*0b1c*/ 	.short	0x010a
        /*0b1e*/ 	.byte	0x2e
	.zero		1


	//   ....[33]....
        /*0b20*/ 	.word	0x00006630
        /*0b24*/ 	.word	0x000000ff
        /*0b28*/ 	.word	0x00038850
        /*0b2c*/ 	.short	0x010a
        /*0b2e*/ 	.byte	0x2e
	.zero		1


	//   ....[34]....
        /*0b30*/ 	.word	0x00006840
        /*0b34*/ 	.word	0x000000ff
        /*0b38*/ 	.word	0x00000000
        /*0b3c*/ 	.short	0x0101
        /*0b3e*/ 	.byte	0x2e
	.zero		1


	//   ....[35]....
        /*0b40*/ 	.word	0x00009900
        /*0b44*/ 	.word	0x000000ff
        /*0b48*/ 	.word	0x00000000
        /*0b4c*/ 	.short	0x0101
        /*0b4e*/ 	.byte	0x06
	.zero		1


	//   ....[36]....
        /*0b50*/ 	.word	0x0000b280
        /*0b54*/ 	.word	0x00000006
        /*0b58*/ 	.word	0x00038880
        /*0b5c*/ 	.short	0x010a
        /*0b5e*/ 	.byte	0x3f
	.zero		1


	//   ....[37]....
        /*0b60*/ 	.word	0x0000b920
        /*0b64*/ 	.word	0x00000006
        /*0b68*/ 	.word	0x00038870
        /*0b6c*/ 	.short	0x0107
        /*0b6e*/ 	.byte	0x3f
	.zero		1


	//   ....[38]....
        /*0b70*/ 	.word	0x0000b9e0
        /*0b74*/ 	.word	0x00000006
        /*0b78*/ 	.word	0x00038870
        /*0b7c*/ 	.short	0x0101
        /*0b7e*/ 	.byte	0x3f
	.zero		1


	//   ....[39]....
        /*0b80*/ 	.word	0x0000ba10
        /*0b84*/ 	.word	0x00000006
        /*0b88*/ 	.word	0x00038840
        /*0b8c*/ 	.short	0x010a
        /*0b8e*/ 	.byte	0x3f
	.zero		1


	//   ....[40]....
        /*0b90*/ 	.word	0x0000c0b0
        /*0b94*/ 	.word	0x00000006
        /*0b98*/ 	.word	0x00038830
        /*0b9c*/ 	.short	0x0107
        /*0b9e*/ 	.byte	0x3f
	.zero		1


	//   ....[41]....
        /*0ba0*/ 	.word	0x0000c170
        /*0ba4*/ 	.word	0x00000006
        /*0ba8*/ 	.word	0x00038830
        /*0bac*/ 	.short	0x0101
        /*0bae*/ 	.byte	0x3f
	.zero		1


	//   ....[42]....
        /*0bb0*/ 	.word	0x0000cb60
        /*0bb4*/ 	.word	0x000000ff
        /*0bb8*/ 	.word	0x00038800
        /*0bbc*/ 	.short	0x0107
        /*0bbe*/ 	.byte	0x29
	.zero		1


	//   ....[43]....
        /*0bc0*/ 	.word	0x0000cbb0
        /*0bc4*/ 	.word	0x000000ff
        /*0bc8*/ 	.word	0x00038800
        /*0bcc*/ 	.short	0x0101
        /*0bce*/ 	.byte	0x29
	.zero		1


	//   ....[44]....
        /*0bd0*/ 	.word	0x0000cbf0
        /*0bd4*/ 	.word	0x000000ff
        /*0bd8*/ 	.word	0x00038820
        /*0bdc*/ 	.short	0x010a
        /*0bde*/ 	.byte	0x29
	.zero		1


	//   ....[45]....
        /*0be0*/ 	.word	0x0000cf20
        /*0be4*/ 	.word	0x00000000
        /*0be8*/ 	.word	0x00038880
        /*0bec*/ 	.short	0x010a
        /*0bee*/ 	.byte	0x3f
	.zero		1


	//   ....[46]....
        /*0bf0*/ 	.word	0x0000d410
        /*0bf4*/ 	.word	0x00000000
        /*0bf8*/ 	.word	0x00038870
        /*0bfc*/ 	.short	0x0107
        /*0bfe*/ 	.byte	0x3f
	.zero		1


	//   ....[47]....
        /*0c00*/ 	.word	0x0000d4d0
        /*0c04*/ 	.word	0x00000000
        /*0c08*/ 	.word	0x00038870
        /*0c0c*/ 	.short	0x0101
        /*0c0e*/ 	.byte	0x3f
	.zero		1


	//   ....[48]....
        /*0c10*/ 	.word	0x0000d500
        /*0c14*/ 	.word	0x00000000
        /*0c18*/ 	.word	0x00038840
        /*0c1c*/ 	.short	0x010a
        /*0c1e*/ 	.byte	0x3f
	.zero		1


	//   ....[49]....
        /*0c20*/ 	.word	0x0000d9d0
        /*0c24*/ 	.word	0x00000000
        /*0c28*/ 	.word	0x00038830
        /*0c2c*/ 	.short	0x0107
        /*0c2e*/ 	.byte	0x3f
	.zero		1


	//   ....[50]....
        /*0c30*/ 	.word	0x0000da90
        /*0c34*/ 	.word	0x00000000
        /*0c38*/ 	.word	0x00038830
        /*0c3c*/ 	.short	0x0101
        /*0c3e*/ 	.byte	0x3f
	.zero		1


	//   ....[51]....
        /*0c40*/ 	.word	0x0000db20
        /*0c44*/ 	.word	0x00000011
        /*0c48*/ 	.word	0x00038870
        /*0c4c*/ 	.short	0x010a
        /*0c4e*/ 	.byte	0x3f
	.zero		1


	//   ....[52]....
        /*0c50*/ 	.word	0x0000dbb0
        /*0c54*/ 	.word	0x00000011
        /*0c58*/ 	.word	0x00038860
        /*0c5c*/ 	.short	0x010a
        /*0c5e*/ 	.byte	0x3f
	.zero		1


	//   ....[53]....
        /*0c60*/ 	.word	0x0000e310
        /*0c64*/ 	.word	0x00000011
        /*0c68*/ 	.word	0x00038850
        /*0c6c*/ 	.short	0x0101
        /*0c6e*/ 	.byte	0x3f
	.zero		1


	//   ....[54]....
        /*0c70*/ 	.word	0x0000e3a0
        /*0c74*/ 	.word	0x00000011
        /*0c78*/ 	.word	0x00000000
        /*0c7c*/ 	.short	0x0101
        /*0c7e*/ 	.byte	0x3f
	.zero		1


	//   ....[55]....
        /*0c80*/ 	.word	0x0000e440
        /*0c84*/ 	.word	0x00000012
        /*0c88*/ 	.word	0x00038870
        /*0c8c*/ 	.short	0x010a
        /*0c8e*/ 	.byte	0x3f
	.zero		1


	//   ....[56]....
        /*0c90*/ 	.word	0x0000e4e0
        /*0c94*/ 	.word	0x00000012
        /*0c98*/ 	.word	0x00038860
        /*0c9c*/ 	.short	0x010a
        /*0c9e*/ 	.byte	0x3f
	.zero		1


	//   ....[57]....
        /*0ca0*/ 	.word	0x0000ec30
        /*0ca4*/ 	.word	0x00000012
        /*0ca8*/ 	.word	0x00038850
        /*0cac*/ 	.short	0x0101
        /*0cae*/ 	.byte	0x3f
	.zero		1


	//   ....[58]....
        /*0cb0*/ 	.word	0x0000ed20
        /*0cb4*/ 	.word	0x00000012
        /*0cb8*/ 	.word	0x00000000
        /*0cbc*/ 	.short	0x0101
        /*0cbe*/ 	.byte	0x3f
	.zero		1


	//   ....[59]....
        /*0cc0*/ 	.word	0x0000edb0
        /*0cc4*/ 	.word	0x00000004
        /*0cc8*/ 	.word	0x00038820
        /*0ccc*/ 	.short	0x010a
        /*0cce*/ 	.byte	0x3f
	.zero		1


	//   ....[60]....
        /*0cd0*/ 	.word	0x0000eee0
        /*0cd4*/ 	.word	0x00000003
        /*0cd8*/ 	.word	0x00038840
        /*0cdc*/ 	.short	0x010a
        /*0cde*/ 	.byte	0x3f
	.zero		1


	//   ....[61]....
        /*0ce0*/ 	.word	0x0000ef80
        /*0ce4*/ 	.word	0x0000001d
        /*0ce8*/ 	.word	0x00038840
        /*0cec*/ 	.short	0x010a
        /*0cee*/ 	.byte	0x3f
	.zero		1


	//   ....[62]....
        /*0cf0*/ 	.word	0x0000efc0
        /*0cf4*/ 	.word	0x00000003
        /*0cf8*/ 	.word	0x00038860
        /*0cfc*/ 	.short	0x010a
        /*0cfe*/ 	.byte	0x3f
	.zero		1


	//   ....[63]....
        /*0d00*/ 	.word	0x0000f000
        /*0d04*/ 	.word	0x0000001d
        /*0d08*/ 	.word	0x00038860
        /*0d0c*/ 	.short	0x010a
        /*0d0e*/ 	.byte	0x3f
	.zero		1


	//   ....[64]....
        /*0d10*/ 	.word	0x0000f040
        /*0d14*/ 	.word	0x00000003
        /*0d18*/ 	.word	0x00038880
        /*0d1c*/ 	.short	0x010a
        /*0d1e*/ 	.byte	0x3f
	.zero		1


	//   ....[65]....
        /*0d20*/ 	.word	0x0000f080
        /*0d24*/ 	.word	0x0000001d
        /*0d28*/ 	.word	0x00038880
        /*0d2c*/ 	.short	0x010a
        /*0d2e*/ 	.byte	0x3f
	.zero		1


	//   ....[66]....
        /*0d30*/ 	.word	0x0000f0f0
        /*0d34*/ 	.word	0x00000003
        /*0d38*/ 	.word	0x00038800
        /*0d3c*/ 	.short	0x010a
        /*0d3e*/ 	.byte	0x3f
	.zero		1


	//   ....[67]....
        /*0d40*/ 	.word	0x0000f150
        /*0d44*/ 	.word	0x00000003
        /*0d48*/ 	.word	0x00038830
        /*0d4c*/ 	.short	0x010a
        /*0d4e*/ 	.byte	0x3f
	.zero		1


	//   ....[68]....
        /*0d50*/ 	.word	0x0000f1b0
        /*0d54*/ 	.word	0x00000007
        /*0d58*/ 	.word	0x00038850
        /*0d5c*/ 	.short	0x010a
        /*0d5e*/ 	.byte	0x3f
	.zero		1


	//   ....[69]....
        /*0d60*/ 	.word	0x0000f220
        /*0d64*/ 	.word	0x00000002
        /*0d68*/ 	.word	0x00038830
        /*0d6c*/ 	.short	0x010a
        /*0d6e*/ 	.byte	0x3f
	.zero		1


	//   ....[70]....
        /*0d70*/ 	.word	0x0000f290
        /*0d74*/ 	.word	0x00000006
        /*0d78*/ 	.word	0x00038850
        /*0d7c*/ 	.short	0x010a
        /*0d7e*/ 	.byte	0x3f
	.zero		1


	//   ....[71]....
        /*0d80*/ 	.word	0x0000f390
        /*0d84*/ 	.word	0x00000006
        /*0d88*/ 	.word	0x00038880
        /*0d8c*/ 	.short	0x010a
        /*0d8e*/ 	.byte	0x3f
	.zero		1


	//   ....[72]....
        /*0d90*/ 	.word	0x0000fda0
        /*0d94*/ 	.word	0x00000006
        /*0d98*/ 	.word	0x00038840
        /*0d9c*/ 	.short	0x010a
        /*0d9e*/ 	.byte	0x3f
	.zero		1


	//   ....[73]....
        /*0da0*/ 	.word	0x00011250
        /*0da4*/ 	.word	0x00000003
        /*0da8*/ 	.word	0x00038820
        /*0dac*/ 	.short	0x010a
        /*0dae*/ 	.byte	0x3f
	.zero		1


	//   ....[74]....
        /*0db0*/ 	.word	0x000112a0
        /*0db4*/ 	.word	0x00000000
        /*0db8*/ 	.word	0x00038880
        /*0dbc*/ 	.short	0x010a
        /*0dbe*/ 	.byte	0x3f
	.zero		1


	//   ....[75]....
        /*0dc0*/ 	.word	0x00011bf0
        /*0dc4*/ 	.word	0x00000000
        /*0dc8*/ 	.word	0x00038840
        /*0dcc*/ 	.short	0x010a
        /*0dce*/ 	.byte	0x3f
	.zero		1


	//   ....[76]....
        /*0dd0*/ 	.word	0x000124d0
        /*0dd4*/ 	.word	0x00000011
        /*0dd8*/ 	.word	0x00038870
        /*0ddc*/ 	.short	0x010a
        /*0dde*/ 	.byte	0x3f
	.zero		1


	//   ....[77]....
        /*0de0*/ 	.word	0x00012520
        /*0de4*/ 	.word	0x00000011
        /*0de8*/ 	.word	0x00038860
        /*0dec*/ 	.short	0x010a
        /*0dee*/ 	.byte	0x3f
	.zero		1


	//   ....[78]....
        /*0df0*/ 	.word	0x00012570
        /*0df4*/ 	.word	0x00000012
        /*0df8*/ 	.word	0x00038870
        /*0dfc*/ 	.short	0x010a
        /*0dfe*/ 	.byte	0x3f
	.zero		1


	//   ....[79]....
        /*0e00*/ 	.word	0x000125c0
        /*0e04*/ 	.word	0x00000012
        /*0e08*/ 	.word	0x00038860
        /*0e0c*/ 	.short	0x010a
        /*0e0e*/ 	.byte	0x3f
	.zero		1


	//   ....[80]....
        /*0e10*/ 	.word	0x00012610
        /*0e14*/ 	.word	0x00000004
        /*0e18*/ 	.word	0x00038820
        /*0e1c*/ 	.short	0x010a
        /*0e1e*/ 	.byte	0x3f
	.zero		1


	//   ....[81]....
        /*0e20*/ 	.word	0x00012660
        /*0e24*/ 	.word	0x00000003
        /*0e28*/ 	.word	0x00038840
        /*0e2c*/ 	.short	0x010a
        /*0e2e*/ 	.byte	0x3f
	.zero		1


	//   ....[82]....
        /*0e30*/ 	.word	0x000126b0
        /*0e34*/ 	.word	0x0000001d
        /*0e38*/ 	.word	0x00038840
        /*0e3c*/ 	.short	0x010a
        /*0e3e*/ 	.byte	0x3f
	.zero		1


	//   ....[83]....
        /*0e40*/ 	.word	0x00012700
        /*0e44*/ 	.word	0x00000003
        /*0e48*/ 	.word	0x00038860
        /*0e4c*/ 	.short	0x010a
        /*0e4e*/ 	.byte	0x3f
	.zero		1


	//   ....[84]....
        /*0e50*/ 	.word	0x00012750
        /*0e54*/ 	.word	0x0000001d
        /*0e58*/ 	.word	0x00038860
        /*0e5c*/ 	.short	0x010a
        /*0e5e*/ 	.byte	0x3f
	.zero		1


	//   ....[85]....
        /*0e60*/ 	.word	0x000127a0
        /*0e64*/ 	.word	0x00000003
        /*0e68*/ 	.word	0x00038880
        /*0e6c*/ 	.short	0x010a
        /*0e6e*/ 	.byte	0x3f
	.zero		1


	//----- nvinfo : EIATTR_NUM_MBARRIERS
	.align		4
.L_96:
        /*0e70*/ 	.byte	0x03, 0x38
        /*0e72*/ 	.short	0x0016


	//----- nvinfo : EIATTR_EXIT_INSTR_OFFSETS
	.align		4
        /*0e74*/ 	.byte	0x04, 0x1c
        /*0e76*/ 	.short	(.L_98 - .L_97)


	//   ....[0]....
.L_97:
        /*0e78*/ 	.word	0x00000970


	//   ....[1]....
        /*0e7c*/ 	.word	0x00009ec0


	//   ....[2]....
        /*0e80*/ 	.word	0x0000ee20


	//   ....[3]....
        /*0e84*/ 	.word	0x0000f0d0


	//----- nvinfo : EIATTR_MAX_THREADS
	.align		4
.L_98:
        /*0e88*/ 	.byte	0x04, 0x05
        /*0e8a*/ 	.short	(.L_100 - .L_99)
.L_99:
        /*0e8c*/ 	.word	0x00000180
        /*0e90*/ 	.word	0x00000001
        /*0e94*/ 	.word	0x00000001


	//----- nvinfo : EIATTR_CRS_STACK_SIZE
	.align		4
.L_100:
        /*0e98*/ 	.byte	0x04, 0x1e
        /*0e9a*/ 	.short	(.L_102 - .L_101)
.L_101:
        /*0e9c*/ 	.word	0x00000000


	//----- nvinfo : EIATTR_CBANK_PARAM_SIZE
	.align		4
.L_102:
        /*0ea0*/ 	.byte	0x03, 0x19
        /*0ea2*/ 	.short	0x0a70


	//----- nvinfo : EIATTR_PARAM_CBANK
	.align		4
        /*0ea4*/ 	.byte	0x04, 0x0a
        /*0ea6*/ 	.short	(.L_104 - .L_103)
	.align		4
.L_103:
        /*0ea8*/ 	.word	index@(.nv.constant0._ZN7cutlass13device_kernelIN5flash11enable_sm90INS1_16FlashAttnFwdSm90INS1_25CollectiveMainloopFwdSm90ILi2EN4cute5tupleIJNS5_1CILi1EEES8_S8_EEENS6_IJNS7_ILi128EEESA_NS7_ILi256EEEEEELi256ENS_12float_e4m3_tEfNS_4arch4Sm90ELb0ELb0ELb1ELb0ELb1ELb0ELb0ELb1ELb0ELb1ELb0ELb0EEENS1_21CollectiveEpilogueFwdINS6_IJSA_SB_SA_EEES9_NS_10bfloat16_tESF_Li256ELb0ELb1ELb0ELb1EEENS1_29StaticPersistentTileSchedulerILb0EEEEEEEEEvNT_6ParamsE)
        /*0eac*/ 	.short	0x0210
        /*0eae*/ 	.short	0x0a70


	//----- nvinfo : EIATTR_SW_WAR
	.align		4
.L_104:
        /*0eb0*/ 	.byte	0x04, 0x36
        /*0eb2*/ 	.short	(.L_106 - .L_105)
.L_105:
        /*0eb4*/ 	.word	0x00000008
.L_106:


//--------------------- .nv.info._ZN7cutlass13device_kernelIN5flash11enable_sm90INS1_16FlashAttnFwdSm90INS1_25CollectiveMainloopFwdSm90ILi2EN4cute5tupleIJNS5_1CILi1EEES8_S8_EEENS6_IJNS7_ILi128EEESA_NS7_ILi256EEEEEELi256ENS_12float_e4m3_tEfNS_4arch4Sm90ELb0ELb0ELb1ELb1ELb1ELb0ELb0ELb1ELb0ELb1ELb0ELb0EEENS1_21CollectiveEpilogueFwdINS6_IJSA_SB_SA_EEES9_NS_10bfloat16_tESF_Li256ELb1ELb1ELb0ELb1EEENS1_36VarlenDynamicPersistentTileSchedulerILi128ELi128ELi256ELi128ELb0ELb1ELb1ELb0ELb1ELb1EEEEEEEEEvNT_6ParamsE --------------------------
	.section	.nv.info._ZN7cutlass13device_kernelIN5flash11enable_sm90INS1_16FlashAttnFwdSm90INS1_25CollectiveMainloopFwdSm90ILi2EN4cute5tupleIJNS5_1CILi1EEES8_S8_EEENS6_IJNS7_ILi128EEESA_NS7_ILi256EEEEEELi256ENS_12float_e4m3_tEfNS_4arch4Sm90ELb0ELb0ELb1ELb1ELb1ELb0ELb0ELb1ELb0ELb1ELb0ELb0EEENS1_21CollectiveEpilogueFwdINS6_IJSA_SB_SA_EEES9_NS_10bfloat16_tESF_Li256ELb1ELb1ELb0ELb1EEENS1_36VarlenDynamicPersistentTileSchedulerILi128ELi128ELi256ELi128ELb0ELb1ELb1ELb0ELb1ELb1EEEEEEEEEvNT_6ParamsE,"",@"SHT_CUDA_INFO"
	.sectionflags	@""
	.align	4


	//----- nvinfo : EIATTR_CUDA_API_VERSION
	.align		4
        /*0000*/ 	.byte	0x04, 0x37
        /*0002*/ 	.short	(.L_108 - .L_107)
.L_107:
        /*0004*/ 	.word	0x00000082


	//----- nvinfo : EIATTR_KPARAM_INFO
	.align		4
.L_108:
        /*0008*/ 	.byte	0x04, 0x17
        /*000a*/ 	.short	(.L_110 - .L_109)
.L_109:
        /*000c*/ 	.word	0x00000000
        /*0010*/ 	.short	0x0000
        /*0012*/ 	.short	0x0070
        /*0014*/ 	.byte	0x00, 0xf0, 0x01, 0x2a


	//----- nvinfo : EIATTR_SPARSE_MMA_MASK
	.align		4
.L_110:
        /*0018*/ 	.byte	0x03, 0x50
        /*001a*/ 	.short	0x0000


	//----- nvinfo : EIATTR_MAXREG_COUNT
	.align		4
        /*001c*/ 	.byte	0x03, 0x1b
        /*001e*/ 	.short	0x00a8


	//----- nvinfo : EIATTR_NUM_BARRIERS
	.align		4
        /*0020*/ 	.byte	0x02, 0x4c
        /*0022*/ 	.byte	0x10
	.zero		1


	//----- nvinfo : EIATTR_EXTERNS
	.align		4
        /*0024*/ 	.byte	0x04, 0x0f
        /*0026*/ 	.short	(.L_112 - .L_111)


	//   ....[0]....
	.align		4
.L_111:
        /*0028*/ 	.word	index@(__assertfail)


	//----- nvinfo : EIATTR_ANNOTATIONS
	.align		4
.L_112:
        /*002c*/ 	.byte	0x04, 0x55
        /*002e*/ 	.short	(.L_114 - .L_113)


	//   ....[0]....
.L_113:
        /*0030*/ 	.word	0x00000001
        /*0034*/ 	.byte	0x30, 0xbf, 0x00, 0x00, 0x01, 0x00, 0x00, 0x00, 0x70, 0xc1, 0x00, 0x00, 0x01, 0x00, 0x00, 0x00
        /*0044*/ 	.byte	0xa0, 0xc1, 0x00, 0x00, 0x01, 0x00, 0x00, 0x00, 0xc0, 0xc1, 0x00, 0x00, 0x01, 0x00, 0x00, 0x00
        /*0054*/ 	.byte	0x10, 0xc2, 0x00, 0x00, 0x01, 0x00, 0x00, 0x00, 0xe0, 0xe3, 0x00, 0x00, 0x01, 0x00, 0x00, 0x00
        /*0064*/ 	.byte	0x20, 0xed, 0x00, 0x00, 0x01, 0x00, 0x00, 0x00, 0x40, 0xed, 0x00, 0x00, 0x01, 0x00, 0x00, 0x00
        /*0074*/ 	.byte	0x00, 0xfe, 0x00, 0x00, 0x01, 0x00, 0x00, 0x00, 0x10, 0xfe, 0x00, 0x00, 0x01, 0x00, 0x00, 0x00
        /*0084*/ 	.byte	0x20, 0x08, 0x01, 0x00, 0x01, 0x00, 0x00, 0x00, 0x30, 0x08, 0x01, 0x00, 0x01, 0x00, 0x00, 0x00
        /*0094*/ 	.byte	0x90, 0x19, 0x01, 0x00


	//----- nvinfo : EIATTR_MERCURY_ISA_VERSION
	.align		4
.L_114:
        /*0098*/ 	.byte	0x03, 0x5f
        /*009a*/ 	.short	0x0101


	//----- nvinfo : EIATTR_UNUSED_LOAD_BYTE_OFFSET
	.align		4
        /*009c*/ 	.byte	0x04, 0x44
        /*009e*/ 	.short	(.L_116 - .L_115)


	//   ....[0]....
.L_115:
        /*00a0*/ 	.word	0x00000980
        /*00a4*/ 	.word	0x0000fff0


	//   ....[1]....
        /*00a8*/ 	.word	0x00007b60
        /*00ac*/ 	.word	0x0000fff0


	//----- nvinfo : EIATTR_INT_WARP_WIDE_INSTR_OFFSETS
	.align		4
.L_116:
        /*00b0*/ 	.byte	0x04, 0x31
        /*00b2*/ 	.short	(.L_118 - .L_117)


	//   ....[0]....
.L_117:
        /*00b4*/ 	.word	0x000000c0


	//   ....[1]....
        /*00b8*/ 	.word	0x000000d0


	//   ....[2]....
        /*00bc*/ 	.word	0x00000170


	//   ....[3]....
        /*00c0*/ 	.word	0x0000c800


	//   ....[4]....
        /*00c4*/ 	.word	0x0000c890


	//   ....[5]....
        /*00c8*/ 	.word	0x00010660


	//   ....[6]....
        /*00cc*/ 	.word	0x000106f0


	//----- nvinfo : EIATTR_COOP_GROUP_MASK_REGIDS
	.align		4
.L_118:
        /*00d0*/ 	.byte	0x04, 0x29
        /*00d2*/ 	.short	(.L_120 - .L_119)


	//   ....[0]....
.L_119:
        /*00d4*/ 	.word	0xffffffff


	//   ....[1]....
        /*00d8*/ 	.word	0xffffffff


	//   ....[2]....
        /*00dc*/ 	.word	0xffffffff


	//   ....[3]....
        /*00e0*/ 	.word	0xffffffff


	//   ....[4]....
        /*00e4*/ 	.word	0xffffffff


	//   ....[5]....
        /*00e8*/ 	.word	0xffffffff


	//   ....[6]....
        /*00ec*/ 	.word	0xffffffff


	//   ....[7]....
        /*00f0*/ 	.word	0xffffffff


	//   ....[8]....
        /*00f4*/ 	.word	0xffffffff


	//   ....[9]....
        /*00f8*/ 	.word	0xffffffff


	//   ....[10]....
        /*00fc*/ 	.word	0xffffffff


	//   ....[11]....
        /*0100*/ 	.word	0xffffffff


	//   ....[12]....
        /*0104*/ 	.word	0xffffffff


	//   ....[13]....
        /*0108*/ 	.word	0xffffffff


	//   ....[14]....
        /*010c*/ 	.word	0xffffffff


	//   ....[15]....
        /*0110*/ 	.word	0xffffffff


	//   ....[16]....
        /*0114*/ 	.word	0xffffffff


	//   ....[17]....
        /*0118*/ 	.word	0xffffffff


	//   ....[18]....
        /*011c*/ 	.word	0xffffffff


	//   ....[19]....
        /*0120*/ 	.word	0xffffffff


	//   ....[20]....
        /*0124*/ 	.word	0xffffffff


	//   ....[21]....
        /*0128*/ 	.word	0xffffffff


	//   ....[22]....
        /*012c*/ 	.word	0xffffffff


	//   ....[23]....
        /*0130*/ 	.word	0xffffffff


	//   ....[24]....
        /*0134*/ 	.word	0xffffffff


	//   ....[25]....
        /*0138*/ 	.word	0xffffffff


	//   ....[26]....
        /*013c*/ 	.word	0xffffffff


	//   ....[27]....
        /*0140*/ 	.word	0xffffffff


	//   ....[28]....
        /*0144*/ 	.word	0xffffffff


	//   ....[29]....
        /*0148*/ 	.word	0xffffffff


	//   ....[30]....
        /*014c*/ 	.word	0xffffffff


	//   ....[31]....
        /*0150*/ 	.word	0xffffffff


	//   ....[32]....
        /*0154*/ 	.word	0xffffffff


	//   ....[33]....
        /*0158*/ 	.word	0xffffffff


	//   ....[34]....
        /*015c*/ 	.word	0xffffffff


	//   ....[35]....
        /*0160*/ 	.word	0xffffffff


	//   ....[36]....
        /*0164*/ 	.word	0xffffffff


	//   ....[37]....
        /*0168*/ 	.word	0xffffffff


	//   ....[38]....
        /*016c*/ 	.word	0xffffffff


	//   ....[39]....
        /*0170*/ 	.word	0xffffffff


	//   ....[40]....
        /*0174*/ 	.word	0xffffffff


	//   ....[41]....
        /*0178*/ 	.word	0xffffffff


	//   ....[42]....
        /*017c*/ 	.word	0xffffffff


	//   ....[43]....
        /*0180*/ 	.word	0xffffffff


	//   ....[44]....
        /*0184*/ 	.word	0xffffffff


	//   ....[45]....
        /*0188*/ 	.word	0xffffffff


	//   ....[46]....
        /*018c*/ 	.word	0xffffffff


	//   ....[47]....
        /*0190*/ 	.word	0xffffffff


	//   ....[48]....
        /*0194*/ 	.word	0xffffffff


	//   ....[49]....
        /*0198*/ 	.word	0xffffffff


	//   ....[50]....
        /*019c*/ 	.word	0xffffffff


	//   ....[51]....
        /*01a0*/ 	.word	0xffffffff


	//   ....[52]....
        /*01a4*/ 	.word	0xffffffff


	//   ....[53]....
        /*01a8*/ 	.word	0xffffffff


	//   ....[54]....
        /*01ac*/ 	.word	0xffffffff


	//   ....[55]....
        /*01b0*/ 	.word	0xffffffff


	//   ....[56]....
        /*01b4*/ 	.word	0xffffffff


	//   ....[57]....
        /*01b8*/ 	.word	0xffffffff


	//   ....[58]....
        /*01bc*/ 	.word	0xffffffff


	//   ....[59]....
        /*01c0*/ 	.word	0xffffffff


	//   ....[60]....
        /*01c4*/ 	.word	0xffffffff


	//   ....[61]....
        /*01c8*/ 	.word	0xffffffff


	//   ....[62]....
        /*01cc*/ 	.word	0xffffffff


	//   ....[63]....
        /*01d0*/ 	.word	0xffffffff


	//   ....[64]....
        /*01d4*/ 	.word	0xffffffff


	//   ....[65]....
        /*01d8*/ 	.word	0xffffffff


	//   ....[66]....
        /*01dc*/ 	.word	0xffffffff


	//   ....[67]....
        /*01e0*/ 	.word	0xffffffff


	//   ....[68]....
        /*01e4*/ 	.word	0xffffffff


	//   ....[69]....
        /*01e8*/ 	.word	0xffffffff


	//   ....[70]....
        /*01ec*/ 	.word	0xffffffff


	//   ....[71]....
        /*01f0*/ 	.word	0xffffffff


	//   ....[72]....
        /*01f4*/ 	.word	0xffffffff


	//   ....[73]....
        /*01f8*/ 	.word	0xffffffff


	//   ....[74]....
        /*01fc*/ 	.word	0xffffffff


	//   ....[75]....
        /*0200*/ 	.word	0xffffffff


	//   ....[76]....
        /*0204*/ 	.word	0xffffffff


	//   ....[77]....
        /*0208*/ 	.word	0xffffffff


	//   ....[78]....
        /*020c*/ 	.word	0xffffffff


	//   ....[79]....
        /*0210*/ 	.word	0xffffffff


	//   ....[80]....
        /*0214*/ 	.word	0xffffffff


	//   ....[81]....
        /*0218*/ 	.word	0xffffffff


	//   ....[82]....
        /*021c*/ 	.word	0xffffffff


	//   ....[83]....
        /*0220*/ 	.word	0xffffffff


	//   ....[84]....
        /*0224*/ 	.word	0xffffffff


	//   ....[85]....
        /*0228*/ 	.word	0xffffffff


	//   ....[86]....
        /*022c*/ 	.word	0xffffffff


	//   ....[87]....
        /*0230*/ 	.word	0xffffffff


	//   ....[88]....
        /*0234*/ 	.word	0xffffffff


	//   ....[89]....
        /*0238*/ 	.word	0xffffffff


	//   ....[90]....
        /*023c*/ 	.word	0xffffffff


	//   ....[91]....
        /*0240*/ 	.word	0xffffffff


	//   ....[92]....
        /*0244*/ 	.word	0xffffffff


	//   ....[93]....
        /*0248*/ 	.word	0xffffffff


	//   ....[94]....
        /*024c*/ 	.word	0xffffffff


	//   ....[95]....
        /*0250*/ 	.word	0xffffffff


	//   ....[96]....
        /*0254*/ 	.word	0xffffffff


	//   ....[97]....
        /*0258*/ 	.word	0xffffffff


	//   ....[98]....
        /*025c*/ 	.word	0xffffffff


	//   ....[99]....
        /*0260*/ 	.word	0xffffffff


	//   ....[100]....
        /*0264*/ 	.word	0xffffffff


	//   ....[101]....
        /*0268*/ 	.word	0xffffffff


	//   ....[102]....
        /*026c*/ 	.word	0xffffffff


	//   ....[103]....
        /*0270*/ 	.word	0xffffffff


	//   ....[104]....
        /*0274*/ 	.word	0xffffffff


	//   ....[105]....
        /*0278*/ 	.word	0xffffffff


	//   ....[106]....
        /*027c*/ 	.word	0xffffffff


	//   ....[107]....
        /*0280*/ 	.word	0xffffffff


	//   ....[108]....
        /*0284*/ 	.word	0xffffffff


	//   ....[109]....
        /*0288*/ 	.word	0xffffffff


	//   ....[110]....
        /*028c*/ 	.word	0xffffffff


	//   ....[111]....
        /*0290*/ 	.word	0xffffffff


	//   ....[112]....
        /*0294*/ 	.word	0xffffffff


	//   ....[113]....
        /*0298*/ 	.word	0xffffffff


	//   ....[114]....
        /*029c*/ 	.word	0xffffffff


	//   ....[115]....
        /*02a0*/ 	.word	0xffffffff


	//   ....[116]....
        /*02a4*/ 	.word	0xffffffff


	//   ....[117]....
        /*02a8*/ 	.word	0xffffffff


	//   ....[118]....
        /*02ac*/ 	.word	0xffffffff


	//   ....[119]....
        /*02b0*/ 	.word	0xffffffff


	//   ....[120]....
        /*02b4*/ 	.word	0xffffffff


	//   ....[121]....
        /*02b8*/ 	.word	0xffffffff


	//   ....[122]....
        /*02bc*/ 	.word	0xffffffff


	//   ....[123]....
        /*02c0*/ 	.word	0xffffffff


	//   ....[124]....
        /*02c4*/ 	.word	0xffffffff


	//   ....[125]....
        /*02c8*/ 	.word	0xffffffff


	//   ....[126]....
        /*02cc*/ 	.word	0xffffffff


	//   ....[127]....
        /*02d0*/ 	.word	0xffffffff


	//   ....[128]....
        /*02d4*/ 	.word	0xffffffff


	//   ....[129]....
        /*02d8*/ 	.word	0xffffffff


	//   ....[130]....
        /*02dc*/ 	.word	0xffffffff


	//   ....[131]....
        /*02e0*/ 	.word	0xffffffff


	//   ....[132]....
        /*02e4*/ 	.word	0xffffffff


	//   ....[133]....
        /*02e8*/ 	.word	0xffffffff


	//   ....[134]....
        /*02ec*/ 	.word	0xffffffff


	//   ....[135]....
        /*02f0*/ 	.word	0xffffffff


	//   ....[136]....
        /*02f4*/ 	.word	0xffffffff


	//   ....[137]....
        /*02f8*/ 	.word	0xffffffff


	//   ....[138]....
        /*02fc*/ 	.word	0xffffffff


	//   ....[139]....
        /*0300*/ 	.word	0xffffffff


	//   ....[140]....
        /*0304*/ 	.word	0xffffffff


	//   ....[141]....
        /*0308*/ 	.word	0xffffffff


	//   ....[142]....
        /*030c*/ 	.word	0xffffffff


	//   ....[143]....
        /*0310*/ 	.word	0xffffffff


	//   ....[144]....
        /*0314*/ 	.word	0xffffffff


	//   ....[145]....
        /*0318*/ 	.word	0xffffffff


	//   ....[146]....
        /*031c*/ 	.word	0xffffffff


	//   ....[147]....
        /*0320*/ 	.word	0xffffffff


	//   ....[148]....
        /*0324*/ 	.word	0xffffffff


	//   ....[149]....
        /*0328*/ 	.word	0xffffffff


	//   ....[150]....
        /*032c*/ 	.word	0xffffffff


	//   ....[151]....
        /*0330*/ 	.word	0xffffffff


	//   ....[152]....
        /*0334*/ 	.word	0xffffffff


	//   ....[153]....
        /*0338*/ 	.word	0xffffffff


	//   ....[154]....
        /*033c*/ 	.word	0xffffffff


	//   ....[155]....
        /*0340*/ 	.word	0xffffffff


	//   ....[156]....
        /*0344*/ 	.word	0xffffffff


	//   ....[157]....
        /*0348*/ 	.word	0xffffffff


	//   ....[158]....
        /*034c*/ 	.word	0xffffffff


	//   ....[159]....
        /*0350*/ 	.word	0xffffffff


	//   ....[160]....
        /*0354*/ 	.word	0xffffffff


	//   ....[161]....
        /*0358*/ 	.word	0xffffffff


	//   ....[162]....
        /*035c*/ 	.word	0xffffffff


	//   ....[163]....
        /*0360*/ 	.word	0xffffffff


	//   ....[164]....
        /*0364*/ 	.word	0xffffffff


	//   ....[165]....
        /*0368*/ 	.word	0xffffffff


	//   ....[166]....
        /*036c*/ 	.word	0xffffffff


	//   ....[167]....
        /*0370*/ 	.word	0xffffffff


	//   ....[168]....
        /*0374*/ 	.word	0xffffffff


	//   ....[169]....
        /*0378*/ 	.word	0xffffffff


	//   ....[170]....
        /*037c*/ 	.word	0xffffffff


	//   ....[171]....
        /*0380*/ 	.word	0xffffffff


	//   ....[172]....
        /*0384*/ 	.word	0xffffffff


	//   ....[173]....
        /*0388*/ 	.word	0xffffffff


	//   ....[174]....
        /*038c*/ 	.word	0xffffffff


	//   ....[175]....
        /*0390*/ 	.word	0xffffffff


	//   ....[176]....
        /*0394*/ 	.word	0xffffffff


	//   ....[177]....
        /*0398*/ 	.word	0xffffffff


	//   ....[178]....
        /*039c*/ 	.word	0xffffffff


	//   ....[179]....
        /*03a0*/ 	.word	0xffffffff


	//   ....[180]....
        /*03a4*/ 	.word	0xffffffff


	//   ....[181]....
        /*03a8*/ 	.word	0xffffffff


	//   ....[182]....
        /*03ac*/ 	.word	0xffffffff


	//   ....[183]....
        /*03b0*/ 	.word	0xffffffff


	//   ....[184]....
        /*03b4*/ 	.word	0xffffffff


	//   ....[185]....
        /*03b8*/ 	.word	0xffffffff


	//   ....[186]....
        /*03bc*/ 	.word	0xffffffff


	//   ....[187]....
        /*03c0*/ 	.word	0xffffffff


	//   ....[188]....
        /*03c4*/ 	.word	0xffffffff


	//   ....[189]....
        /*03c8*/ 	.word	0xffffffff


	//   ....[190]....
        /*03cc*/ 	.word	0xffffffff


	//   ....[191]....
        /*03d0*/ 	.word	0xffffffff


	//   ....[192]....
        /*03d4*/ 	.word	0xffffffff


	//   ....[193]....
        /*03d8*/ 	.word	0xffffffff


	//   ....[194]....
        /*03dc*/ 	.word	0xffffffff


	//   ....[195]....
        /*03e0*/ 	.word	0xffffffff


	//   ....[196]....
        /*03e4*/ 	.word	0xffffffff


	//   ....[197]....
        /*03e8*/ 	.word	0xffffffff


	//   ....[198]....
        /*03ec*/ 	.word	0xffffffff


	//   ....[199]....
        /*03f0*/ 	.word	0xffffffff


	//   ....[200]....
        /*03f4*/ 	.word	0xffffffff


	//   ....[201]....
        /*03f8*/ 	.word	0xffffffff


	//   ....[202]....
        /*03fc*/ 	.word	0xffffffff


	//   ....[203]....
        /*0400*/ 	.word	0xffffffff


	//   ....[204]....
        /*0404*/ 	.word	0xffffffff


	//   ....[205]....
        /*0408*/ 	.word	0xffffffff


	//   ....[206]....
        /*040c*/ 	.word	0xffffffff


	//   ....[207]....
        /*0410*/ 	.word	0xffffffff


	//   ....[208]....
        /*0414*/ 	.word	0xffffffff


	//   ....[209]....
        /*0418*/ 	.word	0xffffffff


	//   ....[210]....
        /*041c*/ 	.word	0xffffffff


	//   ....[211]....
        /*0420*/ 	.word	0xffffffff


	//   ....[212]....
        /*0424*/ 	.word	0xffffffff


	//   ....[213]....
        /*0428*/ 	.word	0xffffffff


	//   ....[214]....
        /*042c*/ 	.word	0xffffffff


	//   ....[215]....
        /*0430*/ 	.word	0xffffffff


	//   ....[216]....
        /*0434*/ 	.word	0xffffffff


	//   ....[217]....
        /*0438*/ 	.word	0x0500000f


	//   ....[218]....
        /*043c*/ 	.word	0x0500000f


	//   ....[219]....
        /*0440*/ 	.word	0x0500000f


	//   ....[220]....
        /*0444*/ 	.word	0x0500000f


	//   ....[221]....
        /*0448*/ 	.word	0x0500000f


	//   ....[222]....
        /*044c*/ 	.word	0x0500000f


	//   ....[223]....
        /*0450*/ 	.word	0x0500000f


	//   ....[224]....
        /*0454*/ 	.word	0x0500000f


	//   ....[225]....
        /*0458*/ 	.word	0x0500000f


	//   ....[226]....
        /*045c*/ 	.word	0x0500000f


	//   ....[227]....
        /*0460*/ 	.word	0x0500000f


	//   ....[228]....
        /*0464*/ 	.word	0x0500000f


	//   ....[229]....
        /*0468*/ 	.word	0x0500000f


	//   ....[230]....
        /*046c*/ 	.word	0x0500000f


	//   ....[231]....
        /*0470*/ 	.word	0x0500000f


	//   ....[232]....
        /*0474*/ 	.word	0x0500000f


	//   ....[233]....
        /*0478*/ 	.word	0x0500000f


	//   ....[234]....
        /*047c*/ 	.word	0x0500000f


	//   ....[235]....
        /*0480*/ 	.word	0x0500000f


	//   ....[236]....
        /*0484*/ 	.word	0x0500000f


	//   ....[237]....
        /*0488*/ 	.word	0x0500000f


	//   ....[238]....
        /*048c*/ 	.word	0x0500000f


	//   ....[239]....
        /*0490*/ 	.word	0x0500000f


	//   ....[240]....
        /*0494*/ 	.word	0x0500000f


	//   ....[241]....
        /*0498*/ 	.word	0x0500000f


	//   ....[242]....
        /*049c*/ 	.word	0x0500000f


	//   ....[243]....
        /*04a0*/ 	.word	0x0500000f


	//   ....[244]....
        /*04a4*/ 	.word	0x0500000f


	//   ....[245]....
        /*04a8*/ 	.word	0x0500000f


	//   ....[246]....
        /*04ac*/ 	.word	0x0500000f


	//   ....[247]....
        /*04b0*/ 	.word	0x0500000f


	//   ....[248]....
        /*04b4*/ 	.word	0x0500000f


	//   ....[249]....
        /*04b8*/ 	.word	0x0500000f


	//   ....[250]....
        /*04bc*/ 	.word	0x0500000f


	//   ....[251]....
        /*04c0*/ 	.word	0x0500000f


	//   ....[252]....
        /*04c4*/ 	.word	0x0500000f


	//   ....[253]....
        /*04c8*/ 	.word	0x0500000f


	//   ....[254]....
        /*04cc*/ 	.word	0x0500000f


	//   ....[255]....
        /*04d0*/ 	.word	0x0500000f


	//   ....[0]....
        /*04d4*/ 	.word	0x0500000f


	//   ....[1]....
        /*04d8*/ 	.word	0x0500000f


	//   ....[2]....
        /*04dc*/ 	.word	0x0500000f


	//   ....[3]....
        /*04e0*/ 	.word	0x0500000f


	//   ....[4]....
        /*04e4*/ 	.word	0x0500000f


	//   ....[5]....
        /*04e8*/ 	.word	0x0500000f


	//   ....[6]....
        /*04ec*/ 	.word	0x0500000f


	//   ....[7]....
        /*04f0*/ 	.word	0x0500000f


	//   ....[8]....
        /*04f4*/ 	.word	0x0500000f


	//   ....[9]....
        /*04f8*/ 	.word	0x0500000f


	//   ....[10]....
        /*04fc*/ 	.word	0x0500000f


	//   ....[11]....
        /*0500*/ 	.word	0x0500000f


	//   ....[12]....
        /*0504*/ 	.word	0x0500000f


	//   ....[13]....
        /*0508*/ 	.word	0x0500000f


	//   ....[14]....
        /*050c*/ 	.word	0x0500000f


	//   ....[15]....
        /*0510*/ 	.word	0x0500000f


	//   ....[16]....
        /*0514*/ 	.word	0x0500000f


	//   ....[17]....
        /*0518*/ 	.word	0x0500000f


	//   ....[18]....
        /*051c*/ 	.word	0x0500000f


	//   ....[19]....
        /*0520*/ 	.word	0x0500000f


	//   ....[20]....
        /*0524*/ 	.word	0x0500000f


	//   ....[21]....
        /*0528*/ 	.word	0x0500000f


	//   ....[22]....
        /*052c*/ 	.word	0x0500000f


	//   ....[23]....
        /*0530*/ 	.word	0x0500000f


	//   ....[24]....
        /*0534*/ 	.word	0x0500000f


	//   ....[25]....
        /*0538*/ 	.word	0x0500000f


	//   ....[26]....
        /*053c*/ 	.word	0x0500000f


	//   ....[27]....
        /*0540*/ 	.word	0x0500000f


	//   ....[28]....
        /*0544*/ 	.word	0x0500000f


	//   ....[29]....
        /*0548*/ 	.word	0x0500000f


	//   ....[30]....
        /*054c*/ 	.word	0x0500000f


	//   ....[31]....
        /*0550*/ 	.word	0x0500000f


	//   ....[32]....
        /*0554*/ 	.word	0x0500000f


	//   ....[33]....
        /*0558*/ 	.word	0x0500000f


	//   ....[34]....
        /*055c*/ 	.word	0x0500000f


	//   ....[35]....
        /*0560*/ 	.word	0x0500000f


	//   ....[36]....
        /*0564*/ 	.word	0x0500000f


	//   ....[37]....
        /*0568*/ 	.word	0x0500000f


	//   ....[38]....
        /*056c*/ 	.word	0x0500000f


	//   ....[39]....
        /*0570*/ 	.word	0x0500000f


	//   ....[40]....
        /*0574*/ 	.word	0x0500000f


	//   ....[41]....
        /*0578*/ 	.word	0x0500000f


	//   ....[42]....
        /*057c*/ 	.word	0x0500000f


	//----- nvinfo : EIATTR_COOP_GROUP_INSTR_OFFSETS
	.align		4
.L_120:
        /*0580*/ 	.byte	0x04, 0x28
        /*0582*/ 	.short	(.L_122 - .L_121)


	//   ....[0]....
.L_121:
        /*0584*/ 	.word	0x00000080


	//   ....[1]....
        /*0588*/ 	.word	0x00000090


	//   ....[2]....
        /*058c*/ 	.word	0x000002d0


	//   ....[3]....
        /*0590*/ 	.word	0x00000430


	//   ....[4]....
        /*0594*/ 	.word	0x00000550


	//   ....[5]....
        /*0598*/ 	.word	0x000006b0


	//   ....[6]....
        /*059c*/ 	.word	0x000015b0


	//   ....[7]....
        /*05a0*/ 	.word	0x00003040


	//   ....[8]....
        /*05a4*/ 	.word	0x000030c0


	//   ....[9]....
        /*05a8*/ 	.word	0x000035e0


	//   ....[10]....
        /*05ac*/ 	.word	0x00003650


	//   ....[11]....
        /*05b0*/ 	.word	0x00005150


	//   ....[12]....
        /*05b4*/ 	.word	0x000051d0


	//   ....[13]....
        /*05b8*/ 	.word	0x000057a0


	//   ....[14]....
        /*05bc*/ 	.word	0x00005870


	//   ....[15]....
        /*05c0*/ 	.word	0x000070d0


	//   ....[16]....
        /*05c4*/ 	.word	0x00007100


	//   ....[17]....
        /*05c8*/ 	.word	0x00007170


	//   ....[18]....
        /*05cc*/ 	.word	0x00007190


	//   ....[19]....
        /*05d0*/ 	.word	0x00008aa0


	//   ....[20]....
        /*05d4*/ 	.word	0x00008ad0


	//   ....[21]....
        /*05d8*/ 	.word	0x00008b00


	//   ....[22]....
        /*05dc*/ 	.word	0x00008b30


	//   ....[23]....
        /*05e0*/ 	.word	0x00008b50


	//   ....[24]....
        /*05e4*/ 	.word	0x00008b60


	//   ....[25]....
        /*05e8*/ 	.word	0x00008b70


	//   ....[26]....
        /*05ec*/ 	.word	0x00008b80


	//   ....[27]....
        /*05f0*/ 	.word	0x00008b90


	//   ....[28]....
        /*05f4*/ 	.word	0x00008bc0


	//   ....[29]....
        /*05f8*/ 	.word	0x00008bd0


	//   ....[30]....
        /*05fc*/ 	.word	0x00008be0


	//   ....[31]....
        /*0600*/ 	.word	0x00008bf0


	//   ....[32]....
        /*0604*/ 	.word	0x00008c00


	//   ....[33]....
        /*0608*/ 	.word	0x00008c10


	//   ....[34]....
        /*060c*/ 	.word	0x00008c20


	//   ....[35]....
        /*0610*/ 	.word	0x00008c30


	//   ....[36]....
        /*0614*/ 	.word	0x00008c40


	//   ....[37]....
        /*0618*/ 	.word	0x00008c50


	//   ....[38]....
        /*061c*/ 	.word	0x00008c60


	//   ....[39]....
        /*0620*/ 	.word	0x00008c70


	//   ....[40]....
        /*0624*/ 	.word	0x00008c80


	//   ....[41]....
        /*0628*/ 	.word	0x00008c90


	//   ....[42]....
        /*062c*/ 	.word	0x00008ca0


	//   ....[43]....
        /*0630*/ 	.word	0x00008cb0


	//   ....[44]....
        /*0634*/ 	.word	0x00008cc0


	//   ....[45]....
        /*0638*/ 	.word	0x00008cd0


	//   ....[46]....
        /*063c*/ 	.word	0x00008ce0


	//   ....[47]....
        /*0640*/ 	.word	0x00008cf0


	//   ....[48]....
        /*0644*/ 	.word	0x00008d00


	//   ....[49]....
        /*0648*/ 	.word	0x00008d10


	//   ....[50]....
        /*064c*/ 	.word	0x00008d20


	//   ....[51]....
        /*0650*/ 	.word	0x00008d30


	//   ....[52]....
        /*0654*/ 	.word	0x00008d40


	//   ....[53]....
        /*0658*/ 	.word	0x00008d50


	//   ....[54]....
        /*065c*/ 	.word	0x00008d60


	//   ....[55]....
        /*0660*/ 	.word	0x00008d70


	//   ....[56]....
        /*0664*/ 	.word	0x00008d80


	//   ....[57]....
        /*0668*/ 	.word	0x00008d90


	//   ....[58]....
        /*066c*/ 	.word	0x00008da0


	//   ....[59]....
        /*0670*/ 	.word	0x00008dd0


	//   ....[60]....
        /*0674*/ 	.word	0x00008e10


	//   ....[61]....
        /*0678*/ 	.word	0x00008e40


	//   ....[62]....
        /*067c*/ 	.word	0x00008e70


	//   ....[63]....
        /*0680*/ 	.word	0x00008eb0


	//   ....[64]....
        /*0684*/ 	.word	0x00008ee0


	//   ....[65]....
        /*0688*/ 	.word	0x00008ef0


	//   ....[66]....
        /*068c*/ 	.word	0x00008f20


	//   ....[67]....
        /*0690*/ 	.word	0x00008f50


	//   ....[68]....
        /*0694*/ 	.word	0x00008f80


	//   ....[69]....
        /*0698*/ 	.word	0x00008f90


	//   ....[70]....
        /*069c*/ 	.word	0x00008fa0


	//   ....[71]....
        /*06a0*/ 	.word	0x00008fb0


	//   ....[72]....
        /*06a4*/ 	.word	0x00008fc0


	//   ....[73]....
        /*06a8*/ 	.word	0x00008fd0


	//   ....[74]....
        /*06ac*/ 	.word	0x00008fe0


	//   ....[75]....
        /*06b0*/ 	.word	0x00008ff0


	//   ....[76]....
        /*06b4*/ 	.word	0x00009000


	//   ....[77]....
        /*06b8*/ 	.word	0x00009010


	//   ....[78]....
        /*06bc*/ 	.word	0x00009020


	//   ....[79]....
        /*06c0*/ 	.word	0x00009040


	//   ....[80]....
        /*06c4*/ 	.word	0x00009050


	//   ....[81]....
        /*06c8*/ 	.word	0x00009060


	//   ....[82]....
        /*06cc*/ 	.word	0x00009070


	//   ....[83]....
        /*06d0*/ 	.word	0x00009930


	//   ....[84]....
        /*06d4*/ 	.word	0x00009990


	//   ....[85]....
        /*06d8*/ 	.word	0x000099c0


	//   ....[86]....
        /*06dc*/ 	.word	0x00009a10


	//   ....[87]....
        /*06e0*/ 	.word	0x0000a250


	//   ....[88]....
        /*06e4*/ 	.word	0x0000a280


	//   ....[89]....
        /*06e8*/ 	.word	0x0000a3d0


	//   ....[90]....
        /*06ec*/ 	.word	0x0000a3f0


	//   ....[91]....
        /*06f0*/ 	.word	0x0000a530


	//   ....[92]....
        /*06f4*/ 	.word	0x0000a550


	//   ....[93]....
        /*06f8*/ 	.word	0x0000a6a0


	//   ....[94]....
        /*06fc*/ 	.word	0x0000a6c0


	//   ....[95]....
        /*0700*/ 	.word	0x0000b010


	//   ....[96]....
        /*0704*/ 	.word	0x0000b040


	//   ....[97]....
        /*0708*/ 	.word	0x0000b190


	//   ....[98]....
        /*070c*/ 	.word	0x0000b1b0


	//   ....[99]....
        /*0710*/ 	.word	0x0000b2f0


	//   ....[100]....
        /*0714*/ 	.word	0x0000b310


	//   ....[101]....
        /*0718*/ 	.word	0x0000b460


	//   ....[102]....
        /*071c*/ 	.word	0x0000b480


	//   ....[103]....
        /*0720*/ 	.word	0x0000b650


	//   ....[104]....
        /*0724*/ 	.word	0x0000b800


	//   ....[105]....
        /*0728*/ 	.word	0x0000b830


	//   ....[106]....
        /*072c*/ 	.word	0x0000b860


	//   ....[107]....
        /*0730*/ 	.word	0x0000b890


	//   ....[108]....
        /*0734*/ 	.word	0x0000b8c0


	//   ....[109]....
        /*0738*/ 	.word	0x0000b900


	//   ....[110]....
        /*073c*/ 	.word	0x0000ba50


	//   ....[111]....
        /*0740*/ 	.word	0x0000ba80


	//   ....[112]....
        /*0744*/ 	.word	0x0000bab0


	//   ....[113]....
        /*0748*/ 	.word	0x0000bae0


	//   ....[114]....
        /*074c*/ 	.word	0x0000bb10


	//   ....[115]....
        /*0750*/ 	.word	0x0000bb50


	//   ....[116]....
        /*0754*/ 	.word	0x0000bbd0


	//   ....[117]....
        /*0758*/ 	.word	0x0000bc10


	//   ....[118]....
        /*075c*/ 	.word	0x0000bca0


	//   ....[119]....
        /*0760*/ 	.word	0x0000d410


	//   ....[120]....
        /*0764*/ 	.word	0x0000d440


	//   ....[121]....
        /*0768*/ 	.word	0x0000d560


	//   ....[122]....
        /*076c*/ 	.word	0x0000d570


	//   ....[123]....
        /*0770*/ 	.word	0x0000d5e0


	//   ....[124]....
        /*0774*/ 	.word	0x0000d5f0


	//   ....[125]....
        /*0778*/ 	.word	0x0000d660


	//   ....[126]....
        /*077c*/ 	.word	0x0000d670


	//   ....[127]....
        /*0780*/ 	.word	0x0000d6e0


	//   ....[128]....
        /*0784*/ 	.word	0x0000d6f0


	//   ....[129]....
        /*0788*/ 	.word	0x0000d760


	//   ....[130]....
        /*078c*/ 	.word	0x0000d770


	//   ....[131]....
        /*0790*/ 	.word	0x0000d7e0


	//   ....[132]....
        /*0794*/ 	.word	0x0000d7f0


	//   ....[133]....
        /*0798*/ 	.word	0x0000d800


	//   ....[134]....
        /*079c*/ 	.word	0x0000d880


	//   ....[135]....
        /*07a0*/ 	.word	0x0000dc00


	//   ....[136]....
        /*07a4*/ 	.word	0x0000dc30


	//   ....[137]....
        /*07a8*/ 	.word	0x0000dc60


	//   ....[138]....
        /*07ac*/ 	.word	0x0000dd30


	//   ....[139]....
        /*07b0*/ 	.word	0x0000dd40


	//   ....[140]....
        /*07b4*/ 	.word	0x0000ddc0


	//   ....[141]....
        /*07b8*/ 	.word	0x0000de00


	//   ....[142]....
        /*07bc*/ 	.word	0x0000de40


	//   ....[143]....
        /*07c0*/ 	.word	0x0000de90


	//   ....[144]....
        /*07c4*/ 	.word	0x0000dec0


	//   ....[145]....
        /*07c8*/ 	.word	0x0000df10


	//   ....[146]....
        /*07cc*/ 	.word	0x0000df40


	//   ....[147]....
        /*07d0*/ 	.word	0x0000df90


	//   ....[148]....
        /*07d4*/ 	.word	0x0000dfc0


	//   ....[149]....
        /*07d8*/ 	.word	0x0000dfe0


	//   ....[150]....
        /*07dc*/ 	.word	0x0000e020


	//   ....[151]....
        /*07e0*/ 	.word	0x0000e760


	//   ....[152]....
        /*07e4*/ 	.word	0x0000e790


	//   ....[153]....
        /*07e8*/ 	.word	0x0000e7c0


	//   ....[154]....
        /*07ec*/ 	.word	0x0000e800


	//   ....[155]....
        /*07f0*/ 	.word	0x0000e880


	//   ....[156]....
        /*07f4*/ 	.word	0x0000e8a0


	//   ....[157]....
        /*07f8*/ 	.word	0x0000e920


	//   ....[158]....
        /*07fc*/ 	.word	0x0000e940


	//   ....[159]....
        /*0800*/ 	.word	0x0000e9c0


	//   ....[160]....
        /*0804*/ 	.word	0x0000e9e0


	//   ....[161]....
        /*0808*/ 	.word	0x0000ea60


	//   ....[162]....
        /*080c*/ 	.word	0x0000ea80


	//   ....[163]....
        /*0810*/ 	.word	0x0000eb00


	//   ....[164]....
        /*0814*/ 	.word	0x0000eb20


	//   ....[165]....
        /*0818*/ 	.word	0x0000eb60


	//   ....[166]....
        /*081c*/ 	.word	0x0000ebb0


	//   ....[167]....
        /*0820*/ 	.word	0x0000f2c0


	//   ....[168]....
        /*0824*/ 	.word	0x0000f2e0


	//   ....[169]....
        /*0828*/ 	.word	0x0000f340


	//   ....[170]....
        /*082c*/ 	.word	0x0000f350


	//   ....[171]....
        /*0830*/ 	.word	0x0000f3a0


	//   ....[172]....
        /*0834*/ 	.word	0x0000f3b0


	//   ....[173]....
        /*0838*/ 	.word	0x0000f400


	//   ....[174]....
        /*083c*/ 	.word	0x0000f410


	//   ....[175]....
        /*0840*/ 	.word	0x0000f460


	//   ....[176]....
        /*0844*/ 	.word	0x0000f470


	//   ....[177]....
        /*0848*/ 	.word	0x0000f4c0


	//   ....[178]....
        /*084c*/ 	.word	0x0000f4d0


	//   ....[179]....
        /*0850*/ 	.word	0x0000f520


	//   ....[180]....
        /*0854*/ 	.word	0x0000f530


	//   ....[181]....
        /*0858*/ 	.word	0x0000f540


	//   ....[182]....
        /*085c*/ 	.word	0x0000f590


	//   ....[183]....
        /*0860*/ 	.word	0x0000f8c0


	//   ....[184]....
        /*0864*/ 	.word	0x0000f8d0


	//   ....[185]....
        /*0868*/ 	.word	0x0000f8e0


	//   ....[186]....
        /*086c*/ 	.word	0x0000f8f0


	//   ....[187]....
        /*0870*/ 	.word	0x0000f900


	//   ....[188]....
        /*0874*/ 	.word	0x0000f920


	//   ....[189]....
        /*0878*/ 	.word	0x0000f940


	//   ....[190]....
        /*087c*/ 	.word	0x0000f980


	//   ....[191]....
        /*0880*/ 	.word	0x0000f990


	//   ....[192]....
        /*0884*/ 	.word	0x0000f9e0


	//   ....[193]....
        /*0888*/ 	.word	0x0000fa00


	//   ....[194]....
        /*088c*/ 	.word	0x0000fab0


	//   ....[195]....
        /*0890*/ 	.word	0x0000fac0


	//   ....[196]....
        /*0894*/ 	.word	0x0000fad0


	//   ....[197]....
        /*0898*/ 	.word	0x0000fae0


	//   ....[198]....
        /*089c*/ 	.word	0x0000faf0


	//   ....[199]....
        /*08a0*/ 	.word	0x000111f0


	//   ....[200]....
        /*08a4*/ 	.word	0x00011220


	//   ....[201]....
        /*08a8*/ 	.word	0x00011250


	//   ....[202]....
        /*08ac*/ 	.word	0x00011260


	//   ....[203]....
        /*08b0*/ 	.word	0x00011290


	//   ....[204]....
        /*08b4*/ 	.word	0x000112a0


	//   ....[205]....
        /*08b8*/ 	.word	0x000112d0


	//   ....[206]....
        /*08bc*/ 	.word	0x00011310


	//   ....[207]....
        /*08c0*/ 	.word	0x00011450


	//   ....[208]....
        /*08c4*/ 	.word	0x00011480


	//   ....[209]....
        /*08c8*/ 	.word	0x000114b0


	//   ....[210]....
        /*08cc*/ 	.word	0x000114e0


	//   ....[211]....
        /*08d0*/ 	.word	0x00011510


	//   ....[212]....
        /*08d4*/ 	.word	0x00011550


	//   ....[213]....
        /*08d8*/ 	.word	0x000115e0


	//   ....[214]....
        /*08dc*/ 	.word	0x00011620


	//   ....[215]....
        /*08e0*/ 	.word	0x000116b0


	//   ....[216]....
        /*08e4*/ 	.word	0x00011ab0


	//   ....[217]....
        /*08e8*/ 	.word	0x00012030


	//   ....[218]....
        /*08ec*/ 	.word	0x00012110


	//   ....[219]....
        /*08f0*/ 	.word	0x000121f0


	//   ....[220]....
        /*08f4*/ 	.word	0x000122b0


	//   ....[221]....
        /*08f8*/ 	.word	0x000123a0


	//   ....[222]....
        /*08fc*/ 	.word	0x00012400


	//   ....[223]....
        /*0900*/ 	.word	0x000124e0


	//   ....[224]....
        /*0904*/ 	.word	0x00012540


	//   ....[225]....
        /*0908*/ 	.word	0x00012620


	//   ....[226]....
        /*090c*/ 	.word	0x00012680


	//   ....[227]....
        /*0910*/ 	.word	0x00012760


	//   ....[228]....
        /*0914*/ 	.word	0x000127c0


	//   ....[229]....
        /*0918*/ 	.word	0x000128a0


	//   ....[230]....
        /*091c*/ 	.word	0x00012900


	//   ....[231]....
        /*0920*/ 	.word	0x000129e0


	//   ....[232]....
        /*0924*/ 	.word	0x00012a40


	//   ....[233]....
        /*0928*/ 	.word	0x00012b10


	//   ....[234]....
        /*092c*/ 	.word	0x00012ca0


	//   ....[235]....
        /*0930*/ 	.word	0x00012d30


	//   ....[236]....
        /*0934*/ 	.word	0x00012e50


	//   ....[237]....
        /*0938*/ 	.word	0x00012ea0


	//   ....[238]....
        /*093c*/ 	.word	0x00012fa0


	//   ....[239]....
        /*0940*/ 	.word	0x00012ff0


	//   ....[240]....
        /*0944*/ 	.word	0x000130f0


	//   ....[241]....
        /*0948*/ 	.word	0x00013140


	//   ....[242]....
        /*094c*/ 	.word	0x00013220


	//   ....[243]....
        /*0950*/ 	.word	0x000132c0


	//   ....[244]....
        /*0954*/ 	.word	0x00013340


	//   ....[245]....
        /*0958*/ 	.word	0x000133f0


	//   ....[246]....
        /*095c*/ 	.word	0x00013470


	//   ....[247]....
        /*0960*/ 	.word	0x00013520


	//   ....[248]....
        /*0964*/ 	.word	0x000135a0


	//   ....[249]....
        /*0968*/ 	.word	0x00013650


	//   ....[250]....
        /*096c*/ 	.word	0x000136f0


	//   ....[251]....
        /*0970*/ 	.word	0x00013760


	//   ....[252]....
        /*0974*/ 	.word	0x000137e0


	//   ....[253]....
        /*0978*/ 	.word	0x000138a0


	//   ....[254]....
        /*097c*/ 	.word	0x00013910


	//   ....[255]....
        /*0980*/ 	.word	0x000139f0


	//   ....[0]....
        /*0984*/ 	.word	0x00013a60


	//   ....[1]....
        /*0988*/ 	.word	0x00013b40


	//   ....[2]....
        /*098c*/ 	.word	0x00013bb0


	//   ....[3]....
        /*0990*/ 	.word	0x00013c90


	//   ....[4]....
        /*0994*/ 	.word	0x00013d00


	//   ....[5]....
        /*0998*/ 	.word	0x00013de0


	//   ....[6]....
        /*099c*/ 	.word	0x00013e50


	//   ....[7]....
        /*09a0*/ 	.word	0x00013f20


	//   ....[8]....
        /*09a4*/ 	.word	0x00013f90


	//   ....[9]....
        /*09a8*/ 	.word	0x00014050


	//   ....[10]....
        /*09ac*/ 	.word	0x00014180


	//   ....[11]....
        /*09b0*/ 	.word	0x00014220


	//   ....[12]....
        /*09b4*/ 	.word	0x00014280


	//   ....[13]....
        /*09b8*/ 	.word	0x00014340


	//   ....[14]....
        /*09bc*/ 	.word	0x000143a0


	//   ....[15]....
        /*09c0*/ 	.word	0x00014460


	//   ....[16]....
        /*09c4*/ 	.word	0x000144c0


	//   ....[17]....
        /*09c8*/ 	.word	0x00014580


	//   ....[18]....
        /*09cc*/ 	.word	0x000145e0


	//   ....[19]....
        /*09d0*/ 	.word	0x000146a0


	//   ....[20]....
        /*09d4*/ 	.word	0x00014700


	//   ....[21]....
        /*09d8*/ 	.word	0x000147c0


	//   ....[22]....
        /*09dc*/ 	.word	0x00014820


	//   ....[23]....
        /*09e0*/ 	.word	0x000148e0


	//   ....[24]....
        /*09e4*/ 	.word	0x00014940


	//   ....[25]....
        /*09e8*/ 	.word	0x00014a00


	//   ....[26]....
        /*09ec*/ 	.word	0x00014af0


	//   ....[27]....
        /*09f0*/ 	.word	0x00014b80


	//   ....[28]....
        /*09f4*/ 	.word	0x00014be0


	//   ....[29]....
        /*09f8*/ 	.word	0x00014c90


	//   ....[30]....
        /*09fc*/ 	.word	0x00014cf0


	//   ....[31]....
        /*0a00*/ 	.word	0x00014db0


	//   ....[32]....
        /*0a04*/ 	.word	0x00014e10


	//   ....[33]....
        /*0a08*/ 	.word	0x00014ed0


	//   ....[34]....
        /*0a0c*/ 	.word	0x00014f60


	//   ....[35]....
        /*0a10*/ 	.word	0x00015000


	//   ....[36]....
        /*0a14*/ 	.word	0x00015080


	//   ....[37]....
        /*0a18*/ 	.word	0x00015120


	//   ....[38]....
        /*0a1c*/ 	.word	0x00015180


	//   ....[39]....
        /*0a20*/ 	.word	0x00015240


	//   ....[40]....
        /*0a24*/ 	.word	0x000152a0


	//   ....[41]....
        /*0a28*/ 	.word	0x00015360


	//   ....[42]....
        /*0a2c*/ 	.word	0x000155b0


	//----- nvinfo : EIATTR_REG_RECONFIG
	.align		4
.L_122:
        /*0a30*/ 	.byte	0x01, 0x54
	.zero		2


	//----- nvinfo : EIATTR_SYSCALL_OFFSETS
	.align		4
        /*0a34*/ 	.byte	0x04, 0x46
        /*0a36*/ 	.short	(.L_124 - .L_123)


	//   ....[0]....
.L_123:
        /*0a38*/ 	.word	0x000017a0


	//   ....[1]....
        /*0a3c*/ 	.word	0x0000c9f0


	//   ....[2]....
        /*0a40*/ 	.word	0x0000cb60


	//   ....[3]....
        /*0a44*/ 	.word	0x0000ccb0


	//   ....[4]....
        /*0a48*/ 	.word	0x0000cdf0


	//   ....[5]....
        /*0a4c*/ 	.word	0x0000e3c0


	//----- nvinfo : EIATTR_MBARRIER_INSTR_OFFSETS
	.align		4
.L_124:
        /*0a50*/ 	.byte	0x04, 0x39
        /*0a52*/ 	.short	(.L_126 - .L_125)


	//   ....[0]....
.L_125:
        /*0a54*/ 	.word	0x00000180
        /*0a58*/ 	.word	0x000000ff
        /*0a5c*/ 	.word	0x00038800
        /*0a60*/ 	.short	0x0100
        /*0a62*/ 	.byte	0x08
	.zero		1


	//   ....[1]....
        /*0a64*/ 	.word	0x00000190
        /*0a68*/ 	.word	0x000000ff
        /*0a6c*/ 	.word	0x00038820
        /*0a70*/ 	.short	0x0100
        /*0a72*/ 	.byte	0x08
	.zero		1


	//   ....[2]....
        /*0a74*/ 	.word	0x00000280
        /*0a78*/ 	.word	0x000000ff
        /*0a7c*/ 	.word	0x00038830
        /*0a80*/ 	.short	0x0100
        /*0a82*/ 	.byte	0x08
	.zero		1


	//   ....[3]....
        /*0a84*/ 	.word	0x00000290
        /*0a88*/ 	.word	0x000000ff
        /*0a8c*/ 	.word	0x00038840
        /*0a90*/ 	.short	0x0100
        /*0a92*/ 	.byte	0x08
	.zero		1


	//   ....[4]....
        /*0a94*/ 	.word	0x000002a0
        /*0a98*/ 	.word	0x000000ff
        /*0a9c*/ 	.word	0x00038838
        /*0aa0*/ 	.short	0x0100
        /*0aa2*/ 	.byte	0x08
	.zero		1


	//   ....[5]....
        /*0aa4*/ 	.word	0x000002b0
        /*0aa8*/ 	.word	0x000000ff
        /*0aac*/ 	.word	0x00038848
        /*0ab0*/ 	.short	0x0100
        /*0ab2*/ 	.byte	0x08
	.zero		1


	//   ....[6]....
        /*0ab4*/ 	.word	0x000003e0
        /*0ab8*/ 	.word	0x000000ff
        /*0abc*/ 	.word	0x00038850
        /*0ac0*/ 	.short	0x0100
        /*0ac2*/ 	.byte	0x08
	.zero		1


	//   ....[7]....
        /*0ac4*/ 	.word	0x000003f0
        /*0ac8*/ 	.word	0x000000ff
        /*0acc*/ 	.word	0x00038860
        /*0ad0*/ 	.short	0x0100
        /*0ad2*/ 	.byte	0x08
	.zero		1


	//   ....[8]....
        /*0ad4*/ 	.word	0x00000400
        /*0ad8*/ 	.word	0x000000ff
        /*0adc*/ 	.word	0x00038858
        /*0ae0*/ 	.short	0x0100
        /*0ae2*/ 	.byte	0x08
	.zero		1


	//   ....[9]....
        /*0ae4*/ 	.word	0x00000410
        /*0ae8*/ 	.word	0x000000ff
        /*0aec*/ 	.word	0x00038868
        /*0af0*/ 	.short	0x0100
        /*0af2*/ 	.byte	0x08
	.zero		1


	//   ....[10]....
        /*0af4*/ 	.word	0x00000500
        /*0af8*/ 	.word	0x000000ff
        /*0afc*/ 	.word	0x00038870
        /*0b00*/ 	.short	0x0100
        /*0b02*/ 	.byte	0x06
	.zero		1


	//   ....[11]....
        /*0b04*/ 	.word	0x00000510
        /*0b08*/ 	.word	0x000000ff
        /*0b0c*/ 	.word	0x00038880
        /*0b10*/ 	.short	0x0100
        /*0b12*/ 	.byte	0x06
	.zero		1


	//   ....[12]....
        /*0b14*/ 	.word	0x00000520
        /*0b18*/ 	.word	0x000000ff
        /*0b1c*/ 	.word	0x00038878
        /*0b20*/ 	.short	0x0100
        /*0b22*/ 	.byte	0x06
	.zero		1


	//   ....[13]....
        /*0b24*/ 	.word	0x00000530
        /*0b28*/ 	.word	0x000000ff
        /*0b2c*/ 	.word	0x00038888
        /*0b30*/ 	.short	0x0100
        /*0b32*/ 	.byte	0x06
	.zero		1


	//   ....[14]....
        /*0b34*/ 	.word	0x00000660
        /*0b38*/ 	.word	0x000000ff
        /*0b3c*/ 	.word	0x00038890
        /*0b40*/ 	.short	0x0100
        /*0b42*/ 	.byte	0x08
	.zero		1


	//   ....[15]....
        /*0b44*/ 	.word	0x00000670
        /*0b48*/ 	.word	0x000000ff
        /*0b4c*/ 	.word	0x000388a0
        /*0b50*/ 	.short	0x0100
        /*0b52*/ 	.byte	0x08
	.zero		1


	//   ....[16]....
        /*0b54*/ 	.word	0x00000680
        /*0b58*/ 	.word	0x000000ff
        /*0b5c*/ 	.word	0x00038898
        /*0b60*/ 	.short	0x0100
        /*0b62*/ 	.byte	0x08
	.zero		1


	//   ....[17]....
        /*0b64*/ 	.word	0x00000690
        /*0b68*/ 	.word	0x000000ff
        /*0b6c*/ 	.word	0x000388a8
        /*0b70*/ 	.short	0x0100
        /*0b72*/ 	.byte	0x08
	.zero		1


	//   ....[18]....
        /*0b74*/ 	.word	0x000007e0
        /*0b78*/ 	.word	0x000000ff
        /*0b7c*/ 	.word	0x000388b0
        /*0b80*/ 	.short	0x0100
        /*0b82*/ 	.byte	0x08
	.zero		1


	//   ....[19]....
        /*0b84*/ 	.word	0x000007f0
        /*0b88*/ 	.word	0x000000ff
        /*0b8c*/ 	.word	0x000388c0
        /*0b90*/ 	.short	0x0100
        /*0b92*/ 	.byte	0x08
	.zero		1


	//   ....[20]....
        /*0b94*/ 	.word	0x00000800
        /*0b98*/ 	.word	0x000000ff
        /*0b9c*/ 	.word	0x000388b8
        /*0ba0*/ 	.short	0x0100
        /*0ba2*/ 	.byte	0x08
	.zero		1


	//   ....[21]....
        /*0ba4*/ 	.word	0x00000810
        /*0ba8*/ 	.word	0x000000ff
        /*0bac*/ 	.word	0x000388c8
        /*0bb0*/ 	.short	0x0100
        /*0bb2*/ 	.byte	0x08
	.zero		1


	//   ....[22]....
        /*0bb4*/ 	.word	0x00001ac0
        /*0bb8*/ 	.word	0x000000ff
        /*0bbc*/ 	.word	0x00038800
        /*0bc0*/ 	.short	0x010a
        /*0bc2*/ 	.byte	0x34
	.zero		1


	//   ....[23]....
        /*0bc4*/ 	.word	0x00001bb0
        /*0bc8*/ 	.word	0x000000ff
        /*0bcc*/ 	.word	0x00038830
        /*0bd0*/ 	.short	0x010a
        /*0bd2*/ 	.byte	0x35
	.zero		1


	//   ....[24]....
        /*0bd4*/ 	.word	0x00001bf0
        /*0bd8*/ 	.word	0x000000ff
        /*0bdc*/ 	.word	0x00038830
        /*0be0*/ 	.short	0x010a
        /*0be2*/ 	.byte	0x35
	.zero		1


	//   ....[25]....
        /*0be4*/ 	.word	0x00002660
        /*0be8*/ 	.word	0x000000ff
        /*0bec*/ 	.word	0x00000000
        /*0bf0*/ 	.short	0x0101
        /*0bf2*/ 	.byte	0x06
	.zero		1


	//   ....[26]....
        /*0bf4*/ 	.word	0x000041b0
        /*0bf8*/ 	.word	0x000000ff
        /*0bfc*/ 	.word	0x00038850
        /*0c00*/ 	.short	0x010a
        /*0c02*/ 	.byte	0x35
	.zero		1


	//   ....[27]....
        /*0c04*/ 	.word	0x000041f0
        /*0c08*/ 	.word	0x000000ff
        /*0c0c*/ 	.word	0x00038850
        /*0c10*/ 	.short	0x010a
        /*0c12*/ 	.byte	0x35
	.zero		1


	//   ....[28]....
        /*0c14*/ 	.word	0x00004440
        /*0c18*/ 	.word	0x000000ff
        /*0c1c*/ 	.word	0x00000000
        /*0c20*/ 	.short	0x0101
        /*0c22*/ 	.byte	0x35
	.zero		1


	//   ....[29]....
        /*0c24*/ 	.word	0x000045c0
        /*0c28*/ 	.word	0x000000ff
        /*0c2c*/ 	.word	0x00038830
        /*0c30*/ 	.short	0x010a
        /*0c32*/ 	.byte	0x2f
	.zero		1


	//   ....[30]....
        /*0c34*/ 	.word	0x00004610
        /*0c38*/ 	.word	0x000000ff
        /*0c3c*/ 	.word	0x00038830
        /*0c40*/ 	.short	0x010a
        /*0c42*/ 	.byte	0x2f
	.zero		1


	//   ....[31]....
        /*0c44*/ 	.word	0x00004db0
        /*0c48*/ 	.word	0x000000ff
        /*0c4c*/ 	.word	0x00000000
        /*0c50*/ 	.short	0x0101
        /*0c52*/ 	.byte	0x06
	.zero		1


	//   ....[32]....
        /*0c54*/ 	.word	0x00006ca0
        /*0c58*/ 	.word	0x000000ff
        /*0c5c*/ 	.word	0x00038850
        /*0c60*/ 	.short	0x010a
        /*0c62*/ 	.byte	0x2f
	.zero		1


	//   ....[33]....
        /*0c64*/ 	.word	0x00006d00
        /*0c68*/ 	.word	0x000000ff
        /*0c6c*/ 	.word	0x00038850
        /*0c70*/ 	.short	0x010a
        /*0c72*/ 	.byte	0x2f
	.zero		1


	//   ....[34]....
        /*0c74*/ 	.word	0x00006f10
        /*0c78*/ 	.word	0x000000ff
        /*0c7c*/ 	.word	0x00000000
        /*0c80*/ 	.short	0x0101
        /*0c82*/ 	.byte	0x2f
	.zero		1


	//   ....[35]....
        /*0c84*/ 	.word	0x0000a270
        /*0c88*/ 	.word	0x000000ff
        /*0c8c*/ 	.word	0x00000000
        /*0c90*/ 	.short	0x0101
        /*0c92*/ 	.byte	0x07
	.zero		1


	//   ....[36]....
        /*0c94*/ 	.word	0x0000d210
        /*0c98*/ 	.word	0x00000006
        /*0c9c*/ 	.word	0x00038880
        /*0ca0*/ 	.short	0x010a
        /*0ca2*/ 	.byte	0x3f
	.zero		1


	//   ....[37]....
        /*0ca4*/ 	.word	0x0000d970
        /*0ca8*/ 	.word	0x00000006
        /*0cac*/ 	.word	0x00038870
        /*0cb0*/ 	.short	0x0107
        /*0cb2*/ 	.byte	0x3f
	.zero		1


	//   ....[38]....
        /*0cb4*/ 	.word	0x0000da30
        /*0cb8*/ 	.word	0x00000006
        /*0cbc*/ 	.word	0x00038870
        /*0cc0*/ 	.short	0x0101
        /*0cc2*/ 	.byte	0x3f
	.zero		1


	//   ....[39]....
        /*0cc4*/ 	.word	0x0000da60
        /*0cc8*/ 	.word	0x00000006
        /*0ccc*/ 	.word	0x00038840
        /*0cd0*/ 	.short	0x010a
        /*0cd2*/ 	.byte	0x3f
	.zero		1


	//   ....[40]....
        /*0cd4*/ 	.word	0x0000e0f0
        /*0cd8*/ 	.word	0x00000006
        /*0cdc*/ 	.word	0x00038830
        /*0ce0*/ 	.short	0x0107
        /*0ce2*/ 	.byte	0x3f
	.zero		1


	//   ....[41]....
        /*0ce4*/ 	.word	0x0000e1b0
        /*0ce8*/ 	.word	0x00000006
        /*0cec*/ 	.word	0x00038830
        /*0cf0*/ 	.short	0x0101
        /*0cf2*/ 	.byte	0x3f
	.zero		1


	//   ....[42]....
        /*0cf4*/ 	.word	0x0000eca0
        /*0cf8*/ 	.word	0x00000016
        /*0cfc*/ 	.word	0x00038800
        /*0d00*/ 	.short	0x0107
        /*0d02*/ 	.byte	0x3f
	.zero		1


	//   ....[43]....
        /*0d04*/ 	.word	0x0000eda0
        /*0d08*/ 	.word	0x00000016
        /*0d0c*/ 	.word	0x00038800
        /*0d10*/ 	.short	0x0101
        /*0d12*/ 	.byte	0x3f
	.zero		1


	//   ....[44]....
        /*0d14*/ 	.word	0x0000edc0
        /*0d18*/ 	.word	0x00000016
        /*0d1c*/ 	.word	0x00038820
        /*0d20*/ 	.short	0x010a
        /*0d22*/ 	.byte	0x3f
	.zero		1


	//   ....[45]....
        /*0d24*/ 	.word	0x0000f110
        /*0d28*/ 	.word	0x00000000
        /*0d2c*/ 	.word	0x00038880
        /*0d30*/ 	.short	0x010a
        /*0d32*/ 	.byte	0x3f
	.zero		1


	//   ....[46]....
        /*0d34*/ 	.word	0x0000f620
        /*0d38*/ 	.word	0x00000000
        /*0d3c*/ 	.word	0x00038870
        /*0d40*/ 	.short	0x0107
        /*0d42*/ 	.byte	0x3f
	.zero		1


	//   ....[47]....
        /*0d44*/ 	.word	0x0000f6e0
        /*0d48*/ 	.word	0x00000000
        /*0d4c*/ 	.word	0x00038870
        /*0d50*/ 	.short	0x0101
        /*0d52*/ 	.byte	0x3f
	.zero		1


	//   ....[48]....
        /*0d54*/ 	.word	0x0000f710
        /*0d58*/ 	.word	0x00000000
        /*0d5c*/ 	.word	0x00038840
        /*0d60*/ 	.short	0x010a
        /*0d62*/ 	.byte	0x3f
	.zero		1


	//   ....[49]....
        /*0d64*/ 	.word	0x0000fc00
        /*0d68*/ 	.word	0x00000000
        /*0d6c*/ 	.word	0x00038830
        /*0d70*/ 	.short	0x0107
        /*0d72*/ 	.byte	0x3f
	.zero		1


	//   ....[50]....
        /*0d74*/ 	.word	0x0000fcc0
        /*0d78*/ 	.word	0x00000000
        /*0d7c*/ 	.word	0x00038830
        /*0d80*/ 	.short	0x0101
        /*0d82*/ 	.byte	0x3f
	.zero		1


	//   ....[51]....
        /*0d84*/ 	.word	0x0000fd50
        /*0d88*/ 	.word	0x00000011
        /*0d8c*/ 	.word	0x00038870
        /*0d90*/ 	.short	0x010a
        /*0d92*/ 	.byte	0x3f
	.zero		1


	//   ....[52]....
        /*0d94*/ 	.word	0x0000fde0
        /*0d98*/ 	.word	0x00000011
        /*0d9c*/ 	.word	0x00038860
        /*0da0*/ 	.short	0x010a
        /*0da2*/ 	.byte	0x3f
	.zero		1


	//   ....[53]....
        /*0da4*/ 	.word	0x00010540
        /*0da8*/ 	.word	0x00000011
        /*0dac*/ 	.word	0x00038850
        /*0db0*/ 	.short	0x0101
        /*0db2*/ 	.byte	0x3f
	.zero		1


	//   ....[54]....
        /*0db4*/ 	.word	0x000105c0
        /*0db8*/ 	.word	0x00000011
        /*0dbc*/ 	.word	0x00000000
        /*0dc0*/ 	.short	0x0101
        /*0dc2*/ 	.byte	0x3f
	.zero		1


	//   ....[55]....
        /*0dc4*/ 	.word	0x00010780
        /*0dc8*/ 	.word	0x00000012
        /*0dcc*/ 	.word	0x00038870
        /*0dd0*/ 	.short	0x010a
        /*0dd2*/ 	.byte	0x3f
	.zero		1


	//   ....[56]....
        /*0dd4*/ 	.word	0x00010800
        /*0dd8*/ 	.word	0x00000012
        /*0ddc*/ 	.word	0x00038860
        /*0de0*/ 	.short	0x010a
        /*0de2*/ 	.byte	0x3f
	.zero		1


	//   ....[57]....
        /*0de4*/ 	.word	0x00010f70
        /*0de8*/ 	.word	0x00000012
        /*0dec*/ 	.word	0x00038850
        /*0df0*/ 	.short	0x0101
        /*0df2*/ 	.byte	0x3f
	.zero		1


	//   ....[58]....
        /*0df4*/ 	.word	0x00010ff0
        /*0df8*/ 	.word	0x00000003
        /*0dfc*/ 	.word	0x00000000
        /*0e00*/ 	.short	0x0101
        /*0e02*/ 	.byte	0x3f
	.zero		1


	//   ....[59]....
        /*0e04*/ 	.word	0x00011a30
        /*0e08*/ 	.word	0x00000004
        /*0e0c*/ 	.word	0x00038820
        /*0e10*/ 	.short	0x010a
        /*0e12*/ 	.byte	0x3f
	.zero		1


	//   ....[60]....
        /*0e14*/ 	.word	0x00011bb0
        /*0e18*/ 	.word	0x00000005
        /*0e1c*/ 	.word	0x00038840
        /*0e20*/ 	.short	0x010a
        /*0e22*/ 	.byte	0x3f
	.zero		1


	//   ....[61]....
        /*0e24*/ 	.word	0x00011c50
        /*0e28*/ 	.word	0x00000017
        /*0e2c*/ 	.word	0x00038840
        /*0e30*/ 	.short	0x010a
        /*0e32*/ 	.byte	0x3f
	.zero		1


	//   ....[62]....
        /*0e34*/ 	.word	0x00011c90
        /*0e38*/ 	.word	0x00000005
        /*0e3c*/ 	.word	0x00038860
        /*0e40*/ 	.short	0x010a
        /*0e42*/ 	.byte	0x3f
	.zero		1


	//   ....[63]....
        /*0e44*/ 	.word	0x00011cd0
        /*0e48*/ 	.word	0x00000017
        /*0e4c*/ 	.word	0x00038860
        /*0e50*/ 	.short	0x010a
        /*0e52*/ 	.byte	0x3f
	.zero		1


	//   ....[64]....
        /*0e54*/ 	.word	0x00011d10
        /*0e58*/ 	.word	0x00000005
        /*0e5c*/ 	.word	0x00038880
        /*0e60*/ 	.short	0x010a
        /*0e62*/ 	.byte	0x3f
	.zero		1


	//   ....[65]....
        /*0e64*/ 	.word	0x00011d50
        /*0e68*/ 	.word	0x00000017
        /*0e6c*/ 	.word	0x00038880
        /*0e70*/ 	.short	0x010a
        /*0e72*/ 	.byte	0x3f
	.zero		1


	//   ....[66]....
        /*0e74*/ 	.word	0x00011dc0
        /*0e78*/ 	.word	0x00000004
        /*0e7c*/ 	.word	0x00038800
        /*0e80*/ 	.short	0x010a
        /*0e82*/ 	.byte	0x3f
	.zero		1


	//   ....[67]....
        /*0e84*/ 	.word	0x00011e20
        /*0e88*/ 	.word	0x00000004
        /*0e8c*/ 	.word	0x00038830
        /*0e90*/ 	.short	0x010a
        /*0e92*/ 	.byte	0x3f
	.zero		1


	//   ....[68]....
        /*0e94*/ 	.word	0x00011e80
        /*0e98*/ 	.word	0x00000008
        /*0e9c*/ 	.word	0x00038850
        /*0ea0*/ 	.short	0x010a
        /*0ea2*/ 	.byte	0x3f
	.zero		1


	//   ....[69]....
        /*0ea4*/ 	.word	0x00011ef0
        /*0ea8*/ 	.word	0x00000003
        /*0eac*/ 	.word	0x00038830
        /*0eb0*/ 	.short	0x010a
        /*0eb2*/ 	.byte	0x3f
	.zero		1


	//   ....[70]....
        /*0eb4*/ 	.word	0x00011f60
        /*0eb8*/ 	.word	0x00000007
        /*0ebc*/ 	.word	0x00038850
        /*0ec0*/ 	.short	0x010a
        /*0ec2*/ 	.byte	0x3f
	.zero		1


	//   ....[71]....
        /*0ec4*/ 	.word	0x00012060
        /*0ec8*/ 	.word	0x00000006
        /*0ecc*/ 	.word	0x00038880
        /*0ed0*/ 	.short	0x010a
        /*0ed2*/ 	.byte	0x3f
	.zero		1


	//   ....[72]....
        /*0ed4*/ 	.word	0x00012bf0
        /*0ed8*/ 	.word	0x00000006
        /*0edc*/ 	.word	0x00038840
        /*0ee0*/ 	.short	0x010a
        /*0ee2*/ 	.byte	0x3f
	.zero		1


	//   ....[73]....
        /*0ee4*/ 	.word	0x00014080
        /*0ee8*/ 	.word	0x00000016
        /*0eec*/ 	.word	0x00038820
        /*0ef0*/ 	.short	0x010a
        /*0ef2*/ 	.byte	0x3f
	.zero		1


	//   ....[74]....
        /*0ef4*/ 	.word	0x000140d0
        /*0ef8*/ 	.word	0x00000000
        /*0efc*/ 	.word	0x00038880
        /*0f00*/ 	.short	0x010a
        /*0f02*/ 	.byte	0x3f
	.zero		1


	//   ....[75]....
        /*0f04*/ 	.word	0x00014a40
        /*0f08*/ 	.word	0x00000000
        /*0f0c*/ 	.word	0x00038840
        /*0f10*/ 	.short	0x010a
        /*0f12*/ 	.byte	0x3f
	.zero		1


	//   ....[76]....
        /*0f14*/ 	.word	0x00015390
        /*0f18*/ 	.word	0x00000011
        /*0f1c*/ 	.word	0x00038870
        /*0f20*/ 	.short	0x010a
        /*0f22*/ 	.byte	0x3f
	.zero		1


	//   ....[77]....
        /*0f24*/ 	.word	0x000153e0
        /*0f28*/ 	.word	0x00000011
        /*0f2c*/ 	.word	0x00038860
        /*0f30*/ 	.short	0x010a
        /*0f32*/ 	.byte	0x3f
	.zero		1


	//   ....[78]....
        /*0f34*/ 	.word	0x00015430
        /*0f38*/ 	.word	0x00000012
        /*0f3c*/ 	.word	0x00038870
        /*0f40*/ 	.short	0x010a
        /*0f42*/ 	.byte	0x3f
	.zero		1


	//   ....[79]....
        /*0f44*/ 	.word	0x00015480
        /*0f48*/ 	.word	0x00000012
        /*0f4c*/ 	.word	0x00038860
        /*0f50*/ 	.short	0x010a
        /*0f52*/ 	.byte	0x3f
	.zero		1


	//   ....[80]....
        /*0f54*/ 	.word	0x000154d0
        /*0f58*/ 	.word	0x00000004
        /*0f5c*/ 	.word	0x00038820
        /*0f60*/ 	.short	0x010a
        /*0f62*/ 	.byte	0x3f
	.zero		1


	//   ....[81]....
        /*0f64*/ 	.word	0x00015670
        /*0f68*/ 	.word	0x00000005
        /*0f6c*/ 	.word	0x00038840
        /*0f70*/ 	.short	0x010a
        /*0f72*/ 	.byte	0x3f
	.zero		1


	//   ....[82]....
        /*0f74*/ 	.word	0x000156c0
        /*0f78*/ 	.word	0x00000017
        /*0f7c*/ 	.word	0x00038840
        /*0f80*/ 	.short	0x010a
        /*0f82*/ 	.byte	0x3f
	.zero		1


	//   ....[83]....
        /*0f84*/ 	.word	0x00015710
        /*0f88*/ 	.word	0x00000005
        /*0f8c*/ 	.word	0x00038860
        /*0f90*/ 	.short	0x010a
        /*0f92*/ 	.byte	0x3f
	.zero		1


	//   ....[84]....
        /*0f94*/ 	.word	0x00015760
        /*0f98*/ 	.word	0x00000017
        /*0f9c*/ 	.word	0x00038860
        /*0fa0*/ 	.short	0x010a
        /*0fa2*/ 	.byte	0x3f
	.zero		1


	//   ....[85]....
        /*0fa4*/ 	.word	0x000157b0
        /*0fa8*/ 	.word	0x00000005
        /*0fac*/ 	.word	0x00038880
        /*0fb0*/ 	.short	0x010a
        /*0fb2*/ 	.byte	0x3f
	.zero		1


	//----- nvinfo : EIATTR_NUM_MBARRIERS
	.align		4
.L_126:
        /*0fb4*/ 	.byte	0x03, 0x38
        /*0fb6*/ 	.short	0x0016


	//----- nvinfo : EIATTR_EXIT_INSTR_OFFSETS
	.align		4
        /*0fb8*/ 	.byte	0x04, 0x1c
        /*0fba*/ 	.short	(.L_128 - .L_127)


	//   ....[0]....
.L_127:
        /*0fbc*/ 	.word	0x000009c0


	//   ....[1]....
        /*0fc0*/ 	.word	0x0000b600


	//   ....[2]....
        /*0fc4*/ 	.word	0x00011da0


	//----- nvinfo : EIATTR_MAX_THREADS
	.align		4
.L_128:
        /*0fc8*/ 	.byte	0x04, 0x05
        /*0fca*/ 	.short	(.L_130 - .L_129)
.L_129:
        /*0fcc*/ 	.word	0x00000180
        /*0fd0*/ 	.word	0x00000001
        /*0fd4*/ 	.word	0x00000001


	//----- nvinfo : EIATTR_CRS_STACK_SIZE
	.align		4
.L_130:
        /*0fd8*/ 	.byte	0x04, 0x1e
        /*0fda*/ 	.short	(.L_132 - .L_131)
.L_131:
        /*0fdc*/ 	.word	0x00000000


	//----- nvinfo : EIATTR_CBANK_PARAM_SIZE
	.align		4
.L_132:
        /*0fe0*/ 	.byte	0x03, 0x19
        /*0fe2*/ 	.short	0x0af0


	//----- nvinfo : EIATTR_PARAM_CBANK
	.align		4
        /*0fe4*/ 	.byte	0x04, 0x0a
        /*0fe6*/ 	.short	(.L_134 - .L_133)
	.align		4
.L_133:
        /*0fe8*/ 	.word	index@(.nv.constant0._ZN7cutlass13device_kernelIN5flash11enable_sm90INS1_16FlashAttnFwdSm90INS1_25CollectiveMainloopFwdSm90ILi2EN4cute5tupleIJNS5_1CILi1EEES8_S8_EEENS6_IJNS7_ILi128EEESA_NS7_ILi256EEEEEELi256ENS_12float_e4m3_tEfNS_4arch4Sm90ELb0ELb0ELb1ELb1ELb1ELb0ELb0ELb1ELb0ELb1ELb0ELb0EEENS1_21CollectiveEpilogueFwdINS6_IJSA_SB_SA_EEES9_NS_10bfloat16_tESF_Li256ELb1ELb1ELb0ELb1EEENS1_36VarlenDynamicPersistentTileSchedulerILi128ELi128ELi256ELi128ELb0ELb1ELb1ELb0ELb1ELb1EEEEEEEEEvNT_6ParamsE)
        /*0fec*/ 	.short	0x0210
        /*0fee*/ 	.short	0x0af0


	//----- nvinfo : EIATTR_SW_WAR
	.align		4
.L_134:
        /*0ff0*/ 	.byte	0x04, 0x36
        /*0ff2*/ 	.short	(.L_136 - .L_135)
.L_135:
        /*0ff4*/ 	.word	0x00000008
.L_136:


//--------------------- .nv.info._ZN7cutlass13device_kernelIN5flash11enable_sm90INS1_16FlashAttnFwdSm90INS1_25CollectiveMainloopFwdSm90ILi2EN4cute5tupleIJNS5_1CILi1EEES8_S8_EEENS6_IJNS7_ILi128EEESA_NS7_ILi256EEEEEELi256ENS_12float_e4m3_tEfNS_4arch4Sm90ELb0ELb0ELb1ELb1ELb1ELb1ELb0ELb1ELb0ELb1ELb0ELb0EEENS1_21CollectiveEpilogueFwdINS6_IJSA_SB_SA_EEES9_NS_10bfloat16_tESF_Li256ELb1ELb1ELb0ELb1EEENS1_36VarlenDynamicPersistentTileSchedulerILi128ELi128ELi256ELi128ELb0ELb1ELb1ELb0ELb1ELb1EEEEEEEEEvNT_6ParamsE --------------------------
	.section	.nv.info._ZN7cutlass13device_kernelIN5flash11enable_sm90INS1_16FlashAttnFwdSm90INS1_25CollectiveMainloopFwdSm90ILi2EN4cute5tupleIJNS5_1CILi1EEES8_S8_EEENS6_IJNS7_ILi128EEESA_NS7_ILi256EEEEEELi256ENS_12float_e4m3_tEfNS_4arch4Sm90ELb0ELb0ELb1ELb1ELb1ELb1ELb0ELb1ELb0ELb1ELb0ELb0EEENS1_21CollectiveEpilogueFwdINS6_IJSA_SB_SA_EEES9_NS_10bfloat16_tESF_Li256ELb1ELb1ELb0ELb1EEENS1_36VarlenDynamicPersistentTileSchedulerILi128ELi128ELi256ELi128ELb0ELb1ELb1ELb0ELb1ELb1EEEEEEEEEvNT_6ParamsE,"",@"SHT_CUDA_INFO"
	.sectionflags	@""
	.align	4


	//----- nvinfo : EIATTR_CUDA_API_VERSION
	.align		4
        /*0000*/ 	.byte	0x04, 0x37
        /*0002*/ 	.short	(.L_138 - .L_137)
.L_137:
        /*0004*/ 	.word	0x00000082


	//----- nvinfo : EIATTR_KPARAM_INFO
	.align		4
.L_138:
        /*0008*/ 	.byte	0x04, 0x17
        /*000a*/ 	.short	(.L_140 - .L_139)
.L_139:
        /*000c*/ 	.word	0x00000000
        /*0010*/ 	.short	0x0000
        /*0012*/ 	.short	0x0070
        /*0014*/ 	.byte	0x00, 0xf0, 0x01, 0x2a


	//----- nvinfo : EIATTR_SPARSE_MMA_MASK
	.align		4
.L_140:
        /*0018*/ 	.byte	0x03, 0x50
        /*001a*/ 	.short	0x0000


	//----- nvinfo : EIATTR_MAXREG_COUNT
	.align		4
        /*001c*/ 	.byte	0x03, 0x1b
        /*001e*/ 	.short	0x00a8


	//----- nvinfo : EIATTR_NUM_BARRIERS
	.align		4
        /*0020*/ 	.byte	0x02, 0x4c
        /*0022*/ 	.byte	0x10
	.zero		1


	//----- nvinfo : EIATTR_EXTERNS
	.align		4
        /*0024*/ 	.byte	0x04, 0x0f
        /*0026*/ 	.short	(.L_142 - .L_141)


	//   ....[0]....
	.align		4
.L_141:
        /*0028*/ 	.word	index@(__assertfail)


	//----- nvinfo : EIATTR_ANNOTATIONS
	.align		4
.L_142:
        /*002c*/ 	.byte	0x04, 0x55
        /*002e*/ 	.short	(.L_144 - .L_143)


	//   ....[0]....
.L_143:
        /* <DEDUP_REMOVED lines=50> */


	//----- nvinfo : EIATTR_MERCURY_ISA_VERSION
	.align		4
.L_144:
        /*0338*/ 	.byte	0x03, 0x5f
        /*033a*/ 	.short	0x0101


	//----- nvinfo : EIATTR_UNUSED_LOAD_BYTE_OFFSET
	.align		4
        /*033c*/ 	.byte	0x04, 0x44
        /*033e*/ 	.short	(.L_146 - .L_145)


	//   ....[0]....
.L_145:
        /*0340*/ 	.word	0x00000aa0
        /*0344*/ 	.word	0x0000fff0


	//   ....[1]....
        /*0348*/ 	.word	0x00019ee0
        /*034c*/ 	.word	0x0000fff0


	//----- nvinfo : EIATTR_INT_WARP_WIDE_INSTR_OFFSETS
	.align		4
.L_146:
        /*0350*/ 	.byte	0x04, 0x31
        /*0352*/ 	.short	(.L_148 - .L_147)


	//   ....[0]....
.L_147:
        /*0354*/ 	.word	0x00000130


	//   ....[1]....
        /*0358*/ 	.word	0x00000170


	//   ....[2]....
        /*035c*/ 	.word	0x000001e0


	//   ....[3]....
        /*0360*/ 	.word	0x0001fef0


	//   ....[4]....
        /*0364*/ 	.word	0x0001ff80


	//   ....[5]....
        /*0368*/ 	.word	0x00023e00


	//   ....[6]....
        /*036c*/ 	.word	0x00023e90


	//----- nvinfo : EIATTR_COOP_GROUP_MASK_REGIDS
	.align		4
.L_148:
        /*0370*/ 	.byte	0x04, 0x29
        /*0372*/ 	.short	(.L_150 - .L_149)


	//   ....[0]....
.L_149:
        /*0374*/ 	.word	0xffffffff


	//   ....[1]....
        /*0378*/ 	.word	0xffffffff


	//   ....[2]....
        /*037c*/ 	.word	0xffffffff


	//   ....[3]....
        /*0380*/ 	.word	0xffffffff


	//   ....[4]....
        /*0384*/ 	.word	0xffffffff


	//   ....[5]....
        /*0388*/ 	.word	0xffffffff


	//   ....[6]....
        /*038c*/ 	.word	0xffffffff


	//   ....[7]....
        /*0390*/ 	.word	0xffffffff


	//   ....[8]....
        /*0394*/ 	.word	0xffffffff


	//   ....[9]....
        /*0398*/ 	.word	0xffffffff


	//   ....[10]....
        /*039c*/ 	.word	0xffffffff


	//   ....[11]....
        /*03a0*/ 	.word	0xffffffff


	//   ....[12]....
        /*03a4*/ 	.word	0xffffffff


	//   ....[13]....
        /*03a8*/ 	.word	0xffffffff


	//   ....[14]....
        /*03ac*/ 	.word	0xffffffff


	//   ....[15]....
        /*03b0*/ 	.word	0xffffffff


	//   ....[16]....
        /*03b4*/ 	.word	0xffffffff


	//   ....[17]....
        /*03b8*/ 	.word	0xffffffff


	//   ....[18]....
        /*03bc*/ 	.word	0xffffffff


	//   ....[19]....
        /*03c0*/ 	.word	0xffffffff


	//   ....[20]....
        /*03c4*/ 	.word	0xffffffff


	//   ....[21]....
        /*03c8*/ 	.word	0xffffffff


	//   ....[22]....
        /*03cc*/ 	.word	0xffffffff


	//   ....[23]....
        /*03d0*/ 	.word	0xffffffff


	//   ....[24]....
        /*03d4*/ 	.word	0xffffffff


	//   ....[25]....
        /*03d8*/ 	.word	0xffffffff


	//   ....[26]....
        /*03dc*/ 	.word	0xffffffff


	//   ....[27]....
        /*03e0*/ 	.word	0xffffffff


	//   ....[28]....
        /*03e4*/ 	.word	0xffffffff


	//   ....[29]....
        /*03e8*/ 	.word	0xffffffff


	//   ....[30]....
        /*03ec*/ 	.word	0xffffffff


	//   ....[31]....
        /*03f0*/ 	.word	0xffffffff


	//   ....[32]....
        /*03f4*/ 	.word	0xffffffff


	//   ....[33]....
        /*03f8*/ 	.word	0xffffffff


	//   ....[34]....
        /*03fc*/ 	.word	0xffffffff


	//   ....[35]....
        /*0400*/ 	.word	0xffffffff


	//   ....[36]....
        /*0404*/ 	.word	0xffffffff


	//   ....[37]....
        /*0408*/ 	.word	0xffffffff


	//   ....[38]....
        /*040c*/ 	.word	0xffffffff


	//   ....[39]....
        /*0410*/ 	.word	0xffffffff


	//   ....[40]....
        /*0414*/ 	.word	0xffffffff


	//   ....[41]....
        /*0418*/ 	.word	0xffffffff


	//   ....[42]....
        /*041c*/ 	.word	0xffffffff


	//   ....[43]....
        /*0420*/ 	.word	0xffffffff


	//   ....[44]....
        /*0424*/ 	.word	0xffffffff


	//   ....[45]....
        /*0428*/ 	.word	0xffffffff


	//   ....[46]....
        /*042c*/ 	.word	0xffffffff


	//   ....[47]....
        /*0430*/ 	.word	0xffffffff


	//   ....[48]....
        /*0434*/ 	.word	0xffffffff


	//   ....[49]....
        /*0438*/ 	.word	0xffffffff


	//   ....[50]....
        /*043c*/ 	.word	0xffffffff


	//   ....[51]....
        /*0440*/ 	.word	0xffffffff


	//   ....[52]....
        /*0444*/ 	.word	0xffffffff


	//   ....[53]....
        /*0448*/ 	.word	0xffffffff


	//   ....[54]....
        /*044c*/ 	.word	0xffffffff


	//   ....[55]....
        /*0450*/ 	.word	0xffffffff


	//   ....[56]....
        /*0454*/ 	.word	0xffffffff


	//   ....[57]....
        /*0458*/ 	.word	0xffffffff


	//   ....[58]....
        /*045c*/ 	.word	0xffffffff


	//   ....[59]....
        /*0460*/ 	.word	0xffffffff


	//   ....[60]....
        /*0464*/ 	.word	0xffffffff


	//   ....[61]....
        /*0468*/ 	.word	0xffffffff


	//   ....[62]....
        /*046c*/ 	.word	0xffffffff


	//   ....[63]....
        /*0470*/ 	.word	0xffffffff


	//   ....[64]....
        /*0474*/ 	.word	0xffffffff


	//   ....[65]....
        /*0478*/ 	.word	0xffffffff


	//   ....[66]....
        /*047c*/ 	.word	0xffffffff


	//   ....[67]....
        /*0480*/ 	.word	0xffffffff


	//   ....[68]....
        /*0484*/ 	.word	0xffffffff


	//   ....[69]....
        /*0488*/ 	.word	0xffffffff


	//   ....[70]....
        /*048c*/ 	.word	0xffffffff


	//   ....[71]....
        /*0490*/ 	.word	0xffffffff


	//   ....[72]....
        /*0494*/ 	.word	0xffffffff


	//   ....[73]....
        /*0498*/ 	.word	0xffffffff


	//   ....[74]....
        /*049c*/ 	.word	0xffffffff


	//   ....[75]....
        /*04a0*/ 	.word	0xffffffff


	//   ....[76]....
        /*04a4*/ 	.word	0xffffffff


	//   ....[77]....
        /*04a8*/ 	.word	0xffffffff


	//   ....[78]....
        /*04ac*/ 	.word	0xffffffff


	//   ....[79]....
        /*04b0*/ 	.word	0xffffffff


	//   ....[80]....
        /*04b4*/ 	.word	0xffffffff


	//   ....[81]....
        /*04b8*/ 	.word	0xffffffff


	//   ....[82]....
        /*04bc*/ 	.word	0xffffffff


	//   ....[83]....
        /*04c0*/ 	.word	0xffffffff


	//   ....[84]....
        /*04c4*/ 	.word	0xffffffff


	//   ....[85]....
        /*04c8*/ 	.word	0xffffffff


	//   ....[86]....
        /*04cc*/ 	.word	0xffffffff


	//   ....[87]....
        /*04d0*/ 	.word	0xffffffff


	//   ....[88]....
        /*04d4*/ 	.word	0xffffffff


	//   ....[89]....
        /*04d8*/ 	.word	0xffffffff


	//   ....[90]....
        /*04dc*/ 	.word	0xffffffff


	//   ....[91]....
        /*04e0*/ 	.word	0xffffffff


	//   ....[92]....
        /*04e4*/ 	.word	0xffffffff


	//   ....[93]....
        /*04e8*/ 	.word	0xffffffff


	//   ....[94]....
        /*04ec*/ 	.word	0xffffffff


	//   ....[95]....
        /*04f0*/ 	.word	0xffffffff


	//   ....[96]....
        /*04f4*/ 	.word	0xffffffff


	//   ....[97]....
        /*04f8*/ 	.word	0xffffffff


	//   ....[98]....
        /*04fc*/ 	.word	0xffffffff


	//   ....[99]....
        /*0500*/ 	.word	0xffffffff


	//   ....[100]....
        /*0504*/ 	.word	0xffffffff


	//   ....[101]....
        /*0508*/ 	.word	0xffffffff


	//   ....[102]....
        /*050c*/ 	.word	0xffffffff


	//   ....[103]....
        /*0510*/ 	.word	0xffffffff


	//   ....[104]....
        /*0514*/ 	.word	0xffffffff


	//   ....[105]....
        /*0518*/ 	.word	0xffffffff


	//   ....[106]....
        /*051c*/ 	.word	0xffffffff


	//   ....[107]....
        /*0520*/ 	.word	0xffffffff


	//   ....[108]....
        /*0524*/ 	.word	0xffffffff


	//   ....[109]....
        /*0528*/ 	.word	0xffffffff


	//   ....[110]....
        /*052c*/ 	.word	0xffffffff


	//   ....[111]....
        /*0530*/ 	.word	0xffffffff


	//   ....[112]....
        /*0534*/ 	.word	0xffffffff


	//   ....[113]....
        /*0538*/ 	.word	0xffffffff


	//   ....[114]....
        /*053c*/ 	.word	0xffffffff


	//   ....[115]....
        /*0540*/ 	.word	0xffffffff


	//   ....[116]....
        /*0544*/ 	.word	0xffffffff


	//   ....[117]....
        /*0548*/ 	.word	0xffffffff


	//   ....[118]....
        /*054c*/ 	.word	0xffffffff


	//   ....[119]....
        /*0550*/ 	.word	0xffffffff


	//   ....[120]....
        /*0554*/ 	.word	0xffffffff


	//   ....[121]....
        /*0558*/ 	.word	0xffffffff


	//   ....[122]....
        /*055c*/ 	.word	0xffffffff


	//   ....[123]....
        /*0560*/ 	.word	0xffffffff


	//   ....[124]....
        /*0564*/ 	.word	0xffffffff


	//   ....[125]....
        /*0568*/ 	.word	0xffffffff


	//   ....[126]....
        /*056c*/ 	.word	0xffffffff


	//   ....[127]....
        /*0570*/ 	.word	0xffffffff


	//   ....[128]....
        /*0574*/ 	.word	0xffffffff


	//   ....[129]....
        /*0578*/ 	.word	0xffffffff


	//   ....[130]....
        /*057c*/ 	.word	0xffffffff


	//   ....[131]....
        /*0580*/ 	.word	0xffffffff


	//   ....[132]....
        /*0584*/ 	.word	0xffffffff


	//   ....[133]....
        /*0588*/ 	.word	0xffffffff


	//   ....[134]....
        /*058c*/ 	.word	0xffffffff


	//   ....[135]....
        /*0590*/ 	.word	0xffffffff


	//   ....[136]....
        /*0594*/ 	.word	0xffffffff


	//   ....[137]....
        /*0598*/ 	.word	0xffffffff


	//   ....[138]....
        /*059c*/ 	.word	0xffffffff


	//   ....[139]....
        /*05a0*/ 	.word	0xffffffff


	//   ....[140]....
        /*05a4*/ 	.word	0xffffffff


	//   ....[141]....
        /*05a8*/ 	.word	0xffffffff


	//   ....[142]....
        /*05ac*/ 	.word	0xffffffff


	//   ....[143]....
        /*05b0*/ 	.word	0xffffffff


	//   ....[144]....
        /*05b4*/ 	.word	0xffffffff


	//   ....[145]....
        /*05b8*/ 	.word	0xffffffff


	//   ....[146]....
        /*05bc*/ 	.word	0xffffffff


	//   ....[147]....
        /*05c0*/ 	.word	0xffffffff


	//   ....[148]....
        /*05c4*/ 	.word	0xffffffff


	//   ....[149]....
        /*05c8*/ 	.word	0xffffffff


	//   ....[150]....
        /*05cc*/ 	.word	0xffffffff


	//   ....[151]....
        /*05d0*/ 	.word	0xffffffff


	//   ....[152]....
        /*05d4*/ 	.word	0xffffffff


	//   ....[153]....
        /*05d8*/ 	.word	0xffffffff


	//   ....[154]....
        /*05dc*/ 	.word	0xffffffff


	//   ....[155]....
        /*05e0*/ 	.word	0xffffffff


	//   ....[156]....
        /*05e4*/ 	.word	0xffffffff


	//   ....[157]....
        /*05e8*/ 	.word	0xffffffff


	//   ....[158]....
        /*05ec*/ 	.word	0xffffffff


	//   ....[159]....
        /*05f0*/ 	.word	0xffffffff


	//   ....[160]....
        /*05f4*/ 	.word	0xffffffff


	//   ....[161]....
        /*05f8*/ 	.word	0xffffffff


	//   ....[162]....
        /*05fc*/ 	.word	0xffffffff


	//   ....[163]....
        /*0600*/ 	.word	0xffffffff


	//   ....[164]....
        /*0604*/ 	.word	0xffffffff


	//   ....[165]....
        /*0608*/ 	.word	0xffffffff


	//   ....[166]....
        /*060c*/ 	.word	0xffffffff


	//   ....[167]....
        /*0610*/ 	.word	0xffffffff


	//   ....[168]....
        /*0614*/ 	.word	0xffffffff


	//   ....[169]....
        /*0618*/ 	.word	0xffffffff


	//   ....[170]....
        /*061c*/ 	.word	0xffffffff


	//   ....[171]....
        /*0620*/ 	.word	0xffffffff


	//   ....[172]....
        /*0624*/ 	.word	0xffffffff


	//   ....[173]....
        /*0628*/ 	.word	0xffffffff


	//   ....[174]....
        /*062c*/ 	.word	0xffffffff


	//   ....[175]....
        /*0630*/ 	.word	0xffffffff


	//   ....[176]....
        /*0634*/ 	.word	0xffffffff


	//   ....[177]....
        /*0638*/ 	.word	0xffffffff


	//   ....[178]....
        /*063c*/ 	.word	0xffffffff


	//   ....[179]....
        /*0640*/ 	.word	0xffffffff


	//   ....[180]....
        /*0644*/ 	.word	0xffffffff


	//   ....[181]....
        /*0648*/ 	.word	0xffffffff


	//   ....[182]....
        /*064c*/ 	.word	0xffffffff


	//   ....[183]....
        /*0650*/ 	.word	0xffffffff


	//   ....[184]....
        /*0654*/ 	.word	0xffffffff


	//   ....[185]....
        /*0658*/ 	.word	0xffffffff


	//   ....[186]....
        /*065c*/ 	.word	0xffffffff


	//   ....[187]....
        /*0660*/ 	.word	0xffffffff


	//   ....[188]....
        /*0664*/ 	.word	0xffffffff


	//   ....[189]....
        /*0668*/ 	.word	0xffffffff


	//   ....[190]....
        /*066c*/ 	.word	0xffffffff


	//   ....[191]....
        /*0670*/ 	.word	0xffffffff


	//   ....[192]....
        /*0674*/ 	.word	0xffffffff


	//   ....[193]....
        /*0678*/ 	.word	0xffffffff


	//   ....[194]....
        /*067c*/ 	.word	0xffffffff


	//   ....[195]....
        /*0680*/ 	.word	0xffffffff


	//   ....[196]....
        /*0684*/ 	.word	0xffffffff


	//   ....[197]....
        /*0688*/ 	.word	0xffffffff


	//   ....[198]....
        /*068c*/ 	.word	0xffffffff


	//   ....[199]....
        /*0690*/ 	.word	0xffffffff


	//   ....[200]....
        /*0694*/ 	.word	0xffffffff


	//   ....[201]....
        /*0698*/ 	.word	0xffffffff


	//   ....[202]....
        /*069c*/ 	.word	0xffffffff


	//   ....[203]....
        /*06a0*/ 	.word	0xffffffff


	//   ....[204]....
        /*06a4*/ 	.word	0xffffffff


	//   ....[205]....
        /*06a8*/ 	.word	0xffffffff


	//   ....[206]....
        /*06ac*/ 	.word	0xffffffff


	//   ....[207]....
        /*06b0*/ 	.word	0xffffffff


	//   ....[208]....
        /*06b4*/ 	.word	0xffffffff


	//   ....[209]....
        /*06b8*/ 	.word	0xffffffff


	//   ....[210]....
        /*06bc*/ 	.word	0xffffffff


	//   ....[211]....
        /*06c0*/ 	.word	0xffffffff


	//   ....[212]....
        /*06c4*/ 	.word	0xffffffff


	//   ....[213]....
        /*06c8*/ 	.word	0xffffffff


	//   ....[214]....
        /*06cc*/ 	.word	0xffffffff


	//   ....[215]....
        /*06d0*/ 	.word	0xffffffff


	//   ....[216]....
        /*06d4*/ 	.word	0xffffffff


	//   ....[217]....
        /*06d8*/ 	.word	0xffffffff


	//   ....[218]....
        /*06dc*/ 	.word	0xffffffff


	//   ....[219]....
        /*06e0*/ 	.word	0xffffffff


	//   ....[220]....
        /*06e4*/ 	.word	0xffffffff


	//   ....[221]....
        /*06e8*/ 	.word	0xffffffff


	//   ....[222]....
        /*06ec*/ 	.word	0xffffffff


	//   ....[223]....
        /*06f0*/ 	.word	0xffffffff


	//   ....[224]....
        /*06f4*/ 	.word	0xffffffff


	//   ....[225]....
        /*06f8*/ 	.word	0xffffffff


	//   ....[226]....
        /*06fc*/ 	.word	0xffffffff


	//   ....[227]....
        /*0700*/ 	.word	0xffffffff


	//   ....[228]....
        /*0704*/ 	.word	0xffffffff


	//   ....[229]....
        /*0708*/ 	.word	0xffffffff


	//   ....[230]....
        /*070c*/ 	.word	0xffffffff


	//   ....[231]....
        /*0710*/ 	.word	0xffffffff


	//   ....[232]....
        /*0714*/ 	.word	0xffffffff


	//   ....[233]....
        /*0718*/ 	.word	0xffffffff


	//   ....[234]....
        /*071c*/ 	.word	0xffffffff


	//   ....[235]....
        /*0720*/ 	.word	0xffffffff


	//   ....[236]....
        /*0724*/ 	.word	0xffffffff


	//   ....[237]....
        /*0728*/ 	.word	0xffffffff


	//   ....[238]....
        /*072c*/ 	.word	0xffffffff


	//   ....[239]....
        /*0730*/ 	.word	0xffffffff


	//   ....[240]....
        /*0734*/ 	.word	0xffffffff


	//   ....[241]....
        /*0738*/ 	.word	0xffffffff


	//   ....[242]....
        /*073c*/ 	.word	0xffffffff


	//   ....[243]....
        /*0740*/ 	.word	0xffffffff


	//   ....[244]....
        /*0744*/ 	.word	0xffffffff


	//   ....[245]....
        /*0748*/ 	.word	0xffffffff


	//   ....[246]....
        /*074c*/ 	.word	0xffffffff


	//   ....[247]....
        /*0750*/ 	.word	0xffffffff


	//   ....[248]....
        /*0754*/ 	.word	0xffffffff


	//   ....[249]....
        /*0758*/ 	.word	0xffffffff


	//   ....[250]....
        /*075c*/ 	.word	0xffffffff


	//   ....[251]....
        /*0760*/ 	.word	0xffffffff


	//   ....[252]....
        /*0764*/ 	.word	0xffffffff


	//   ....[253]....
        /*0768*/ 	.word	0xffffffff


	//   ....[254]....
        /*076c*/ 	.word	0xffffffff


	//   ....[255]....
        /*0770*/ 	.word	0xffffffff


	//   ....[0]....
        /*0774*/ 	.word	0xffffffff


	//   ....[1]....
        /*0778*/ 	.word	0xffffffff


	//   ....[2]....
        /*077c*/ 	.word	0xffffffff


	//   ....[3]....
        /*0780*/ 	.word	0x0500000f


	//   ....[4]....
        /*0784*/ 	.word	0x0500000f


	//   ....[5]....
        /*0788*/ 	.word	0x0500000f


	//   ....[6]....
        /*078c*/ 	.word	0x0500000f


	//   ....[7]....
        /*0790*/ 	.word	0x0500000f


	//   ....[8]....
        /*0794*/ 	.word	0x0500000f


	//   ....[9]....
        /*0798*/ 	.word	0x0500000f


	//   ....[10]....
        /*079c*/ 	.word	0x0500000f


	//   ....[11]....
        /*07a0*/ 	.word	0x0500000f


	//   ....[12]....
        /*07a4*/ 	.word	0x0500000f


	//   ....[13]....
        /*07a8*/ 	.word	0x0500000f


	//   ....[14]....
        /*07ac*/ 	.word	0x0500000f


	//   ....[15]....
        /*07b0*/ 	.word	0x0500000f


	//   ....[16]....
        /*07b4*/ 	.word	0x0500000f


	//   ....[17]....
        /*07b8*/ 	.word	0x0500000f


	//   ....[18]....
        /*07bc*/ 	.word	0x0500000f


	//   ....[19]....
        /*07c0*/ 	.word	0x0500000f


	//   ....[20]....
        /*07c4*/ 	.word	0x0500000f


	//   ....[21]....
        /*07c8*/ 	.word	0x0500000f


	//   ....[22]....
        /*07cc*/ 	.word	0x0500000f


	//   ....[23]....
        /*07d0*/ 	.word	0x0500000f


	//   ....[24]....
        /*07d4*/ 	.word	0x0500000f


	//   ....[25]....
        /*07d8*/ 	.word	0x0500000f


	//   ....[26]....
        /*07dc*/ 	.word	0x0500000f


	//   ....[27]....
        /*07e0*/ 	.word	0x0500000f


	//   ....[28]....
        /*07e4*/ 	.word	0x0500000f


	//   ....[29]....
        /*07e8*/ 	.word	0x0500000f


	//   ....[30]....
        /*07ec*/ 	.word	0x0500000f


	//   ....[31]....
        /*07f0*/ 	.word	0x0500000f


	//   ....[32]....
        /*07f4*/ 	.word	0x0500000f


	//   ....[33]....
        /*07f8*/ 	.word	0x0500000f


	//   ....[34]....
        /*07fc*/ 	.word	0x0500000f


	//   ....[35]....
        /*0800*/ 	.word	0x0500000f


	//   ....[36]....
        /*0804*/ 	.word	0x0500000f


	//   ....[37]....
        /*0808*/ 	.word	0x0500000f


	//   ....[38]....
        /*080c*/ 	.word	0x0500000f


	//   ....[39]....
        /*0810*/ 	.word	0x0500000f


	//   ....[40]....
        /*0814*/ 	.word	0x0500000f


	//   ....[41]....
        /*0818*/ 	.word	0x0500000f


	//   ....[42]....
        /*081c*/ 	.word	0x0500000f


	//   ....[43]....
        /*0820*/ 	.word	0x0500000f


	//   ....[44]....
        /*0824*/ 	.word	0x0500000f


	//   ....[45]....
        /*0828*/ 	.word	0x0500000f


	//   ....[46]....
        /*082c*/ 	.word	0x0500000f


	//   ....[47]....
        /*0830*/ 	.word	0x0500000f


	//   ....[48]....
        /*0834*/ 	.word	0x0500000f


	//   ....[49]....
        /*0838*/ 	.word	0x0500000f


	//   ....[50]....
        /*083c*/ 	.word	0x0500000f


	//   ....[51]....
        /*0840*/ 	.word	0x0500000f


	//   ....[52]....
        /*0844*/ 	.word	0x0500000f


	//   ....[53]....
        /*0848*/ 	.word	0x0500000f


	//   ....[54]....
        /*084c*/ 	.word	0x0500000f


	//   ....[55]....
        /*0850*/ 	.word	0x0500000f


	//   ....[56]....
        /*0854*/ 	.word	0x0500000f


	//   ....[57]....
        /*0858*/ 	.word	0x0500000f


	//   ....[58]....
        /*085c*/ 	.word	0x0500000f


	//   ....[59]....
        /*0860*/ 	.word	0x0500000f


	//   ....[60]....
        /*0864*/ 	.word	0x0500000f


	//   ....[61]....
        /*0868*/ 	.word	0x0500000f


	//   ....[62]....
        /*086c*/ 	.word	0x0500000f


	//   ....[63]....
        /*0870*/ 	.word	0x0500000f


	//   ....[64]....
        /*0874*/ 	.word	0x0500000f


	//   ....[65]....
        /*0878*/ 	.word	0x0500000f


	//   ....[66]....
        /*087c*/ 	.word	0x0500000f


	//   ....[67]....
        /*0880*/ 	.word	0x0500000f


	//   ....[68]....
        /*0884*/ 	.word	0x0500000f


	//   ....[69]....
        /*0888*/ 	.word	0x0500000f


	//   ....[70]....
        /*088c*/ 	.word	0x0500000f


	//   ....[71]....
        /*0890*/ 	.word	0x0500000f


	//   ....[72]....
        /*0894*/ 	.word	0x0500000f


	//   ....[73]....
        /*0898*/ 	.word	0x0500000f


	//   ....[74]....
        /*089c*/ 	.word	0x0500000f


	//   ....[75]....
        /*08a0*/ 	.word	0x0500000f


	//   ....[76]....
        /*08a4*/ 	.word	0x0500000f


	//   ....[77]....
        /*08a8*/ 	.word	0x0500000f


	//   ....[78]....
        /*08ac*/ 	.word	0x0500000f


	//   ....[79]....
        /*08b0*/ 	.word	0x0500000f


	//   ....[80]....
        /*08b4*/ 	.word	0x0500000f


	//   ....[81]....
        /*08b8*/ 	.word	0x0500000f


	//   ....[82]....
        /*08bc*/ 	.word	0x0500000f


	//   ....[83]....
        /*08c0*/ 	.word	0x0500000f


	//   ....[84]....
        /*08c4*/ 	.word	0x0500000f


	//   ....[85]....
        /*08c8*/ 	.word	0x0500000f


	//   ....[86]....
        /*08cc*/ 	.word	0x0500000f


	//   ....[87]....
        /*08d0*/ 	.word	0x0500000f


	//   ....[88]....
        /*08d4*/ 	.word	0x0500000f


	//   ....[89]....
        /*08d8*/ 	.word	0x0500000f


	//   ....[90]....
        /*08dc*/ 	.word	0x0500000f


	//   ....[91]....
        /*08e0*/ 	.word	0x0500000f


	//   ....[92]....
        /*08e4*/ 	.word	0x0500000f


	//   ....[93]....
        /*08e8*/ 	.word	0x0500000f


	//   ....[94]....
        /*08ec*/ 	.word	0x0500000f


	//   ....[95]....
        /*08f0*/ 	.word	0x0500000f


	//   ....[96]....
        /*08f4*/ 	.word	0x0500000f


	//   ....[97]....
        /*08f8*/ 	.word	0x0500000f


	//   ....[98]....
        /*08fc*/ 	.word	0x0500000f


	//   ....[99]....
        /*0900*/ 	.word	0x0500000f


	//   ....[100]....
        /*0904*/ 	.word	0x0500000f


	//   ....[101]....
        /*0908*/ 	.word	0x0500000f


	//   ....[102]....
        /*090c*/ 	.word	0x0500000f


	//   ....[103]....
        /*0910*/ 	.word	0x0500000f


	//   ....[104]....
        /*0914*/ 	.word	0x0500000f


	//   ....[105]....
        /*0918*/ 	.word	0x0500000f


	//   ....[106]....
        /*091c*/ 	.word	0x0500000f


	//   ....[107]....
        /*0920*/ 	.word	0x0500000f


	//   ....[108]....
        /*0924*/ 	.word	0x0500000f


	//   ....[109]....
        /*0928*/ 	.word	0x0500000f


	//   ....[110]....
        /*092c*/ 	.word	0x0500000f


	//   ....[111]....
        /*0930*/ 	.word	0x0500000f


	//   ....[112]....
        /*0934*/ 	.word	0x0500000f


	//   ....[113]....
        /*0938*/ 	.word	0x0500000f


	//   ....[114]....
        /*093c*/ 	.word	0x0500000f


	//   ....[115]....
        /*0940*/ 	.word	0x0500000f


	//   ....[116]....
        /*0944*/ 	.word	0x0500000f


	//   ....[117]....
        /*0948*/ 	.word	0x0500000f


	//   ....[118]....
        /*094c*/ 	.word	0x0500000f


	//   ....[119]....
        /*0950*/ 	.word	0x0500000f


	//   ....[120]....
        /*0954*/ 	.word	0x0500000f


	//   ....[121]....
        /*0958*/ 	.word	0x0500000f


	//   ....[122]....
        /*095c*/ 	.word	0x0500000f


	//   ....[123]....
        /*0960*/ 	.word	0x0500000f


	//   ....[124]....
        /*0964*/ 	.word	0x0500000f


	//   ....[125]....
        /*0968*/ 	.word	0x0500000f


	//   ....[126]....
        /*096c*/ 	.word	0x0500000f


	//   ....[127]....
        /*0970*/ 	.word	0x0500000f


	//   ....[128]....
        /*0974*/ 	.word	0x0500000f


	//   ....[129]....
        /*0978*/ 	.word	0x0500000f


	//   ....[130]....
        /*097c*/ 	.word	0x0500000f


	//   ....[131]....
        /*0980*/ 	.word	0x0500000f


	//   ....[132]....
        /*0984*/ 	.word	0x0500000f


	//   ....[133]....
        /*0988*/ 	.word	0x0500000f


	//   ....[134]....
        /*098c*/ 	.word	0x0500000f


	//   ....[135]....
        /*0990*/ 	.word	0x0500000f


	//   ....[136]....
        /*0994*/ 	.word	0x0500000f


	//   ....[137]....
        /*0998*/ 	.word	0x0500000f


	//   ....[138]....
        /*099c*/ 	.word	0x0500000f


	//   ....[139]....
        /*09a0*/ 	.word	0x0500000f


	//   ....[140]....
        /*09a4*/ 	.word	0x0500000f


	//   ....[141]....
        /*09a8*/ 	.word	0x0500000f


	//   ....[142]....
        /*09ac*/ 	.word	0x0500000f


	//   ....[143]....
        /*09b0*/ 	.word	0x0500000f


	//   ....[144]....
        /*09b4*/ 	.word	0x0500000f


	//   ....[145]....
        /*09b8*/ 	.word	0x0500000f


	//   ....[146]....
        /*09bc*/ 	.word	0x0500000f


	//   ....[147]....
        /*09c0*/ 	.word	0x0500000f


	//   ....[148]....
        /*09c4*/ 	.word	0x0500000f


	//   ....[149]....
        /*09c8*/ 	.word	0x0500000f


	//   ....[150]....
        /*09cc*/ 	.word	0x0500000f


	//   ....[151]....
        /*09d0*/ 	.word	0x0500000f


	//   ....[152]....
        /*09d4*/ 	.word	0x0500000f


	//   ....[153]....
        /*09d8*/ 	.word	0x0500000f


	//   ....[154]....
        /*09dc*/ 	.word	0x0500000f


	//   ....[155]....
        /*09e0*/ 	.word	0x0500000f


	//   ....[156]....
        /*09e4*/ 	.word	0x0500000f


	//   ....[157]....
        /*09e8*/ 	.word	0x0500000f


	//   ....[158]....
        /*09ec*/ 	.word	0x0500000f


	//   ....[159]....
        /*09f0*/ 	.word	0x0500000f


	//   ....[160]....
        /*09f4*/ 	.word	0x0500000f


	//   ....[161]....
        /*09f8*/ 	.word	0x0500000f


	//   ....[162]....
        /*09fc*/ 	.word	0x0500000f


	//   ....[163]....
        /*0a00*/ 	.word	0x0500000f


	//   ....[164]....
        /*0a04*/ 	.word	0x0500000f


	//   ....[165]....
        /*0a08*/ 	.word	0x0500000f


	//   ....[166]....
        /*0a0c*/ 	.word	0x0500000f


	//   ....[167]....
        /*0a10*/ 	.word	0x0500000f


	//   ....[168]....
        /*0a14*/ 	.word	0x0500000f


	//   ....[169]....
        /*0a18*/ 	.word	0x0500000f


	//   ....[170]....
        /*0a1c*/ 	.word	0x0500000f


	//   ....[171]....
        /*0a20*/ 	.word	0x0500000f


	//   ....[172]....
        /*0a24*/ 	.word	0x0500000f


	//   ....[173]....
        /*0a28*/ 	.word	0x0500000f


	//   ....[174]....
        /*0a2c*/ 	.word	0x0500000f


	//   ....[175]....
        /*0a30*/ 	.word	0x0500000f


	//   ....[176]....
        /*0a34*/ 	.word	0x0500000f


	//   ....[177]....
        /*0a38*/ 	.word	0x0500000f


	//   ....[178]....
        /*0a3c*/ 	.word	0x0500000f


	//   ....[179]....
        /*0a40*/ 	.word	0x0500000f


	//   ....[180]....
        /*0a44*/ 	.word	0x0500000f


	//   ....[181]....
        /*0a48*/ 	.word	0x0500000f


	//   ....[182]....
        /*0a4c*/ 	.word	0x0500000f


	//   ....[183]....
        /*0a50*/ 	.word	0x0500000f


	//   ....[184]....
        /*0a54*/ 	.word	0x0500000f


	//   ....[185]....
        /*0a58*/ 	.word	0x0500000f


	//   ....[186]....
        /*0a5c*/ 	.word	0x0500000f


	//   ....[187]....
        /*0a60*/ 	.word	0x0500000f


	//   ....[188]....
        /*0a64*/ 	.word	0x0500000f


	//   ....[189]....
        /*0a68*/ 	.word	0x0500000f


	//   ....[190]....
        /*0a6c*/ 	.word	0x0500000f


	//   ....[191]....
        /*0a70*/ 	.word	0x0500000f


	//   ....[192]....
        /*0a74*/ 	.word	0x0500000f


	//   ....[193]....
        /*0a78*/ 	.word	0x0500000f


	//   ....[194]....
        /*0a7c*/ 	.word	0x0500000f


	//   ....[195]....
        /*0a80*/ 	.word	0x0500000f


	//   ....[196]....
        /*0a84*/ 	.word	0x0500000f


	//   ....[197]....
        /*0a88*/ 	.word	0x0500000f


	//   ....[198]....
        /*0a8c*/ 	.word	0x0500000f


	//   ....[199]....
        /*0a90*/ 	.word	0x0500000f


	//   ....[200]....
        /*0a94*/ 	.word	0x0500000f


	//   ....[201]....
        /*0a98*/ 	.word	0x0500000f


	//   ....[202]....
        /*0a9c*/ 	.word	0x0500000f


	//   ....[203]....
        /*0aa0*/ 	.word	0x0500000f


	//   ....[204]....
        /*0aa4*/ 	.word	0x0500000f


	//   ....[205]....
        /*0aa8*/ 	.word	0x0500000f


	//   ....[206]....
        /*0aac*/ 	.word	0x0500000f


	//   ....[207]....
        /*0ab0*/ 	.word	0x0500000f


	//----- nvinfo : EIATTR_COOP_GROUP_INSTR_OFFSETS
	.align		4
.L_150:
        /*0ab4*/ 	.byte	0x04, 0x28
        /*0ab6*/ 	.short	(.L_152 - .L_151)


	//   ....[0]....
.L_151:
        /*0ab8*/ 	.word	0x00000070


	//   ....[1]....
        /*0abc*/ 	.word	0x00000140


	//   ....[2]....
        /*0ac0*/ 	.word	0x00000190


	//   ....[3]....
        /*0ac4*/ 	.word	0x000003c0


	//   ....[4]....
        /*0ac8*/ 	.word	0x00000520


	//   ....[5]....
        /*0acc*/ 	.word	0x00000640


	//   ....[6]....
        /*0ad0*/ 	.word	0x000007a0


	//   ....[7]....
        /*0ad4*/ 	.word	0x00002d80


	//   ....[8]....
        /*0ad8*/ 	.word	0x00002d90


	//   ....[9]....
        /*0adc*/ 	.word	0x00003c20


	//   ....[10]....
        /*0ae0*/ 	.word	0x00003c30


	//   ....[11]....
        /*0ae4*/ 	.word	0x00004ae0


	//   ....[12]....
        /*0ae8*/ 	.word	0x00004af0


	//   ....[13]....
        /*0aec*/ 	.word	0x000059c0


	//   ....[14]....
        /*0af0*/ 	.word	0x000059d0


	//   ....[15]....
        /*0af4*/ 	.word	0x00006f50


	//   ....[16]....
        /*0af8*/ 	.word	0x00006f60


	//   ....[17]....
        /*0afc*/ 	.word	0x00007ea0


	//   ....[18]....
        /*0b00*/ 	.word	0x00007eb0


	//   ....[19]....
        /*0b04*/ 	.word	0x00008e50


	//   ....[20]....
        /*0b08*/ 	.word	0x00008e60


	//   ....[21]....
        /*0b0c*/ 	.word	0x00009df0


	//   ....[22]....
        /*0b10*/ 	.word	0x00009e00


	//   ....[23]....
        /*0b14*/ 	.word	0x0000afd0


	//   ....[24]....
        /*0b18*/ 	.word	0x0000afe0


	//   ....[25]....
        /*0b1c*/ 	.word	0x0000b0f0


	//   ....[26]....
        /*0b20*/ 	.word	0x0000b100


	//   ....[27]....
        /*0b24*/ 	.word	0x0000b220


	//   ....[28]....
        /*0b28*/ 	.word	0x0000b230


	//   ....[29]....
        /*0b2c*/ 	.word	0x0000b350


	//   ....[30]....
        /*0b30*/ 	.word	0x0000b360


	//   ....[31]....
        /*0b34*/ 	.word	0x0000b6e0


	//   ....[32]....
        /*0b38*/ 	.word	0x0000b700


	//   ....[33]....
        /*0b3c*/ 	.word	0x0000b7e0


	//   ....[34]....
        /*0b40*/ 	.word	0x0000b800


	//   ....[35]....
        /*0b44*/ 	.word	0x0000b8e0


	//   ....[36]....
        /*0b48*/ 	.word	0x0000b900


	//   ....[37]....
        /*0b4c*/ 	.word	0x0000b9e0


	//   ....[38]....
        /*0b50*/ 	.word	0x0000ba00


	//   ....[39]....
        /*0b54*/ 	.word	0x0000c1a0


	//   ....[40]....
        /*0b58*/ 	.word	0x0000c990


	//   ....[41]....
        /*0b5c*/ 	.word	0x0000c9a0


	//   ....[42]....
        /*0b60*/ 	.word	0x0000c9b0


	//   ....[43]....
        /*0b64*/ 	.word	0x0000c9c0


	//   ....[44]....
        /*0b68*/ 	.word	0x00010010


	//   ....[45]....
        /*0b6c*/ 	.word	0x00010020


	//   ....[46]....
        /*0b70*/ 	.word	0x00010030


	//   ....[47]....
        /*0b74*/ 	.word	0x00010040


	//   ....[48]....
        /*0b78*/ 	.word	0x00015040


	//   ....[49]....
        /*0b7c*/ 	.word	0x00015090


	//   ....[50]....
        /*0b80*/ 	.word	0x000155c0


	//   ....[51]....
        /*0b84*/ 	.word	0x00015620


	//   ....[52]....
        /*0b88*/ 	.word	0x00017270


	//   ....[53]....
        /*0b8c*/ 	.word	0x00017290


	//   ....[54]....
        /*0b90*/ 	.word	0x00017f30


	//   ....[55]....
        /*0b94*/ 	.word	0x00017fd0


	//   ....[56]....
        /*0b98*/ 	.word	0x000193f0


	//   ....[57]....
        /*0b9c*/ 	.word	0x00019400


	//   ....[58]....
        /*0ba0*/ 	.word	0x00019430


	//   ....[59]....
        /*0ba4*/ 	.word	0x00019440


	//   ....[60]....
        /*0ba8*/ 	.word	0x0001aa90


	//   ....[61]....
        /*0bac*/ 	.word	0x0001aac0


	//   ....[62]....
        /*0bb0*/ 	.word	0x0001aaf0


	//   ....[63]....
        /*0bb4*/ 	.word	0x0001ab20


	//   ....[64]....
        /*0bb8*/ 	.word	0x0001ab50


	//   ....[65]....
        /*0bbc*/ 	.word	0x0001ab80


	//   ....[66]....
        /*0bc0*/ 	.word	0x0001abb0


	//   ....[67]....
        /*0bc4*/ 	.word	0x0001abe0


	//   ....[68]....
        /*0bc8*/ 	.word	0x0001ac10


	//   ....[69]....
        /*0bcc*/ 	.word	0x0001ac40


	//   ....[70]....
        /*0bd0*/ 	.word	0x0001ac70


	//   ....[71]....
        /*0bd4*/ 	.word	0x0001aca0


	//   ....[72]....
        /*0bd8*/ 	.word	0x0001acd0


	//   ....[73]....
        /*0bdc*/ 	.word	0x0001ad00


	//   ....[74]....
        /*0be0*/ 	.word	0x0001ad30


	//   ....[75]....
        /*0be4*/ 	.word	0x0001ad60


	//   ....[76]....
        /*0be8*/ 	.word	0x0001ad90


	//   ....[77]....
        /*0bec*/ 	.word	0x0001adc0


	//   ....[78]....
        /*0bf0*/ 	.word	0x0001adf0


	//   ....[79]....
        /*0bf4*/ 	.word	0x0001ae20


	//   ....[80]....
        /*0bf8*/ 	.word	0x0001ae50


	//   ....[81]....
        /*0bfc*/ 	.word	0x0001ae80


	//   ....[82]....
        /*0c00*/ 	.word	0x0001aeb0


	//   ....[83]....
        /*0c04*/ 	.word	0x0001aee0


	//   ....[84]....
        /*0c08*/ 	.word	0x0001af10


	//   ....[85]....
        /*0c0c*/ 	.word	0x0001af40


	//   ....[86]....
        /*0c10*/ 	.word	0x0001af70


	//   ....[87]....
        /*0c14*/ 	.word	0x0001afa0


	//   ....[88]....
        /*0c18*/ 	.word	0x0001afd0


	//   ....[89]....
        /*0c1c*/ 	.word	0x0001b000


	//   ....[90]....
        /*0c20*/ 	.word	0x0001b030


	//   ....[91]....
        /*0c24*/ 	.word	0x0001b060


	//   ....[92]....
        /*0c28*/ 	.word	0x0001b090


	//   ....[93]....
        /*0c2c*/ 	.word	0x0001b0c0


	//   ....[94]....
        /*0c30*/ 	.word	0x0001b0f0


	//   ....[95]....
        /*0c34*/ 	.word	0x0001b120


	//   ....[96]....
        /*0c38*/ 	.word	0x0001b150


	//   ....[97]....
        /*0c3c*/ 	.word	0x0001b180


	//   ....[98]....
        /*0c40*/ 	.word	0x0001b1b0


	//   ....[99]....
        /*0c44*/ 	.word	0x0001b1d0


	//   ....[100]....
        /*0c48*/ 	.word	0x0001b1e0


	//   ....[101]....
        /*0c4c*/ 	.word	0x0001b200


	//   ....[102]....
        /*0c50*/ 	.word	0x0001b210


	//   ....[103]....
        /*0c54*/ 	.word	0x0001b230


	//   ....[104]....
        /*0c58*/ 	.word	0x0001b260


	//   ....[105]....
        /*0c5c*/ 	.word	0x0001b290


	//   ....[106]....
        /*0c60*/ 	.word	0x0001b2b0


	//   ....[107]....
        /*0c64*/ 	.word	0x0001b2c0


	//   ....[108]....
        /*0c68*/ 	.word	0x0001b2d0


	//   ....[109]....
        /*0c6c*/ 	.word	0x0001b2e0


	//   ....[110]....
        /*0c70*/ 	.word	0x0001b2f0


	//   ....[111]....
        /*0c74*/ 	.word	0x0001b300


	//   ....[112]....
        /*0c78*/ 	.word	0x0001b310


	//   ....[113]....
        /*0c7c*/ 	.word	0x0001b330


	//   ....[114]....
        /*0c80*/ 	.word	0x0001b340


	//   ....[115]....
        /*0c84*/ 	.word	0x0001b350


	//   ....[116]....
        /*0c88*/ 	.word	0x0001b380


	//   ....[117]....
        /*0c8c*/ 	.word	0x0001b3b0


	//   ....[118]....
        /*0c90*/ 	.word	0x0001b3c0


	//   ....[119]....
        /*0c94*/ 	.word	0x0001b3d0


	//   ....[120]....
        /*0c98*/ 	.word	0x0001b3e0


	//   ....[121]....
        /*0c9c*/ 	.word	0x0001b3f0


	//   ....[122]....
        /*0ca0*/ 	.word	0x0001b400


	//   ....[123]....
        /*0ca4*/ 	.word	0x0001b410


	//   ....[124]....
        /*0ca8*/ 	.word	0x0001bf10


	//   ....[125]....
        /*0cac*/ 	.word	0x0001bf50


	//   ....[126]....
        /*0cb0*/ 	.word	0x0001bf90


	//   ....[127]....
        /*0cb4*/ 	.word	0x0001bfc0


	//   ....[128]....
        /*0cb8*/ 	.word	0x0001c740


	//   ....[129]....
        /*0cbc*/ 	.word	0x0001c760


	//   ....[130]....
        /*0cc0*/ 	.word	0x0001c8d0


	//   ....[131]....
        /*0cc4*/ 	.word	0x0001c8f0


	//   ....[132]....
        /*0cc8*/ 	.word	0x0001ca30


	//   ....[133]....
        /*0ccc*/ 	.word	0x0001ca50


	//   ....[134]....
        /*0cd0*/ 	.word	0x0001cba0


	//   ....[135]....
        /*0cd4*/ 	.word	0x0001cbc0


	//   ....[136]....
        /*0cd8*/ 	.word	0x0001d520


	//   ....[137]....
        /*0cdc*/ 	.word	0x0001d530


	//   ....[138]....
        /*0ce0*/ 	.word	0x0001d6c0


	//   ....[139]....
        /*0ce4*/ 	.word	0x0001d6d0


	//   ....[140]....
        /*0ce8*/ 	.word	0x0001d860


	//   ....[141]....
        /*0cec*/ 	.word	0x0001d870


	//   ....[142]....
        /*0cf0*/ 	.word	0x0001da00


	//   ....[143]....
        /*0cf4*/ 	.word	0x0001da10


	//   ....[144]....
        /*0cf8*/ 	.word	0x0001dbf0


	//   ....[145]....
        /*0cfc*/ 	.word	0x0001dda0


	//   ....[146]....
        /*0d00*/ 	.word	0x0001ddd0


	//   ....[147]....
        /*0d04*/ 	.word	0x0001de00


	//   ....[148]....
        /*0d08*/ 	.word	0x0001de30


	//   ....[149]....
        /*0d0c*/ 	.word	0x0001de60


	//   ....[150]....
        /*0d10*/ 	.word	0x0001de90


	//   ....[151]....
        /*0d14*/ 	.word	0x0001e000


	//   ....[152]....
        /*0d18*/ 	.word	0x0001e030


	//   ....[153]....
        /*0d1c*/ 	.word	0x0001e060


	//   ....[154]....
        /*0d20*/ 	.word	0x0001e090


	//   ....[155]....
        /*0d24*/ 	.word	0x0001e0c0


	//   ....[156]....
        /*0d28*/ 	.word	0x0001e0f0


	//   ....[157]....
        /*0d2c*/ 	.word	0x0001e180


	//   ....[158]....
        /*0d30*/ 	.word	0x0001e1b0


	//   ....[159]....
        /*0d34*/ 	.word	0x0001e230


	//   ....[160]....
        /*0d38*/ 	.word	0x0001ee90


	//   ....[161]....
        /*0d3c*/ 	.word	0x00020ac0


	//   ....[162]....
        /*0d40*/ 	.word	0x00020af0


	//   ....[163]....
        /*0d44*/ 	.word	0x00020c10


	//   ....[164]....
        /*0d48*/ 	.word	0x00020c20


	//   ....[165]....
        /*0d4c*/ 	.word	0x00020c90


	//   ....[166]....
        /*0d50*/ 	.word	0x00020ca0


	//   ....[167]....
        /*0d54*/ 	.word	0x00020d10


	//   ....[168]....
        /*0d58*/ 	.word	0x00020d20


	//   ....[169]....
        /*0d5c*/ 	.word	0x00020d90


	//   ....[170]....
        /*0d60*/ 	.word	0x00020da0


	//   ....[171]....
        /*0d64*/ 	.word	0x00020e10


	//   ....[172]....
        /*0d68*/ 	.word	0x00020e20


	//   ....[173]....
        /*0d6c*/ 	.word	0x00020e90


	//   ....[174]....
        /*0d70*/ 	.word	0x00020ea0


	//   ....[175]....
        /*0d74*/ 	.word	0x00020eb0


	//   ....[176]....
        /*0d78*/ 	.word	0x00020ec0


	//   ....[177]....
        /*0d7c*/ 	.word	0x000212a0


	//   ....[178]....
        /*0d80*/ 	.word	0x000212d0


	//   ....[179]....
        /*0d84*/ 	.word	0x000213f0


	//   ....[180]....
        /*0d88*/ 	.word	0x00021400


	//   ....[181]....
        /*0d8c*/ 	.word	0x00021490


	//   ....[182]....
        /*0d90*/ 	.word	0x000214a0


	//   ....[183]....
        /*0d94*/ 	.word	0x00021530


	//   ....[184]....
        /*0d98*/ 	.word	0x00021540


	//   ....[185]....
        /*0d9c*/ 	.word	0x000215c0


	//   ....[186]....
        /*0da0*/ 	.word	0x000215d0


	//   ....[187]....
        /*0da4*/ 	.word	0x00021650


	//   ....[188]....
        /*0da8*/ 	.word	0x00021660


	//   ....[189]....
        /*0dac*/ 	.word	0x000216e0


	//   ....[190]....
        /*0db0*/ 	.word	0x000216f0


	//   ....[191]....
        /*0db4*/ 	.word	0x00021700


	//   ....[192]....
        /*0db8*/ 	.word	0x00021710


	//   ....[193]....
        /*0dbc*/ 	.word	0x00021ea0


	//   ....[194]....
        /*0dc0*/ 	.word	0x00021ed0


	//   ....[195]....
        /*0dc4*/ 	.word	0x00021f00


	//   ....[196]....
        /*0dc8*/ 	.word	0x00021fa0


	//   ....[197]....
        /*0dcc*/ 	.word	0x00021fb0


	//   ....[198]....
        /*0dd0*/ 	.word	0x00022050


	//   ....[199]....
        /*0dd4*/ 	.word	0x00022060


	//   ....[200]....
        /*0dd8*/ 	.word	0x00022100


	//   ....[201]....
        /*0ddc*/ 	.word	0x00022110


	//   ....[202]....
        /*0de0*/ 	.word	0x000221b0


	//   ....[203]....
        /*0de4*/ 	.word	0x000221c0


	//   ....[204]....
        /*0de8*/ 	.word	0x00022260


	//   ....[205]....
        /*0dec*/ 	.word	0x00022270


	//   ....[206]....
        /*0df0*/ 	.word	0x00022300


	//   ....[207]....
        /*0df4*/ 	.word	0x00022310


	//   ....[208]....
        /*0df8*/ 	.word	0x00022320


	//   ....[209]....
        /*0dfc*/ 	.word	0x00022a70


	//   ....[210]....
        /*0e00*/ 	.word	0x00022a90


	//   ....[211]....
        /*0e04*/ 	.word	0x00022af0


	//   ....[212]....
        /*0e08*/ 	.word	0x00022b00


	//   ....[213]....
        /*0e0c*/ 	.word	0x00022b50


	//   ....[214]....
        /*0e10*/ 	.word	0x00022b60


	//   ....[215]....
        /*0e14*/ 	.word	0x00022bb0


	//   ....[216]....
        /*0e18*/ 	.word	0x00022bc0


	//   ....[217]....
        /*0e1c*/ 	.word	0x00022c10


	//   ....[218]....
        /*0e20*/ 	.word	0x00022c20


	//   ....[219]....
        /*0e24*/ 	.word	0x00022c70


	//   ....[220]....
        /*0e28*/ 	.word	0x00022c80


	//   ....[221]....
        /*0e2c*/ 	.word	0x00022cd0


	//   ....[222]....
        /*0e30*/ 	.word	0x00022ce0


	//   ....[223]....
        /*0e34*/ 	.word	0x00022cf0


	//   ....[224]....
        /*0e38*/ 	.word	0x00022d40


	//   ....[225]....
        /*0e3c*/ 	.word	0x00023060


	//   ....[226]....
        /*0e40*/ 	.word	0x00023070


	//   ....[227]....
        /*0e44*/ 	.word	0x000230d0


	//   ....[228]....
        /*0e48*/ 	.word	0x000230e0


	//   ....[229]....
        /*0e4c*/ 	.word	0x00023130


	//   ....[230]....
        /*0e50*/ 	.word	0x00023140


	//   ....[231]....
        /*0e54*/ 	.word	0x00023190


	//   ....[232]....
        /*0e58*/ 	.word	0x000231a0


	//   ....[233]....
        /*0e5c*/ 	.word	0x000231f0


	//   ....[234]....
        /*0e60*/ 	.word	0x00023200


	//   ....[235]....
        /*0e64*/ 	.word	0x00023250


	//   ....[236]....
        /*0e68*/ 	.word	0x00023260


	//   ....[237]....
        /*0e6c*/ 	.word	0x000232b0


	//   ....[238]....
        /*0e70*/ 	.word	0x000232c0


	//   ....[239]....
        /*0e74*/ 	.word	0x000232d0


	//   ....[240]....
        /*0e78*/ 	.word	0x00023320


	//   ....[241]....
        /*0e7c*/ 	.word	0x00024960


	//   ....[242]....
        /*0e80*/ 	.word	0x00024990


	//   ....[243]....
        /*0e84*/ 	.word	0x000249d0


	//   ....[244]....
        /*0e88*/ 	.word	0x00024a00


	//   ....[245]....
        /*0e8c*/ 	.word	0x00024a30


	//   ....[246]....
        /*0e90*/ 	.word	0x00024a60


	//   ....[247]....
        /*0e94*/ 	.word	0x00024a90


	//   ....[248]....
        /*0e98*/ 	.word	0x00024ac0


	//   ....[249]....
        /*0e9c*/ 	.word	0x00024c40


	//   ....[250]....
        /*0ea0*/ 	.word	0x00024c70


	//   ....[251]....
        /*0ea4*/ 	.word	0x00024ca0


	//   ....[252]....
        /*0ea8*/ 	.word	0x00024cd0


	//   ....[253]....
        /*0eac*/ 	.word	0x00024d00


	//   ....[254]....
        /*0eb0*/ 	.word	0x00024d30


	//   ....[255]....
        /*0eb4*/ 	.word	0x00024df0


	//   ....[0]....
        /*0eb8*/ 	.word	0x00024e10


	//   ....[1]....
        /*0ebc*/ 	.word	0x00024e80


	//   ....[2]....
        /*0ec0*/ 	.word	0x00025310


	//   ....[3]....
        /*0ec4*/ 	.word	0x000256d0


	//   ....[4]....
        /*0ec8*/ 	.word	0x00025760


	//   ....[5]....
        /*0ecc*/ 	.word	0x00025800


	//   ....[6]....
        /*0ed0*/ 	.word	0x00025890


	//   ....[7]....
        /*0ed4*/ 	.word	0x00025930


	//   ....[8]....
        /*0ed8*/ 	.word	0x000259c0


	//   ....[9]....
        /*0edc*/ 	.word	0x00025a60


	//   ....[10]....
        /*0ee0*/ 	.word	0x00025af0


	//   ....[11]....
        /*0ee4*/ 	.word	0x00025be0


	//   ....[12]....
        /*0ee8*/ 	.word	0x00025c70


	//   ....[13]....
        /*0eec*/ 	.word	0x00025d10


	//   ....[14]....
        /*0ef0*/ 	.word	0x00025da0


	//   ....[15]....
        /*0ef4*/ 	.word	0x00025e40


	//   ....[16]....
        /*0ef8*/ 	.word	0x00025ed0


	//   ....[17]....
        /*0efc*/ 	.word	0x00025f70


	//   ....[18]....
        /*0f00*/ 	.word	0x00026000


	//   ....[19]....
        /*0f04*/ 	.word	0x000260f0


	//   ....[20]....
        /*0f08*/ 	.word	0x00026180


	//   ....[21]....
        /*0f0c*/ 	.word	0x00026210


	//   ....[22]....
        /*0f10*/ 	.word	0x000262a0


	//   ....[23]....
        /*0f14*/ 	.word	0x00026330


	//   ....[24]....
        /*0f18*/ 	.word	0x000263c0


	//   ....[25]....
        /*0f1c*/ 	.word	0x00026450


	//   ....[26]....
        /*0f20*/ 	.word	0x000264e0


	//   ....[27]....
        /*0f24*/ 	.word	0x000265b0


	//   ....[28]....
        /*0f28*/ 	.word	0x00026650


	//   ....[29]....
        /*0f2c*/ 	.word	0x000266e0


	//   ....[30]....
        /*0f30*/ 	.word	0x00026730


	//   ....[31]....
        /*0f34*/ 	.word	0x00026780


	//   ....[32]....
        /*0f38*/ 	.word	0x00026860


	//   ....[33]....
        /*0f3c*/ 	.word	0x000268f0


	//   ....[34]....
        /*0f40*/ 	.word	0x00026940


	//   ....[35]....
        /*0f44*/ 	.word	0x00026990


	//   ....[36]....
        /*0f48*/ 	.word	0x00026c10


	//   ....[37]....
        /*0f4c*/ 	.word	0x00026d30


	//   ....[38]....
        /*0f50*/ 	.word	0x00026e50


	//   ....[39]....
        /*0f54*/ 	.word	0x00026f70


	//   ....[40]....
        /*0f58*/ 	.word	0x00027090


	//   ....[41]....
        /*0f5c*/ 	.word	0x00027190


	//   ....[42]....
        /*0f60*/ 	.word	0x000271f0


	//   ....[43]....
        /*0f64*/ 	.word	0x00027250


	//   ....[44]....
        /*0f68*/ 	.word	0x000272b0


	//   ....[45]....
        /*0f6c*/ 	.word	0x00027320


	//   ....[46]....
        /*0f70*/ 	.word	0x00027380


	//   ....[47]....
        /*0f74*/ 	.word	0x00027400


	//   ....[48]....
        /*0f78*/ 	.word	0x00027460


	//   ....[49]....
        /*0f7c*/ 	.word	0x000274d0


	//   ....[50]....
        /*0f80*/ 	.word	0x00027530


	//   ....[51]....
        /*0f84*/ 	.word	0x00027590


	//   ....[52]....
        /*0f88*/ 	.word	0x000275f0


	//   ....[53]....
        /*0f8c*/ 	.word	0x00027660


	//   ....[54]....
        /*0f90*/ 	.word	0x000276c0


	//   ....[55]....
        /*0f94*/ 	.word	0x00027730


	//   ....[56]....
        /*0f98*/ 	.word	0x00027790


	//   ....[57]....
        /*0f9c*/ 	.word	0x00027800


	//   ....[58]....
        /*0fa0*/ 	.word	0x00027860


	//   ....[59]....
        /*0fa4*/ 	.word	0x000278d0


	//   ....[60]....
        /*0fa8*/ 	.word	0x00027930


	//   ....[61]....
        /*0fac*/ 	.word	0x000279a0


	//   ....[62]....
        /*0fb0*/ 	.word	0x00027a00


	//   ....[63]....
        /*0fb4*/ 	.word	0x00027a70


	//   ....[64]....
        /*0fb8*/ 	.word	0x00027ad0


	//   ....[65]....
        /*0fbc*/ 	.word	0x00027b40


	//   ....[66]....
        /*0fc0*/ 	.word	0x00027ba0


	//   ....[67]....
        /*0fc4*/ 	.word	0x00027c10


	//   ....[68]....
        /*0fc8*/ 	.word	0x00027c70


	//   ....[69]....
        /*0fcc*/ 	.word	0x00027ce0


	//   ....[70]....
        /*0fd0*/ 	.word	0x00027d40


	//   ....[71]....
        /*0fd4*/ 	.word	0x00027da0


	//   ....[72]....
        /*0fd8*/ 	.word	0x00027e00


	//   ....[73]....
        /*0fdc*/ 	.word	0x00027e60


	//   ....[74]....
        /*0fe0*/ 	.word	0x00027ec0


	//   ....[75]....
        /*0fe4*/ 	.word	0x00027f20


	//   ....[76]....
        /*0fe8*/ 	.word	0x00027f80


	//   ....[77]....
        /*0fec*/ 	.word	0x00027ff0


	//   ....[78]....
        /*0ff0*/ 	.word	0x00028050


	//   ....[79]....
        /*0ff4*/ 	.word	0x000280b0


	//   ....[80]....
        /*0ff8*/ 	.word	0x00028110


	//   ....[81]....
        /*0ffc*/ 	.word	0x00028170


	//   ....[82]....
        /*1000*/ 	.word	0x000281d0


	//   ....[83]....
        /*1004*/ 	.word	0x00028230


	//   ....[84]....
        /*1008*/ 	.word	0x00028290


	//   ....[85]....
        /*100c*/ 	.word	0x000282f0


	//   ....[86]....
        /*1010*/ 	.word	0x00028350


	//   ....[87]....
        /*1014*/ 	.word	0x000283b0


	//   ....[88]....
        /*1018*/ 	.word	0x00028410


	//   ....[89]....
        /*101c*/ 	.word	0x00028470


	//   ....[90]....
        /*1020*/ 	.word	0x000284d0


	//   ....[91]....
        /*1024*/ 	.word	0x00028530


	//   ....[92]....
        /*1028*/ 	.word	0x00028590


	//   ....[93]....
        /*102c*/ 	.word	0x000285f0


	//   ....[94]....
        /*1030*/ 	.word	0x00028650


	//   ....[95]....
        /*1034*/ 	.word	0x000286b0


	//   ....[96]....
        /*1038*/ 	.word	0x00028710


	//   ....[97]....
        /*103c*/ 	.word	0x00028770


	//   ....[98]....
        /*1040*/ 	.word	0x00028820


	//   ....[99]....
        /*1044*/ 	.word	0x000288c0


	//   ....[100]....
        /*1048*/ 	.word	0x00028ba0


	//   ....[101]....
        /*104c*/ 	.word	0x00028bf0


	//   ....[102]....
        /*1050*/ 	.word	0x00028c80


	//   ....[103]....
        /*1054*/ 	.word	0x00028d10


	//   ....[104]....
        /*1058*/ 	.word	0x00028da0


	//   ....[105]....
        /*105c*/ 	.word	0x00028e30


	//   ....[106]....
        /*1060*/ 	.word	0x00028ec0


	//   ....[107]....
        /*1064*/ 	.word	0x00028f50


	//   ....[108]....
        /*1068*/ 	.word	0x00029010


	//   ....[109]....
        /*106c*/ 	.word	0x000292f0


	//   ....[110]....
        /*1070*/ 	.word	0x000293e0


	//   ....[111]....
        /*1074*/ 	.word	0x00029490


	//   ....[112]....
        /*1078*/ 	.word	0x000295d0


	//   ....[113]....
        /*107c*/ 	.word	0x00029680


	//   ....[114]....
        /*1080*/ 	.word	0x000296e0


	//   ....[115]....
        /*1084*/ 	.word	0x000297c0


	//   ....[116]....
        /*1088*/ 	.word	0x00029820


	//   ....[117]....
        /*108c*/ 	.word	0x00029900


	//   ....[118]....
        /*1090*/ 	.word	0x00029960


	//   ....[119]....
        /*1094*/ 	.word	0x00029a40


	//   ....[120]....
        /*1098*/ 	.word	0x00029aa0


	//   ....[121]....
        /*109c*/ 	.word	0x00029b80


	//   ....[122]....
        /*10a0*/ 	.word	0x00029be0


	//   ....[123]....
        /*10a4*/ 	.word	0x00029cc0


	//   ....[124]....
        /*10a8*/ 	.word	0x00029d20


	//   ....[125]....
        /*10ac*/ 	.word	0x00029df0


	//   ....[126]....
        /*10b0*/ 	.word	0x00029f80


	//   ....[127]....
        /*10b4*/ 	.word	0x0002a010


	//   ....[128]....
        /*10b8*/ 	.word	0x0002a130


	//   ....[129]....
        /*10bc*/ 	.word	0x0002a180


	//   ....[130]....
        /*10c0*/ 	.word	0x0002a2a0


	//   ....[131]....
        /*10c4*/ 	.word	0x0002a2f0


	//   ....[132]....
        /*10c8*/ 	.word	0x0002a410


	//   ....[133]....
        /*10cc*/ 	.word	0x0002a460


	//   ....[134]....
        /*10d0*/ 	.word	0x0002a560


	//   ....[135]....
        /*10d4*/ 	.word	0x0002a600


	//   ....[136]....
        /*10d8*/ 	.word	0x0002a660


	//   ....[137]....
        /*10dc*/ 	.word	0x0002a750


	//   ....[138]....
        /*10e0*/ 	.word	0x0002a7b0


	//   ....[139]....
        /*10e4*/ 	.word	0x0002a8a0


	//   ....[140]....
        /*10e8*/ 	.word	0x0002a900


	//   ....[141]....
        /*10ec*/ 	.word	0x0002a9e0


	//   ....[142]....
        /*10f0*/ 	.word	0x0002aad0


	//   ....[143]....
        /*10f4*/ 	.word	0x0002ab40


	//   ....[144]....
        /*10f8*/ 	.word	0x0002aba0


	//   ....[145]....
        /*10fc*/ 	.word	0x0002acb0


	//   ....[146]....
        /*1100*/ 	.word	0x0002ad10


	//   ....[147]....
        /*1104*/ 	.word	0x0002ae20


	//   ....[148]....
        /*1108*/ 	.word	0x0002ae80


	//   ....[149]....
        /*110c*/ 	.word	0x0002af90


	//   ....[150]....
        /*1110*/ 	.word	0x0002aff0


	//   ....[151]....
        /*1114*/ 	.word	0x0002b100


	//   ....[152]....
        /*1118*/ 	.word	0x0002b160


	//   ....[153]....
        /*111c*/ 	.word	0x0002b270


	//   ....[154]....
        /*1120*/ 	.word	0x0002b2d0


	//   ....[155]....
        /*1124*/ 	.word	0x0002b3d0


	//   ....[156]....
        /*1128*/ 	.word	0x0002b430


	//   ....[157]....
        /*112c*/ 	.word	0x0002b520


	//   ....[158]....
        /*1130*/ 	.word	0x0002b650


	//   ....[159]....
        /*1134*/ 	.word	0x0002b6f0


	//   ....[160]....
        /*1138*/ 	.word	0x0002b750


	//   ....[161]....
        /*113c*/ 	.word	0x0002b810


	//   ....[162]....
        /*1140*/ 	.word	0x0002b870


	//   ....[163]....
        /*1144*/ 	.word	0x0002b930


	//   ....[164]....
        /*1148*/ 	.word	0x0002b990


	//   ....[165]....
        /*114c*/ 	.word	0x0002ba50


	//   ....[166]....
        /*1150*/ 	.word	0x0002bab0


	//   ....[167]....
        /*1154*/ 	.word	0x0002bb70


	//   ....[168]....
        /*1158*/ 	.word	0x0002bbd0


	//   ....[169]....
        /*115c*/ 	.word	0x0002bc90


	//   ....[170]....
        /*1160*/ 	.word	0x0002bcf0


	//   ....[171]....
        /*1164*/ 	.word	0x0002bdb0


	//   ....[172]....
        /*1168*/ 	.word	0x0002be10


	//   ....[173]....
        /*116c*/ 	.word	0x0002bed0


	//   ....[174]....
        /*1170*/ 	.word	0x0002bfc0


	//   ....[175]....
        /*1174*/ 	.word	0x0002c050


	//   ....[176]....
        /*1178*/ 	.word	0x0002c0b0


	//   ....[177]....
        /*117c*/ 	.word	0x0002c170


	//   ....[178]....
        /*1180*/ 	.word	0x0002c1d0


	//   ....[179]....
        /*1184*/ 	.word	0x0002c290


	//   ....[180]....
        /*1188*/ 	.word	0x0002c2f0


	//   ....[181]....
        /*118c*/ 	.word	0x0002c3b0


	//   ....[182]....
        /*1190*/ 	.word	0x0002c410


	//   ....[183]....
        /*1194*/ 	.word	0x0002c4d0


	//   ....[184]....
        /*1198*/ 	.word	0x0002c530


	//   ....[185]....
        /*119c*/ 	.word	0x0002c5f0


	//   ....[186]....
        /*11a0*/ 	.word	0x0002c650


	//   ....[187]....
        /*11a4*/ 	.word	0x0002c710


	//   ....[188]....
        /*11a8*/ 	.word	0x0002c770


	//   ....[189]....
        /*11ac*/ 	.word	0x0002c830


	//   ....[190]....
        /*11b0*/ 	.word	0x0002ca10


	//   ....[191]....
        /*11b4*/ 	.word	0x0002cab0


	//   ....[192]....
        /*11b8*/ 	.word	0x0002cbd0


	//   ....[193]....
        /*11bc*/ 	.word	0x0002cc40


	//   ....[194]....
        /*11c0*/ 	.word	0x0002ccb0


	//   ....[195]....
        /*11c4*/ 	.word	0x0002cd20


	//   ....[196]....
        /*11c8*/ 	.word	0x0002cd90


	//   ....[197]....
        /*11cc*/ 	.word	0x0002ce10


	//   ....[198]....
        /*11d0*/ 	.word	0x0002cea0


	//   ....[199]....
        /*11d4*/ 	.word	0x0002cf30


	//   ....[200]....
        /*11d8*/ 	.word	0x0002cfa0


	//   ....[201]....
        /*11dc*/ 	.word	0x0002d010


	//   ....[202]....
        /*11e0*/ 	.word	0x0002d080


	//   ....[203]....
        /*11e4*/ 	.word	0x0002d100


	//   ....[204]....
        /*11e8*/ 	.word	0x0002d170


	//   ....[205]....
        /*11ec*/ 	.word	0x0002d210


	//   ....[206]....
        /*11f0*/ 	.word	0x0002d2a0


	//   ....[207]....
        /*11f4*/ 	.word	0x0002d3c0


	//----- nvinfo : EIATTR_REG_RECONFIG
	.align		4
.L_152:
        /*11f8*/ 	.byte	0x01, 0x54
	.zero		2


	//----- nvinfo : EIATTR_SYSCALL_OFFSETS
	.align		4
        /*11fc*/ 	.byte	0x04, 0x46
        /*11fe*/ 	.short	(.L_154 - .L_153)


	//   ....[0]....
.L_153:
        /*1200*/ 	.word	0x000017c0


	//   ....[1]....
        /*1204*/ 	.word	0x00001910


	//   ....[2]....
        /*1208*/ 	.word	0x0000c360


	//   ....[3]....
        /*120c*/ 	.word	0x0000c910


	//   ....[4]....
        /*1210*/ 	.word	0x000200e0


	//   ....[5]....
        /*1214*/ 	.word	0x00020250


	//   ....[6]....
        /*1218*/ 	.word	0x000203a0


	//   ....[7]....
        /*121c*/ 	.word	0x000204e0


	//   ....[8]....
        /*1220*/ 	.word	0x00021b20


	//----- nvinfo : EIATTR_MBARRIER_INSTR_OFFSETS
	.align		4
.L_154:
        /*1224*/ 	.byte	0x04, 0x39
        /*1226*/ 	.short	(.L_156 - .L_155)


	//   ....[0]....
.L_155:
        /*1228*/ 	.word	0x00000270
        /*122c*/ 	.word	0x000000ff
        /*1230*/ 	.word	0x00038800
        /*1234*/ 	.short	0x0100
        /*1236*/ 	.byte	0x08
	.zero		1


	//   ....[1]....
        /*1238*/ 	.word	0x00000280
        /*123c*/ 	.word	0x000000ff
        /*1240*/ 	.word	0x00038820
        /*1244*/ 	.short	0x0100
        /*1246*/ 	.byte	0x08
	.zero		1


	//   ....[2]....
        /*1248*/ 	.word	0x00000370
        /*124c*/ 	.word	0x000000ff
        /*1250*/ 	.word	0x00038830
        /*1254*/ 	.short	0x0100
        /*1256*/ 	.byte	0x08
	.zero		1


	//   ....[3]....
        /*1258*/ 	.word	0x00000380
        /*125c*/ 	.word	0x000000ff
        /*1260*/ 	.word	0x00038840
        /*1264*/ 	.short	0x0100
        /*1266*/ 	.byte	0x08
	.zero		1


	//   ....[4]....
        /*1268*/ 	.word	0x00000390
        /*126c*/ 	.word	0x000000ff
        /*1270*/ 	.word	0x00038838
        /*1274*/ 	.short	0x0100
        /*1276*/ 	.byte	0x08
	.zero		1


	//   ....[5]....
        /*1278*/ 	.word	0x000003a0
        /*127c*/ 	.word	0x000000ff
        /*1280*/ 	.word	0x00038848
        /*1284*/ 	.short	0x0100
        /*1286*/ 	.byte	0x08
	.zero		1


	//   ....[6]....
        /*1288*/ 	.word	0x000004d0
        /*128c*/ 	.word	0x000000ff
        /*1290*/ 	.word	0x00038850
        /*1294*/ 	.short	0x0100
        /*1296*/ 	.byte	0x08
	.zero		1


	//   ....[7]....
        /*1298*/ 	.word	0x000004e0
        /*129c*/ 	.word	0x000000ff
        /*12a0*/ 	.word	0x00038860
        /*12a4*/ 	.short	0x0100
        /*12a6*/ 	.byte	0x08
	.zero		1


	//   ....[8]....
        /*12a8*/ 	.word	0x000004f0
        /*12ac*/ 	.word	0x000000ff
        /*12b0*/ 	.word	0x00038858
        /*12b4*/ 	.short	0x0100
        /*12b6*/ 	.byte	0x08
	.zero		1


	//   ....[9]....
        /*12b8*/ 	.word	0x00000500
        /*12bc*/ 	.word	0x000000ff
        /*12c0*/ 	.word	0x00038868
        /*12c4*/ 	.short	0x0100
        /*12c6*/ 	.byte	0x08
	.zero		1


	//   ....[10]....
        /*12c8*/ 	.word	0x000005f0
        /*12cc*/ 	.word	0x000000ff
        /*12d0*/ 	.word	0x00038870
        /*12d4*/ 	.short	0x0100
        /*12d6*/ 	.byte	0x06
	.zero		1


	//   ....[11]....
        /*12d8*/ 	.word	0x00000600
        /*12dc*/ 	.word	0x000000ff
        /*12e0*/ 	.word	0x00038880
        /*12e4*/ 	.short	0x0100
        /*12e6*/ 	.byte	0x06
	.zero		1


	//   ....[12]....
        /*12e8*/ 	.word	0x00000610
        /*12ec*/ 	.word	0x000000ff
        /*12f0*/ 	.word	0x00038878
        /*12f4*/ 	.short	0x0100
        /*12f6*/ 	.byte	0x06
	.zero		1


	//   ....[13]....
        /*12f8*/ 	.word	0x00000620
        /*12fc*/ 	.word	0x000000ff
        /*1300*/ 	.word	0x00038888
        /*1304*/ 	.short	0x0100
        /*1306*/ 	.byte	0x06
	.zero		1


	//   ....[14]....
        /*1308*/ 	.word	0x00000750
        /*130c*/ 	.word	0x000000ff
        /*1310*/ 	.word	0x00038890
        /*1314*/ 	.short	0x0100
        /*1316*/ 	.byte	0x08
	.zero		1


	//   ....[15]....
        /*1318*/ 	.word	0x00000760
        /*131c*/ 	.word	0x000000ff
        /*1320*/ 	.word	0x000388a0
        /*1324*/ 	.short	0x0100
        /*1326*/ 	.byte	0x08
	.zero		1


	//   ....[16]....
        /*1328*/ 	.word	0x00000770
        /*132c*/ 	.word	0x000000ff
        /*1330*/ 	.word	0x00038898
        /*1334*/ 	.short	0x0100
        /*1336*/ 	.byte	0x08
	.zero		1


	//   ....[17]....
        /*1338*/ 	.word	0x00000780
        /*133c*/ 	.word	0x000000ff
        /*1340*/ 	.word	0x000388a8
        /*1344*/ 	.short	0x0100
        /*1346*/ 	.byte	0x08
	.zero		1


	//   ....[18]....
        /*1348*/ 	.word	0x000008c0
        /*134c*/ 	.word	0x000000ff
        /*1350*/ 	.word	0x000388b0
        /*1354*/ 	.short	0x0100
        /*1356*/ 	.byte	0x08
	.zero		1


	//   ....[19]....
        /*1358*/ 	.word	0x000008d0
        /*135c*/ 	.word	0x000000ff
        /*1360*/ 	.word	0x000388c0
        /*1364*/ 	.short	0x0100
        /*1366*/ 	.byte	0x08
	.zero		1


	//   ....[20]....
        /*1368*/ 	.word	0x000008e0
        /*136c*/ 	.word	0x000000ff
        /*1370*/ 	.word	0x000388b8
        /*1374*/ 	.short	0x0100
        /*1376*/ 	.byte	0x08
	.zero		1


	//   ....[21]....
        /*1378*/ 	.word	0x000008f0
        /*137c*/ 	.word	0x000000ff
        /*1380*/ 	.word	0x000388c8
        /*1384*/ 	.short	0x0100
        /*1386*/ 	.byte	0x08
	.zero		1


	//   ....[22]....
        /*1388*/ 	.word	0x00002d30
        /*138c*/ 	.word	0x00000004
        /*1390*/ 	.word	0x00038890
        /*1394*/ 	.short	0x010a
        /*1396*/ 	.byte	0x3f
	.zero		1


	//   ....[23]....
        /*1398*/ 	.word	0x00006ef0
        /*139c*/ 	.word	0x00000004
        /*13a0*/ 	.word	0x00038890
        /*13a4*/ 	.short	0x010a
        /*13a6*/ 	.byte	0x3f
	.zero		1


	//   ....[24]....
        /*13a8*/ 	.word	0x0000ae20
        /*13ac*/ 	.word	0x00000004
        /*13b0*/ 	.word	0x00038890
        /*13b4*/ 	.short	0x010a
        /*13b6*/ 	.byte	0x3f
	.zero		1


	//   ....[25]....
        /*13b8*/ 	.word	0x0000b520
        /*13bc*/ 	.word	0x0000000b
        /*13c0*/ 	.word	0x00000000
        /*13c4*/ 	.short	0x0101
        /*13c6*/ 	.byte	0x3f
	.zero		1


	//   ....[26]....
        /*13c8*/ 	.word	0x0000b560
        /*13cc*/ 	.word	0x00000004
        /*13d0*/ 	.word	0x000388b0
        /*13d4*/ 	.short	0x010a
        /*13d6*/ 	.byte	0x3f
	.zero		1


	//   ....[27]....
        /*13d8*/ 	.word	0x0000bb80
        /*13dc*/ 	.word	0x00000004
        /*13e0*/ 	.word	0x00000000
        /*13e4*/ 	.short	0x0101
        /*13e6*/ 	.byte	0x3f
	.zero		1


	//   ....[28]....
        /*13e8*/ 	.word	0x0000c680
        /*13ec*/ 	.word	0x00000017
        /*13f0*/ 	.word	0x00038800
        /*13f4*/ 	.short	0x010a
        /*13f6*/ 	.byte	0x3f
	.zero		1


	//   ....[29]....
        /*13f8*/ 	.word	0x0000c6d0
        /*13fc*/ 	.word	0x00000017
        /*1400*/ 	.word	0x00038800
        /*1404*/ 	.short	0x010a
        /*1406*/ 	.byte	0x3f
	.zero		1


	//   ....[30]....
        /*1408*/ 	.word	0x0000cc00
        /*140c*/ 	.word	0x00000017
        /*1410*/ 	.word	0x00038800
        /*1414*/ 	.short	0x010a
        /*1416*/ 	.byte	0x3f
	.zero		1


	//   ....[31]....
        /*1418*/ 	.word	0x00010250
        /*141c*/ 	.word	0x00000017
        /*1420*/ 	.word	0x00038800
        /*1424*/ 	.short	0x010a
        /*1426*/ 	.byte	0x3f
	.zero		1


	//   ....[32]....
        /*1428*/ 	.word	0x00013950
        /*142c*/ 	.word	0x00000003
        /*1430*/ 	.word	0x00038830
        /*1434*/ 	.short	0x010a
        /*1436*/ 	.byte	0x3f
	.zero		1


	//   ....[33]....
        /*1438*/ 	.word	0x00013990
        /*143c*/ 	.word	0x00000003
        /*1440*/ 	.word	0x00038830
        /*1444*/ 	.short	0x010a
        /*1446*/ 	.byte	0x3f
	.zero		1


	//   ....[34]....
        /*1448*/ 	.word	0x00015d40
        /*144c*/ 	.word	0x00000004
        /*1450*/ 	.word	0x00000000
        /*1454*/ 	.short	0x0101
        /*1456*/ 	.byte	0x3f
	.zero		1


	//   ....[35]....
        /*1458*/ 	.word	0x000161b0
        /*145c*/ 	.word	0x00000003
        /*1460*/ 	.word	0x00038850
        /*1464*/ 	.short	0x010a
        /*1466*/ 	.byte	0x3f
	.zero		1


	//   ....[36]....
        /*1468*/ 	.word	0x00016200
        /*146c*/ 	.word	0x00000003
        /*1470*/ 	.word	0x00038850
        /*1474*/ 	.short	0x010a
        /*1476*/ 	.byte	0x3f
	.zero		1


	//   ....[37]....
        /*1478*/ 	.word	0x00016500
        /*147c*/ 	.word	0x00000003
        /*1480*/ 	.word	0x00000000
        /*1484*/ 	.short	0x0101
        /*1486*/ 	.byte	0x3f
	.zero		1


	//   ....[38]....
        /*1488*/ 	.word	0x00016620
        /*148c*/ 	.word	0x00000006
        /*1490*/ 	.word	0x00038830
        /*1494*/ 	.short	0x010a
        /*1496*/ 	.byte	0x3f
	.zero		1


	//   ....[39]....
        /*1498*/ 	.word	0x000166c0
        /*149c*/ 	.word	0x00000006
        /*14a0*/ 	.word	0x00038830
        /*14a4*/ 	.short	0x010a
        /*14a6*/ 	.byte	0x3f
	.zero		1


	//   ....[40]....
        /*14a8*/ 	.word	0x000184b0
        /*14ac*/ 	.word	0x0000000e
        /*14b0*/ 	.word	0x00000000
        /*14b4*/ 	.short	0x0101
        /*14b6*/ 	.byte	0x3f
	.zero		1


	//   ....[41]....
        /*14b8*/ 	.word	0x00018f20
        /*14bc*/ 	.word	0x00000006
        /*14c0*/ 	.word	0x00038850
        /*14c4*/ 	.short	0x010a
        /*14c6*/ 	.byte	0x3f
	.zero		1


	//   ....[42]....
        /*14c8*/ 	.word	0x00018f90
        /*14cc*/ 	.word	0x00000006
        /*14d0*/ 	.word	0x00038850
        /*14d4*/ 	.short	0x010a
        /*14d6*/ 	.byte	0x3f
	.zero		1


	//   ....[43]....
        /*14d8*/ 	.word	0x00019250
        /*14dc*/ 	.word	0x00000006
        /*14e0*/ 	.word	0x00000000
        /*14e4*/ 	.short	0x0101
        /*14e6*/ 	.byte	0x3f
	.zero		1


	//   ....[44]....
        /*14e8*/ 	.word	0x0001c750
        /*14ec*/ 	.word	0x00000000
        /*14f0*/ 	.word	0x00000000
        /*14f4*/ 	.short	0x0101
        /*14f6*/ 	.byte	0x3f
	.zero		1


	//   ....[45]....
        /*14f8*/ 	.word	0x0001ef70
        /*14fc*/ 	.word	0x00000017
        /*1500*/ 	.word	0x00038820
        /*1504*/ 	.short	0x010a
        /*1506*/ 	.byte	0x3f
	.zero		1


	//   ....[46]....
        /*1508*/ 	.word	0x0001f000
        /*150c*/ 	.word	0x00000009
        /*1510*/ 	.word	0x000388a0
        /*1514*/ 	.short	0x010a
        /*1516*/ 	.byte	0x3f
	.zero		1


	//   ....[47]....
        /*1518*/ 	.word	0x0001f350
        /*151c*/ 	.word	0x00000009
        /*1520*/ 	.word	0x000388c0
        /*1524*/ 	.short	0x010a
        /*1526*/ 	.byte	0x3f
	.zero		1


	//   ....[48]....
        /*1528*/ 	.word	0x0001f770
        /*152c*/ 	.word	0x00000008
        /*1530*/ 	.word	0x000388a0
        /*1534*/ 	.short	0x010a
        /*1536*/ 	.byte	0x3f
	.zero		1


	//   ....[49]....
        /*1538*/ 	.word	0x0001fab0
        /*153c*/ 	.word	0x00000008
        /*1540*/ 	.word	0x000388c0
        /*1544*/ 	.short	0x010a
        /*1546*/ 	.byte	0x3f
	.zero		1


	//   ....[50]....
        /*1548*/ 	.word	0x000208b0
        /*154c*/ 	.word	0x00000006
        /*1550*/ 	.word	0x00038880
        /*1554*/ 	.short	0x010a
        /*1556*/ 	.byte	0x3f
	.zero		1


	//   ....[51]....
        /*1558*/ 	.word	0x00021020
        /*155c*/ 	.word	0x00000006
        /*1560*/ 	.word	0x00038870
        /*1564*/ 	.short	0x0107
        /*1566*/ 	.byte	0x3f
	.zero		1


	//   ....[52]....
        /*1568*/ 	.word	0x000210d0
        /*156c*/ 	.word	0x00000006
        /*1570*/ 	.word	0x00038870
        /*1574*/ 	.short	0x0101
        /*1576*/ 	.byte	0x3f
	.zero		1


	//   ....[53]....
        /*1578*/ 	.word	0x00021100
        /*157c*/ 	.word	0x00000006
        /*1580*/ 	.word	0x00038840
        /*1584*/ 	.short	0x010a
        /*1586*/ 	.byte	0x3f
	.zero		1


	//   ....[54]....
        /*1588*/ 	.word	0x00021840
        /*158c*/ 	.word	0x00000006
        /*1590*/ 	.word	0x00038830
        /*1594*/ 	.short	0x0107
        /*1596*/ 	.byte	0x3f
	.zero		1


	//   ....[55]....
        /*1598*/ 	.word	0x00021900
        /*159c*/ 	.word	0x00000006
        /*15a0*/ 	.word	0x00038830
        /*15a4*/ 	.short	0x0101
        /*15a6*/ 	.byte	0x3f
	.zero		1


	//   ....[56]....
        /*15a8*/ 	.word	0x00022460
        /*15ac*/ 	.word	0x00000017
        /*15b0*/ 	.word	0x00038800
        /*15b4*/ 	.short	0x0107
        /*15b6*/ 	.byte	0x3f
	.zero		1


	//   ....[57]....
        /*15b8*/ 	.word	0x00022560
        /*15bc*/ 	.word	0x00000017
        /*15c0*/ 	.word	0x00038800
        /*15c4*/ 	.short	0x0101
        /*15c6*/ 	.byte	0x3f
	.zero		1


	//   ....[58]....
        /*15c8*/ 	.word	0x00022590
        /*15cc*/ 	.word	0x00000017
        /*15d0*/ 	.word	0x00038820
        /*15d4*/ 	.short	0x010a
        /*15d6*/ 	.byte	0x3f
	.zero		1


	//   ....[59]....
        /*15d8*/ 	.word	0x000228b0
        /*15dc*/ 	.word	0x00000000
        /*15e0*/ 	.word	0x00038880
        /*15e4*/ 	.short	0x010a
        /*15e6*/ 	.byte	0x3f
	.zero		1


	//   ....[60]....
        /*15e8*/ 	.word	0x00022dd0
        /*15ec*/ 	.word	0x00000000
        /*15f0*/ 	.word	0x00038870
        /*15f4*/ 	.short	0x0107
        /*15f6*/ 	.byte	0x3f
	.zero		1


	//   ....[61]....
        /*15f8*/ 	.word	0x00022e80
        /*15fc*/ 	.word	0x00000000
        /*1600*/ 	.word	0x00038870
        /*1604*/ 	.short	0x0101
        /*1606*/ 	.byte	0x3f
	.zero		1


	//   ....[62]....
        /*1608*/ 	.word	0x00022eb0
        /*160c*/ 	.word	0x00000000
        /*1610*/ 	.word	0x00038840
        /*1614*/ 	.short	0x010a
        /*1616*/ 	.byte	0x3f
	.zero		1


	//   ....[63]....
        /*1618*/ 	.word	0x000233b0
        /*161c*/ 	.word	0x00000000
        /*1620*/ 	.word	0x00038830
        /*1624*/ 	.short	0x0107
        /*1626*/ 	.byte	0x3f
	.zero		1


	//   ....[64]....
        /*1628*/ 	.word	0x00023460
        /*162c*/ 	.word	0x00000000
        /*1630*/ 	.word	0x00038830
        /*1634*/ 	.short	0x0101
        /*1636*/ 	.byte	0x3f
	.zero		1


	//   ....[65]....
        /*1638*/ 	.word	0x000234f0
        /*163c*/ 	.word	0x00000011
        /*1640*/ 	.word	0x00038870
        /*1644*/ 	.short	0x010a
        /*1646*/ 	.byte	0x3f
	.zero		1


	//   ....[66]....
        /*1648*/ 	.word	0x00023570
        /*164c*/ 	.word	0x00000011
        /*1650*/ 	.word	0x00038860
        /*1654*/ 	.short	0x010a
        /*1656*/ 	.byte	0x3f
	.zero		1


	//   ....[67]....
        /*1658*/ 	.word	0x00023cd0
        /*165c*/ 	.word	0x00000011
        /*1660*/ 	.word	0x00038850
        /*1664*/ 	.short	0x0101
        /*1666*/ 	.byte	0x3f
	.zero		1


	//   ....[68]....
        /*1668*/ 	.word	0x00023d60
        /*166c*/ 	.word	0x00000011
        /*1670*/ 	.word	0x00000000
        /*1674*/ 	.short	0x0101
        /*1676*/ 	.byte	0x3f
	.zero		1


	//   ....[69]....
        /*1678*/ 	.word	0x00023f20
        /*167c*/ 	.word	0x00000012
        /*1680*/ 	.word	0x00038870
        /*1684*/ 	.short	0x010a
        /*1686*/ 	.byte	0x3f
	.zero		1


	//   ....[70]....
        /*1688*/ 	.word	0x00023f90
        /*168c*/ 	.word	0x00000012
        /*1690*/ 	.word	0x00038860
        /*1694*/ 	.short	0x010a
        /*1696*/ 	.byte	0x3f
	.zero		1


	//   ....[71]....
        /*1698*/ 	.word	0x00024700
        /*169c*/ 	.word	0x00000012
        /*16a0*/ 	.word	0x00038850
        /*16a4*/ 	.short	0x0101
        /*16a6*/ 	.byte	0x3f
	.zero		1


	//   ....[72]....
        /*16a8*/ 	.word	0x000247c0
        /*16ac*/ 	.word	0x00000012
        /*16b0*/ 	.word	0x00000000
        /*16b4*/ 	.short	0x0101
        /*16b6*/ 	.byte	0x3f
	.zero		1


	//   ....[73]....
        /*16b8*/ 	.word	0x00025290
        /*16bc*/ 	.word	0x00000007
        /*16c0*/ 	.word	0x00038820
        /*16c4*/ 	.short	0x010a
        /*16c6*/ 	.byte	0x3f
	.zero		1


	//   ....[74]....
        /*16c8*/ 	.word	0x00025420
        /*16cc*/ 	.word	0x00000005
        /*16d0*/ 	.word	0x00038840
        /*16d4*/ 	.short	0x010a
        /*16d6*/ 	.byte	0x3f
	.zero		1


	//   ....[75]....
        /*16d8*/ 	.word	0x000254c0
        /*16dc*/ 	.word	0x00000003
        /*16e0*/ 	.word	0x00038840
        /*16e4*/ 	.short	0x010a
        /*16e6*/ 	.byte	0x3f
	.zero		1


	//   ....[76]....
        /*16e8*/ 	.word	0x00025500
        /*16ec*/ 	.word	0x00000005
        /*16f0*/ 	.word	0x00038860
        /*16f4*/ 	.short	0x010a
        /*16f6*/ 	.byte	0x3f
	.zero		1


	//   ....[77]....
        /*16f8*/ 	.word	0x00025540
        /*16fc*/ 	.word	0x00000003
        /*1700*/ 	.word	0x00038860
        /*1704*/ 	.short	0x010a
        /*1706*/ 	.byte	0x3f
	.zero		1


	//   ....[78]....
        /*1708*/ 	.word	0x00025580
        /*170c*/ 	.word	0x00000005
        /*1710*/ 	.word	0x00038880
        /*1714*/ 	.short	0x010a
        /*1716*/ 	.byte	0x3f
	.zero		1


	//   ....[79]....
        /*1718*/ 	.word	0x000255c0
        /*171c*/ 	.word	0x00000003
        /*1720*/ 	.word	0x00038880
        /*1724*/ 	.short	0x010a
        /*1726*/ 	.byte	0x3f
	.zero		1


	//   ....[80]....
        /*1728*/ 	.word	0x00025620
        /*172c*/ 	.word	0x00000004
        /*1730*/ 	.word	0x00038890
        /*1734*/ 	.short	0x010a
        /*1736*/ 	.byte	0x3f
	.zero		1


	//   ....[81]....
        /*1738*/ 	.word	0x00025b30
        /*173c*/ 	.word	0x00000004
        /*1740*/ 	.word	0x00038890
        /*1744*/ 	.short	0x010a
        /*1746*/ 	.byte	0x3f
	.zero		1


	//   ....[82]....
        /*1748*/ 	.word	0x00026040
        /*174c*/ 	.word	0x00000004
        /*1750*/ 	.word	0x00038890
        /*1754*/ 	.short	0x010a
        /*1756*/ 	.byte	0x3f
	.zero		1


	//   ....[83]....
        /*1758*/ 	.word	0x00026510
        /*175c*/ 	.word	0x00000004
        /*1760*/ 	.word	0x000388b0
        /*1764*/ 	.short	0x010a
        /*1766*/ 	.byte	0x3f
	.zero		1


	//   ....[84]....
        /*1768*/ 	.word	0x000267b0
        /*176c*/ 	.word	0x00000017
        /*1770*/ 	.word	0x00038800
        /*1774*/ 	.short	0x010a
        /*1776*/ 	.byte	0x3f
	.zero		1


	//   ....[85]....
        /*1778*/ 	.word	0x000269c0
        /*177c*/ 	.word	0x00000017
        /*1780*/ 	.word	0x00038800
        /*1784*/ 	.short	0x010a
        /*1786*/ 	.byte	0x3f
	.zero		1


	//   ....[86]....
        /*1788*/ 	.word	0x00026a10
        /*178c*/ 	.word	0x00000003
        /*1790*/ 	.word	0x00038830
        /*1794*/ 	.short	0x010a
        /*1796*/ 	.byte	0x3f
	.zero		1


	//   ....[87]....
        /*1798*/ 	.word	0x00026a60
        /*179c*/ 	.word	0x00000003
        /*17a0*/ 	.word	0x00038850
        /*17a4*/ 	.short	0x010a
        /*17a6*/ 	.byte	0x3f
	.zero		1


	//   ....[88]....
        /*17a8*/ 	.word	0x00026ab0
        /*17ac*/ 	.word	0x00000006
        /*17b0*/ 	.word	0x00038830
        /*17b4*/ 	.short	0x010a
        /*17b6*/ 	.byte	0x3f
	.zero		1


	//   ....[89]....
        /*17b8*/ 	.word	0x00026b00
        /*17bc*/ 	.word	0x00000006
        /*17c0*/ 	.word	0x00038850
        /*17c4*/ 	.short	0x010a
        /*17c6*/ 	.byte	0x3f
	.zero		1


	//   ....[90]....
        /*17c8*/ 	.word	0x000290d0
        /*17cc*/ 	.word	0x00000017
        /*17d0*/ 	.word	0x00038820
        /*17d4*/ 	.short	0x010a
        /*17d6*/ 	.byte	0x3f
	.zero		1


	//   ....[91]....
        /*17d8*/ 	.word	0x00029120
        /*17dc*/ 	.word	0x00000009
        /*17e0*/ 	.word	0x000388a0
        /*17e4*/ 	.short	0x010a
        /*17e6*/ 	.byte	0x3f
	.zero		1


	//   ....[92]....
        /*17e8*/ 	.word	0x00029170
        /*17ec*/ 	.word	0x00000009
        /*17f0*/ 	.word	0x000388c0
        /*17f4*/ 	.short	0x010a
        /*17f6*/ 	.byte	0x3f
	.zero		1


	//   ....[93]....
        /*17f8*/ 	.word	0x000291c0
        /*17fc*/ 	.word	0x00000008
        /*1800*/ 	.word	0x000388a0
        /*1804*/ 	.short	0x010a
        /*1806*/ 	.byte	0x3f
	.zero		1


	//   ....[94]....
        /*1808*/ 	.word	0x00029210
        /*180c*/ 	.word	0x00000008
        /*1810*/ 	.word	0x000388c0
        /*1814*/ 	.short	0x010a
        /*1816*/ 	.byte	0x3f
	.zero		1


	//   ....[95]....
        /*1818*/ 	.word	0x00029330
        /*181c*/ 	.word	0x00000006
        /*1820*/ 	.word	0x00038880
        /*1824*/ 	.short	0x010a
        /*1826*/ 	.byte	0x3f
	.zero		1


	//   ....[96]....
        /*1828*/ 	.word	0x00029ed0
        /*182c*/ 	.word	0x00000006
        /*1830*/ 	.word	0x00038840
        /*1834*/ 	.short	0x010a
        /*1836*/ 	.byte	0x3f
	.zero		1


	//   ....[97]....
        /*1838*/ 	.word	0x0002b550
        /*183c*/ 	.word	0x00000017
        /*1840*/ 	.word	0x00038820
        /*1844*/ 	.short	0x010a
        /*1846*/ 	.byte	0x3f
	.zero		1


	//   ....[98]....
        /*1848*/ 	.word	0x0002b5a0
        /*184c*/ 	.word	0x00000000
        /*1850*/ 	.word	0x00038880
        /*1854*/ 	.short	0x010a
        /*1856*/ 	.byte	0x3f
	.zero		1


	//   ....[99]....
        /*1858*/ 	.word	0x0002bf10
        /*185c*/ 	.word	0x00000000
        /*1860*/ 	.word	0x00038840
        /*1864*/ 	.short	0x010a
        /*1866*/ 	.byte	0x3f
	.zero		1


	//   ....[100]....
        /*1868*/ 	.word	0x0002c870
        /*186c*/ 	.word	0x00000011
        /*1870*/ 	.word	0x00038870
        /*1874*/ 	.short	0x010a
        /*1876*/ 	.byte	0x3f
	.zero		1


	//   ....[101]....
        /*1878*/ 	.word	0x0002c8c0
        /*187c*/ 	.word	0x00000011
        /*1880*/ 	.word	0x00038860
        /*1884*/ 	.short	0x010a
        /*1886*/ 	.byte	0x3f
	.zero		1


	//   ....[102]....
        /*1888*/ 	.word	0x0002c910
        /*188c*/ 	.word	0x00000012
        /*1890*/ 	.word	0x00038870
        /*1894*/ 	.short	0x010a
        /*1896*/ 	.byte	0x3f
	.zero		1


	//   ....[103]....
        /*1898*/ 	.word	0x0002c960
        /*189c*/ 	.word	0x00000012
        /*18a0*/ 	.word	0x00038860
        /*18a4*/ 	.short	0x010a
        /*18a6*/ 	.byte	0x3f
	.zero		1


	//   ....[104]....
        /*18a8*/ 	.word	0x0002d2e0
        /*18ac*/ 	.word	0x00000007
        /*18b0*/ 	.word	0x00038820
        /*18b4*/ 	.short	0x010a
        /*18b6*/ 	.byte	0x3f
	.zero		1


	//   ....[105]....
        /*18b8*/ 	.word	0x0002d480
        /*18bc*/ 	.word	0x00000005
        /*18c0*/ 	.word	0x00038840
        /*18c4*/ 	.short	0x010a
        /*18c6*/ 	.byte	0x3f
	.zero		1


	//   ....[106]....
        /*18c8*/ 	.word	0x0002d4d0
        /*18cc*/ 	.word	0x00000003
        /*18d0*/ 	.word	0x00038840
        /*18d4*/ 	.short	0x010a
        /*18d6*/ 	.byte	0x3f
	.zero		1


	//   ....[107]....
        /*18d8*/ 	.word	0x0002d520
        /*18dc*/ 	.word	0x00000005
        /*18e0*/ 	.word	0x00038860
        /*18e4*/ 	.short	0x010a
        /*18e6*/ 	.byte	0x3f
	.zero		1


	//   ....[108]....
        /*18e8*/ 	.word	0x0002d570
        /*18ec*/ 	.word	0x00000003
        /*18f0*/ 	.word	0x00038860
        /*18f4*/ 	.short	0x010a
        /*18f6*/ 	.byte	0x3f
	.zero		1


	//   ....[109]....
        /*18f8*/ 	.word	0x0002d5c0
        /*18fc*/ 	.word	0x00000005
        /*1900*/ 	.word	0x00038880
        /*1904*/ 	.short	0x010a
        /*1906*/ 	.byte	0x3f
	.zero		1


	//----- nvinfo : EIATTR_NUM_MBARRIERS
	.align		4
.L_156:
        /*1908*/ 	.byte	0x03, 0x38
        /*190a*/ 	.short	0x0016


	//----- nvinfo : EIATTR_EXIT_INSTR_OFFSETS
	.align		4
        /*190c*/ 	.byte	0x04, 0x1c
        /*190e*/ 	.short	(.L_158 - .L_157)


	//   ....[0]....
.L_157:
        /*1910*/ 	.word	0x00025610


	//----- nvinfo : EIATTR_MAX_THREADS
	.align		4
.L_158:
        /*1914*/ 	.byte	0x04, 0x05
        /*1916*/ 	.short	(.L_160 - .L_159)
.L_159:
        /*1918*/ 	.word	0x00000180
        /*191c*/ 	.word	0x00000001
        /*1920*/ 	.word	0x00000001


	//----- nvinfo : EIATTR_CRS_STACK_SIZE
	.align		4
.L_160:
        /*1924*/ 	.byte	0x04, 0x1e
        /*1926*/ 	.short	(.L_162 - .L_161)
.L_161:
        /*1928*/ 	.word	0x00000000


	//----- nvinfo : EIATTR_CBANK_PARAM_SIZE
	.align		4
.L_162:
        /*192c*/ 	.byte	0x03, 0x19
        /*192e*/ 	.short	0x0af0


	//----- nvinfo : EIATTR_PARAM_CBANK
	.align		4
        /*1930*/ 	.byte	0x04, 0x0a
        /*1932*/ 	.short	(.L_164 - .L_163)
	.align		4
.L_163:
        /*1934*/ 	.word	index@(.nv.constant0._ZN7cutlass13device_kernelIN5flash11enable_sm90INS1_16FlashAttnFwdSm90INS1_25CollectiveMainloopFwdSm90ILi2EN4cute5tupleIJNS5_1CILi1EEES8_S8_EEENS6_IJNS7_ILi128EEESA_NS7_ILi256EEEEEELi256ENS_12float_e4m3_tEfNS_4arch4Sm90ELb0ELb0ELb1ELb1ELb1ELb1ELb0ELb1ELb0ELb1ELb0ELb0EEENS1_21CollectiveEpilogueFwdINS6_IJSA_SB_SA_EEES9_NS_10bfloat16_tESF_Li256ELb1ELb1ELb0ELb1EEENS1_36VarlenDynamicPersistentTileSchedulerILi128ELi128ELi256ELi128ELb0ELb1ELb1ELb0ELb1ELb1EEEEEEEEEvNT_6ParamsE)
        /*1938*/ 	.short	0x0210
        /*193a*/ 	.short	0x0af0


	//----- nvinfo : EIATTR_SW_WAR
	.align		4
.L_164:
        /*193c*/ 	.byte	0x04, 0x36
        /*193e*/ 	.short	(.L_166 - .L_165)
.L_165:
        /*1940*/ 	.word	0x00000008
.L_166:


//--------------------- .nv.info._ZN7cutlass13device_kernelIN5flash11enable_sm90INS1_16FlashAttnFwdSm90INS1_25CollectiveMainloopFwdSm90ILi2EN4cute5tupleIJNS5_1CILi1EEES8_S8_EEENS6_IJNS7_ILi128EEENS7_ILi64EEENS7_ILi256EEEEEELi256ENS_12float_e4m3_tEfNS_4arch4Sm90ELb0ELb1ELb1ELb0ELb1ELb0ELb0ELb1ELb0ELb1ELb0ELb0EEENS1_21CollectiveEpilogueFwdINS6_IJSA_SC_SB_EEES9_NS_10bfloat16_tESG_Li256ELb0ELb1ELb0ELb1EEENS1_30DynamicPersistentTileSchedulerILi256ELi128ELb0ELb1ELb1EEEEEEEEEvNT_6ParamsE --------------------------
	.section	.nv.info._ZN7cutlass13device_kernelIN5flash11enable_sm90INS1_16FlashAttnFwdSm90INS1_25CollectiveMainloopFwdSm90ILi2EN4cute5tupleIJNS5_1CILi1EEES8_S8_EEENS6_IJNS7_ILi128EEENS7_ILi64EEENS7_ILi256EEEEEELi256ENS_12float_e4m3_tEfNS_4arch4Sm90ELb0ELb1ELb1ELb0ELb1ELb0ELb0ELb1ELb0ELb1ELb0ELb0EEENS1_21CollectiveEpilogueFwdINS6_IJSA_SC_SB_EEES9_NS_10bfloat16_tESG_Li256ELb0ELb1ELb0ELb1EEENS1_30DynamicPersistentTileSchedulerILi256ELi128ELb0ELb1ELb1EEEEEEEEEvNT_6ParamsE,"",@"SHT_CUDA_INFO"
	.sectionflags	@""
	.align	4


	//----- nvinfo : EIATTR_CUDA_API_VERSION
	.align		4
        /*0000*/ 	.byte	0x04, 0x37
        /*0002*/ 	.short	(.L_168 - .L_167)
.L_167:
        /*0004*/ 	.word	0x00000082


	//----- nvinfo : EIATTR_KPARAM_INFO
	.align		4
.L_168:
        /*0008*/ 	.byte	0x04, 0x17
        /*000a*/ 	.short	(.L_170 - .L_169)
.L_169:
        /*000c*/ 	.word	0x00000000
        /*0010*/ 	.short	0x0000
        /*0012*/ 	.short	0x0070
        /*0014*/ 	.byte	0x00, 0xf0, 0x01, 0x2a


	//----- nvinfo : EIATTR_SPARSE_MMA_MASK
	.align		4
.L_170:
        /*0018*/ 	.byte	0x03, 0x50
        /*001a*/ 	.short	0x0000


	//----- nvinfo : EIATTR_MAXREG_COUNT
	.align		4
        /*001c*/ 	.byte	0x03, 0x1b
        /*001e*/ 	.short	0x00a8


	//----- nvinfo : EIATTR_NUM_BARRIERS
	.align		4
        /*0020*/ 	.byte	0x02, 0x4c
        /*0022*/ 	.byte	0x10
	.zero		1


	//----- nvinfo : EIATTR_EXTERNS
	.align		4
        /*0024*/ 	.byte	0x04, 0x0f
        /*0026*/ 	.short	(.L_172 - .L_171)


	//   ....[0]....
	.align		4
.L_171:
        /*0028*/ 	.word	index@(__assertfail)


	//----- nvinfo : EIATTR_ANNOTATIONS
	.align		4
.L_172:
        /*002c*/ 	.byte	0x04, 0x55
        /*002e*/ 	.short	(.L_174 - .L_173)


	//   ....[0]....
.L_173:
        /* <DEDUP_REMOVED lines=9> */
        /*00b4*/ 	.byte	0x40, 0x3f, 0x01, 0x00, 0x01, 0x00, 0x00, 0x00, 0x80, 0x3f, 0x01, 0x00


	//----- nvinfo : EIATTR_MERCURY_ISA_VERSION
	.align		4
.L_174:
        /*00c0*/ 	.byte	0x03, 0x5f
        /*00c2*/ 	.short	0x0101


	//----- nvinfo : EIATTR_INT_WARP_WIDE_INSTR_OFFSETS
	.align		4
        /*00c4*/ 	.byte	0x04, 0x31
        /*00c6*/ 	.short	(.L_176 - .L_175)


	//   ....[0]....
.L_175:
        /*00c8*/ 	.word	0x000000c0


	//   ....[1]....
        /*00cc*/ 	.word	0x000000d0


	//   ....[2]....
        /*00d0*/ 	.word	0x00000170


	//   ....[3]....
        /*00d4*/ 	.word	0x000104a0


	//   ....[4]....
        /*00d8*/ 	.word	0x00010530


	//   ....[5]....
        /*00dc*/ 	.word	0x000136b0


	//   ....[6]....
        /*00e0*/ 	.word	0x00013740


	//----- nvinfo : EIATTR_COOP_GROUP_MASK_REGIDS
	.align		4
.L_176:
        /*00e4*/ 	.byte	0x04, 0x29
        /*00e6*/ 	.short	(.L_178 - .L_177)


	//   ....[0]....
.L_177:
        /*00e8*/ 	.word	0xffffffff


	//   ....[1]....
        /*00ec*/ 	.word	0xffffffff


	//   ....[2]....
        /*00f0*/ 	.word	0xffffffff


	//   ....[3]....
        /*00f4*/ 	.word	0xffffffff


	//   ....[4]....
        /*00f8*/ 	.word	0xffffffff


	//   ....[5]....
        /*00fc*/ 	.word	0xffffffff


	//   ....[6]....
        /*0100*/ 	.word	0xffffffff


	//   ....[7]....
        /*0104*/ 	.word	0xffffffff


	//   ....[8]....
        /*0108*/ 	.word	0xffffffff


	//   ....[9]....
        /*010c*/ 	.word	0xffffffff


	//   ....[10]....
        /*0110*/ 	.word	0xffffffff


	//   ....[11]....
        /*0114*/ 	.word	0xffffffff


	//   ....[12]....
        /*0118*/ 	.word	0xffffffff


	//   ....[13]....
        /*011c*/ 	.word	0xffffffff


	//   ....[14]....
        /*0120*/ 	.word	0xffffffff


	//   ....[15]....
        /*0124*/ 	.word	0xffffffff


	//   ....[16]....
        /*0128*/ 	.word	0xffffffff


	//   ....[17]....
        /*012c*/ 	.word	0xffffffff


	//   ....[18]....
        /*0130*/ 	.word	0xffffffff


	//   ....[19]....
        /*0134*/ 	.word	0xffffffff


	//   ....[20]....
        /*0138*/ 	.word	0xffffffff


	//   ....[21]....
        /*013c*/ 	.word	0xffffffff


	//   ....[22]....
        /*0140*/ 	.word	0xffffffff


	//   ....[23]....
        /*0144*/ 	.word	0xffffffff


	//   ....[24]....
        /*0148*/ 	.word	0xffffffff


	//   ....[25]....
        /*014c*/ 	.word	0xffffffff


	//   ....[26]....
        /*0150*/ 	.word	0xffffffff


	//   ....[27]....
        /*0154*/ 	.word	0xffffffff


	//   ....[28]....
        /*0158*/ 	.word	0xffffffff


	//   ....[29]....
        /*015c*/ 	.word	0xffffffff


	//   ....[30]....
        /*0160*/ 	.word	0xffffffff


	//   ....[31]....
        /*0164*/ 	.word	0xffffffff


	//   ....[32]....
        /*0168*/ 	.word	0xffffffff


	//   ....[33]....
        /*016c*/ 	.word	0xffffffff


	//   ....[34]....
        /*0170*/ 	.word	0xffffffff


	//   ....[35]....
        /*0174*/ 	.word	0xffffffff


	//   ....[36]....
        /*0178*/ 	.word	0xffffffff


	//   ....[37]....
        /*017c*/ 	.word	0xffffffff


	//   ....[38]....
        /*0180*/ 	.word	0xffffffff


	//   ....[39]....
        /*0184*/ 	.word	0xffffffff


	//   ....[40]....
        /*0188*/ 	.word	0xffffffff


	//   ....[41]....
        /*018c*/ 	.word	0xffffffff


	//   ....[42]....
        /*0190*/ 	.word	0xffffffff


	//   ....[43]....
        /*0194*/ 	.word	0xffffffff


	//   ....[44]....
        /*0198*/ 	.word	0xffffffff


	//   ....[45]....
        /*019c*/ 	.word	0xffffffff


	//   ....[46]....
        /*01a0*/ 	.word	0xffffffff


	//   ....[47]....
        /*01a4*/ 	.word	0xffffffff


	//   ....[48]....
        /*01a8*/ 	.word	0xffffffff


	//   ....[49]....
        /*01ac*/ 	.word	0xffffffff


	//   ....[50]....
        /*01b0*/ 	.word	0xffffffff


	//   ....[51]....
        /*01b4*/ 	.word	0xffffffff


	//   ....[52]....
        /*01b8*/ 	.word	0xffffffff


	//   ....[53]....
        /*01bc*/ 	.word	0xffffffff


	//   ....[54]....
        /*01c0*/ 	.word	0xffffffff


	//   ....[55]....
        /*01c4*/ 	.word	0xffffffff


	//   ....[56]....
        /*01c8*/ 	.word	0xffffffff


	//   ....[57]....
        /*01cc*/ 	.word	0xffffffff


	//   ....[58]....
        /*01d0*/ 	.word	0xffffffff


	//   ....[59]....
        /*01d4*/ 	.word	0xffffffff


	//   ....[60]....
        /*01d8*/ 	.word	0xffffffff


	//   ....[61]....
        /*01dc*/ 	.word	0xffffffff


	//   ....[62]....
        /*01e0*/ 	.word	0xffffffff


	//   ....[63]....
        /*01e4*/ 	.word	0xffffffff


	//   ....[64]....
        /*01e8*/ 	.word	0xffffffff


	//   ....[65]....
        /*01ec*/ 	.word	0xffffffff


	//   ....[66]....
        /*01f0*/ 	.word	0xffffffff


	//   ....[67]....
        /*01f4*/ 	.word	0xffffffff


	//   ....[68]....
        /*01f8*/ 	.word	0xffffffff


	//   ....[69]....
        /*01fc*/ 	.word	0xffffffff


	//   ....[70]....
        /*0200*/ 	.word	0xffffffff


	//   ....[71]....
        /*0204*/ 	.word	0xffffffff


	//   ....[72]....
        /*0208*/ 	.word	0xffffffff


	//   ....[73]....
        /*020c*/ 	.word	0xffffffff


	//   ....[74]....
        /*0210*/ 	.word	0xffffffff


	//   ....[75]....
        /*0214*/ 	.word	0xffffffff


	//   ....[76]....
        /*0218*/ 	.word	0xffffffff


	//   ....[77]....
        /*021c*/ 	.word	0xffffffff


	//   ....[78]....
        /*0220*/ 	.word	0xffffffff


	//   ....[79]....
        /*0224*/ 	.word	0xffffffff


	//   ....[80]....
        /*0228*/ 	.word	0xffffffff


	//   ....[81]....
        /*022c*/ 	.word	0xffffffff


	//   ....[82]....
        /*0230*/ 	.word	0xffffffff


	//   ....[83]....
        /*0234*/ 	.word	0xffffffff


	//   ....[84]....
        /*0238*/ 	.word	0xffffffff


	//   ....[85]....
        /*023c*/ 	.word	0xffffffff


	//   ....[86]....
        /*0240*/ 	.word	0xffffffff


	//   ....[87]....
        /*0244*/ 	.word	0xffffffff


	//   ....[88]....
        /*0248*/ 	.word	0xffffffff


	//   ....[89]....
        /*024c*/ 	.word	0xffffffff


	//   ....[90]....
        /*0250*/ 	.word	0xffffffff


	//   ....[91]....
        /*0254*/ 	.word	0xffffffff


	//   ....[92]....
        /*0258*/ 	.word	0xffffffff


	//   ....[93]....
        /*025c*/ 	.word	0xffffffff


	//   ....[94]....
        /*0260*/ 	.word	0xffffffff


	//   ....[95]....
        /*0264*/ 	.word	0xffffffff


	//   ....[96]....
        /*0268*/ 	.word	0xffffffff


	//   ....[97]....
        /*026c*/ 	.word	0xffffffff


	//   ....[98]....
        /*0270*/ 	.word	0xffffffff


	//   ....[99]....
        /*0274*/ 	.word	0xffffffff


	//   ....[100]....
        /*0278*/ 	.word	0xffffffff


	//   ....[101]....
        /*027c*/ 	.word	0xffffffff


	//   ....[102]....
        /*0280*/ 	.word	0xffffffff


	//   ....[103]....
        /*0284*/ 	.word	0xffffffff


	//   ....[104]....
        /*0288*/ 	.word	0xffffffff


	//   ....[105]....
        /*028c*/ 	.word	0xffffffff


	//   ....[106]....
        /*0290*/ 	.word	0xffffffff


	//   ....[107]....
        /*0294*/ 	.word	0xffffffff


	//   ....[108]....
        /*0298*/ 	.word	0xffffffff


	//   ....[109]....
        /*029c*/ 	.word	0xffffffff


	//   ....[110]....
        /*02a0*/ 	.word	0xffffffff


	//   ....[111]....
        /*02a4*/ 	.word	0xffffffff


	//   ....[112]....
        /*02a8*/ 	.word	0xffffffff


	//   ....[113]....
        /*02ac*/ 	.word	0xffffffff


	//   ....[114]....
        /*02b0*/ 	.word	0xffffffff


	//   ....[115]....
        /*02b4*/ 	.word	0xffffffff


	//   ....[116]....
        /*02b8*/ 	.word	0xffffffff


	//   ....[117]....
        /*02bc*/ 	.word	0xffffffff


	//   ....[118]....
        /*02c0*/ 	.word	0xffffffff


	//   ....[119]....
        /*02c4*/ 	.word	0xffffffff


	//   ....[120]....
        /*02c8*/ 	.word	0xffffffff


	//   ....[121]....
        /*02cc*/ 	.word	0xffffffff


	//   ....[122]....
        /*02d0*/ 	.word	0xffffffff


	//   ....[123]....
        /*02d4*/ 	.word	0xffffffff


	//   ....[124]....
        /*02d8*/ 	.word	0xffffffff


	//   ....[125]....
        /*02dc*/ 	.word	0xffffffff


	//   ....[126]....
        /*02e0*/ 	.word	0xffffffff


	//   ....[127]....
        /*02e4*/ 	.word	0xffffffff


	//   ....[128]....
        /*02e8*/ 	.word	0xffffffff


	//   ....[129]....
        /*02ec*/ 	.word	0xffffffff


	//   ....[130]....
        /*02f0*/ 	.word	0xffffffff


	//   ....[131]....
        /*02f4*/ 	.word	0xffffffff


	//   ....[132]....
        /*02f8*/ 	.word	0xffffffff


	//   ....[133]....
        /*02fc*/ 	.word	0xffffffff


	//   ....[134]....
        /*0300*/ 	.word	0xffffffff


	//   ....[135]....
        /*0304*/ 	.word	0xffffffff


	//   ....[136]....
        /*0308*/ 	.word	0xffffffff


	//   ....[137]....
        /*030c*/ 	.word	0xffffffff


	//   ....[138]....
        /*0310*/ 	.word	0xffffffff


	//   ....[139]....
        /*0314*/ 	.word	0xffffffff


	//   ....[140]....
        /*0318*/ 	.word	0xffffffff


	//   ....[141]....
        /*031c*/ 	.word	0xffffffff


	//   ....[142]....
        /*0320*/ 	.word	0xffffffff


	//   ....[143]....
        /*0324*/ 	.word	0xffffffff


	//   ....[144]....
        /*0328*/ 	.word	0xffffffff


	//   ....[145]....
        /*032c*/ 	.word	0xffffffff


	//   ....[146]....
        /*0330*/ 	.word	0xffffffff


	//   ....[147]....
        /*0334*/ 	.word	0xffffffff


	//   ....[148]....
        /*0338*/ 	.word	0xffffffff


	//   ....[149]....
        /*033c*/ 	.word	0xffffffff


	//   ....[150]....
        /*0340*/ 	.word	0xffffffff


	//   ....[151]....
        /*0344*/ 	.word	0xffffffff


	//   ....[152]....
        /*0348*/ 	.word	0xffffffff


	//   ....[153]....
        /*034c*/ 	.word	0xffffffff


	//   ....[154]....
        /*0350*/ 	.word	0xffffffff


	//   ....[155]....
        /*0354*/ 	.word	0xffffffff


	//   ....[156]....
        /*0358*/ 	.word	0xffffffff


	//   ....[157]....
        /*035c*/ 	.word	0xffffffff


	//   ....[158]....
        /*0360*/ 	.word	0xffffffff


	//   ....[159]....
        /*0364*/ 	.word	0xffffffff


	//   ....[160]....
        /*0368*/ 	.word	0xffffffff


	//   ....[161]....
        /*036c*/ 	.word	0xffffffff


	//   ....[162]....
        /*0370*/ 	.word	0xffffffff


	//   ....[163]....
        /*0374*/ 	.word	0xffffffff


	//   ....[164]....
        /*0378*/ 	.word	0xffffffff


	//   ....[165]....
        /*037c*/ 	.word	0xffffffff


	//   ....[166]....
        /*0380*/ 	.word	0xffffffff


	//   ....[167]....
        /*0384*/ 	.word	0xffffffff


	//   ....[168]....
        /*0388*/ 	.word	0x0500000f


	//   ....[169]....
        /*038c*/ 	.word	0x0500000f


	//   ....[170]....
        /*0390*/ 	.word	0x0500000f


	//   ....[171]....
        /*0394*/ 	.word	0x0500000f


	//   ....[172]....
        /*0398*/ 	.word	0x0500000f


	//   ....[173]....
        /*039c*/ 	.word	0x0500000f


	//   ....[174]....
        /*03a0*/ 	.word	0x0500000f


	//   ....[175]....
        /*03a4*/ 	.word	0x0500000f


	//   ....[176]....
        /*03a8*/ 	.word	0x0500000f


	//   ....[177]....
        /*03ac*/ 	.word	0x0500000f


	//   ....[178]....
        /*03b0*/ 	.word	0x0500000f


	//   ....[179]....
        /*03b4*/ 	.word	0x0500000f


	//   ....[180]....
        /*03b8*/ 	.word	0x0500000f


	//   ....[181]....
        /*03bc*/ 	.word	0x0500000f


	//   ....[182]....
        /*03c0*/ 	.word	0x0500000f


	//   ....[183]....
        /*03c4*/ 	.word	0x0500000f


	//   ....[184]....
        /*03c8*/ 	.word	0x0500000f


	//   ....[185]....
        /*03cc*/ 	.word	0x0500000f


	//   ....[186]....
        /*03d0*/ 	.word	0x0500000f


	//   ....[187]....
        /*03d4*/ 	.word	0x0500000f


	//   ....[188]....
        /*03d8*/ 	.word	0x0500000f


	//   ....[189]....
        /*03dc*/ 	.word	0x0500000f


	//   ....[190]....
        /*03e0*/ 	.word	0x0500000f


	//   ....[191]....
        /*03e4*/ 	.word	0x0500000f


	//   ....[192]....
        /*03e8*/ 	.word	0x0500000f


	//   ....[193]....
        /*03ec*/ 	.word	0x0500000f


	//   ....[194]....
        /*03f0*/ 	.word	0x0500000f


	//   ....[195]....
        /*03f4*/ 	.word	0x0500000f


	//   ....[196]....
        /*03f8*/ 	.word	0x0500000f


	//   ....[197]....
        /*03fc*/ 	.word	0x0500000f


	//   ....[198]....
        /*0400*/ 	.word	0x0500000f


	//   ....[199]....
        /*0404*/ 	.word	0x0500000f


	//   ....[200]....
        /*0408*/ 	.word	0x0500000f


	//   ....[201]....
        /*040c*/ 	.word	0x0500000f


	//   ....[202]....
        /*0410*/ 	.word	0x0500000f


	//   ....[203]....
        /*0414*/ 	.word	0x0500000f


	//   ....[204]....
        /*0418*/ 	.word	0x0500000f


	//   ....[205]....
        /*041c*/ 	.word	0x0500000f


	//   ....[206]....
        /*0420*/ 	.word	0x0500000f


	//   ....[207]....
        /*0424*/ 	.word	0x0500000f


	//   ....[208]....
        /*0428*/ 	.word	0x0500000f


	//   ....[209]....
        /*042c*/ 	.word	0x0500000f


	//   ....[210]....
        /*0430*/ 	.word	0x0500000f


	//   ....[211]....
        /*0434*/ 	.word	0x0500000f


	//   ....[212]....
        /*0438*/ 	.word	0x0500000f


	//   ....[213]....
        /*043c*/ 	.word	0x0500000f


	//   ....[214]....
        /*0440*/ 	.word	0x0500000f


	//   ....[215]....
        /*0444*/ 	.word	0x0500000f


	//   ....[216]....
        /*0448*/ 	.word	0x0500000f


	//   ....[217]....
        /*044c*/ 	.word	0x0500000f


	//----- nvinfo : EIATTR_COOP_GROUP_INSTR_OFFSETS
	.align		4
.L_178:
        /*0450*/ 	.byte	0x04, 0x28
        /*0452*/ 	.short	(.L_180 - .L_179)


	//   ....[0]....
.L_179:
        /*0454*/ 	.word	0x00000080


	//   ....[1]....
        /*0458*/ 	.word	0x00000090


	//   ....[2]....
        /*045c*/ 	.word	0x000002d0


	//   ....[3]....
        /*0460*/ 	.word	0x00000430


	//   ....[4]....
        /*0464*/ 	.word	0x00000550


	//   ....[5]....
        /*0468*/ 	.word	0x000006b0


	//   ....[6]....
        /*046c*/ 	.word	0x000019b0


	//   ....[7]....
        /*0470*/ 	.word	0x00002630


	//   ....[8]....
        /*0474*/ 	.word	0x00002c10


	//   ....[9]....
        /*0478*/ 	.word	0x00003660


	//   ....[10]....
        /*047c*/ 	.word	0x00003730


	//   ....[11]....
        /*0480*/ 	.word	0x000039a0


	//   ....[12]....
        /*0484*/ 	.word	0x00003a20


	//   ....[13]....
        /*0488*/ 	.word	0x00004ad0


	//   ....[14]....
        /*048c*/ 	.word	0x00005040


	//   ....[15]....
        /*0490*/ 	.word	0x00005730


	//   ....[16]....
        /*0494*/ 	.word	0x00005830


	//   ....[17]....
        /*0498*/ 	.word	0x00005bd0


	//   ....[18]....
        /*049c*/ 	.word	0x00005cc0


	//   ....[19]....
        /*04a0*/ 	.word	0x00007800


	//   ....[20]....
        /*04a4*/ 	.word	0x00007870


	//   ....[21]....
        /*04a8*/ 	.word	0x00007b70


	//   ....[22]....
        /*04ac*/ 	.word	0x00007ce0


	//   ....[23]....
        /*04b0*/ 	.word	0x000092a0


	//   ....[24]....
        /*04b4*/ 	.word	0x000097f0


	//   ....[25]....
        /*04b8*/ 	.word	0x00009ee0


	//   ....[26]....
        /*04bc*/ 	.word	0x00009fe0


	//   ....[27]....
        /*04c0*/ 	.word	0x0000a3b0


	//   ....[28]....
        /*04c4*/ 	.word	0x0000a460


	//   ....[29]....
        /*04c8*/ 	.word	0x0000b620


	//   ....[30]....
        /*04cc*/ 	.word	0x0000b650


	//   ....[31]....
        /*04d0*/ 	.word	0x0000b6c0


	//   ....[32]....
        /*04d4*/ 	.word	0x0000b6e0


	//   ....[33]....
        /*04d8*/ 	.word	0x0000d140


	//   ....[34]....
        /*04dc*/ 	.word	0x0000d180


	//   ....[35]....
        /*04e0*/ 	.word	0x0000d1b0


	//   ....[36]....
        /*04e4*/ 	.word	0x0000d1e0


	//   ....[37]....
        /*04e8*/ 	.word	0x0000d210


	//   ....[38]....
        /*04ec*/ 	.word	0x0000d240


	//   ....[39]....
        /*04f0*/ 	.word	0x0000d270


	//   ....[40]....
        /*04f4*/ 	.word	0x0000d2a0


	//   ....[41]....
        /*04f8*/ 	.word	0x0000d2d0


	//   ....[42]....
        /*04fc*/ 	.word	0x0000d300


	//   ....[43]....
        /*0500*/ 	.word	0x0000d330


	//   ....[44]....
        /*0504*/ 	.word	0x0000d360


	//   ....[45]....
        /*0508*/ 	.word	0x0000d390


	//   ....[46]....
        /*050c*/ 	.word	0x0000d3c0


	//   ....[47]....
        /*0510*/ 	.word	0x0000d3f0


	//   ....[48]....
        /*0514*/ 	.word	0x0000d420


	//   ....[49]....
        /*0518*/ 	.word	0x0000d450


	//   ....[50]....
        /*051c*/ 	.word	0x0000d480


	//   ....[51]....
        /*0520*/ 	.word	0x0000d4b0


	//   ....[52]....
        /*0524*/ 	.word	0x0000d4e0


	//   ....[53]....
        /*0528*/ 	.word	0x0000d520


	//   ....[54]....
        /*052c*/ 	.word	0x0000d550


	//   ....[55]....
        /*0530*/ 	.word	0x0000d580


	//   ....[56]....
        /*0534*/ 	.word	0x0000d5b0


	//   ....[57]....
        /*0538*/ 	.word	0x0000d5e0


	//   ....[58]....
        /*053c*/ 	.word	0x0000d610


	//   ....[59]....
        /*0540*/ 	.word	0x0000d640


	//   ....[60]....
        /*0544*/ 	.word	0x0000d670


	//   ....[61]....
        /*0548*/ 	.word	0x0000d6a0


	//   ....[62]....
        /*054c*/ 	.word	0x0000d6d0


	//   ....[63]....
        /*0550*/ 	.word	0x0000d710


	//   ....[64]....
        /*0554*/ 	.word	0x0000d740


	//   ....[65]....
        /*0558*/ 	.word	0x0000d780


	//   ....[66]....
        /*055c*/ 	.word	0x0000d7b0


	//   ....[67]....
        /*0560*/ 	.word	0x0000d7e0


	//   ....[68]....
        /*0564*/ 	.word	0x0000d810


	//   ....[69]....
        /*0568*/ 	.word	0x0000d840


	//   ....[70]....
        /*056c*/ 	.word	0x0000d870


	//   ....[71]....
        /*0570*/ 	.word	0x0000d8b0


	//   ....[72]....
        /*0574*/ 	.word	0x0000d8e0


	//   ....[73]....
        /*0578*/ 	.word	0x0000d920


	//   ....[74]....
        /*057c*/ 	.word	0x0000d950


	//   ....[75]....
        /*0580*/ 	.word	0x0000d980


	//   ....[76]....
        /*0584*/ 	.word	0x0000d9c0


	//   ....[77]....
        /*0588*/ 	.word	0x0000d9d0


	//   ....[78]....
        /*058c*/ 	.word	0x0000d9e0


	//   ....[79]....
        /*0590*/ 	.word	0x0000d9f0


	//   ....[80]....
        /*0594*/ 	.word	0x0000da00


	//   ....[81]....
        /*0598*/ 	.word	0x0000da10


	//   ....[82]....
        /*059c*/ 	.word	0x0000da20


	//   ....[83]....
        /*05a0*/ 	.word	0x0000da30


	//   ....[84]....
        /*05a4*/ 	.word	0x0000da40


	//   ....[85]....
        /*05a8*/ 	.word	0x0000da50


	//   ....[86]....
        /*05ac*/ 	.word	0x0000da60


	//   ....[87]....
        /*05b0*/ 	.word	0x0000da70


	//   ....[88]....
        /*05b4*/ 	.word	0x0000da80


	//   ....[89]....
        /*05b8*/ 	.word	0x0000da90


	//   ....[90]....
        /*05bc*/ 	.word	0x0000daa0


	//   ....[91]....
        /*05c0*/ 	.word	0x0000dab0


	//   ....[92]....
        /*05c4*/ 	.word	0x0000dac0


	//   ....[93]....
        /*05c8*/ 	.word	0x0000dad0


	//   ....[94]....
        /*05cc*/ 	.word	0x0000dae0


	//   ....[95]....
        /*05d0*/ 	.word	0x0000daf0


	//   ....[96]....
        /*05d4*/ 	.word	0x0000db00


	//   ....[97]....
        /*05d8*/ 	.word	0x0000df00


	//   ....[98]....
        /*05dc*/ 	.word	0x0000df30


	//   ....[99]....
        /*05e0*/ 	.word	0x0000df60


	//   ....[100]....
        /*05e4*/ 	.word	0x0000e000


	//   ....[101]....
        /*05e8*/ 	.word	0x0000e500


	//   ....[102]....
        /*05ec*/ 	.word	0x0000e530


	//   ....[103]....
        /*05f0*/ 	.word	0x0000e680


	//   ....[104]....
        /*05f4*/ 	.word	0x0000e6a0


	//   ....[105]....
        /*05f8*/ 	.word	0x0000e7e0


	//   ....[106]....
        /*05fc*/ 	.word	0x0000e800


	//   ....[107]....
        /*0600*/ 	.word	0x0000e950


	//   ....[108]....
        /*0604*/ 	.word	0x0000e970


	//   ....[109]....
        /*0608*/ 	.word	0x0000f090


	//   ....[110]....
        /*060c*/ 	.word	0x0000f0b0


	//   ....[111]....
        /*0610*/ 	.word	0x0000f1f0


	//   ....[112]....
        /*0614*/ 	.word	0x0000f210


	//   ....[113]....
        /*0618*/ 	.word	0x0000f350


	//   ....[114]....
        /*061c*/ 	.word	0x0000f370


	//   ....[115]....
        /*0620*/ 	.word	0x0000f4c0


	//   ....[116]....
        /*0624*/ 	.word	0x0000f4e0


	//   ....[117]....
        /*0628*/ 	.word	0x0000f6f0


	//   ....[118]....
        /*062c*/ 	.word	0x000110c0


	//   ....[119]....
        /*0630*/ 	.word	0x00011100


	//   ....[120]....
        /*0634*/ 	.word	0x00011140


	//   ....[121]....
        /*0638*/ 	.word	0x000111a0


	//   ....[122]....
        /*063c*/ 	.word	0x000111c0


	//   ....[123]....
        /*0640*/ 	.word	0x00011220


	//   ....[124]....
        /*0644*/ 	.word	0x00011240


	//   ....[125]....
        /*0648*/ 	.word	0x00011250


	//   ....[126]....
        /*064c*/ 	.word	0x000115d0


	//   ....[127]....
        /*0650*/ 	.word	0x000115f0


	//   ....[128]....
        /*0654*/ 	.word	0x00011600


	//   ....[129]....
        /*0658*/ 	.word	0x00011640


	//   ....[130]....
        /*065c*/ 	.word	0x000116a0


	//   ....[131]....
        /*0660*/ 	.word	0x000116c0


	//   ....[132]....
        /*0664*/ 	.word	0x00011730


	//   ....[133]....
        /*0668*/ 	.word	0x00011760


	//   ....[134]....
        /*066c*/ 	.word	0x00011da0


	//   ....[135]....
        /*0670*/ 	.word	0x00011dc0


	//   ....[136]....
        /*0674*/ 	.word	0x00011df0


	//   ....[137]....
        /*0678*/ 	.word	0x00011e30


	//   ....[138]....
        /*067c*/ 	.word	0x00011ea0


	//   ....[139]....
        /*0680*/ 	.word	0x00011ec0


	//   ....[140]....
        /*0684*/ 	.word	0x00011f40


	//   ....[141]....
        /*0688*/ 	.word	0x00011f60


	//   ....[142]....
        /*068c*/ 	.word	0x00011fe0


	//   ....[143]....
        /*0690*/ 	.word	0x00012000


	//   ....[144]....
        /*0694*/ 	.word	0x00012080


	//   ....[145]....
        /*0698*/ 	.word	0x000120a0


	//   ....[146]....
        /*069c*/ 	.word	0x00012120


	//   ....[147]....
        /*06a0*/ 	.word	0x00012140


	//   ....[148]....
        /*06a4*/ 	.word	0x000121c0


	//   ....[149]....
        /*06a8*/ 	.word	0x000121e0


	//   ....[150]....
        /*06ac*/ 	.word	0x000128f0


	//   ....[151]....
        /*06b0*/ 	.word	0x00012910


	//   ....[152]....
        /*06b4*/ 	.word	0x00012970


	//   ....[153]....
        /*06b8*/ 	.word	0x00012980


	//   ....[154]....
        /*06bc*/ 	.word	0x000129d0


	//   ....[155]....
        /*06c0*/ 	.word	0x000129e0


	//   ....[156]....
        /*06c4*/ 	.word	0x000129f0


	//   ....[157]....
        /*06c8*/ 	.word	0x00012a40


	//   ....[158]....
        /*06cc*/ 	.word	0x00012d50


	//   ....[159]....
        /*06d0*/ 	.word	0x00012d60


	//   ....[160]....
        /*06d4*/ 	.word	0x00012d70


	//   ....[161]....
        /*06d8*/ 	.word	0x00012d90


	//   ....[162]....
        /*06dc*/ 	.word	0x00012de0


	//   ....[163]....
        /*06e0*/ 	.word	0x00012df0


	//   ....[164]....
        /*06e4*/ 	.word	0x00012e10


	//   ....[165]....
        /*06e8*/ 	.word	0x00012e50


	//   ....[166]....
        /*06ec*/ 	.word	0x00013f00


	//   ....[167]....
        /*06f0*/ 	.word	0x000140a0


	//   ....[168]....
        /*06f4*/ 	.word	0x00014780


	//   ....[169]....
        /*06f8*/ 	.word	0x00014860


	//   ....[170]....
        /*06fc*/ 	.word	0x00014930


	//   ....[171]....
        /*0700*/ 	.word	0x00014990


	//   ....[172]....
        /*0704*/ 	.word	0x00014a60


	//   ....[173]....
        /*0708*/ 	.word	0x00014ac0


	//   ....[174]....
        /*070c*/ 	.word	0x00014b90


	//   ....[175]....
        /*0710*/ 	.word	0x00014bf0


	//   ....[176]....
        /*0714*/ 	.word	0x00014cc0


	//   ....[177]....
        /*0718*/ 	.word	0x00014de0


	//   ....[178]....
        /*071c*/ 	.word	0x00014e70


	//   ....[179]....
        /*0720*/ 	.word	0x00014f40


	//   ....[180]....
        /*0724*/ 	.word	0x00014fe0


	//   ....[181]....
        /*0728*/ 	.word	0x00015050


	//   ....[182]....
        /*072c*/ 	.word	0x00015110


	//   ....[183]....
        /*0730*/ 	.word	0x00015180


	//   ....[184]....
        /*0734*/ 	.word	0x00015240


	//   ....[185]....
        /*0738*/ 	.word	0x000152d0


	//   ....[186]....
        /*073c*/ 	.word	0x00015340


	//   ....[187]....
        /*0740*/ 	.word	0x000153c0


	//   ....[188]....
        /*0744*/ 	.word	0x00015470


	//   ....[189]....
        /*0748*/ 	.word	0x000154e0


	//   ....[190]....
        /*074c*/ 	.word	0x000155c0


	//   ....[191]....
        /*0750*/ 	.word	0x00015630


	//   ....[192]....
        /*0754*/ 	.word	0x00015710


	//   ....[193]....
        /*0758*/ 	.word	0x00015780


	//   ....[194]....
        /*075c*/ 	.word	0x00015860


	//   ....[195]....
        /*0760*/ 	.word	0x000158d0


	//   ....[196]....
        /*0764*/ 	.word	0x000159b0


	//   ....[197]....
        /*0768*/ 	.word	0x00015a20


	//   ....[198]....
        /*076c*/ 	.word	0x00015b00


	//   ....[199]....
        /*0770*/ 	.word	0x00015b70


	//   ....[200]....
        /*0774*/ 	.word	0x00015c30


	//   ....[201]....
        /*0778*/ 	.word	0x00015d60


	//   ....[202]....
        /*077c*/ 	.word	0x00015e00


	//   ....[203]....
        /*0780*/ 	.word	0x00015e60


	//   ....[204]....
        /*0784*/ 	.word	0x00015f20


	//   ....[205]....
        /*0788*/ 	.word	0x00015f80


	//   ....[206]....
        /*078c*/ 	.word	0x00016040


	//   ....[207]....
        /*0790*/ 	.word	0x000160a0


	//   ....[208]....
        /*0794*/ 	.word	0x00016160


	//   ....[209]....
        /*0798*/ 	.word	0x00016250


	//   ....[210]....
        /*079c*/ 	.word	0x000162e0


	//   ....[211]....
        /*07a0*/ 	.word	0x00016340


	//   ....[212]....
        /*07a4*/ 	.word	0x000163f0


	//   ....[213]....
        /*07a8*/ 	.word	0x00016450


	//   ....[214]....
        /*07ac*/ 	.word	0x00016500


	//   ....[215]....
        /*07b0*/ 	.word	0x00016560


	//   ....[216]....
        /*07b4*/ 	.word	0x00016610


	//   ....[217]....
        /*07b8*/ 	.word	0x00016860


	//----- nvinfo : EIATTR_REG_RECONFIG
	.align		4
.L_180:
        /*07bc*/ 	.byte	0x01, 0x54
	.zero		2


	//----- nvinfo : EIATTR_SYSCALL_OFFSETS
	.align		4
        /*07c0*/ 	.byte	0x04, 0x46
        /*07c2*/ 	.short	(.L_182 - .L_181)


	//   ....[0]....
.L_181:
        /*07c4*/ 	.word	0x00001b90


	//   ....[1]....
        /*07c8*/ 	.word	0x000106a0


	//   ....[2]....
        /*07cc*/ 	.word	0x00010810


	//   ....[3]....
        /*07d0*/ 	.word	0x00010960


	//   ....[4]....
        /*07d4*/ 	.word	0x00010aa0


	//   ....[5]....
        /*07d8*/ 	.word	0x00011a20


	//----- nvinfo : EIATTR_MBARRIER_INSTR_OFFSETS
	.align		4
.L_182:
        /*07dc*/ 	.byte	0x04, 0x39
        /*07de*/ 	.short	(.L_184 - .L_183)


	//   ....[0]....
.L_183:
        /*07e0*/ 	.word	0x00000180
        /*07e4*/ 	.word	0x000000ff
        /*07e8*/ 	.word	0x00028400
        /*07ec*/ 	.short	0x0100
        /*07ee*/ 	.byte	0x08
	.zero		1


	//   ....[1]....
        /*07f0*/ 	.word	0x00000190
        /*07f4*/ 	.word	0x000000ff
        /*07f8*/ 	.word	0x00028420
        /*07fc*/ 	.short	0x0100
        /*07fe*/ 	.byte	0x08
	.zero		1


	//   ....[2]....
        /*0800*/ 	.word	0x00000280
        /*0804*/ 	.word	0x000000ff
        /*0808*/ 	.word	0x00028430
        /*080c*/ 	.short	0x0100
        /*080e*/ 	.byte	0x08
	.zero		1


	//   ....[3]....
        /*0810*/ 	.word	0x00000290
        /*0814*/ 	.word	0x000000ff
        /*0818*/ 	.word	0x00028440
        /*081c*/ 	.short	0x0100
        /*081e*/ 	.byte	0x08
	.zero		1


	//   ....[4]....
        /*0820*/ 	.word	0x000002a0
        /*0824*/ 	.word	0x000000ff
        /*0828*/ 	.word	0x00028438
        /*082c*/ 	.short	0x0100
        /*082e*/ 	.byte	0x08
	.zero		1


	//   ....[5]....
        /*0830*/ 	.word	0x000002b0
        /*0834*/ 	.word	0x000000ff
        /*0838*/ 	.word	0x00028448
        /*083c*/ 	.short	0x0100
        /*083e*/ 	.byte	0x08
	.zero		1


	//   ....[6]....
        /*0840*/ 	.word	0x000003e0
        /*0844*/ 	.word	0x000000ff
        /*0848*/ 	.word	0x00028450
        /*084c*/ 	.short	0x0100
        /*084e*/ 	.byte	0x08
	.zero		1


	//   ....[7]....
        /*0850*/ 	.word	0x000003f0
        /*0854*/ 	.word	0x000000ff
        /*0858*/ 	.word	0x00028460
        /*085c*/ 	.short	0x0100
        /*085e*/ 	.byte	0x08
	.zero		1


	//   ....[8]....
        /*0860*/ 	.word	0x00000400
        /*0864*/ 	.word	0x000000ff
        /*0868*/ 	.word	0x00028458
        /*086c*/ 	.short	0x0100
        /*086e*/ 	.byte	0x08
	.zero		1


	//   ....[9]....
        /*0870*/ 	.word	0x00000410
        /*0874*/ 	.word	0x000000ff
        /*0878*/ 	.word	0x00028468
        /*087c*/ 	.short	0x0100
        /*087e*/ 	.byte	0x08
	.zero		1


	//   ....[10]....
        /*0880*/ 	.word	0x00000500
        /*0884*/ 	.word	0x000000ff
        /*0888*/ 	.word	0x00028470
        /*088c*/ 	.short	0x0100
        /*088e*/ 	.byte	0x06
	.zero		1


	//   ....[11]....
        /*0890*/ 	.word	0x00000510
        /*0894*/ 	.word	0x000000ff
        /*0898*/ 	.word	0x00028480
        /*089c*/ 	.short	0x0100
        /*089e*/ 	.byte	0x06
	.zero		1


	//   ....[12]....
        /*08a0*/ 	.word	0x00000520
        /*08a4*/ 	.word	0x000000ff
        /*08a8*/ 	.word	0x00028478
        /*08ac*/ 	.short	0x0100
        /*08ae*/ 	.byte	0x06
	.zero		1


	//   ....[13]....
        /*08b0*/ 	.word	0x00000530
        /*08b4*/ 	.word	0x000000ff
        /*08b8*/ 	.word	0x00028488
        /*08bc*/ 	.short	0x0100
        /*08be*/ 	.byte	0x06
	.zero		1


	//   ....[14]....
        /*08c0*/ 	.word	0x00000660
        /*08c4*/ 	.word	0x000000ff
        /*08c8*/ 	.word	0x00028490
        /*08cc*/ 	.short	0x0100
        /*08ce*/ 	.byte	0x08
	.zero		1


	//   ....[15]....
        /*08d0*/ 	.word	0x00000670
        /*08d4*/ 	.word	0x000000ff
        /*08d8*/ 	.word	0x000284a0
        /*08dc*/ 	.short	0x0100
        /*08de*/ 	.byte	0x08
	.zero		1


	//   ....[16]....
        /*08e0*/ 	.word	0x00000680
        /*08e4*/ 	.word	0x000000ff
        /*08e8*/ 	.word	0x00028498
        /*08ec*/ 	.short	0x0100
        /*08ee*/ 	.byte	0x08
	.zero		1


	//   ....[17]....
        /*08f0*/ 	.word	0x00000690
        /*08f4*/ 	.word	0x000000ff
        /*08f8*/ 	.word	0x000284a8
        /*08fc*/ 	.short	0x0100
        /*08fe*/ 	.byte	0x08
	.zero		1


	//   ....[18]....
        /*0900*/ 	.word	0x000007e0
        /*0904*/ 	.word	0x000000ff
        /*0908*/ 	.word	0x000284b0
        /*090c*/ 	.short	0x0100
        /*090e*/ 	.byte	0x08
	.zero		1


	//   ....[19]....
        /*0910*/ 	.word	0x000007f0
        /*0914*/ 	.word	0x000000ff
        /*0918*/ 	.word	0x000284c0
        /*091c*/ 	.short	0x0100
        /*091e*/ 	.byte	0x08
	.zero		1


	//   ....[20]....
        /*0920*/ 	.word	0x00000800
        /*0924*/ 	.word	0x000000ff
        /*0928*/ 	.word	0x000284b8
        /*092c*/ 	.short	0x0100
        /*092e*/ 	.byte	0x08
	.zero		1


	//   ....[21]....
        /*0930*/ 	.word	0x00000810
        /*0934*/ 	.word	0x000000ff
        /*0938*/ 	.word	0x000284c8
        /*093c*/ 	.short	0x0100
        /*093e*/ 	.byte	0x08
	.zero		1


	//   ....[22]....
        /*0940*/ 	.word	0x00001ed0
        /*0944*/ 	.word	0x000000ff
        /*0948*/ 	.word	0x00028400
        /*094c*/ 	.short	0x010a
        /*094e*/ 	.byte	0x31
	.zero		1


	//   ....[23]....
        /*0950*/ 	.word	0x00001fd0
        /*0954*/ 	.word	0x000000ff
        /*0958*/ 	.word	0x00028430
        /*095c*/ 	.short	0x010a
        /*095e*/ 	.byte	0x36
	.zero		1


	//   ....[24]....
        /*0960*/ 	.word	0x00002010
        /*0964*/ 	.word	0x000000ff
        /*0968*/ 	.word	0x00028430
        /*096c*/ 	.short	0x010a
        /*096e*/ 	.byte	0x36
	.zero		1


	//   ....[25]....
        /*0970*/ 	.word	0x00002770
        /*0974*/ 	.word	0x000000ff
        /*0978*/ 	.word	0x00000000
        /*097c*/ 	.short	0x0101
        /*097e*/ 	.byte	0x06
	.zero		1


	//   ....[26]....
        /*0980*/ 	.word	0x00004040
        /*0984*/ 	.word	0x000000ff
        /*0988*/ 	.word	0x00028450
        /*098c*/ 	.short	0x010a
        /*098e*/ 	.byte	0x36
	.zero		1


	//   ....[27]....
        /*0990*/ 	.word	0x00004080
        /*0994*/ 	.word	0x000000ff
        /*0998*/ 	.word	0x00028450
        /*099c*/ 	.short	0x010a
        /*099e*/ 	.byte	0x36
	.zero		1


	//   ....[28]....
        /*09a0*/ 	.word	0x00004280
        /*09a4*/ 	.word	0x000000ff
        /*09a8*/ 	.word	0x00000000
        /*09ac*/ 	.short	0x0101
        /*09ae*/ 	.byte	0x36
	.zero		1


	//   ....[29]....
        /*09b0*/ 	.word	0x000045b0
        /*09b4*/ 	.word	0x000000ff
        /*09b8*/ 	.word	0x00028430
        /*09bc*/ 	.short	0x010a
        /*09be*/ 	.byte	0x38
	.zero		1


	//   ....[30]....
        /*09c0*/ 	.word	0x000045f0
        /*09c4*/ 	.word	0x000000ff
        /*09c8*/ 	.word	0x00028430
        /*09cc*/ 	.short	0x010a
        /*09ce*/ 	.byte	0x38
	.zero		1


	//   ....[31]....
        /*09d0*/ 	.word	0x00004c50
        /*09d4*/ 	.word	0x000000ff
        /*09d8*/ 	.word	0x00000000
        /*09dc*/ 	.short	0x0101
        /*09de*/ 	.byte	0x06
	.zero		1


	//   ....[32]....
        /*09e0*/ 	.word	0x00006ae0
        /*09e4*/ 	.word	0x000000ff
        /*09e8*/ 	.word	0x00028450
        /*09ec*/ 	.short	0x010a
        /*09ee*/ 	.byte	0x38
	.zero		1


	//   ....[33]....
        /*09f0*/ 	.word	0x00006b30
        /*09f4*/ 	.word	0x000000ff
        /*09f8*/ 	.word	0x00028450
        /*09fc*/ 	.short	0x010a
        /*09fe*/ 	.byte	0x38
	.zero		1


	//   ....[34]....
        /*0a00*/ 	.word	0x00006ca0
        /*0a04*/ 	.word	0x000000ff
        /*0a08*/ 	.word	0x00000000
        /*0a0c*/ 	.short	0x0101
        /*0a0e*/ 	.byte	0x38
	.zero		1


	//   ....[35]....
        /*0a10*/ 	.word	0x00007050
        /*0a14*/ 	.word	0x000000ff
        /*0a18*/ 	.word	0x00028430
        /*0a1c*/ 	.short	0x010a
        /*0a1e*/ 	.byte	0x35
	.zero		1


	//   ....[36]....
        /*0a20*/ 	.word	0x00007090
        /*0a24*/ 	.word	0x000000ff
        /*0a28*/ 	.word	0x00028430
        /*0a2c*/ 	.short	0x010a
        /*0a2e*/ 	.byte	0x35
	.zero		1


	//   ....[37]....
        /*0a30*/ 	.word	0x000075f0
        /*0a34*/ 	.word	0x000000ff
        /*0a38*/ 	.word	0x00000000
        /*0a3c*/ 	.short	0x0101
        /*0a3e*/ 	.byte	0x06
	.zero		1


	//   ....[38]....
        /*0a40*/ 	.word	0x00008a40
        /*0a44*/ 	.word	0x000000ff
        /*0a48*/ 	.word	0x00028450
        /*0a4c*/ 	.short	0x010a
        /*0a4e*/ 	.byte	0x35
	.zero		1


	//   ....[39]....
        /*0a50*/ 	.word	0x00008a90
        /*0a54*/ 	.word	0x000000ff
        /*0a58*/ 	.word	0x00028450
        /*0a5c*/ 	.short	0x010a
        /*0a5e*/ 	.byte	0x35
	.zero		1


	//   ....[40]....
        /*0a60*/ 	.word	0x00008be0
        /*0a64*/ 	.word	0x000000ff
        /*0a68*/ 	.word	0x00000000
        /*0a6c*/ 	.short	0x0101
        /*0a6e*/ 	.byte	0x35
	.zero		1


	//   ....[41]....
        /*0a70*/ 	.word	0x00008d80
        /*0a74*/ 	.word	0x000000ff
        /*0a78*/ 	.word	0x00028430
        /*0a7c*/ 	.short	0x010a
        /*0a7e*/ 	.byte	0x39
	.zero		1


	//   ....[42]....
        /*0a80*/ 	.word	0x00008dc0
        /*0a84*/ 	.word	0x000000ff
        /*0a88*/ 	.word	0x00028430
        /*0a8c*/ 	.short	0x010a
        /*0a8e*/ 	.byte	0x39
	.zero		1


	//   ....[43]....
        /*0a90*/ 	.word	0x000093f0
        /*0a94*/ 	.word	0x000000ff
        /*0a98*/ 	.word	0x00000000
        /*0a9c*/ 	.short	0x0101
        /*0a9e*/ 	.byte	0x06
	.zero		1


	//   ....[44]....
        /*0aa0*/ 	.word	0x0000b290
        /*0aa4*/ 	.word	0x000000ff
        /*0aa8*/ 	.word	0x00028450
        /*0aac*/ 	.short	0x010a
        /*0aae*/ 	.byte	0x39
	.zero		1


	//   ....[45]....
        /*0ab0*/ 	.word	0x0000b2e0
        /*0ab4*/ 	.word	0x000000ff
        /*0ab8*/ 	.word	0x00028450
        /*0abc*/ 	.short	0x010a
        /*0abe*/ 	.byte	0x39
	.zero		1


	//   ....[46]....
        /*0ac0*/ 	.word	0x0000b450
        /*0ac4*/ 	.word	0x000000ff
        /*0ac8*/ 	.word	0x00000000
        /*0acc*/ 	.short	0x0101
        /*0ace*/ 	.byte	0x39
	.zero		1


	//   ....[47]....
        /*0ad0*/ 	.word	0x0000e510
        /*0ad4*/ 	.word	0x000000ff
        /*0ad8*/ 	.word	0x00000000
        /*0adc*/ 	.short	0x0101
        /*0ade*/ 	.byte	0x05
	.zero		1


	//   ....[48]....
        /*0ae0*/ 	.word	0x00010ee0
        /*0ae4*/ 	.word	0x00000000
        /*0ae8*/ 	.word	0x00028480
        /*0aec*/ 	.short	0x010a
        /*0aee*/ 	.byte	0x3f
	.zero		1


	//   ....[49]....
        /*0af0*/ 	.word	0x00011360
        /*0af4*/ 	.word	0x00000000
        /*0af8*/ 	.word	0x00028470
        /*0afc*/ 	.short	0x0107
        /*0afe*/ 	.byte	0x3f
	.zero		1


	//   ....[50]....
        /*0b00*/ 	.word	0x00011420
        /*0b04*/ 	.word	0x00000000
        /*0b08*/ 	.word	0x00028470
        /*0b0c*/ 	.short	0x0101
        /*0b0e*/ 	.byte	0x3f
	.zero		1


	//   ....[51]....
        /*0b10*/ 	.word	0x00011450
        /*0b14*/ 	.word	0x00000000
        /*0b18*/ 	.word	0x00028440
        /*0b1c*/ 	.short	0x010a
        /*0b1e*/ 	.byte	0x3f
	.zero		1


	//   ....[52]....
        /*0b20*/ 	.word	0x00011800
        /*0b24*/ 	.word	0x00000000
        /*0b28*/ 	.word	0x00028430
        /*0b2c*/ 	.short	0x0107
        /*0b2e*/ 	.byte	0x3f
	.zero		1


	//   ....[53]....
        /*0b30*/ 	.word	0x000118c0
        /*0b34*/ 	.word	0x00000000
        /*0b38*/ 	.word	0x00028430
        /*0b3c*/ 	.short	0x0101
        /*0b3e*/ 	.byte	0x3f
	.zero		1


	//   ....[54]....
        /*0b40*/ 	.word	0x000122b0
        /*0b44*/ 	.word	0x00000010
        /*0b48*/ 	.word	0x00028400
        /*0b4c*/ 	.short	0x0107
        /*0b4e*/ 	.byte	0x3f
	.zero		1


	//   ....[55]....
        /*0b50*/ 	.word	0x000123a0
        /*0b54*/ 	.word	0x00000010
        /*0b58*/ 	.word	0x00028400
        /*0b5c*/ 	.short	0x0101
        /*0b5e*/ 	.byte	0x3f
	.zero		1


	//   ....[56]....
        /*0b60*/ 	.word	0x000123c0
        /*0b64*/ 	.word	0x00000010
        /*0b68*/ 	.word	0x00028420
        /*0b6c*/ 	.short	0x010a
        /*0b6e*/ 	.byte	0x3f
	.zero		1


	//   ....[57]....
        /*0b70*/ 	.word	0x00012750
        /*0b74*/ 	.word	0x00000000
        /*0b78*/ 	.word	0x00028480
        /*0b7c*/ 	.short	0x010a
        /*0b7e*/ 	.byte	0x3f
	.zero		1


	//   ....[58]....
        /*0b80*/ 	.word	0x00012ad0
        /*0b84*/ 	.word	0x00000000
        /*0b88*/ 	.word	0x00028470
        /*0b8c*/ 	.short	0x0107
        /*0b8e*/ 	.byte	0x3f
	.zero		1


	//   ....[59]....
        /*0b90*/ 	.word	0x00012b90
        /*0b94*/ 	.word	0x00000000
        /*0b98*/ 	.word	0x00028470
        /*0b9c*/ 	.short	0x0101
        /*0b9e*/ 	.byte	0x3f
	.zero		1


	//   ....[60]....
        /*0ba0*/ 	.word	0x00012bc0
        /*0ba4*/ 	.word	0x00000000
        /*0ba8*/ 	.word	0x00028440
        /*0bac*/ 	.short	0x010a
        /*0bae*/ 	.byte	0x3f
	.zero		1


	//   ....[61]....
        /*0bb0*/ 	.word	0x00012f10
        /*0bb4*/ 	.word	0x00000000
        /*0bb8*/ 	.word	0x00028430
        /*0bbc*/ 	.short	0x0107
        /*0bbe*/ 	.byte	0x3f
	.zero		1


	//   ....[62]....
        /*0bc0*/ 	.word	0x00012fd0
        /*0bc4*/ 	.word	0x00000000
        /*0bc8*/ 	.word	0x00028430
        /*0bcc*/ 	.short	0x0101
        /*0bce*/ 	.byte	0x3f
	.zero		1


	//   ....[63]....
        /*0bd0*/ 	.word	0x00013060
        /*0bd4*/ 	.word	0x00000000
        /*0bd8*/ 	.word	0x00028470
        /*0bdc*/ 	.short	0x010a
        /*0bde*/ 	.byte	0x3f
	.zero		1


	//   ....[64]....
        /*0be0*/ 	.word	0x000130f0
        /*0be4*/ 	.word	0x00000000
        /*0be8*/ 	.word	0x00028460
        /*0bec*/ 	.short	0x010a
        /*0bee*/ 	.byte	0x3f
	.zero		1


	//   ....[65]....
        /*0bf0*/ 	.word	0x000135a0
        /*0bf4*/ 	.word	0x00000000
        /*0bf8*/ 	.word	0x00028450
        /*0bfc*/ 	.short	0x0101
        /*0bfe*/ 	.byte	0x3f
	.zero		1


	//   ....[66]....
        /*0c00*/ 	.word	0x00013620
        /*0c04*/ 	.word	0x00000000
        /*0c08*/ 	.word	0x00000000
        /*0c0c*/ 	.short	0x0101
        /*0c0e*/ 	.byte	0x3f
	.zero		1


	//   ....[67]....
        /*0c10*/ 	.word	0x000137f0
        /*0c14*/ 	.word	0x00000012
        /*0c18*/ 	.word	0x00028470
        /*0c1c*/ 	.short	0x010a
        /*0c1e*/ 	.byte	0x3f
	.zero		1


	//   ....[68]....
        /*0c20*/ 	.word	0x00013880
        /*0c24*/ 	.word	0x00000012
        /*0c28*/ 	.word	0x00028460
        /*0c2c*/ 	.short	0x010a
        /*0c2e*/ 	.byte	0x3f
	.zero		1


	//   ....[69]....
        /*0c30*/ 	.word	0x00013d30
        /*0c34*/ 	.word	0x00000012
        /*0c38*/ 	.word	0x00028450
        /*0c3c*/ 	.short	0x0101
        /*0c3e*/ 	.byte	0x3f
	.zero		1


	//   ....[70]....
        /*0c40*/ 	.word	0x00013db0
        /*0c44*/ 	.word	0x00000012
        /*0c48*/ 	.word	0x00000000
        /*0c4c*/ 	.short	0x0101
        /*0c4e*/ 	.byte	0x3f
	.zero		1


	//   ....[71]....
        /*0c50*/ 	.word	0x00014020
        /*0c54*/ 	.word	0x00000005
        /*0c58*/ 	.word	0x00028420
        /*0c5c*/ 	.short	0x010a
        /*0c5e*/ 	.byte	0x3f
	.zero		1


	//   ....[72]....
        /*0c60*/ 	.word	0x000141a0
        /*0c64*/ 	.word	0x00000003
        /*0c68*/ 	.word	0x00028440
        /*0c6c*/ 	.short	0x010a
        /*0c6e*/ 	.byte	0x3f
	.zero		1


	//   ....[73]....
        /*0c70*/ 	.word	0x00014240
        /*0c74*/ 	.word	0x00000013
        /*0c78*/ 	.word	0x00028440
        /*0c7c*/ 	.short	0x010a
        /*0c7e*/ 	.byte	0x3f
	.zero		1


	//   ....[74]....
        /*0c80*/ 	.word	0x00014280
        /*0c84*/ 	.word	0x00000003
        /*0c88*/ 	.word	0x00028460
        /*0c8c*/ 	.short	0x010a
        /*0c8e*/ 	.byte	0x3f
	.zero		1


	//   ....[75]....
        /*0c90*/ 	.word	0x000142c0
        /*0c94*/ 	.word	0x00000013
        /*0c98*/ 	.word	0x00028460
        /*0c9c*/ 	.short	0x010a
        /*0c9e*/ 	.byte	0x3f
	.zero		1


	//   ....[76]....
        /*0ca0*/ 	.word	0x00014300
        /*0ca4*/ 	.word	0x00000003
        /*0ca8*/ 	.word	0x00028480
        /*0cac*/ 	.short	0x010a
        /*0cae*/ 	.byte	0x3f
	.zero		1


	//   ....[77]....
        /*0cb0*/ 	.word	0x00014340
        /*0cb4*/ 	.word	0x00000013
        /*0cb8*/ 	.word	0x00028480
        /*0cbc*/ 	.short	0x010a
        /*0cbe*/ 	.byte	0x3f
	.zero		1


	//   ....[78]....
        /*0cc0*/ 	.word	0x000143b0
        /*0cc4*/ 	.word	0x00000003
        /*0cc8*/ 	.word	0x00028400
        /*0ccc*/ 	.short	0x010a
        /*0cce*/ 	.byte	0x3f
	.zero		1


	//   ....[79]....
        /*0cd0*/ 	.word	0x00014410
        /*0cd4*/ 	.word	0x00000003
        /*0cd8*/ 	.word	0x00028430
        /*0cdc*/ 	.short	0x010a
        /*0cde*/ 	.byte	0x3f
	.zero		1


	//   ....[80]....
        /*0ce0*/ 	.word	0x00014470
        /*0ce4*/ 	.word	0x00000009
        /*0ce8*/ 	.word	0x00028450
        /*0cec*/ 	.short	0x010a
        /*0cee*/ 	.byte	0x3f
	.zero		1


	//   ....[81]....
        /*0cf0*/ 	.word	0x000144d0
        /*0cf4*/ 	.word	0x00000005
        /*0cf8*/ 	.word	0x00028430
        /*0cfc*/ 	.short	0x010a
        /*0cfe*/ 	.byte	0x3f
	.zero		1


	//   ....[82]....
        /*0d00*/ 	.word	0x00014530
        /*0d04*/ 	.word	0x0000000b
        /*0d08*/ 	.word	0x00028450
        /*0d0c*/ 	.short	0x010a
        /*0d0e*/ 	.byte	0x3f
	.zero		1


	//   ....[83]....
        /*0d10*/ 	.word	0x00014590
        /*0d14*/ 	.word	0x00000005
        /*0d18*/ 	.word	0x00028430
        /*0d1c*/ 	.short	0x010a
        /*0d1e*/ 	.byte	0x3f
	.zero		1


	//   ....[84]....
        /*0d20*/ 	.word	0x000145f0
        /*0d24*/ 	.word	0x0000000b
        /*0d28*/ 	.word	0x00028450
        /*0d2c*/ 	.short	0x010a
        /*0d2e*/ 	.byte	0x3f
	.zero		1


	//   ....[85]....
        /*0d30*/ 	.word	0x00014650
        /*0d34*/ 	.word	0x00000005
        /*0d38*/ 	.word	0x00028430
        /*0d3c*/ 	.short	0x010a
        /*0d3e*/ 	.byte	0x3f
	.zero		1


	//   ....[86]....
        /*0d40*/ 	.word	0x000146b0
        /*0d44*/ 	.word	0x0000000b
        /*0d48*/ 	.word	0x00028450
        /*0d4c*/ 	.short	0x010a
        /*0d4e*/ 	.byte	0x3f
	.zero		1


	//   ....[87]....
        /*0d50*/ 	.word	0x000147b0
        /*0d54*/ 	.word	0x00000000
        /*0d58*/ 	.word	0x00028480
        /*0d5c*/ 	.short	0x010a
        /*0d5e*/ 	.byte	0x3f
	.zero		1


	//   ....[88]....
        /*0d60*/ 	.word	0x00014d30
        /*0d64*/ 	.word	0x00000000
        /*0d68*/ 	.word	0x00028440
        /*0d6c*/ 	.short	0x010a
        /*0d6e*/ 	.byte	0x3f
	.zero		1


	//   ....[89]....
        /*0d70*/ 	.word	0x00015c60
        /*0d74*/ 	.word	0x00000010
        /*0d78*/ 	.word	0x00028420
        /*0d7c*/ 	.short	0x010a
        /*0d7e*/ 	.byte	0x3f
	.zero		1


	//   ....[90]....
        /*0d80*/ 	.word	0x00015cb0
        /*0d84*/ 	.word	0x00000000
        /*0d88*/ 	.word	0x00028480
        /*0d8c*/ 	.short	0x010a
        /*0d8e*/ 	.byte	0x3f
	.zero		1


	//   ....[91]....
        /*0d90*/ 	.word	0x000161a0
        /*0d94*/ 	.word	0x00000000
        /*0d98*/ 	.word	0x00028440
        /*0d9c*/ 	.short	0x010a
        /*0d9e*/ 	.byte	0x3f
	.zero		1


	//   ....[92]....
        /*0da0*/ 	.word	0x00016640
        /*0da4*/ 	.word	0x00000000
        /*0da8*/ 	.word	0x00028470
        /*0dac*/ 	.short	0x010a
        /*0dae*/ 	.byte	0x3f
	.zero		1


	//   ....[93]....
        /*0db0*/ 	.word	0x00016690
        /*0db4*/ 	.word	0x00000000
        /*0db8*/ 	.word	0x00028460
        /*0dbc*/ 	.short	0x010a
        /*0dbe*/ 	.byte	0x3f
	.zero		1


	//   ....[94]....
        /*0dc0*/ 	.word	0x000166e0
        /*0dc4*/ 	.word	0x00000012
        /*0dc8*/ 	.word	0x00028470
        /*0dcc*/ 	.short	0x010a
        /*0dce*/ 	.byte	0x3f
	.zero		1


	//   ....[95]....
        /*0dd0*/ 	.word	0x00016730
        /*0dd4*/ 	.word	0x00000012
        /*0dd8*/ 	.word	0x00028460
        /*0ddc*/ 	.short	0x010a
        /*0dde*/ 	.byte	0x3f
	.zero		1


	//   ....[96]....
        /*0de0*/ 	.word	0x00016780
        /*0de4*/ 	.word	0x00000005
        /*0de8*/ 	.word	0x00028420
        /*0dec*/ 	.short	0x010a
        /*0dee*/ 	.byte	0x3f
	.zero		1


	//   ....[97]....
        /*0df0*/ 	.word	0x00016920
        /*0df4*/ 	.word	0x00000003
        /*0df8*/ 	.word	0x00028440
        /*0dfc*/ 	.short	0x010a
        /*0dfe*/ 	.byte	0x3f
	.zero		1


	//   ....[98]....
        /*0e00*/ 	.word	0x00016970
        /*0e04*/ 	.word	0x00000013
        /*0e08*/ 	.word	0x00028440
        /*0e0c*/ 	.short	0x010a
        /*0e0e*/ 	.byte	0x3f
	.zero		1


	//   ....[99]....
        /*0e10*/ 	.word	0x000169c0
        /*0e14*/ 	.word	0x00000003
        /*0e18*/ 	.word	0x00028460
        /*0e1c*/ 	.short	0x010a
        /*0e1e*/ 	.byte	0x3f
	.zero		1


	//   ....[100]....
        /*0e20*/ 	.word	0x00016a10
        /*0e24*/ 	.word	0x00000013
        /*0e28*/ 	.word	0x00028460
        /*0e2c*/ 	.short	0x010a
        /*0e2e*/ 	.byte	0x3f
	.zero		1


	//   ....[101]....
        /*0e30*/ 	.word	0x00016a60
        /*0e34*/ 	.word	0x00000003
        /*0e38*/ 	.word	0x00028480
        /*0e3c*/ 	.short	0x010a
        /*0e3e*/ 	.byte	0x3f
	.zero		1


	//----- nvinfo : EIATTR_NUM_MBARRIERS
	.align		4
.L_184:
        /*0e40*/ 	.byte	0x03, 0x38
        /*0e42*/ 	.short	0x0016


	//----- nvinfo : EIATTR_EXIT_INSTR_OFFSETS
	.align		4
        /*0e44*/ 	.byte	0x04, 0x1c
        /*0e46*/ 	.short	(.L_186 - .L_185)


	//   ....[0]....
.L_185:
        /*0e48*/ 	.word	0x00000990


	//   ....[1]....
        /*0e4c*/ 	.word	0x0000f660


	//   ....[2]....
        /*0e50*/ 	.word	0x00014390


	//----- nvinfo : EIATTR_MAX_THREADS
	.align		4
.L_186:
        /*0e54*/ 	.byte	0x04, 0x05
        /*0e56*/ 	.short	(.L_188 - .L_187)
.L_187:
        /*0e58*/ 	.word	0x00000180
        /*0e5c*/ 	.word	0x00000001
        /*0e60*/ 	.word	0x00000001


	//----- nvinfo : EIATTR_CRS_STACK_SIZE
	.align		4
.L_188:
        /*0e64*/ 	.byte	0x04, 0x1e
        /*0e66*/ 	.short	(.L_190 - .L_189)
.L_189:
        /*0e68*/ 	.word	0x00000000


	//----- nvinfo : EIATTR_CBANK_PARAM_SIZE
	.align		4
.L_190:
        /*0e6c*/ 	.byte	0x03, 0x19
        /*0e6e*/ 	.short	0x0af0


	//----- nvinfo : EIATTR_PARAM_CBANK
	.align		4
        /*0e70*/ 	.byte	0x04, 0x0a
        /*0e72*/ 	.short	(.L_192 - .L_191)
	.align		4
.L_191:
        /*0e74*/ 	.word	index@(.nv.constant0._ZN7cutlass13device_kernelIN5flash11enable_sm90INS1_16FlashAttnFwdSm90INS1_25CollectiveMainloopFwdSm90ILi2EN4cute5tupleIJNS5_1CILi1EEES8_S8_EEENS6_IJNS7_ILi128EEENS7_ILi64EEENS7_ILi256EEEEEELi256ENS_12float_e4m3_tEfNS_4arch4Sm90ELb0ELb1ELb1ELb0ELb1ELb0ELb0ELb1ELb0ELb1ELb0ELb0EEENS1_21CollectiveEpilogueFwdINS6_IJSA_SC_SB_EEES9_NS_10bfloat16_tESG_Li256ELb0ELb1ELb0ELb1EEENS1_30DynamicPersistentTileSchedulerILi256ELi128ELb0ELb1ELb1EEEEEEEEEvNT_6ParamsE)
        /*0e78*/ 	.short	0x0210
        /*0e7a*/ 	.short	0x0af0


	//----- nvinfo : EIATTR_SW_WAR
	.align		4
.L_192:
        /*0e7c*/ 	.byte	0x04, 0x36
        /*0e7e*/ 	.short	(.L_194 - .L_193)
.L_193:
        /*0e80*/ 	.word	0x00000008
.L_194:


//--------------------- .nv.info._ZN7cutlass13device_kernelIN5flash11enable_sm90INS1_16FlashAttnFwdSm90INS1_25CollectiveMainloopFwdSm90ILi2EN4cute5tupleIJNS5_1CILi1EEES8_S8_EEENS6_IJNS7_ILi128EEENS7_ILi64EEENS7_ILi256EEEEEELi256ENS_12float_e4m3_tEfNS_4arch4Sm90ELb0ELb1ELb1ELb1ELb1ELb0ELb0ELb1ELb0ELb1ELb0ELb0EEENS1_21CollectiveEpilogueFwdINS6_IJSA_SC_SB_EEES9_NS_10bfloat16_tESG_Li256ELb1ELb1ELb0ELb1EEENS1_36VarlenDynamicPersistentTileSchedulerILi128ELi64ELi256ELi128ELb0ELb1ELb1ELb1ELb0ELb1EEEEEEEEEvNT_6ParamsE --------------------------
	.section	.nv.info._ZN7cutlass13device_kernelIN5flash11enable_sm90INS1_16FlashAttnFwdSm90INS1_25CollectiveMainloopFwdSm90ILi2EN4cute5tupleIJNS5_1CILi1EEES8_S8_EEENS6_IJNS7_ILi128EEENS7_ILi64EEENS7_ILi256EEEEEELi256ENS_12float_e4m3_tEfNS_4arch4Sm90ELb0ELb1ELb1ELb1ELb1ELb0ELb0ELb1ELb0ELb1ELb0ELb0EEENS1_21CollectiveEpilogueFwdINS6_IJSA_SC_SB_EEES9_NS_10bfloat16_tESG_Li256ELb1ELb1ELb0ELb1EEENS1_36VarlenDynamicPersistentTileSchedulerILi128ELi64ELi256ELi128ELb0ELb1ELb1ELb1ELb0ELb1EEEEEEEEEvNT_6ParamsE,"",@"SHT_CUDA_INFO"
	.sectionflags	@""
	.align	4


	//----- nvinfo : EIATTR_CUDA_API_VERSION
	.align		4
        /*0000*/ 	.byte	0x04, 0x37
        /*0002*/ 	.short	(.L_196 - .L_195)
.L_195:
        /*0004*/ 	.word	0x00000082


	//----- nvinfo : EIATTR_KPARAM_INFO
	.align		4
.L_196:
        /*0008*/ 	.byte	0x04, 0x17
        /*000a*/ 	.short	(.L_198 - .L_197)
.L_197:
        /*000c*/ 	.word	0x00000000
        /*0010*/ 	.short	0x0000
        /*0012*/ 	.short	0x0070
        /*0014*/ 	.byte	0x00, 0xf0, 0x01, 0x2a


	//----- nvinfo : EIATTR_SPARSE_MMA_MASK
	.align		4
.L_198:
        /*0018*/ 	.byte	0x03, 0x50
        /*001a*/ 	.short	0x0000


	//----- nvinfo : EIATTR_MAXREG_COUNT
	.align		4
        /*001c*/ 	.byte	0x03, 0x1b
        /*001e*/ 	.short	0x00a8


	//----- nvinfo : EIATTR_NUM_BARRIERS
	.align		4
        /*0020*/ 	.byte	0x02, 0x4c
        /*0022*/ 	.byte	0x10
	.zero		1


	//----- nvinfo : EIATTR_EXTERNS
	.align		4
        /*0024*/ 	.byte	0x04, 0x0f
        /*0026*/ 	.short	(.L_200 - .L_199)


	//   ....[0]....
	.align		4
.L_199:
        /*0028*/ 	.word	index@(__assertfail)


	//----- nvinfo : EIATTR_ANNOTATIONS
	.align		4
.L_200:
        /*002c*/ 	.byte	0x04, 0x55
        /*002e*/ 	.short	(.L_202 - .L_201)


	//   ....[0]....
.L_201:
        /*0030*/ 	.word	0x00000001
        /*0034*/ 	.byte	0x20, 0x08, 0x01, 0x00, 0x01, 0x00, 0x00, 0x00, 0xc0, 0x08, 0x01, 0x00, 0x01, 0x00, 0x00, 0x00
        /*0044*/ 	.byte	0x40, 0x29, 0x01, 0x00, 0x01, 0x00, 0x00, 0x00, 0x80, 0x2a, 0x01, 0x00, 0x01, 0x00, 0x00, 0x00
        /*0054*/ 	.byte	0xc0, 0x33, 0x01, 0x00, 0x01, 0x00, 0x00, 0x00, 0xe0, 0x33, 0x01, 0x00, 0x01, 0x00, 0x00, 0x00
        /*0064*/ 	.byte	0xb0, 0x59, 0x01, 0x00


	//----- nvinfo : EIATTR_MERCURY_ISA_VERSION
	.align		4
.L_202:
        /*0068*/ 	.byte	0x03, 0x5f
        /*006a*/ 	.short	0x0101


	//----- nvinfo : EIATTR_UNUSED_LOAD_BYTE_OFFSET
	.align		4
        /*006c*/ 	.byte	0x04, 0x44
        /*006e*/ 	.short	(.L_204 - .L_203)


	//   ....[0]....
.L_203:
        /*0070*/ 	.word	0x00000980
        /*0074*/ 	.word	0x0000fff0


	//   ....[1]....
        /*0078*/ 	.word	0x0000c230
        /*007c*/ 	.word	0x0000fff0


	//----- nvinfo : EIATTR_INT_WARP_WIDE_INSTR_OFFSETS
	.align		4
.L_204:
        /*0080*/ 	.byte	0x04, 0x31
        /*0082*/ 	.short	(.L_206 - .L_205)


	//   ....[0]....
.L_205:
        /*0084*/ 	.word	0x000000c0


	//   ....[1]....
        /*0088*/ 	.word	0x000000d0


	//   ....[2]....
        /*008c*/ 	.word	0x00000170


	//   ....[3]....
        /*0090*/ 	.word	0x00011430


	//   ....[4]....
        /*0094*/ 	.word	0x000114c0


	//   ....[5]....
        /*0098*/ 	.word	0x00014710


	//   ....[6]....
        /*009c*/ 	.word	0x000147a0


	//----- nvinfo : EIATTR_COOP_GROUP_MASK_REGIDS
	.align		4
.L_206:
        /*00a0*/ 	.byte	0x04, 0x29
        /*00a2*/ 	.short	(.L_208 - .L_207)


	//   ....[0]....
.L_207:
        /*00a4*/ 	.word	0xffffffff


	//   ....[1]....
        /*00a8*/ 	.word	0xffffffff


	//   ....[2]....
        /*00ac*/ 	.word	0xffffffff


	//   ....[3]....
        /*00b0*/ 	.word	0xffffffff


	//   ....[4]....
        /*00b4*/ 	.word	0xffffffff


	//   ....[5]....
        /*00b8*/ 	.word	0xffffffff


	//   ....[6]....
        /*00bc*/ 	.word	0xffffffff


	//   ....[7]....
        /*00c0*/ 	.word	0xffffffff


	//   ....[8]....
        /*00c4*/ 	.word	0xffffffff


	//   ....[9]....
        /*00c8*/ 	.word	0xffffffff


	//   ....[10]....
        /*00cc*/ 	.word	0xffffffff


	//   ....[11]....
        /*00d0*/ 	.word	0xffffffff


	//   ....[12]....
        /*00d4*/ 	.word	0xffffffff


	//   ....[13]....
        /*00d8*/ 	.word	0xffffffff


	//   ....[14]....
        /*00dc*/ 	.word	0xffffffff


	//   ....[15]....
        /*00e0*/ 	.word	0xffffffff


	//   ....[16]....
        /*00e4*/ 	.word	0xffffffff


	//   ....[17]....
        /*00e8*/ 	.word	0xffffffff


	//   ....[18]....
        /*00ec*/ 	.word	0xffffffff


	//   ....[19]....
        /*00f0*/ 	.word	0xffffffff


	//   ....[20]....
        /*00f4*/ 	.word	0xffffffff


	//   ....[21]....
        /*00f8*/ 	.word	0xffffffff


	//   ....[22]....
        /*00fc*/ 	.word	0xffffffff


	//   ....[23]....
        /*0100*/ 	.word	0xffffffff


	//   ....[24]....
        /*0104*/ 	.word	0xffffffff


	//   ....[25]....
        /*0108*/ 	.word	0xffffffff


	//   ....[26]....
        /*010c*/ 	.word	0xffffffff


	//   ....[27]....
        /*0110*/ 	.word	0xffffffff


	//   ....[28]....
        /*0114*/ 	.word	0xffffffff


	//   ....[29]....
        /*0118*/ 	.word	0xffffffff


	//   ....[30]....
        /*011c*/ 	.word	0xffffffff


	//   ....[31]....
        /*0120*/ 	.word	0xffffffff


	//   ....[32]....
        /*0124*/ 	.word	0xffffffff


	//   ....[33]....
        /*0128*/ 	.word	0xffffffff


	//   ....[34]....
        /*012c*/ 	.word	0xffffffff


	//   ....[35]....
        /*0130*/ 	.word	0xffffffff


	//   ....[36]....
        /*0134*/ 	.word	0xffffffff


	//   ....[37]....
        /*0138*/ 	.word	0xffffffff


	//   ....[38]....
        /*013c*/ 	.word	0xffffffff


	//   ....[39]....
        /*0140*/ 	.word	0xffffffff


	//   ....[40]....
        /*0144*/ 	.word	0xffffffff


	//   ....[41]....
        /*0148*/ 	.word	0xffffffff


	//   ....[42]....
        /*014c*/ 	.word	0xffffffff


	//   ....[43]....
        /*0150*/ 	.word	0xffffffff


	//   ....[44]....
        /*0154*/ 	.word	0xffffffff


	//   ....[45]....
        /*0158*/ 	.word	0xffffffff


	//   ....[46]....
        /*015c*/ 	.word	0xffffffff


	//   ....[47]....
        /*0160*/ 	.word	0xffffffff


	//   ....[48]....
        /*0164*/ 	.word	0xffffffff


	//   ....[49]....
        /*0168*/ 	.word	0xffffffff


	//   ....[50]....
        /*016c*/ 	.word	0xffffffff


	//   ....[51]....
        /*0170*/ 	.word	0xffffffff


	//   ....[52]....
        /*0174*/ 	.word	0xffffffff


	//   ....[53]....
        /*0178*/ 	.word	0xffffffff


	//   ....[54]....
        /*017c*/ 	.word	0xffffffff


	//   ....[55]....
        /*0180*/ 	.word	0xffffffff


	//   ....[56]....
        /*0184*/ 	.word	0xffffffff


	//   ....[57]....
        /*0188*/ 	.word	0xffffffff


	//   ....[58]....
        /*018c*/ 	.word	0xffffffff


	//   ....[59]....
        /*0190*/ 	.word	0xffffffff


	//   ....[60]....
        /*0194*/ 	.word	0xffffffff


	//   ....[61]....
        /*0198*/ 	.word	0xffffffff


	//   ....[62]....
        /*019c*/ 	.word	0xffffffff


	//   ....[63]....
        /*01a0*/ 	.word	0xffffffff


	//   ....[64]....
        /*01a4*/ 	.word	0xffffffff


	//   ....[65]....
        /*01a8*/ 	.word	0xffffffff


	//   ....[66]....
        /*01ac*/ 	.word	0xffffffff


	//   ....[67]....
        /*01b0*/ 	.word	0xffffffff


	//   ....[68]....
        /*01b4*/ 	.word	0xffffffff


	//   ....[69]....
        /*01b8*/ 	.word	0xffffffff


	//   ....[70]....
        /*01bc*/ 	.word	0xffffffff


	//   ....[71]....
        /*01c0*/ 	.word	0xffffffff


	//   ....[72]....
        /*01c4*/ 	.word	0xffffffff


	//   ....[73]....
        /*01c8*/ 	.word	0xffffffff


	//   ....[74]....
        /*01cc*/ 	.word	0xffffffff


	//   ....[75]....
        /*01d0*/ 	.word	0xffffffff


	//   ....[76]....
        /*01d4*/ 	.word	0xffffffff


	//   ....[77]....
        /*01d8*/ 	.word	0xffffffff


	//   ....[78]....
        /*01dc*/ 	.word	0xffffffff


	//   ....[79]....
        /*01e0*/ 	.word	0xffffffff


	//   ....[80]....
        /*01e4*/ 	.word	0xffffffff


	//   ....[81]....
        /*01e8*/ 	.word	0xffffffff


	//   ....[82]....
        /*01ec*/ 	.word	0xffffffff


	//   ....[83]....
        /*01f0*/ 	.word	0xffffffff


	//   ....[84]....
        /*01f4*/ 	.word	0xffffffff


	//   ....[85]....
        /*01f8*/ 	.word	0xffffffff


	//   ....[86]....
        /*01fc*/ 	.word	0xffffffff


	//   ....[87]....
        /*0200*/ 	.word	0xffffffff


	//   ....[88]....
        /*0204*/ 	.word	0xffffffff


	//   ....[89]....
        /*0208*/ 	.word	0xffffffff


	//   ....[90]....
        /*020c*/ 	.word	0xffffffff


	//   ....[91]....
        /*0210*/ 	.word	0xffffffff


	//   ....[92]....
        /*0214*/ 	.word	0xffffffff


	//   ....[93]....
        /*0218*/ 	.word	0xffffffff


	//   ....[94]....
        /*021c*/ 	.word	0xffffffff


	//   ....[95]....
        /*0220*/ 	.word	0xffffffff


	//   ....[96]....
        /*0224*/ 	.word	0xffffffff


	//   ....[97]....
        /*0228*/ 	.word	0xffffffff


	//   ....[98]....
        /*022c*/ 	.word	0xffffffff


	//   ....[99]....
        /*0230*/ 	.word	0xffffffff


	//   ....[100]....
        /*0234*/ 	.word	0xffffffff


	//   ....[101]....
        /*0238*/ 	.word	0xffffffff


	//   ....[102]....
        /*023c*/ 	.word	0xffffffff


	//   ....[103]....
        /*0240*/ 	.word	0xffffffff


	//   ....[104]....
        /*0244*/ 	.word	0xffffffff


	//   ....[105]....
        /*0248*/ 	.word	0xffffffff


	//   ....[106]....
        /*024c*/ 	.word	0xffffffff


	//   ....[107]....
        /*0250*/ 	.word	0xffffffff


	//   ....[108]....
        /*0254*/ 	.word	0xffffffff


	//   ....[109]....
        /*0258*/ 	.word	0xffffffff


	//   ....[110]....
        /*025c*/ 	.word	0xffffffff


	//   ....[111]....
        /*0260*/ 	.word	0xffffffff


	//   ....[112]....
        /*0264*/ 	.word	0xffffffff


	//   ....[113]....
        /*0268*/ 	.word	0xffffffff


	//   ....[114]....
        /*026c*/ 	.word	0xffffffff


	//   ....[115]....
        /*0270*/ 	.word	0xffffffff


	//   ....[116]....
        /*0274*/ 	.word	0xffffffff


	//   ....[117]....
        /*0278*/ 	.word	0xffffffff


	//   ....[118]....
        /*027c*/ 	.word	0xffffffff


	//   ....[119]....
        /*0280*/ 	.word	0xffffffff


	//   ....[120]....
        /*0284*/ 	.word	0xffffffff


	//   ....[121]....
        /*0288*/ 	.word	0xffffffff


	//   ....[122]....
        /*028c*/ 	.word	0xffffffff


	//   ....[123]....
        /*0290*/ 	.word	0xffffffff


	//   ....[124]....
        /*0294*/ 	.word	0xffffffff


	//   ....[125]....
        /*0298*/ 	.word	0xffffffff


	//   ....[126]....
        /*029c*/ 	.word	0xffffffff


	//   ....[127]....
        /*02a0*/ 	.word	0xffffffff


	//   ....[128]....
        /*02a4*/ 	.word	0xffffffff


	//   ....[129]....
        /*02a8*/ 	.word	0xffffffff


	//   ....[130]....
        /*02ac*/ 	.word	0xffffffff


	//   ....[131]....
        /*02b0*/ 	.word	0xffffffff


	//   ....[132]....
        /*02b4*/ 	.word	0xffffffff


	//   ....[133]....
        /*02b8*/ 	.word	0xffffffff


	//   ....[134]....
        /*02bc*/ 	.word	0xffffffff


	//   ....[135]....
        /*02c0*/ 	.word	0xffffffff


	//   ....[136]....
        /*02c4*/ 	.word	0xffffffff


	//   ....[137]....
        /*02c8*/ 	.word	0xffffffff


	//   ....[138]....
        /*02cc*/ 	.word	0xffffffff


	//   ....[139]....
        /*02d0*/ 	.word	0xffffffff


	//   ....[140]....
        /*02d4*/ 	.word	0xffffffff


	//   ....[141]....
        /*02d8*/ 	.word	0xffffffff


	//   ....[142]....
        /*02dc*/ 	.word	0xffffffff


	//   ....[143]....
        /*02e0*/ 	.word	0xffffffff


	//   ....[144]....
        /*02e4*/ 	.word	0xffffffff


	//   ....[145]....
        /*02e8*/ 	.word	0xffffffff


	//   ....[146]....
        /*02ec*/ 	.word	0xffffffff


	//   ....[147]....
        /*02f0*/ 	.word	0xffffffff


	//   ....[148]....
        /*02f4*/ 	.word	0xffffffff


	//   ....[149]....
        /*02f8*/ 	.word	0xffffffff


	//   ....[150]....
        /*02fc*/ 	.word	0xffffffff


	//   ....[151]....
        /*0300*/ 	.word	0xffffffff


	//   ....[152]....
        /*0304*/ 	.word	0xffffffff


	//   ....[153]....
        /*0308*/ 	.word	0xffffffff


	//   ....[154]....
        /*030c*/ 	.word	0xffffffff


	//   ....[155]....
        /*0310*/ 	.word	0xffffffff


	//   ....[156]....
        /*0314*/ 	.word	0xffffffff


	//   ....[157]....
        /*0318*/ 	.word	0xffffffff


	//   ....[158]....
        /*031c*/ 	.word	0xffffffff


	//   ....[159]....
        /*0320*/ 	.word	0xffffffff


	//   ....[160]....
        /*0324*/ 	.word	0xffffffff


	//   ....[161]....
        /*0328*/ 	.word	0xffffffff


	//   ....[162]....
        /*032c*/ 	.word	0xffffffff


	//   ....[163]....
        /*0330*/ 	.word	0xffffffff


	//   ....[164]....
        /*0334*/ 	.word	0xffffffff


	//   ....[165]....
        /*0338*/ 	.word	0xffffffff


	//   ....[166]....
        /*033c*/ 	.word	0xffffffff


	//   ....[167]....
        /*0340*/ 	.word	0xffffffff


	//   ....[168]....
        /*0344*/ 	.word	0xffffffff


	//   ....[169]....
        /*0348*/ 	.word	0xffffffff


	//   ....[170]....
        /*034c*/ 	.word	0xffffffff


	//   ....[171]....
        /*0350*/ 	.word	0xffffffff


	//   ....[172]....
        /*0354*/ 	.word	0xffffffff


	//   ....[173]....
        /*0358*/ 	.word	0xffffffff


	//   ....[174]....
        /*035c*/ 	.word	0xffffffff


	//   ....[175]....
        /*0360*/ 	.word	0xffffffff


	//   ....[176]....
        /*0364*/ 	.word	0xffffffff


	//   ....[177]....
        /*0368*/ 	.word	0xffffffff


	//   ....[178]....
        /*036c*/ 	.word	0xffffffff


	//   ....[179]....
        /*0370*/ 	.word	0xffffffff


	//   ....[180]....
        /*0374*/ 	.word	0xffffffff


	//   ....[181]....
        /*0378*/ 	.word	0xffffffff


	//   ....[182]....
        /*037c*/ 	.word	0xffffffff


	//   ....[183]....
        /*0380*/ 	.word	0xffffffff


	//   ....[184]....
        /*0384*/ 	.word	0xffffffff


	//   ....[185]....
        /*0388*/ 	.word	0xffffffff


	//   ....[186]....
        /*038c*/ 	.word	0xffffffff


	//   ....[187]....
        /*0390*/ 	.word	0xffffffff


	//   ....[188]....
        /*0394*/ 	.word	0xffffffff


	//   ....[189]....
        /*0398*/ 	.word	0xffffffff


	//   ....[190]....
        /*039c*/ 	.word	0xffffffff


	//   ....[191]....
        /*03a0*/ 	.word	0xffffffff


	//   ....[192]....
        /*03a4*/ 	.word	0xffffffff


	//   ....[193]....
        /*03a8*/ 	.word	0xffffffff


	//   ....[194]....
        /*03ac*/ 	.word	0xffffffff


	//   ....[195]....
        /*03b0*/ 	.word	0xffffffff


	//   ....[196]....
        /*03b4*/ 	.word	0xffffffff


	//   ....[197]....
        /*03b8*/ 	.word	0xffffffff


	//   ....[198]....
        /*03bc*/ 	.word	0xffffffff


	//   ....[199]....
        /*03c0*/ 	.word	0x0500000f


	//   ....[200]....
        /*03c4*/ 	.word	0x0500000f


	//   ....[201]....
        /*03c8*/ 	.word	0x0500000f


	//   ....[202]....
        /*03cc*/ 	.word	0x0500000f


	//   ....[203]....
        /*03d0*/ 	.word	0x0500000f


	//   ....[204]....
        /*03d4*/ 	.word	0x0500000f


	//   ....[205]....
        /*03d8*/ 	.word	0x0500000f


	//   ....[206]....
        /*03dc*/ 	.word	0x0500000f


	//   ....[207]....
        /*03e0*/ 	.word	0x0500000f


	//   ....[208]....
        /*03e4*/ 	.word	0x0500000f


	//   ....[209]....
        /*03e8*/ 	.word	0x0500000f


	//   ....[210]....
        /*03ec*/ 	.word	0x0500000f


	//   ....[211]....
        /*03f0*/ 	.word	0x0500000f


	//   ....[212]....
        /*03f4*/ 	.word	0x0500000f


	//   ....[213]....
        /*03f8*/ 	.word	0x0500000f


	//   ....[214]....
        /*03fc*/ 	.word	0x0500000f


	//   ....[215]....
        /*0400*/ 	.word	0x0500000f


	//   ....[216]....
        /*0404*/ 	.word	0x0500000f


	//   ....[217]....
        /*0408*/ 	.word	0x0500000f


	//   ....[218]....
        /*040c*/ 	.word	0x0500000f


	//   ....[219]....
        /*0410*/ 	.word	0x0500000f


	//   ....[220]....
        /*0414*/ 	.word	0x0500000f


	//   ....[221]....
        /*0418*/ 	.word	0x0500000f


	//   ....[222]....
        /*041c*/ 	.word	0x0500000f


	//   ....[223]....
        /*0420*/ 	.word	0x0500000f


	//   ....[224]....
        /*0424*/ 	.word	0x0500000f


	//   ....[225]....
        /*0428*/ 	.word	0x0500000f


	//   ....[226]....
        /*042c*/ 	.word	0x0500000f


	//   ....[227]....
        /*0430*/ 	.word	0x0500000f


	//   ....[228]....
        /*0434*/ 	.word	0x0500000f


	//   ....[229]....
        /*0438*/ 	.word	0x0500000f


	//   ....[230]....
        /*043c*/ 	.word	0x0500000f


	//   ....[231]....
        /*0440*/ 	.word	0x0500000f


	//   ....[232]....
        /*0444*/ 	.word	0x0500000f


	//   ....[233]....
        /*0448*/ 	.word	0x0500000f


	//   ....[234]....
        /*044c*/ 	.word	0x0500000f


	//   ....[235]....
        /*0450*/ 	.word	0x0500000f


	//   ....[236]....
        /*0454*/ 	.word	0x0500000f


	//   ....[237]....
        /*0458*/ 	.word	0x0500000f


	//   ....[238]....
        /*045c*/ 	.word	0x0500000f


	//   ....[239]....
        /*0460*/ 	.word	0x0500000f


	//   ....[240]....
        /*0464*/ 	.word	0x0500000f


	//   ....[241]....
        /*0468*/ 	.word	0x0500000f


	//   ....[242]....
        /*046c*/ 	.word	0x0500000f


	//   ....[243]....
        /*0470*/ 	.word	0x0500000f


	//   ....[244]....
        /*0474*/ 	.word	0x0500000f


	//   ....[245]....
        /*0478*/ 	.word	0x0500000f


	//   ....[246]....
        /*047c*/ 	.word	0x0500000f


	//   ....[247]....
        /*0480*/ 	.word	0x0500000f


	//   ....[248]....
        /*0484*/ 	.word	0x0500000f


	//----- nvinfo : EIATTR_COOP_GROUP_INSTR_OFFSETS
	.align		4
.L_208:
        /*0488*/ 	.byte	0x04, 0x28
        /*048a*/ 	.short	(.L_210 - .L_209)


	//   ....[0]....
.L_209:
        /*048c*/ 	.word	0x00000080


	//   ....[1]....
        /*0490*/ 	.word	0x00000090


	//   ....[2]....
        /*0494*/ 	.word	0x000002d0


	//   ....[3]....
        /*0498*/ 	.word	0x00000430


	//   ....[4]....
        /*049c*/ 	.word	0x00000550


	//   ....[5]....
        /*04a0*/ 	.word	0x000006b0


	//   ....[6]....
        /*04a4*/ 	.word	0x00001b40


	//   ....[7]....
        /*04a8*/ 	.word	0x000027c0


	//   ....[8]....
        /*04ac*/ 	.word	0x00002d80


	//   ....[9]....
        /*04b0*/ 	.word	0x00003680


	//   ....[10]....
        /*04b4*/ 	.word	0x00003800


	//   ....[11]....
        /*04b8*/ 	.word	0x00003b00


	//   ....[12]....
        /*04bc*/ 	.word	0x00003b70


	//   ....[13]....
        /*04c0*/ 	.word	0x00004c50


	//   ....[14]....
        /*04c4*/ 	.word	0x000051a0


	//   ....[15]....
        /*04c8*/ 	.word	0x00005890


	//   ....[16]....
        /*04cc*/ 	.word	0x00005990


	//   ....[17]....
        /*04d0*/ 	.word	0x00005d30


	//   ....[18]....
        /*04d4*/ 	.word	0x00005e20


	//   ....[19]....
        /*04d8*/ 	.word	0x000079b0


	//   ....[20]....
        /*04dc*/ 	.word	0x00007a40


	//   ....[21]....
        /*04e0*/ 	.word	0x00007d40


	//   ....[22]....
        /*04e4*/ 	.word	0x00007f00


	//   ....[23]....
        /*04e8*/ 	.word	0x00009430


	//   ....[24]....
        /*04ec*/ 	.word	0x00009970


	//   ....[25]....
        /*04f0*/ 	.word	0x0000a060


	//   ....[26]....
        /*04f4*/ 	.word	0x0000a160


	//   ....[27]....
        /*04f8*/ 	.word	0x0000a500


	//   ....[28]....
        /*04fc*/ 	.word	0x0000a5f0


	//   ....[29]....
        /*0500*/ 	.word	0x0000b7a0


	//   ....[30]....
        /*0504*/ 	.word	0x0000b7d0


	//   ....[31]....
        /*0508*/ 	.word	0x0000b840


	//   ....[32]....
        /*050c*/ 	.word	0x0000b860


	//   ....[33]....
        /*0510*/ 	.word	0x0000cde0


	//   ....[34]....
        /*0514*/ 	.word	0x0000ce10


	//   ....[35]....
        /*0518*/ 	.word	0x0000ce40


	//   ....[36]....
        /*051c*/ 	.word	0x0000ce70


	//   ....[37]....
        /*0520*/ 	.word	0x0000cea0


	//   ....[38]....
        /*0524*/ 	.word	0x0000ced0


	//   ....[39]....
        /*0528*/ 	.word	0x0000cf00


	//   ....[40]....
        /*052c*/ 	.word	0x0000cf30


	//   ....[41]....
        /*0530*/ 	.word	0x0000cf60


	//   ....[42]....
        /*0534*/ 	.word	0x0000cf90


	//   ....[43]....
        /*0538*/ 	.word	0x0000cfc0


	//   ....[44]....
        /*053c*/ 	.word	0x0000cff0


	//   ....[45]....
        /*0540*/ 	.word	0x0000d030


	//   ....[46]....
        /*0544*/ 	.word	0x0000d060


	//   ....[47]....
        /*0548*/ 	.word	0x0000d090


	//   ....[48]....
        /*054c*/ 	.word	0x0000d0c0


	//   ....[49]....
        /*0550*/ 	.word	0x0000d0f0


	//   ....[50]....
        /*0554*/ 	.word	0x0000d120


	//   ....[51]....
        /*0558*/ 	.word	0x0000d150


	//   ....[52]....
        /*055c*/ 	.word	0x0000d180


	//   ....[53]....
        /*0560*/ 	.word	0x0000d1b0


	//   ....[54]....
        /*0564*/ 	.word	0x0000d1e0


	//   ....[55]....
        /*0568*/ 	.word	0x0000d210


	//   ....[56]....
        /*056c*/ 	.word	0x0000d240


	//   ....[57]....
        /*0570*/ 	.word	0x0000d270


	//   ....[58]....
        /*0574*/ 	.word	0x0000d2b0


	//   ....[59]....
        /*0578*/ 	.word	0x0000d2e0


	//   ....[60]....
        /*057c*/ 	.word	0x0000d310


	//   ....[61]....
        /*0580*/ 	.word	0x0000d340


	//   ....[62]....
        /*0584*/ 	.word	0x0000d370


	//   ....[63]....
        /*0588*/ 	.word	0x0000d3a0


	//   ....[64]....
        /*058c*/ 	.word	0x0000d3d0


	//   ....[65]....
        /*0590*/ 	.word	0x0000d400


	//   ....[66]....
        /*0594*/ 	.word	0x0000d430


	//   ....[67]....
        /*0598*/ 	.word	0x0000d460


	//   ....[68]....
        /*059c*/ 	.word	0x0000d490


	//   ....[69]....
        /*05a0*/ 	.word	0x0000d4c0


	//   ....[70]....
        /*05a4*/ 	.word	0x0000d4d0


	//   ....[71]....
        /*05a8*/ 	.word	0x0000d4e0


	//   ....[72]....
        /*05ac*/ 	.word	0x0000d4f0


	//   ....[73]....
        /*05b0*/ 	.word	0x0000d500


	//   ....[74]....
        /*05b4*/ 	.word	0x0000d510


	//   ....[75]....
        /*05b8*/ 	.word	0x0000d530


	//   ....[76]....
        /*05bc*/ 	.word	0x0000d550


	//   ....[77]....
        /*05c0*/ 	.word	0x0000d560


	//   ....[78]....
        /*05c4*/ 	.word	0x0000d580


	//   ....[79]....
        /*05c8*/ 	.word	0x0000d590


	//   ....[80]....
        /*05cc*/ 	.word	0x0000d5b0


	//   ....[81]....
        /*05d0*/ 	.word	0x0000d5c0


	//   ....[82]....
        /*05d4*/ 	.word	0x0000d5e0


	//   ....[83]....
        /*05d8*/ 	.word	0x0000d5f0


	//   ....[84]....
        /*05dc*/ 	.word	0x0000d610


	//   ....[85]....
        /*05e0*/ 	.word	0x0000d620


	//   ....[86]....
        /*05e4*/ 	.word	0x0000d640


	//   ....[87]....
        /*05e8*/ 	.word	0x0000d650


	//   ....[88]....
        /*05ec*/ 	.word	0x0000d670


	//   ....[89]....
        /*05f0*/ 	.word	0x0000d680


	//   ....[90]....
        /*05f4*/ 	.word	0x0000d6b0


	//   ....[91]....
        /*05f8*/ 	.word	0x0000d6e0


	//   ....[92]....
        /*05fc*/ 	.word	0x0000d6f0


	//   ....[93]....
        /*0600*/ 	.word	0x0000d710


	//   ....[94]....
        /*0604*/ 	.word	0x0000d720


	//   ....[95]....
        /*0608*/ 	.word	0x0000d740


	//   ....[96]....
        /*060c*/ 	.word	0x0000d750


	//   ....[97]....
        /*0610*/ 	.word	0x0000dfb0


	//   ....[98]....
        /*0614*/ 	.word	0x0000dff0


	//   ....[99]....
        /*0618*/ 	.word	0x0000e020


	//   ....[100]....
        /*061c*/ 	.word	0x0000e050


	//   ....[101]....
        /*0620*/ 	.word	0x0000e8d0


	//   ....[102]....
        /*0624*/ 	.word	0x0000e910


	//   ....[103]....
        /*0628*/ 	.word	0x0000ea50


	//   ....[104]....
        /*062c*/ 	.word	0x0000ea70


	//   ....[105]....
        /*0630*/ 	.word	0x0000ebb0


	//   ....[106]....
        /*0634*/ 	.word	0x0000ebd0


	//   ....[107]....
        /*0638*/ 	.word	0x0000ed20


	//   ....[108]....
        /*063c*/ 	.word	0x0000ed40


	//   ....[109]....
        /*0640*/ 	.word	0x0000f690


	//   ....[110]....
        /*0644*/ 	.word	0x0000f6b0


	//   ....[111]....
        /*0648*/ 	.word	0x0000f7f0


	//   ....[112]....
        /*064c*/ 	.word	0x0000f810


	//   ....[113]....
        /*0650*/ 	.word	0x0000f950


	//   ....[114]....
        /*0654*/ 	.word	0x0000f970


	//   ....[115]....
        /*0658*/ 	.word	0x0000fac0


	//   ....[116]....
        /*065c*/ 	.word	0x0000fae0


	//   ....[117]....
        /*0660*/ 	.word	0x0000fcb0


	//   ....[118]....
        /*0664*/ 	.word	0x0000fe50


	//   ....[119]....
        /*0668*/ 	.word	0x0000fe80


	//   ....[120]....
        /*066c*/ 	.word	0x0000feb0


	//   ....[121]....
        /*0670*/ 	.word	0x0000fee0


	//   ....[122]....
        /*0674*/ 	.word	0x0000ff10


	//   ....[123]....
        /*0678*/ 	.word	0x0000ff50


	//   ....[124]....
        /*067c*/ 	.word	0x000100a0


	//   ....[125]....
        /*0680*/ 	.word	0x000100d0


	//   ....[126]....
        /*0684*/ 	.word	0x00010100


	//   ....[127]....
        /*0688*/ 	.word	0x00010130


	//   ....[128]....
        /*068c*/ 	.word	0x00010160


	//   ....[129]....
        /*0690*/ 	.word	0x000101a0


	//   ....[130]....
        /*0694*/ 	.word	0x00010230


	//   ....[131]....
        /*0698*/ 	.word	0x00010290


	//   ....[132]....
        /*069c*/ 	.word	0x00010330


	//   ....[133]....
        /*06a0*/ 	.word	0x00012050


	//   ....[134]....
        /*06a4*/ 	.word	0x00012090


	//   ....[135]....
        /*06a8*/ 	.word	0x00012140


	//   ....[136]....
        /*06ac*/ 	.word	0x00012150


	//   ....[137]....
        /*06b0*/ 	.word	0x000121c0


	//   ....[138]....
        /*06b4*/ 	.word	0x000121d0


	//   ....[139]....
        /*06b8*/ 	.word	0x000121e0


	//   ....[140]....
        /*06bc*/ 	.word	0x00012260


	//   ....[141]....
        /*06c0*/ 	.word	0x000125a0


	//   ....[142]....
        /*06c4*/ 	.word	0x000125c0


	//   ....[143]....
        /*06c8*/ 	.word	0x00012600


	//   ....[144]....
        /*06cc*/ 	.word	0x00012630


	//   ....[145]....
        /*06d0*/ 	.word	0x00012680


	//   ....[146]....
        /*06d4*/ 	.word	0x000126b0


	//   ....[147]....
        /*06d8*/ 	.word	0x000126d0


	//   ....[148]....
        /*06dc*/ 	.word	0x00012710


	//   ....[149]....
        /*06e0*/ 	.word	0x00012e00


	//   ....[150]....
        /*06e4*/ 	.word	0x00012e30


	//   ....[151]....
        /*06e8*/ 	.word	0x00012e90


	//   ....[152]....
        /*06ec*/ 	.word	0x00012ee0


	//   ....[153]....
        /*06f0*/ 	.word	0x00012f30


	//   ....[154]....
        /*06f4*/ 	.word	0x00012f80


	//   ....[155]....
        /*06f8*/ 	.word	0x00012fd0


	//   ....[156]....
        /*06fc*/ 	.word	0x00013020


	//   ....[157]....
        /*0700*/ 	.word	0x00013070


	//   ....[158]....
        /*0704*/ 	.word	0x000130c0


	//   ....[159]....
        /*0708*/ 	.word	0x00013110


	//   ....[160]....
        /*070c*/ 	.word	0x00013160


	//   ....[161]....
        /*0710*/ 	.word	0x000131b0


	//   ....[162]....
        /*0714*/ 	.word	0x000131f0


	//   ....[163]....
        /*0718*/ 	.word	0x00013210


	//   ....[164]....
        /*071c*/ 	.word	0x00013250


	//   ....[165]....
        /*0720*/ 	.word	0x000139b0


	//   ....[166]....
        /*0724*/ 	.word	0x000139d0


	//   ....[167]....
        /*0728*/ 	.word	0x00013a30


	//   ....[168]....
        /*072c*/ 	.word	0x00013a40


	//   ....[169]....
        /*0730*/ 	.word	0x00013a90


	//   ....[170]....
        /*0734*/ 	.word	0x00013aa0


	//   ....[171]....
        /*0738*/ 	.word	0x00013ab0


	//   ....[172]....
        /*073c*/ 	.word	0x00013b00


	//   ....[173]....
        /*0740*/ 	.word	0x00013e30


	//   ....[174]....
        /*0744*/ 	.word	0x00013e40


	//   ....[175]....
        /*0748*/ 	.word	0x00013e60


	//   ....[176]....
        /*074c*/ 	.word	0x00013ea0


	//   ....[177]....
        /*0750*/ 	.word	0x00013ec0


	//   ....[178]....
        /*0754*/ 	.word	0x00013f00


	//   ....[179]....
        /*0758*/ 	.word	0x00013f20


	//   ....[180]....
        /*075c*/ 	.word	0x00013f30


	//   ....[181]....
        /*0760*/ 	.word	0x00014f60


	//   ....[182]....
        /*0764*/ 	.word	0x00014f90


	//   ....[183]....
        /*0768*/ 	.word	0x00014fc0


	//   ....[184]....
        /*076c*/ 	.word	0x00014fe0


	//   ....[185]....
        /*0770*/ 	.word	0x00015010


	//   ....[186]....
        /*0774*/ 	.word	0x00015040


	//   ....[187]....
        /*0778*/ 	.word	0x00015070


	//   ....[188]....
        /*077c*/ 	.word	0x00015080


	//   ....[189]....
        /*0780*/ 	.word	0x000151b0


	//   ....[190]....
        /*0784*/ 	.word	0x000151e0


	//   ....[191]....
        /*0788*/ 	.word	0x00015210


	//   ....[192]....
        /*078c*/ 	.word	0x00015240


	//   ....[193]....
        /*0790*/ 	.word	0x00015270


	//   ....[194]....
        /*0794*/ 	.word	0x000152b0


	//   ....[195]....
        /*0798*/ 	.word	0x00015360


	//   ....[196]....
        /*079c*/ 	.word	0x000153d0


	//   ....[197]....
        /*07a0*/ 	.word	0x00015470


	//   ....[198]....
        /*07a4*/ 	.word	0x00015ad0


	//   ....[199]....
        /*07a8*/ 	.word	0x000161b0


	//   ....[200]....
        /*07ac*/ 	.word	0x00016290


	//   ....[201]....
        /*07b0*/ 	.word	0x00016360


	//   ....[202]....
        /*07b4*/ 	.word	0x00016430


	//   ....[203]....
        /*07b8*/ 	.word	0x000164e0


	//   ....[204]....
        /*07bc*/ 	.word	0x00016540


	//   ....[205]....
        /*07c0*/ 	.word	0x00016620


	//   ....[206]....
        /*07c4*/ 	.word	0x00016680


	//   ....[207]....
        /*07c8*/ 	.word	0x00016750


	//   ....[208]....
        /*07cc*/ 	.word	0x00016890


	//   ....[209]....
        /*07d0*/ 	.word	0x00016920


	//   ....[210]....
        /*07d4*/ 	.word	0x000169f0


	//   ....[211]....
        /*07d8*/ 	.word	0x00016a90


	//   ....[212]....
        /*07dc*/ 	.word	0x00016b10


	//   ....[213]....
        /*07e0*/ 	.word	0x00016bc0


	//   ....[214]....
        /*07e4*/ 	.word	0x00016c40


	//   ....[215]....
        /*07e8*/ 	.word	0x00016cf0


	//   ....[216]....
        /*07ec*/ 	.word	0x00016d90


	//   ....[217]....
        /*07f0*/ 	.word	0x00016e00


	//   ....[218]....
        /*07f4*/ 	.word	0x00016e80


	//   ....[219]....
        /*07f8*/ 	.word	0x00016f40


	//   ....[220]....
        /*07fc*/ 	.word	0x00016fc0


	//   ....[221]....
        /*0800*/ 	.word	0x00017090


	//   ....[222]....
        /*0804*/ 	.word	0x00017110


	//   ....[223]....
        /*0808*/ 	.word	0x000171e0


	//   ....[224]....
        /*080c*/ 	.word	0x00017260


	//   ....[225]....
        /*0810*/ 	.word	0x00017330


	//   ....[226]....
        /*0814*/ 	.word	0x000173b0


	//   ....[227]....
        /*0818*/ 	.word	0x00017480


	//   ....[228]....
        /*081c*/ 	.word	0x00017500


	//   ....[229]....
        /*0820*/ 	.word	0x000175c0


	//   ....[230]....
        /*0824*/ 	.word	0x00017640


	//   ....[231]....
        /*0828*/ 	.word	0x000176f0


	//   ....[232]....
        /*082c*/ 	.word	0x00017820


	//   ....[233]....
        /*0830*/ 	.word	0x000178c0


	//   ....[234]....
        /*0834*/ 	.word	0x00017920


	//   ....[235]....
        /*0838*/ 	.word	0x000179e0


	//   ....[236]....
        /*083c*/ 	.word	0x00017a40


	//   ....[237]....
        /*0840*/ 	.word	0x00017b00


	//   ....[238]....
        /*0844*/ 	.word	0x00017b60


	//   ....[239]....
        /*0848*/ 	.word	0x00017c20


	//   ....[240]....
        /*084c*/ 	.word	0x00017d10


	//   ....[241]....
        /*0850*/ 	.word	0x00017da0


	//   ....[242]....
        /*0854*/ 	.word	0x00017e00


	//   ....[243]....
        /*0858*/ 	.word	0x00017eb0


	//   ....[244]....
        /*085c*/ 	.word	0x00017f10


	//   ....[245]....
        /*0860*/ 	.word	0x00017fc0


	//   ....[246]....
        /*0864*/ 	.word	0x00018020


	//   ....[247]....
        /*0868*/ 	.word	0x000180d0


	//   ....[248]....
        /*086c*/ 	.word	0x00018320


	//----- nvinfo : EIATTR_REG_RECONFIG
	.align		4
.L_210:
        /*0870*/ 	.byte	0x01, 0x54
	.zero		2


	//----- nvinfo : EIATTR_SYSCALL_OFFSETS
	.align		4
        /*0874*/ 	.byte	0x04, 0x46
        /*0876*/ 	.short	(.L_212 - .L_211)


	//   ....[0]....
.L_211:
        /*0878*/ 	.word	0x00001d20


	//   ....[1]....
        /*087c*/ 	.word	0x00011620


	//   ....[2]....
        /*0880*/ 	.word	0x00011790


	//   ....[3]....
        /*0884*/ 	.word	0x000118e0


	//   ....[4]....
        /*0888*/ 	.word	0x00011a20


	//   ....[5]....
        /*088c*/ 	.word	0x00012a60


	//----- nvinfo : EIATTR_MBARRIER_INSTR_OFFSETS
	.align		4
.L_212:
        /*0890*/ 	.byte	0x04, 0x39
        /*0892*/ 	.short	(.L_214 - .L_213)


	//   ....[0]....
.L_213:
        /*0894*/ 	.word	0x00000180
        /*0898*/ 	.word	0x000000ff
        /*089c*/ 	.word	0x00028400
        /*08a0*/ 	.short	0x0100
        /*08a2*/ 	.byte	0x08
	.zero		1


	//   ....[1]....
        /*08a4*/ 	.word	0x00000190
        /*08a8*/ 	.word	0x000000ff
        /*08ac*/ 	.word	0x00028420
        /*08b0*/ 	.short	0x0100
        /*08b2*/ 	.byte	0x08
	.zero		1


	//   ....[2]....
        /*08b4*/ 	.word	0x00000280
        /*08b8*/ 	.word	0x000000ff
        /*08bc*/ 	.word	0x00028430
        /*08c0*/ 	.short	0x0100
        /*08c2*/ 	.byte	0x08
	.zero		1


	//   ....[3]....
        /*08c4*/ 	.word	0x00000290
        /*08c8*/ 	.word	0x000000ff
        /*08cc*/ 	.word	0x00028440
        /*08d0*/ 	.short	0x0100
        /*08d2*/ 	.byte	0x08
	.zero		1


	//   ....[4]....
        /*08d4*/ 	.word	0x000002a0
        /*08d8*/ 	.word	0x000000ff
        /*08dc*/ 	.word	0x00028438
        /*08e0*/ 	.short	0x0100
        /*08e2*/ 	.byte	0x08
	.zero		1


	//   ....[5]....
        /*08e4*/ 	.word	0x000002b0
        /*08e8*/ 	.word	0x000000ff
        /*08ec*/ 	.word	0x00028448
        /*08f0*/ 	.short	0x0100
        /*08f2*/ 	.byte	0x08
	.zero		1


	//   ....[6]....
        /*08f4*/ 	.word	0x000003e0
        /*08f8*/ 	.word	0x000000ff
        /*08fc*/ 	.word	0x00028450
        /*0900*/ 	.short	0x0100
        /*0902*/ 	.byte	0x08
	.zero		1


	//   ....[7]....
        /*0904*/ 	.word	0x000003f0
        /*0908*/ 	.word	0x000000ff
        /*090c*/ 	.word	0x00028460
        /*0910*/ 	.short	0x0100
        /*0912*/ 	.byte	0x08
	.zero		1


	//   ....[8]....
        /*0914*/ 	.word	0x00000400
        /*0918*/ 	.word	0x000000ff
        /*091c*/ 	.word	0x00028458
        /*0920*/ 	.short	0x0100
        /*0922*/ 	.byte	0x08
	.zero		1


	//   ....[9]....
        /*0924*/ 	.word	0x00000410
        /*0928*/ 	.word	0x000000ff
        /*092c*/ 	.word	0x00028468
        /*0930*/ 	.short	0x0100
        /*0932*/ 	.byte	0x08
	.zero		1


	//   ....[10]....
        /*0934*/ 	.word	0x00000500
        /*0938*/ 	.word	0x000000ff
        /*093c*/ 	.word	0x00028470
        /*0940*/ 	.short	0x0100
        /*0942*/ 	.byte	0x06
	.zero		1


	//   ....[11]....
        /*0944*/ 	.word	0x00000510
        /*0948*/ 	.word	0x000000ff
        /*094c*/ 	.word	0x00028480
        /*0950*/ 	.short	0x0100
        /*0952*/ 	.byte	0x06
	.zero		1


	//   ....[12]....
        /*0954*/ 	.word	0x00000520
        /*0958*/ 	.word	0x000000ff
        /*095c*/ 	.word	0x00028478
        /*0960*/ 	.short	0x0100
        /*0962*/ 	.byte	0x06
	.zero		1


	//   ....[13]....
        /*0964*/ 	.word	0x00000530
        /*0968*/ 	.word	0x000000ff
        /*096c*/ 	.word	0x00028488
        /*0970*/ 	.short	0x0100
        /*0972*/ 	.byte	0x06
	.zero		1


	//   ....[14]....
        /*0974*/ 	.word	0x00000660
        /*0978*/ 	.word	0x000000ff
        /*097c*/ 	.word	0x00028490
        /*0980*/ 	.short	0x0100
        /*0982*/ 	.byte	0x08
	.zero		1


	//   ....[15]....
        /*0984*/ 	.word	0x00000670
        /*0988*/ 	.word	0x000000ff
        /*098c*/ 	.word	0x000284a0
        /*0990*/ 	.short	0x0100
        /*0992*/ 	.byte	0x08
	.zero		1


	//   ....[16]....
        /*0994*/ 	.word	0x00000680
        /*0998*/ 	.word	0x000000ff
        /*099c*/ 	.word	0x00028498
        /*09a0*/ 	.short	0x0100
        /*09a2*/ 	.byte	0x08
	.zero		1


	//   ....[17]....
        /*09a4*/ 	.word	0x00000690
        /*09a8*/ 	.word	0x000000ff
        /*09ac*/ 	.word	0x000284a8
        /*09b0*/ 	.short	0x0100
        /*09b2*/ 	.byte	0x08
	.zero		1


	//   ....[18]....
        /*09b4*/ 	.word	0x000007e0
        /*09b8*/ 	.word	0x000000ff
        /*09bc*/ 	.word	0x000284b0
        /*09c0*/ 	.short	0x0100
        /*09c2*/ 	.byte	0x08
	.zero		1


	//   ....[19]....
        /*09c4*/ 	.word	0x000007f0
        /*09c8*/ 	.word	0x000000ff
        /*09cc*/ 	.word	0x000284c0
        /*09d0*/ 	.short	0x0100
        /*09d2*/ 	.byte	0x08
	.zero		1


	//   ....[20]....
        /*09d4*/ 	.word	0x00000800
        /*09d8*/ 	.word	0x000000ff
        /*09dc*/ 	.word	0x000284b8
        /*09e0*/ 	.short	0x0100
        /*09e2*/ 	.byte	0x08
	.zero		1


	//   ....[21]....
        /*09e4*/ 	.word	0x00000810
        /*09e8*/ 	.word	0x000000ff
        /*09ec*/ 	.word	0x000284c8
        /*09f0*/ 	.short	0x0100
        /*09f2*/ 	.byte	0x08
	.zero		1


	//   ....[22]....
        /*09f4*/ 	.word	0x00002060
        /*09f8*/ 	.word	0x000000ff
        /*09fc*/ 	.word	0x00028400
        /*0a00*/ 	.short	0x010a
        /*0a02*/ 	.byte	0x34
	.zero		1


	//   ....[23]....
        /*0a04*/ 	.word	0x00002160
        /*0a08*/ 	.word	0x000000ff
        /*0a0c*/ 	.word	0x00028430
        /*0a10*/ 	.short	0x010a
        /*0a12*/ 	.byte	0x39
	.zero		1


	//   ....[24]....
        /*0a14*/ 	.word	0x000021a0
        /*0a18*/ 	.word	0x000000ff
        /*0a1c*/ 	.word	0x00028430
        /*0a20*/ 	.short	0x010a
        /*0a22*/ 	.byte	0x39
	.zero		1


	//   ....[25]....
        /*0a24*/ 	.word	0x00002900
        /*0a28*/ 	.word	0x000000ff
        /*0a2c*/ 	.word	0x00000000
        /*0a30*/ 	.short	0x0101
        /*0a32*/ 	.byte	0x06
	.zero		1


	//   ....[26]....
        /*0a34*/ 	.word	0x000041b0
        /*0a38*/ 	.word	0x000000ff
        /*0a3c*/ 	.word	0x00028450
        /*0a40*/ 	.short	0x010a
        /*0a42*/ 	.byte	0x39
	.zero		1


	//   ....[27]....
        /*0a44*/ 	.word	0x000041f0
        /*0a48*/ 	.word	0x000000ff
        /*0a4c*/ 	.word	0x00028450
        /*0a50*/ 	.short	0x010a
        /*0a52*/ 	.byte	0x39
	.zero		1


	//   ....[28]....
        /*0a54*/ 	.word	0x000043f0
        /*0a58*/ 	.word	0x000000ff
        /*0a5c*/ 	.word	0x00000000
        /*0a60*/ 	.short	0x0101
        /*0a62*/ 	.byte	0x39
	.zero		1


	//   ....[29]....
        /*0a64*/ 	.word	0x00004730
        /*0a68*/ 	.word	0x000000ff
        /*0a6c*/ 	.word	0x00028430
        /*0a70*/ 	.short	0x010a
        /*0a72*/ 	.byte	0x3b
	.zero		1


	//   ....[30]....
        /*0a74*/ 	.word	0x00004770
        /*0a78*/ 	.word	0x000000ff
        /*0a7c*/ 	.word	0x00028430
        /*0a80*/ 	.short	0x010a
        /*0a82*/ 	.byte	0x3b
	.zero		1


	//   ....[31]....
        /*0a84*/ 	.word	0x00004db0
        /*0a88*/ 	.word	0x000000ff
        /*0a8c*/ 	.word	0x00000000
        /*0a90*/ 	.short	0x0101
        /*0a92*/ 	.byte	0x06
	.zero		1


	//   ....[32]....
        /*0a94*/ 	.word	0x00006c40
        /*0a98*/ 	.word	0x000000ff
        /*0a9c*/ 	.word	0x00028450
        /*0aa0*/ 	.short	0x010a
        /*0aa2*/ 	.byte	0x3b
	.zero		1


	//   ....[33]....
        /*0aa4*/ 	.word	0x00006c90
        /*0aa8*/ 	.word	0x000000ff
        /*0aac*/ 	.word	0x00028450
        /*0ab0*/ 	.short	0x010a
        /*0ab2*/ 	.byte	0x3b
	.zero		1


	//   ....[34]....
        /*0ab4*/ 	.word	0x00006e10
        /*0ab8*/ 	.word	0x000000ff
        /*0abc*/ 	.word	0x00000000
        /*0ac0*/ 	.short	0x0101
        /*0ac2*/ 	.byte	0x3b
	.zero		1


	//   ....[35]....
        /*0ac4*/ 	.word	0x000071f0
        /*0ac8*/ 	.word	0x000000ff
        /*0acc*/ 	.word	0x00028430
        /*0ad0*/ 	.short	0x010a
        /*0ad2*/ 	.byte	0x38
	.zero		1


	//   ....[36]....
        /*0ad4*/ 	.word	0x00007230
        /*0ad8*/ 	.word	0x000000ff
        /*0adc*/ 	.word	0x00028430
        /*0ae0*/ 	.short	0x010a
        /*0ae2*/ 	.byte	0x38
	.zero		1


	//   ....[37]....
        /*0ae4*/ 	.word	0x00007790
        /*0ae8*/ 	.word	0x000000ff
        /*0aec*/ 	.word	0x00000000
        /*0af0*/ 	.short	0x0101
        /*0af2*/ 	.byte	0x06
	.zero		1


	//   ....[38]....
        /*0af4*/ 	.word	0x00008be0
        /*0af8*/ 	.word	0x000000ff
        /*0afc*/ 	.word	0x00028450
        /*0b00*/ 	.short	0x010a
        /*0b02*/ 	.byte	0x38
	.zero		1


	//   ....[39]....
        /*0b04*/ 	.word	0x00008c30
        /*0b08*/ 	.word	0x000000ff
        /*0b0c*/ 	.word	0x00028450
        /*0b10*/ 	.short	0x010a
        /*0b12*/ 	.byte	0x38
	.zero		1


	//   ....[40]....
        /*0b14*/ 	.word	0x00008d80
        /*0b18*/ 	.word	0x000000ff
        /*0b1c*/ 	.word	0x00000000
        /*0b20*/ 	.short	0x0101
        /*0b22*/ 	.byte	0x38
	.zero		1


	//   ....[41]....
        /*0b24*/ 	.word	0x00008f10
        /*0b28*/ 	.word	0x000000ff
        /*0b2c*/ 	.word	0x00028430
        /*0b30*/ 	.short	0x010a
        /*0b32*/ 	.byte	0x3b
	.zero		1


	//   ....[42]....
        /*0b34*/ 	.word	0x00008f50
        /*0b38*/ 	.word	0x000000ff
        /*0b3c*/ 	.word	0x00028430
        /*0b40*/ 	.short	0x010a
        /*0b42*/ 	.byte	0x3b
	.zero		1


	//   ....[43]....
        /*0b44*/ 	.word	0x00009580
        /*0b48*/ 	.word	0x000000ff
        /*0b4c*/ 	.word	0x00000000
        /*0b50*/ 	.short	0x0101
        /*0b52*/ 	.byte	0x06
	.zero		1


	//   ....[44]....
        /*0b54*/ 	.word	0x0000b410
        /*0b58*/ 	.word	0x000000ff
        /*0b5c*/ 	.word	0x00028450
        /*0b60*/ 	.short	0x010a
        /*0b62*/ 	.byte	0x3b
	.zero		1


	//   ....[45]....
        /*0b64*/ 	.word	0x0000b460
        /*0b68*/ 	.word	0x000000ff
        /*0b6c*/ 	.word	0x00028450
        /*0b70*/ 	.short	0x010a
        /*0b72*/ 	.byte	0x3b
	.zero		1


	//   ....[46]....
        /*0b74*/ 	.word	0x0000b5d0
        /*0b78*/ 	.word	0x000000ff
        /*0b7c*/ 	.word	0x00000000
        /*0b80*/ 	.short	0x0101
        /*0b82*/ 	.byte	0x3b
	.zero		1


	//   ....[47]....
        /*0b84*/ 	.word	0x0000e900
        /*0b88*/ 	.word	0x000000ff
        /*0b8c*/ 	.word	0x00000000
        /*0b90*/ 	.short	0x0101
        /*0b92*/ 	.byte	0x06
	.zero		1


	//   ....[48]....
        /*0b94*/ 	.word	0x00011e70
        /*0b98*/ 	.word	0x00000000
        /*0b9c*/ 	.word	0x00028480
        /*0ba0*/ 	.short	0x010a
        /*0ba2*/ 	.byte	0x3f
	.zero		1


	//   ....[49]....
        /*0ba4*/ 	.word	0x00012310
        /*0ba8*/ 	.word	0x00000000
        /*0bac*/ 	.word	0x00028470
        /*0bb0*/ 	.short	0x0107
        /*0bb2*/ 	.byte	0x3f
	.zero		1


	//   ....[50]....
        /*0bb4*/ 	.word	0x000123d0
        /*0bb8*/ 	.word	0x00000000
        /*0bbc*/ 	.word	0x00028470
        /*0bc0*/ 	.short	0x0101
        /*0bc2*/ 	.byte	0x3f
	.zero		1


	//   ....[51]....
        /*0bc4*/ 	.word	0x00012400
        /*0bc8*/ 	.word	0x00000000
        /*0bcc*/ 	.word	0x00028440
        /*0bd0*/ 	.short	0x010a
        /*0bd2*/ 	.byte	0x3f
	.zero		1


	//   ....[52]....
        /*0bd4*/ 	.word	0x000127d0
        /*0bd8*/ 	.word	0x00000000
        /*0bdc*/ 	.word	0x00028430
        /*0be0*/ 	.short	0x0107
        /*0be2*/ 	.byte	0x3f
	.zero		1


	//   ....[53]....
        /*0be4*/ 	.word	0x00012890
        /*0be8*/ 	.word	0x00000000
        /*0bec*/ 	.word	0x00028430
        /*0bf0*/ 	.short	0x0101
        /*0bf2*/ 	.byte	0x3f
	.zero		1


	//   ....[54]....
        /*0bf4*/ 	.word	0x00013340
        /*0bf8*/ 	.word	0x00000016
        /*0bfc*/ 	.word	0x00028400
        /*0c00*/ 	.short	0x0107
        /*0c02*/ 	.byte	0x3f
	.zero		1


	//   ....[55]....
        /*0c04*/ 	.word	0x00013440
        /*0c08*/ 	.word	0x00000016
        /*0c0c*/ 	.word	0x00028400
        /*0c10*/ 	.short	0x0101
        /*0c12*/ 	.byte	0x3f
	.zero		1


	//   ....[56]....
        /*0c14*/ 	.word	0x00013460
        /*0c18*/ 	.word	0x00000016
        /*0c1c*/ 	.word	0x00028420
        /*0c20*/ 	.short	0x010a
        /*0c22*/ 	.byte	0x3f
	.zero		1


	//   ....[57]....
        /*0c24*/ 	.word	0x000137f0
        /*0c28*/ 	.word	0x00000000
        /*0c2c*/ 	.word	0x00028480
        /*0c30*/ 	.short	0x010a
        /*0c32*/ 	.byte	0x3f
	.zero		1


	//   ....[58]....
        /*0c34*/ 	.word	0x00013b90
        /*0c38*/ 	.word	0x00000000
        /*0c3c*/ 	.word	0x00028470
        /*0c40*/ 	.short	0x0107
        /*0c42*/ 	.byte	0x3f
	.zero		1


	//   ....[59]....
        /*0c44*/ 	.word	0x00013c50
        /*0c48*/ 	.word	0x00000000
        /*0c4c*/ 	.word	0x00028470
        /*0c50*/ 	.short	0x0101
        /*0c52*/ 	.byte	0x3f
	.zero		1


	//   ....[60]....
        /*0c54*/ 	.word	0x00013c80
        /*0c58*/ 	.word	0x00000000
        /*0c5c*/ 	.word	0x00028440
        /*0c60*/ 	.short	0x010a
        /*0c62*/ 	.byte	0x3f
	.zero		1


	//   ....[61]....
        /*0c64*/ 	.word	0x00013ff0
        /*0c68*/ 	.word	0x00000000
        /*0c6c*/ 	.word	0x00028430
        /*0c70*/ 	.short	0x0107
        /*0c72*/ 	.byte	0x3f
	.zero		1


	//   ....[62]....
        /*0c74*/ 	.word	0x000140b0
        /*0c78*/ 	.word	0x00000000
        /*0c7c*/ 	.word	0x00028430
        /*0c80*/ 	.short	0x0101
        /*0c82*/ 	.byte	0x3f
	.zero		1


	//   ....[63]....
        /*0c84*/ 	.word	0x00014140
        /*0c88*/ 	.word	0x00000000
        /*0c8c*/ 	.word	0x00028470
        /*0c90*/ 	.short	0x010a
        /*0c92*/ 	.byte	0x3f
	.zero		1


	//   ....[64]....
        /*0c94*/ 	.word	0x000141d0
        /*0c98*/ 	.word	0x00000000
        /*0c9c*/ 	.word	0x00028460
        /*0ca0*/ 	.short	0x010a
        /*0ca2*/ 	.byte	0x3f
	.zero		1


	//   ....[65]....
        /*0ca4*/ 	.word	0x000145f0
        /*0ca8*/ 	.word	0x00000000
        /*0cac*/ 	.word	0x00028450
        /*0cb0*/ 	.short	0x0101
        /*0cb2*/ 	.byte	0x3f
	.zero		1


	//   ....[66]....
        /*0cb4*/ 	.word	0x00014670
        /*0cb8*/ 	.word	0x00000000
        /*0cbc*/ 	.word	0x00000000
        /*0cc0*/ 	.short	0x0101
        /*0cc2*/ 	.byte	0x3f
	.zero		1


	//   ....[67]....
        /*0cc4*/ 	.word	0x00014830
        /*0cc8*/ 	.word	0x00000011
        /*0ccc*/ 	.word	0x00028470
        /*0cd0*/ 	.short	0x010a
        /*0cd2*/ 	.byte	0x3f
	.zero		1


	//   ....[68]....
        /*0cd4*/ 	.word	0x000148b0
        /*0cd8*/ 	.word	0x00000011
        /*0cdc*/ 	.word	0x00028460
        /*0ce0*/ 	.short	0x010a
        /*0ce2*/ 	.byte	0x3f
	.zero		1


	//   ....[69]....
        /*0ce4*/ 	.word	0x00014ce0
        /*0ce8*/ 	.word	0x00000011
        /*0cec*/ 	.word	0x00028450
        /*0cf0*/ 	.short	0x0101
        /*0cf2*/ 	.byte	0x3f
	.zero		1


	//   ....[70]....
        /*0cf4*/ 	.word	0x00014d60
        /*0cf8*/ 	.word	0x00000000
        /*0cfc*/ 	.word	0x00000000
        /*0d00*/ 	.short	0x0101
        /*0d02*/ 	.byte	0x3f
	.zero		1


	//   ....[71]....
        /*0d04*/ 	.word	0x00015a50
        /*0d08*/ 	.word	0x00000004
        /*0d0c*/ 	.word	0x00028420
        /*0d10*/ 	.short	0x010a
        /*0d12*/ 	.byte	0x3f
	.zero		1


	//   ....[72]....
        /*0d14*/ 	.word	0x00015bd0
        /*0d18*/ 	.word	0x00000005
        /*0d1c*/ 	.word	0x00028440
        /*0d20*/ 	.short	0x010a
        /*0d22*/ 	.byte	0x3f
	.zero		1


	//   ....[73]....
        /*0d24*/ 	.word	0x00015c70
        /*0d28*/ 	.word	0x00000017
        /*0d2c*/ 	.word	0x00028440
        /*0d30*/ 	.short	0x010a
        /*0d32*/ 	.byte	0x3f
	.zero		1


	//   ....[74]....
        /*0d34*/ 	.word	0x00015cb0
        /*0d38*/ 	.word	0x00000005
        /*0d3c*/ 	.word	0x00028460
        /*0d40*/ 	.short	0x010a
        /*0d42*/ 	.byte	0x3f
	.zero		1


	//   ....[75]....
        /*0d44*/ 	.word	0x00015cf0
        /*0d48*/ 	.word	0x00000017
        /*0d4c*/ 	.word	0x00028460
        /*0d50*/ 	.short	0x010a
        /*0d52*/ 	.byte	0x3f
	.zero		1


	//   ....[76]....
        /*0d54*/ 	.word	0x00015d30
        /*0d58*/ 	.word	0x00000005
        /*0d5c*/ 	.word	0x00028480
        /*0d60*/ 	.short	0x010a
        /*0d62*/ 	.byte	0x3f
	.zero		1


	//   ....[77]....
        /*0d64*/ 	.word	0x00015d70
        /*0d68*/ 	.word	0x00000017
        /*0d6c*/ 	.word	0x00028480
        /*0d70*/ 	.short	0x010a
        /*0d72*/ 	.byte	0x3f
	.zero		1


	//   ....[78]....
        /*0d74*/ 	.word	0x00015de0
        /*0d78*/ 	.word	0x00000003
        /*0d7c*/ 	.word	0x00028400
        /*0d80*/ 	.short	0x010a
        /*0d82*/ 	.byte	0x3f
	.zero		1


	//   ....[79]....
        /*0d84*/ 	.word	0x00015e40
        /*0d88*/ 	.word	0x00000003
        /*0d8c*/ 	.word	0x00028430
        /*0d90*/ 	.short	0x010a
        /*0d92*/ 	.byte	0x3f
	.zero		1


	//   ....[80]....
        /*0d94*/ 	.word	0x00015ea0
        /*0d98*/ 	.word	0x00000009
        /*0d9c*/ 	.word	0x00028450
        /*0da0*/ 	.short	0x010a
        /*0da2*/ 	.byte	0x3f
	.zero		1


	//   ....[81]....
        /*0da4*/ 	.word	0x00015f00
        /*0da8*/ 	.word	0x00000005
        /*0dac*/ 	.word	0x00028430
        /*0db0*/ 	.short	0x010a
        /*0db2*/ 	.byte	0x3f
	.zero		1


	//   ....[82]....
        /*0db4*/ 	.word	0x00015f60
        /*0db8*/ 	.word	0x0000000b
        /*0dbc*/ 	.word	0x00028450
        /*0dc0*/ 	.short	0x010a
        /*0dc2*/ 	.byte	0x3f
	.zero		1


	//   ....[83]....
        /*0dc4*/ 	.word	0x00015fc0
        /*0dc8*/ 	.word	0x00000002
        /*0dcc*/ 	.word	0x00028430
        /*0dd0*/ 	.short	0x010a
        /*0dd2*/ 	.byte	0x3f
	.zero		1


	//   ....[84]....
        /*0dd4*/ 	.word	0x00016020
        /*0dd8*/ 	.word	0x0000000a
        /*0ddc*/ 	.word	0x00028450
        /*0de0*/ 	.short	0x010a
        /*0de2*/ 	.byte	0x3f
	.zero		1


	//   ....[85]....
        /*0de4*/ 	.word	0x00016080
        /*0de8*/ 	.word	0x00000002
        /*0dec*/ 	.word	0x00028430
        /*0df0*/ 	.short	0x010a
        /*0df2*/ 	.byte	0x3f
	.zero		1


	//   ....[86]....
        /*0df4*/ 	.word	0x000160e0
        /*0df8*/ 	.word	0x0000000a
        /*0dfc*/ 	.word	0x00028450
        /*0e00*/ 	.short	0x010a
        /*0e02*/ 	.byte	0x3f
	.zero		1


	//   ....[87]....
        /*0e04*/ 	.word	0x000161e0
        /*0e08*/ 	.word	0x00000000
        /*0e0c*/ 	.word	0x00028480
        /*0e10*/ 	.short	0x010a
        /*0e12*/ 	.byte	0x3f
	.zero		1


	//   ....[88]....
        /*0e14*/ 	.word	0x000167e0
        /*0e18*/ 	.word	0x00000000
        /*0e1c*/ 	.word	0x00028440
        /*0e20*/ 	.short	0x010a
        /*0e22*/ 	.byte	0x3f
	.zero		1


	//   ....[89]....
        /*0e24*/ 	.word	0x00017720
        /*0e28*/ 	.word	0x00000016
        /*0e2c*/ 	.word	0x00028420
        /*0e30*/ 	.short	0x010a
        /*0e32*/ 	.byte	0x3f
	.zero		1


	//   ....[90]....
        /*0e34*/ 	.word	0x00017770
        /*0e38*/ 	.word	0x00000000
        /*0e3c*/ 	.word	0x00028480
        /*0e40*/ 	.short	0x010a
        /*0e42*/ 	.byte	0x3f
	.zero		1


	//   ....[91]....
        /*0e44*/ 	.word	0x00017c60
        /*0e48*/ 	.word	0x00000000
        /*0e4c*/ 	.word	0x00028440
        /*0e50*/ 	.short	0x010a
        /*0e52*/ 	.byte	0x3f
	.zero		1


	//   ....[92]....
        /*0e54*/ 	.word	0x00018100
        /*0e58*/ 	.word	0x00000000
        /*0e5c*/ 	.word	0x00028470
        /*0e60*/ 	.short	0x010a
        /*0e62*/ 	.byte	0x3f
	.zero		1


	//   ....[93]....
        /*0e64*/ 	.word	0x00018150
        /*0e68*/ 	.word	0x00000000
        /*0e6c*/ 	.word	0x00028460
        /*0e70*/ 	.short	0x010a
        /*0e72*/ 	.byte	0x3f
	.zero		1


	//   ....[94]....
        /*0e74*/ 	.word	0x000181a0
        /*0e78*/ 	.word	0x00000011
        /*0e7c*/ 	.word	0x00028470
        /*0e80*/ 	.short	0x010a
        /*0e82*/ 	.byte	0x3f
	.zero		1


	//   ....[95]....
        /*0e84*/ 	.word	0x000181f0
        /*0e88*/ 	.word	0x00000011
        /*0e8c*/ 	.word	0x00028460
        /*0e90*/ 	.short	0x010a
        /*0e92*/ 	.byte	0x3f
	.zero		1


	//   ....[96]....
        /*0e94*/ 	.word	0x00018240
        /*0e98*/ 	.word	0x00000004
        /*0e9c*/ 	.word	0x00028420
        /*0ea0*/ 	.short	0x010a
        /*0ea2*/ 	.byte	0x3f
	.zero		1


	//   ....[97]....
        /*0ea4*/ 	.word	0x000183e0
        /*0ea8*/ 	.word	0x00000005
        /*0eac*/ 	.word	0x00028440
        /*0eb0*/ 	.short	0x010a
        /*0eb2*/ 	.byte	0x3f
	.zero		1


	//   ....[98]....
        /*0eb4*/ 	.word	0x00018430
        /*0eb8*/ 	.word	0x00000017
        /*0ebc*/ 	.word	0x00028440
        /*0ec0*/ 	.short	0x010a
        /*0ec2*/ 	.byte	0x3f
	.zero		1


	//   ....[99]....
        /*0ec4*/ 	.word	0x00018480
        /*0ec8*/ 	.word	0x00000005
        /*0ecc*/ 	.word	0x00028460
        /*0ed0*/ 	.short	0x010a
        /*0ed2*/ 	.byte	0x3f
	.zero		1


	//   ....[100]....
        /*0ed4*/ 	.word	0x000184d0
        /*0ed8*/ 	.word	0x00000017
        /*0edc*/ 	.word	0x00028460
        /*0ee0*/ 	.short	0x010a
        /*0ee2*/ 	.byte	0x3f
	.zero		1


	//   ....[101]....
        /*0ee4*/ 	.word	0x00018520
        /*0ee8*/ 	.word	0x00000005
        /*0eec*/ 	.word	0x00028480
        /*0ef0*/ 	.short	0x010a
        /*0ef2*/ 	.byte	0x3f
	.zero		1


	//----- nvinfo : EIATTR_NUM_MBARRIERS
	.align		4
.L_214:
        /*0ef4*/ 	.byte	0x03, 0x38
        /*0ef6*/ 	.short	0x0016


	//----- nvinfo : EIATTR_EXIT_INSTR_OFFSETS
	.align		4
        /*0ef8*/ 	.byte	0x04, 0x1c
        /*0efa*/ 	.short	(.L_216 - .L_215)


	//   ....[0]....
.L_215:
        /*0efc*/ 	.word	0x000009c0


	//   ....[1]....
        /*0f00*/ 	.word	0x0000fc60


	//   ....[2]....
        /*0f04*/ 	.word	0x00015dc0


	//----- nvinfo : EIATTR_MAX_THREADS
	.align		4
.L_216:
        /*0f08*/ 	.byte	0x04, 0x05
        /*0f0a*/ 	.short	(.L_218 - .L_217)
.L_217:
        /*0f0c*/ 	.word	0x00000180
        /*0f10*/ 	.word	0x00000001
        /*0f14*/ 	.word	0x00000001


	//----- nvinfo : EIATTR_CRS_STACK_SIZE
	.align		4
.L_218:
        /*0f18*/ 	.byte	0x04, 0x1e
        /*0f1a*/ 	.short	(.L_220 - .L_219)
.L_219:
        /*0f1c*/ 	.word	0x00000000


	//----- nvinfo : EIATTR_CBANK_PARAM_SIZE
	.align		4
.L_220:
        /*0f20*/ 	.byte	0x03, 0x19
        /*0f22*/ 	.short	0x0af0


	//----- nvinfo : EIATTR_PARAM_CBANK
	.align		4
        /*0f24*/ 	.byte	0x04, 0x0a
        /*0f26*/ 	.short	(.L_222 - .L_221)
	.align		4
.L_221:
        /*0f28*/ 	.word	index@(.nv.constant0._ZN7cutlass13device_kernelIN5flash11enable_sm90INS1_16FlashAttnFwdSm90INS1_25CollectiveMainloopFwdSm90ILi2EN4cute5tupleIJNS5_1CILi1EEES8_S8_EEENS6_IJNS7_ILi128EEENS7_ILi64EEENS7_ILi256EEEEEELi256ENS_12float_e4m3_tEfNS_4arch4Sm90ELb0ELb1ELb1ELb1ELb1ELb0ELb0ELb1ELb0ELb1ELb0ELb0EEENS1_21CollectiveEpilogueFwdINS6_IJSA_SC_SB_EEES9_NS_10bfloat16_tESG_Li256ELb1ELb1ELb0ELb1EEENS1_36VarlenDynamicPersistentTileSchedulerILi128ELi64ELi256ELi128ELb0ELb1ELb1ELb1ELb0ELb1EEEEEEEEEvNT_6ParamsE)
        /*0f2c*/ 	.short	0x0210
        /*0f2e*/ 	.short	0x0af0


	//----- nvinfo : EIATTR_SW_WAR
	.align		4
.L_222:
        /*0f30*/ 	.byte	0x04, 0x36
        /*0f32*/ 	.short	(.L_224 - .L_223)
.L_223:
        /*0f34*/ 	.word	0x00000008
.L_224:


//--------------------- .nv.info._ZN7cutlass13device_kernelIN5flash11enable_sm90INS1_16FlashAttnFwdSm90INS1_25CollectiveMainloopFwdSm90ILi2EN4cute5tupleIJNS5_1CILi1EEES8_S8_EEENS6_IJNS7_ILi128EEENS7_ILi64EEENS7_ILi256EEEEEELi256ENS_12float_e4m3_tEfNS_4arch4Sm90ELb0ELb1ELb1ELb1ELb1ELb1ELb0ELb1ELb0ELb1ELb0ELb0EEENS1_21CollectiveEpilogueFwdINS6_IJSA_SC_SB_EEES9_NS_10bfloat16_tESG_Li256ELb1ELb1ELb0ELb1EEENS1_36VarlenDynamicPersistentTileSchedulerILi128ELi64ELi256ELi128ELb0ELb1ELb1ELb1ELb0ELb1EEEEEEEEEvNT_6ParamsE --------------------------
	.section	.nv.info._ZN7cutlass13device_kernelIN5flash11enable_sm90INS1_16FlashAttnFwdSm90INS1_25CollectiveMainloopFwdSm90ILi2EN4cute5tupleIJNS5_1CILi1EEES8_S8_EEENS6_IJNS7_ILi128EEENS7_ILi64EEENS7_ILi256EEEEEELi256ENS_12float_e4m3_tEfNS_4arch4Sm90ELb0ELb1ELb1ELb1ELb1ELb1ELb0ELb1ELb0ELb1ELb0ELb0EEENS1_21CollectiveEpilogueFwdINS6_IJSA_SC_SB_EEES9_NS_10bfloat16_tESG_Li256ELb1ELb1ELb0ELb1EEENS1_36VarlenDynamicPersistentTileSchedulerILi128ELi64ELi256ELi128ELb0ELb1ELb1ELb1ELb0ELb1EEEEEEEEEvNT_6ParamsE,"",@"SHT_CUDA_INFO"
	.sectionflags	@""
	.align	4


	//----- nvinfo : EIATTR_CUDA_API_VERSION
	.align		4
        /*0000*/ 	.byte	0x04, 0x37
        /*0002*/ 	.short	(.L_226 - .L_225)
.L_225:
        /*0004*/ 	.word	0x00000082


	//----- nvinfo : EIATTR_KPARAM_INFO
	.align		4
.L_226:
        /*0008*/ 	.byte	0x04, 0x17
        /*000a*/ 	.short	(.L_228 - .L_227)
.L_227:
        /*000c*/ 	.word	0x00000000
        /*0010*/ 	.short	0x0000
        /*0012*/ 	.short	0x0070
        /*0014*/ 	.byte	0x00, 0xf0, 0x01, 0x2a


	//----- nvinfo : EIATTR_SPARSE_MMA_MASK
	.align		4
.L_228:
        /*0018*/ 	.byte	0x03, 0x50
        /*001a*/ 	.short	0x0000


	//----- nvinfo : EIATTR_MAXREG_COUNT
	.align		4
        /*001c*/ 	.byte	0x03, 0x1b
        /*001e*/ 	.short	0x00a8


	//----- nvinfo : EIATTR_NUM_BARRIERS
	.align		4
        /*0020*/ 	.byte	0x02, 0x4c
        /*0022*/ 	.byte	0x10
	.zero		1


	//----- nvinfo : EIATTR_EXTERNS
	.align		4
        /*0024*/ 	.byte	0x04, 0x0f
        /*0026*/ 	.short	(.L_230 - .L_229)


	//   ....[0]....
	.align		4
.L_229:
        /*0028*/ 	.word	index@(__assertfail)


	//----- nvinfo : EIATTR_ANNOTATIONS
	.align		4
.L_230:
        /*002c*/ 	.byte	0x04, 0x55
        /*002e*/ 	.short	(.L_232 - .L_231)


	//   ....[0]....
.L_231:
        /* <DEDUP_REMOVED lines=23> */


	//----- nvinfo : EIATTR_MERCURY_ISA_VERSION
	.align		4
.L_232:
        /*0190*/ 	.byte	0x03, 0x5f
        /*0192*/ 	.short	0x0101


	//----- nvinfo : EIATTR_UNUSED_LOAD_BYTE_OFFSET
	.align		4
        /*0194*/ 	.byte	0x04, 0x44
        /*0196*/ 	.short	(.L_234 - .L_233)


	//   ....[0]....
.L_233:
        /*0198*/ 	.word	0x00000aa0
        /*019c*/ 	.word	0x0000fff0


	//   ....[1]....
        /*01a0*/ 	.word	0x0001c210
        /*01a4*/ 	.word	0x0000fff0


	//----- nvinfo : EIATTR_INT_WARP_WIDE_INSTR_OFFSETS
	.align		4
.L_234:
        /*01a8*/ 	.byte	0x04, 0x31
        /*01aa*/ 	.short	(.L_236 - .L_235)


	//   ....[0]....
.L_235:
        /*01ac*/ 	.word	0x00000130


	//   ....[1]....
        /*01b0*/ 	.word	0x00000170


	//   ....[2]....
        /*01b4*/ 	.word	0x000001e0


	//   ....[3]....
        /*01b8*/ 	.word	0x000228e0


	//   ....[4]....
        /*01bc*/ 	.word	0x00022970


	//   ....[5]....
        /*01c0*/ 	.word	0x00025cf0


	//   ....[6]....
        /*01c4*/ 	.word	0x00025d80


	//----- nvinfo : EIATTR_COOP_GROUP_MASK_REGIDS
	.align		4
.L_236:
        /*01c8*/ 	.byte	0x04, 0x29
        /*01ca*/ 	.short	(.L_238 - .L_237)


	//   ....[0]....
.L_237:
        /*01cc*/ 	.word	0xffffffff


	//   ....[1]....
        /*01d0*/ 	.word	0xffffffff


	//   ....[2]....
        /*01d4*/ 	.word	0xffffffff


	//   ....[3]....
        /*01d8*/ 	.word	0xffffffff


	//   ....[4]....
        /*01dc*/ 	.word	0xffffffff


	//   ....[5]....
        /*01e0*/ 	.word	0xffffffff


	//   ....[6]....
        /*01e4*/ 	.word	0xffffffff


	//   ....[7]....
        /*01e8*/ 	.word	0xffffffff


	//   ....[8]....
        /*01ec*/ 	.word	0xffffffff


	//   ....[9]....
        /*01f0*/ 	.word	0xffffffff


	//   ....[10]....
        /*01f4*/ 	.word	0xffffffff


	//   ....[11]....
        /*01f8*/ 	.word	0xffffffff


	//   ....[12]....
        /*01fc*/ 	.word	0xffffffff


	//   ....[13]....
        /*0200*/ 	.word	0xffffffff


	//   ....[14]....
        /*0204*/ 	.word	0xffffffff


	//   ....[15]....
        /*0208*/ 	.word	0xffffffff


	//   ....[16]....
        /*020c*/ 	.word	0xffffffff


	//   ....[17]....
        /*0210*/ 	.word	0xffffffff


	//   ....[18]....
        /*0214*/ 	.word	0xffffffff


	//   ....[19]....
        /*0218*/ 	.word	0xffffffff


	//   ....[20]....
        /*021c*/ 	.word	0xffffffff


	//   ....[21]....
        /*0220*/ 	.word	0xffffffff


	//   ....[22]....
        /*0224*/ 	.word	0xffffffff


	//   ....[23]....
        /*0228*/ 	.word	0xffffffff


	//   ....[24]....
        /*022c*/ 	.word	0xffffffff


	//   ....[25]....
        /*0230*/ 	.word	0xffffffff


	//   ....[26]....
        /*0234*/ 	.word	0xffffffff


	//   ....[27]....
        /*0238*/ 	.word	0xffffffff


	//   ....[28]....
        /*023c*/ 	.word	0xffffffff


	//   ....[29]....
        /*0240*/ 	.word	0xffffffff


	//   ....[30]....
        /*0244*/ 	.word	0xffffffff


	//   ....[31]....
        /*0248*/ 	.word	0xffffffff


	//   ....[32]....
        /*024c*/ 	.word	0xffffffff


	//   ....[33]....
        /*0250*/ 	.word	0xffffffff


	//   ....[34]....
        /*0254*/ 	.word	0xffffffff


	//   ....[35]....
        /*0258*/ 	.word	0xffffffff


	//   ....[36]....
        /*025c*/ 	.word	0xffffffff


	//   ....[37]....
        /*0260*/ 	.word	0xffffffff


	//   ....[38]....
        /*0264*/ 	.word	0xffffffff


	//   ....[39]....
        /*0268*/ 	.word	0xffffffff


	//   ....[40]....
        /*026c*/ 	.word	0xffffffff


	//   ....[41]....
        /*0270*/ 	.word	0xffffffff


	//   ....[42]....
        /*0274*/ 	.word	0xffffffff


	//   ....[43]....
        /*0278*/ 	.word	0xffffffff


	//   ....[44]....
        /*027c*/ 	.word	0xffffffff


	//   ....[45]....
        /*0280*/ 	.word	0xffffffff


	//   ....[46]....
        /*0284*/ 	.word	0xffffffff


	//   ....[47]....
        /*0288*/ 	.word	0xffffffff


	//   ....[48]....
        /*028c*/ 	.word	0xffffffff


	//   ....[49]....
        /*0290*/ 	.word	0xffffffff


	//   ....[50]....
        /*0294*/ 	.word	0xffffffff


	//   ....[51]....
        /*0298*/ 	.word	0xffffffff


	//   ....[52]....
        /*029c*/ 	.word	0xffffffff


	//   ....[53]....
        /*02a0*/ 	.word	0xffffffff


	//   ....[54]....
        /*02a4*/ 	.word	0xffffffff


	//   ....[55]....
        /*02a8*/ 	.word	0xffffffff


	//   ....[56]....
        /*02ac*/ 	.word	0xffffffff


	//   ....[57]....
        /*02b0*/ 	.word	0xffffffff


	//   ....[58]....
        /*02b4*/ 	.word	0xffffffff


	//   ....[59]....
        /*02b8*/ 	.word	0xffffffff


	//   ....[60]....
        /*02bc*/ 	.word	0xffffffff


	//   ....[61]....
        /*02c0*/ 	.word	0xffffffff


	//   ....[62]....
        /*02c4*/ 	.word	0xffffffff


	//   ....[63]....
        /*02c8*/ 	.word	0xffffffff


	//   ....[64]....
        /*02cc*/ 	.word	0xffffffff


	//   ....[65]....
        /*02d0*/ 	.word	0xffffffff


	//   ....[66]....
        /*02d4*/ 	.word	0xffffffff


	//   ....[67]....
        /*02d8*/ 	.word	0xffffffff


	//   ....[68]....
        /*02dc*/ 	.word	0xffffffff


	//   ....[69]....
        /*02e0*/ 	.word	0xffffffff


	//   ....[70]....
        /*02e4*/ 	.word	0xffffffff


	//   ....[71]....
        /*02e8*/ 	.word	0xffffffff


	//   ....[72]....
        /*02ec*/ 	.word	0xffffffff


	//   ....[73]....
        /*02f0*/ 	.word	0xffffffff


	//   ....[74]....
        /*02f4*/ 	.word	0xffffffff


	//   ....[75]....
        /*02f8*/ 	.word	0xffffffff


	//   ....[76]....
        /*02fc*/ 	.word	0xffffffff


	//   ....[77]....
        /*0300*/ 	.word	0xffffffff


	//   ....[78]....
        /*0304*/ 	.word	0xffffffff


	//   ....[79]....
        /*0308*/ 	.word	0xffffffff


	//   ....[80]....
        /*030c*/ 	.word	0xffffffff


	//   ....[81]....
        /*0310*/ 	.word	0xffffffff


	//   ....[82]....
        /*0314*/ 	.word	0xffffffff


	//   ....[83]....
        /*0318*/ 	.word	0xffffffff


	//   ....[84]....
        /*031c*/ 	.word	0xffffffff


	//   ....[85]....
        /*0320*/ 	.word	0xffffffff


	//   ....[86]....
        /*0324*/ 	.word	0xffffffff


	//   ....[87]....
        /*0328*/ 	.word	0xffffffff


	//   ....[88]....
        /*032c*/ 	.word	0xffffffff


	//   ....[89]....
        /*0330*/ 	.word	0xffffffff


	//   ....[90]....
        /*0334*/ 	.word	0xffffffff


	//   ....[91]....
        /*0338*/ 	.word	0xffffffff


	//   ....[92]....
        /*033c*/ 	.word	0xffffffff


	//   ....[93]....
        /*0340*/ 	.word	0xffffffff


	//   ....[94]....
        /*0344*/ 	.word	0xffffffff


	//   ....[95]....
        /*0348*/ 	.word	0xffffffff


	//   ....[96]....
        /*034c*/ 	.word	0xffffffff


	//   ....[97]....
        /*0350*/ 	.word	0xffffffff


	//   ....[98]....
        /*0354*/ 	.word	0xffffffff


	//   ....[99]....
        /*0358*/ 	.word	0xffffffff


	//   ....[100]....
        /*035c*/ 	.word	0xffffffff


	//   ....[101]....
        /*0360*/ 	.word	0xffffffff


	//   ....[102]....
        /*0364*/ 	.word	0xffffffff


	//   ....[103]....
        /*0368*/ 	.word	0xffffffff


	//   ....[104]....
        /*036c*/ 	.word	0xffffffff


	//   ....[105]....
        /*0370*/ 	.word	0xffffffff


	//   ....[106]....
        /*0374*/ 	.word	0xffffffff


	//   ....[107]....
        /*0378*/ 	.word	0xffffffff


	//   ....[108]....
        /*037c*/ 	.word	0xffffffff


	//   ....[109]....
        /*0380*/ 	.word	0xffffffff


	//   ....[110]....
        /*0384*/ 	.word	0xffffffff


	//   ....[111]....
        /*0388*/ 	.word	0xffffffff


	//   ....[112]....
        /*038c*/ 	.word	0xffffffff


	//   ....[113]....
        /*0390*/ 	.word	0xffffffff


	//   ....[114]....
        /*0394*/ 	.word	0xffffffff


	//   ....[115]....
        /*0398*/ 	.word	0xffffffff


	//   ....[116]....
        /*039c*/ 	.word	0xffffffff


	//   ....[117]....
        /*03a0*/ 	.word	0xffffffff


	//   ....[118]....
        /*03a4*/ 	.word	0xffffffff


	//   ....[119]....
        /*03a8*/ 	.word	0xffffffff


	//   ....[120]....
        /*03ac*/ 	.word	0xffffffff


	//   ....[121]....
        /*03b0*/ 	.word	0xffffffff


	//   ....[122]....
        /*03b4*/ 	.word	0xffffffff


	//   ....[123]....
        /*03b8*/ 	.word	0xffffffff


	//   ....[124]....
        /*03bc*/ 	.word	0xffffffff


	//   ....[125]....
        /*03c0*/ 	.word	0xffffffff


	//   ....[126]....
        /*03c4*/ 	.word	0xffffffff


	//   ....[127]....
        /*03c8*/ 	.word	0xffffffff


	//   ....[128]....
        /*03cc*/ 	.word	0xffffffff


	//   ....[129]....
        /*03d0*/ 	.word	0xffffffff


	//   ....[130]....
        /*03d4*/ 	.word	0xffffffff


	//   ....[131]....
        /*03d8*/ 	.word	0xffffffff


	//   ....[132]....
        /*03dc*/ 	.word	0xffffffff


	//   ....[133]....
        /*03e0*/ 	.word	0xffffffff


	//   ....[134]....
        /*03e4*/ 	.word	0xffffffff


	//   ....[135]....
        /*03e8*/ 	.word	0xffffffff


	//   ....[136]....
        /*03ec*/ 	.word	0xffffffff


	//   ....[137]....
        /*03f0*/ 	.word	0xffffffff


	//   ....[138]....
        /*03f4*/ 	.word	0xffffffff


	//   ....[139]....
        /*03f8*/ 	.word	0xffffffff


	//   ....[140]....
        /*03fc*/ 	.word	0xffffffff


	//   ....[141]....
        /*0400*/ 	.word	0xffffffff


	//   ....[142]....
        /*0404*/ 	.word	0xffffffff


	//   ....[143]....
        /*0408*/ 	.word	0xffffffff


	//   ....[144]....
        /*040c*/ 	.word	0xffffffff


	//   ....[145]....
        /*0410*/ 	.word	0xffffffff


	//   ....[146]....
        /*0414*/ 	.word	0xffffffff


	//   ....[147]....
        /*0418*/ 	.word	0xffffffff


	//   ....[148]....
        /*041c*/ 	.word	0xffffffff


	//   ....[149]....
        /*0420*/ 	.word	0xffffffff


	//   ....[150]....
        /*0424*/ 	.word	0xffffffff


	//   ....[151]....
        /*0428*/ 	.word	0xffffffff


	//   ....[152]....
        /*042c*/ 	.word	0xffffffff


	//   ....[153]....
        /*0430*/ 	.word	0xffffffff


	//   ....[154]....
        /*0434*/ 	.word	0xffffffff


	//   ....[155]....
        /*0438*/ 	.word	0xffffffff


	//   ....[156]....
        /*043c*/ 	.word	0xffffffff


	//   ....[157]....
        /*0440*/ 	.word	0xffffffff


	//   ....[158]....
        /*0444*/ 	.word	0xffffffff


	//   ....[159]....
        /*0448*/ 	.word	0xffffffff


	//   ....[160]....
        /*044c*/ 	.word	0xffffffff


	//   ....[161]....
        /*0450*/ 	.word	0xffffffff


	//   ....[162]....
        /*0454*/ 	.word	0xffffffff


	//   ....[163]....
        /*0458*/ 	.word	0xffffffff


	//   ....[164]....
        /*045c*/ 	.word	0xffffffff


	//   ....[165]....
        /*0460*/ 	.word	0xffffffff


	//   ....[166]....
        /*0464*/ 	.word	0xffffffff


	//   ....[167]....
        /*0468*/ 	.word	0xffffffff


	//   ....[168]....
        /*046c*/ 	.word	0xffffffff


	//   ....[169]....
        /*0470*/ 	.word	0xffffffff


	//   ....[170]....
        /*0474*/ 	.word	0xffffffff


	//   ....[171]....
        /*0478*/ 	.word	0xffffffff


	//   ....[172]....
        /*047c*/ 	.word	0xffffffff


	//   ....[173]....
        /*0480*/ 	.word	0xffffffff


	//   ....[174]....
        /*0484*/ 	.word	0xffffffff


	//   ....[175]....
        /*0488*/ 	.word	0xffffffff


	//   ....[176]....
        /*048c*/ 	.word	0xffffffff


	//   ....[177]....
        /*0490*/ 	.word	0xffffffff


	//   ....[178]....
        /*0494*/ 	.word	0xffffffff


	//   ....[179]....
        /*0498*/ 	.word	0xffffffff


	//   ....[180]....
        /*049c*/ 	.word	0xffffffff


	//   ....[181]....
        /*04a0*/ 	.word	0xffffffff


	//   ....[182]....
        /*04a4*/ 	.word	0xffffffff


	//   ....[183]....
        /*04a8*/ 	.word	0xffffffff


	//   ....[184]....
        /*04ac*/ 	.word	0xffffffff


	//   ....[185]....
        /*04b0*/ 	.word	0xffffffff


	//   ....[186]....
        /*04b4*/ 	.word	0xffffffff


	//   ....[187]....
        /*04b8*/ 	.word	0xffffffff


	//   ....[188]....
        /*04bc*/ 	.word	0xffffffff


	//   ....[189]....
        /*04c0*/ 	.word	0xffffffff


	//   ....[190]....
        /*04c4*/ 	.word	0xffffffff


	//   ....[191]....
        /*04c8*/ 	.word	0xffffffff


	//   ....[192]....
        /*04cc*/ 	.word	0xffffffff


	//   ....[193]....
        /*04d0*/ 	.word	0xffffffff


	//   ....[194]....
        /*04d4*/ 	.word	0xffffffff


	//   ....[195]....
        /*04d8*/ 	.word	0xffffffff


	//   ....[196]....
        /*04dc*/ 	.word	0xffffffff


	//   ....[197]....
        /*04e0*/ 	.word	0xffffffff


	//   ....[198]....
        /*04e4*/ 	.word	0xffffffff


	//   ....[199]....
        /*04e8*/ 	.word	0xffffffff


	//   ....[200]....
        /*04ec*/ 	.word	0xffffffff


	//   ....[201]....
        /*04f0*/ 	.word	0xffffffff


	//   ....[202]....
        /*04f4*/ 	.word	0xffffffff


	//   ....[203]....
        /*04f8*/ 	.word	0xffffffff


	//   ....[204]....
        /*04fc*/ 	.word	0xffffffff


	//   ....[205]....
        /*0500*/ 	.word	0xffffffff


	//   ....[206]....
        /*0504*/ 	.word	0xffffffff


	//   ....[207]....
        /*0508*/ 	.word	0xffffffff


	//   ....[208]....
        /*050c*/ 	.word	0xffffffff


	//   ....[209]....
        /*0510*/ 	.word	0xffffffff


	//   ....[210]....
        /*0514*/ 	.word	0xffffffff


	//   ....[211]....
        /*0518*/ 	.word	0xffffffff


	//   ....[212]....
        /*051c*/ 	.word	0xffffffff


	//   ....[213]....
        /*0520*/ 	.word	0xffffffff


	//   ....[214]....
        /*0524*/ 	.word	0xffffffff


	//   ....[215]....
        /*0528*/ 	.word	0xffffffff


	//   ....[216]....
        /*052c*/ 	.word	0xffffffff


	//   ....[217]....
        /*0530*/ 	.word	0xffffffff


	//   ....[218]....
        /*0534*/ 	.word	0xffffffff


	//   ....[219]....
        /*0538*/ 	.word	0xffffffff


	//   ....[220]....
        /*053c*/ 	.word	0xffffffff


	//   ....[221]....
        /*0540*/ 	.word	0xffffffff


	//   ....[222]....
        /*0544*/ 	.word	0xffffffff


	//   ....[223]....
        /*0548*/ 	.word	0xffffffff


	//   ....[224]....
        /*054c*/ 	.word	0xffffffff


	//   ....[225]....
        /*0550*/ 	.word	0xffffffff


	//   ....[226]....
        /*0554*/ 	.word	0xffffffff


	//   ....[227]....
        /*0558*/ 	.word	0xffffffff


	//   ....[228]....
        /*055c*/ 	.word	0xffffffff


	//   ....[229]....
        /*0560*/ 	.word	0xffffffff


	//   ....[230]....
        /*0564*/ 	.word	0xffffffff


	//   ....[231]....
        /*0568*/ 	.word	0xffffffff


	//   ....[232]....
        /*056c*/ 	.word	0xffffffff


	//   ....[233]....
        /*0570*/ 	.word	0xffffffff


	//   ....[234]....
        /*0574*/ 	.word	0xffffffff


	//   ....[235]....
        /*0578*/ 	.word	0xffffffff


	//   ....[236]....
        /*057c*/ 	.word	0xffffffff


	//   ....[237]....
        /*0580*/ 	.word	0xffffffff


	//   ....[238]....
        /*0584*/ 	.word	0xffffffff


	//   ....[239]....
        /*0588*/ 	.word	0xffffffff


	//   ....[240]....
        /*058c*/ 	.word	0xffffffff


	//   ....[241]....
        /*0590*/ 	.word	0xffffffff


	//   ....[242]....
        /*0594*/ 	.word	0xffffffff


	//   ....[243]....
        /*0598*/ 	.word	0xffffffff


	//   ....[244]....
        /*059c*/ 	.word	0xffffffff


	//   ....[245]....
        /*05a0*/ 	.word	0xffffffff


	//   ....[246]....
        /*05a4*/ 	.word	0xffffffff


	//   ....[247]....
        /*05a8*/ 	.word	0xffffffff


	//   ....[248]....
        /*05ac*/ 	.word	0xffffffff


	//   ....[249]....
        /*05b0*/ 	.word	0x0500000f


	//   ....[250]....
        /*05b4*/ 	.word	0x0500000f


	//   ....[251]....
        /*05b8*/ 	.word	0x0500000f


	//   ....[252]....
        /*05bc*/ 	.word	0x0500000f


	//   ....[253]....
        /*05c0*/ 	.word	0x0500000f


	//   ....[254]....
        /*05c4*/ 	.word	0x0500000f


	//   ....[255]....
        /*05c8*/ 	.word	0x0500000f


	//   ....[0]....
        /*05cc*/ 	.word	0x0500000f


	//   ....[1]....
        /*05d0*/ 	.word	0x0500000f


	//   ....[2]....
        /*05d4*/ 	.word	0x0500000f


	//   ....[3]....
        /*05d8*/ 	.word	0x0500000f


	//   ....[4]....
        /*05dc*/ 	.word	0x0500000f


	//   ....[5]....
        /*05e0*/ 	.word	0x0500000f


	//   ....[6]....
        /*05e4*/ 	.word	0x0500000f


	//   ....[7]....
        /*05e8*/ 	.word	0x0500000f


	//   ....[8]....
        /*05ec*/ 	.word	0x0500000f


	//   ....[9]....
        /*05f0*/ 	.word	0x0500000f


	//   ....[10]....
        /*05f4*/ 	.word	0x0500000f


	//   ....[11]....
        /*05f8*/ 	.word	0x0500000f


	//   ....[12]....
        /*05fc*/ 	.word	0x0500000f


	//   ....[13]....
        /*0600*/ 	.word	0x0500000f


	//   ....[14]....
        /*0604*/ 	.word	0x0500000f


	//   ....[15]....
        /*0608*/ 	.word	0x0500000f


	//   ....[16]....
        /*060c*/ 	.word	0x0500000f


	//   ....[17]....
        /*0610*/ 	.word	0x0500000f


	//   ....[18]....
        /*0614*/ 	.word	0x0500000f


	//   ....[19]....
        /*0618*/ 	.word	0x0500000f


	//   ....[20]....
        /*061c*/ 	.word	0x0500000f


	//   ....[21]....
        /*0620*/ 	.word	0x0500000f


	//   ....[22]....
        /*0624*/ 	.word	0x0500000f


	//   ....[23]....
        /*0628*/ 	.word	0x0500000f


	//   ....[24]....
        /*062c*/ 	.word	0x0500000f


	//   ....[25]....
        /*0630*/ 	.word	0x0500000f


	//   ....[26]....
        /*0634*/ 	.word	0x0500000f


	//   ....[27]....
        /*0638*/ 	.word	0x0500000f


	//   ....[28]....
        /*063c*/ 	.word	0x0500000f


	//   ....[29]....
        /*0640*/ 	.word	0x0500000f


	//   ....[30]....
        /*0644*/ 	.word	0x0500000f


	//   ....[31]....
        /*0648*/ 	.word	0x0500000f


	//   ....[32]....
        /*064c*/ 	.word	0x0500000f


	//   ....[33]....
        /*0650*/ 	.word	0x0500000f


	//   ....[34]....
        /*0654*/ 	.word	0x0500000f


	//   ....[35]....
        /*0658*/ 	.word	0x0500000f


	//   ....[36]....
        /*065c*/ 	.word	0x0500000f


	//   ....[37]....
        /*0660*/ 	.word	0x0500000f


	//   ....[38]....
        /*0664*/ 	.word	0x0500000f


	//   ....[39]....
        /*0668*/ 	.word	0x0500000f


	//   ....[40]....
        /*066c*/ 	.word	0x0500000f


	//   ....[41]....
        /*0670*/ 	.word	0x0500000f


	//   ....[42]....
        /*0674*/ 	.word	0x0500000f


	//   ....[43]....
        /*0678*/ 	.word	0x0500000f


	//   ....[44]....
        /*067c*/ 	.word	0x0500000f


	//   ....[45]....
        /*0680*/ 	.word	0x0500000f


	//   ....[46]....
        /*0684*/ 	.word	0x0500000f


	//   ....[47]....
        /*0688*/ 	.word	0x0500000f


	//   ....[48]....
        /*068c*/ 	.word	0x0500000f


	//   ....[49]....
        /*0690*/ 	.word	0x0500000f


	//   ....[50]....
        /*0694*/ 	.word	0x0500000f


	//   ....[51]....
        /*0698*/ 	.word	0x0500000f


	//   ....[52]....
        /*069c*/ 	.word	0x0500000f


	//   ....[53]....
        /*06a0*/ 	.word	0x0500000f


	//   ....[54]....
        /*06a4*/ 	.word	0x0500000f


	//   ....[55]....
        /*06a8*/ 	.word	0x0500000f


	//   ....[56]....
        /*06ac*/ 	.word	0x0500000f


	//   ....[57]....
        /*06b0*/ 	.word	0x0500000f


	//   ....[58]....
        /*06b4*/ 	.word	0x0500000f


	//   ....[59]....
        /*06b8*/ 	.word	0x0500000f


	//   ....[60]....
        /*06bc*/ 	.word	0x0500000f


	//   ....[61]....
        /*06c0*/ 	.word	0x0500000f


	//   ....[62]....
        /*06c4*/ 	.word	0x0500000f


	//   ....[63]....
        /*06c8*/ 	.word	0x0500000f


	//   ....[64]....
        /*06cc*/ 	.word	0x0500000f


	//   ....[65]....
        /*06d0*/ 	.word	0x0500000f


	//   ....[66]....
        /*06d4*/ 	.word	0x0500000f


	//   ....[67]....
        /*06d8*/ 	.word	0x0500000f


	//   ....[68]....
        /*06dc*/ 	.word	0x0500000f


	//   ....[69]....
        /*06e0*/ 	.word	0x0500000f


	//   ....[70]....
        /*06e4*/ 	.word	0x0500000f


	//   ....[71]....
        /*06e8*/ 	.word	0x0500000f


	//   ....[72]....
        /*06ec*/ 	.word	0x0500000f


	//   ....[73]....
        /*06f0*/ 	.word	0x0500000f


	//   ....[74]....
        /*06f4*/ 	.word	0x0500000f


	//   ....[75]....
        /*06f8*/ 	.word	0x0500000f


	//   ....[76]....
        /*06fc*/ 	.word	0x0500000f


	//   ....[77]....
        /*0700*/ 	.word	0x0500000f


	//   ....[78]....
        /*0704*/ 	.word	0x0500000f


	//   ....[79]....
        /*0708*/ 	.word	0x0500000f


	//   ....[80]....
        /*070c*/ 	.word	0x0500000f


	//   ....[81]....
        /*0710*/ 	.word	0x0500000f


	//   ....[82]....
        /*0714*/ 	.word	0x0500000f


	//   ....[83]....
        /*0718*/ 	.word	0x0500000f


	//   ....[84]....
        /*071c*/ 	.word	0x0500000f


	//   ....[85]....
        /*0720*/ 	.word	0x0500000f


	//   ....[86]....
        /*0724*/ 	.word	0x0500000f


	//   ....[87]....
        /*0728*/ 	.word	0x0500000f


	//   ....[88]....
        /*072c*/ 	.word	0x0500000f


	//   ....[89]....
        /*0730*/ 	.word	0x0500000f


	//   ....[90]....
        /*0734*/ 	.word	0x0500000f


	//   ....[91]....
        /*0738*/ 	.word	0x0500000f


	//   ....[92]....
        /*073c*/ 	.word	0x0500000f


	//   ....[93]....
        /*0740*/ 	.word	0x0500000f


	//   ....[94]....
        /*0744*/ 	.word	0x0500000f


	//   ....[95]....
        /*0748*/ 	.word	0x0500000f


	//   ....[96]....
        /*074c*/ 	.word	0x0500000f


	//   ....[97]....
        /*0750*/ 	.word	0x0500000f


	//   ....[98]....
        /*0754*/ 	.word	0x0500000f


	//   ....[99]....
        /*0758*/ 	.word	0x0500000f


	//   ....[100]....
        /*075c*/ 	.word	0x0500000f


	//   ....[101]....
        /*0760*/ 	.word	0x0500000f


	//   ....[102]....
        /*0764*/ 	.word	0x0500000f


	//   ....[103]....
        /*0768*/ 	.word	0x0500000f


	//   ....[104]....
        /*076c*/ 	.word	0x0500000f


	//   ....[105]....
        /*0770*/ 	.word	0x0500000f


	//   ....[106]....
        /*0774*/ 	.word	0x0500000f


	//   ....[107]....
        /*0778*/ 	.word	0x0500000f


	//   ....[108]....
        /*077c*/ 	.word	0x0500000f


	//   ....[109]....
        /*0780*/ 	.word	0x0500000f


	//   ....[110]....
        /*0784*/ 	.word	0x0500000f


	//   ....[111]....
        /*0788*/ 	.word	0x0500000f


	//   ....[112]....
        /*078c*/ 	.word	0x0500000f


	//   ....[113]....
        /*0790*/ 	.word	0x0500000f


	//   ....[114]....
        /*0794*/ 	.word	0x0500000f


	//   ....[115]....
        /*0798*/ 	.word	0x0500000f


	//   ....[116]....
        /*079c*/ 	.word	0x0500000f


	//   ....[117]....
        /*07a0*/ 	.word	0x0500000f


	//   ....[118]....
        /*07a4*/ 	.word	0x0500000f


	//   ....[119]....
        /*07a8*/ 	.word	0x0500000f


	//   ....[120]....
        /*07ac*/ 	.word	0x0500000f


	//   ....[121]....
        /*07b0*/ 	.word	0x0500000f


	//   ....[122]....
        /*07b4*/ 	.word	0x0500000f


	//   ....[123]....
        /*07b8*/ 	.word	0x0500000f


	//   ....[124]....
        /*07bc*/ 	.word	0x0500000f


	//   ....[125]....
        /*07c0*/ 	.word	0x0500000f


	//   ....[126]....
        /*07c4*/ 	.word	0x0500000f


	//   ....[127]....
        /*07c8*/ 	.word	0x0500000f


	//   ....[128]....
        /*07cc*/ 	.word	0x0500000f


	//   ....[129]....
        /*07d0*/ 	.word	0x0500000f


	//   ....[130]....
        /*07d4*/ 	.word	0x0500000f


	//   ....[131]....
        /*07d8*/ 	.word	0x0500000f


	//   ....[132]....
        /*07dc*/ 	.word	0x0500000f


	//   ....[133]....
        /*07e0*/ 	.word	0x0500000f


	//   ....[134]....
        /*07e4*/ 	.word	0x0500000f


	//   ....[135]....
        /*07e8*/ 	.word	0x0500000f


	//   ....[136]....
        /*07ec*/ 	.word	0x0500000f


	//   ....[137]....
        /*07f0*/ 	.word	0x0500000f


	//   ....[138]....
        /*07f4*/ 	.word	0x0500000f


	//   ....[139]....
        /*07f8*/ 	.word	0x0500000f


	//   ....[140]....
        /*07fc*/ 	.word	0x0500000f


	//   ....[141]....
        /*0800*/ 	.word	0x0500000f


	//   ....[142]....
        /*0804*/ 	.word	0x0500000f


	//   ....[143]....
        /*0808*/ 	.word	0x0500000f


	//   ....[144]....
        /*080c*/ 	.word	0x0500000f


	//   ....[145]....
        /*0810*/ 	.word	0x0500000f


	//   ....[146]....
        /*0814*/ 	.word	0x0500000f


	//   ....[147]....
        /*0818*/ 	.word	0x0500000f


	//   ....[148]....
        /*081c*/ 	.word	0x0500000f


	//   ....[149]....
        /*0820*/ 	.word	0x0500000f


	//   ....[150]....
        /*0824*/ 	.word	0x0500000f


	//   ....[151]....
        /*0828*/ 	.word	0x0500000f


	//   ....[152]....
        /*082c*/ 	.word	0x0500000f


	//   ....[153]....
        /*0830*/ 	.word	0x0500000f


	//   ....[154]....
        /*0834*/ 	.word	0x0500000f


	//   ....[155]....
        /*0838*/ 	.word	0x0500000f


	//   ....[156]....
        /*083c*/ 	.word	0x0500000f


	//   ....[157]....
        /*0840*/ 	.word	0x0500000f


	//   ....[158]....
        /*0844*/ 	.word	0x0500000f


	//   ....[159]....
        /*0848*/ 	.word	0x0500000f


	//   ....[160]....
        /*084c*/ 	.word	0x0500000f


	//   ....[161]....
        /*0850*/ 	.word	0x0500000f


	//   ....[162]....
        /*0854*/ 	.word	0x0500000f


	//   ....[163]....
        /*0858*/ 	.word	0x0500000f


	//   ....[164]....
        /*085c*/ 	.word	0x0500000f


	//   ....[165]....
        /*0860*/ 	.word	0x0500000f


	//   ....[166]....
        /*0864*/ 	.word	0x0500000f


	//   ....[167]....
        /*0868*/ 	.word	0x0500000f


	//   ....[168]....
        /*086c*/ 	.word	0x0500000f


	//   ....[169]....
        /*0870*/ 	.word	0x0500000f


	//   ....[170]....
        /*0874*/ 	.word	0x0500000f


	//   ....[171]....
        /*0878*/ 	.word	0x0500000f


	//   ....[172]....
        /*087c*/ 	.word	0x0500000f


	//   ....[173]....
        /*0880*/ 	.word	0x0500000f


	//   ....[174]....
        /*0884*/ 	.word	0x0500000f


	//   ....[175]....
        /*0888*/ 	.word	0x0500000f


	//   ....[176]....
        /*088c*/ 	.word	0x0500000f


	//   ....[177]....
        /*0890*/ 	.word	0x0500000f


	//----- nvinfo : EIATTR_COOP_GROUP_INSTR_OFFSETS
	.align		4
.L_238:
        /*0894*/ 	.byte	0x04, 0x28
        /*0896*/ 	.short	(.L_240 - .L_239)


	//   ....[0]....
.L_239:
        /*0898*/ 	.word	0x00000070


	//   ....[1]....
        /*089c*/ 	.word	0x00000140


	//   ....[2]....
        /*08a0*/ 	.word	0x00000190


	//   ....[3]....
        /*08a4*/ 	.word	0x000003c0


	//   ....[4]....
        /*08a8*/ 	.word	0x00000520


	//   ....[5]....
        /*08ac*/ 	.word	0x00000640


	//   ....[6]....
        /*08b0*/ 	.word	0x000007a0


	//   ....[7]....
        /*08b4*/ 	.word	0x00002c70


	//   ....[8]....
        /*08b8*/ 	.word	0x00002c80


	//   ....[9]....
        /*08bc*/ 	.word	0x00003b30


	//   ....[10]....
        /*08c0*/ 	.word	0x00003b40


	//   ....[11]....
        /*08c4*/ 	.word	0x00004cf0


	//   ....[12]....
        /*08c8*/ 	.word	0x00004d00


	//   ....[13]....
        /*08cc*/ 	.word	0x00005c20


	//   ....[14]....
        /*08d0*/ 	.word	0x00005c30


	//   ....[15]....
        /*08d4*/ 	.word	0x00006dd0


	//   ....[16]....
        /*08d8*/ 	.word	0x00006de0


	//   ....[17]....
        /*08dc*/ 	.word	0x00006ef0


	//   ....[18]....
        /*08e0*/ 	.word	0x00006f00


	//   ....[19]....
        /*08e4*/ 	.word	0x00007270


	//   ....[20]....
        /*08e8*/ 	.word	0x00007290


	//   ....[21]....
        /*08ec*/ 	.word	0x00007380


	//   ....[22]....
        /*08f0*/ 	.word	0x000073a0


	//   ....[23]....
        /*08f4*/ 	.word	0x00007f10


	//   ....[24]....
        /*08f8*/ 	.word	0x00008890


	//   ....[25]....
        /*08fc*/ 	.word	0x000088a0


	//   ....[26]....
        /*0900*/ 	.word	0x000088b0


	//   ....[27]....
        /*0904*/ 	.word	0x000088c0


	//   ....[28]....
        /*0908*/ 	.word	0x00008ac0


	//   ....[29]....
        /*090c*/ 	.word	0x00008ad0


	//   ....[30]....
        /*0910*/ 	.word	0x00008ae0


	//   ....[31]....
        /*0914*/ 	.word	0x00008af0


	//   ....[32]....
        /*0918*/ 	.word	0x00008cd0


	//   ....[33]....
        /*091c*/ 	.word	0x00008ce0


	//   ....[34]....
        /*0920*/ 	.word	0x00008cf0


	//   ....[35]....
        /*0924*/ 	.word	0x00008d00


	//   ....[36]....
        /*0928*/ 	.word	0x00008f00


	//   ....[37]....
        /*092c*/ 	.word	0x00008f10


	//   ....[38]....
        /*0930*/ 	.word	0x00008f20


	//   ....[39]....
        /*0934*/ 	.word	0x00008f30


	//   ....[40]....
        /*0938*/ 	.word	0x0000d1f0


	//   ....[41]....
        /*093c*/ 	.word	0x0000d210


	//   ....[42]....
        /*0940*/ 	.word	0x0000d220


	//   ....[43]....
        /*0944*/ 	.word	0x0000d230


	//   ....[44]....
        /*0948*/ 	.word	0x0000d320


	//   ....[45]....
        /*094c*/ 	.word	0x0000d340


	//   ....[46]....
        /*0950*/ 	.word	0x0000d350


	//   ....[47]....
        /*0954*/ 	.word	0x0000d360


	//   ....[48]....
        /*0958*/ 	.word	0x0000d540


	//   ....[49]....
        /*095c*/ 	.word	0x0000d560


	//   ....[50]....
        /*0960*/ 	.word	0x0000d580


	//   ....[51]....
        /*0964*/ 	.word	0x0000d590


	//   ....[52]....
        /*0968*/ 	.word	0x0000d660


	//   ....[53]....
        /*096c*/ 	.word	0x0000d690


	//   ....[54]....
        /*0970*/ 	.word	0x0000d6a0


	//   ....[55]....
        /*0974*/ 	.word	0x0000d6b0


	//   ....[56]....
        /*0978*/ 	.word	0x000123e0


	//   ....[57]....
        /*097c*/ 	.word	0x000127d0


	//   ....[58]....
        /*0980*/ 	.word	0x000130c0


	//   ....[59]....
        /*0984*/ 	.word	0x000131d0


	//   ....[60]....
        /*0988*/ 	.word	0x000135f0


	//   ....[61]....
        /*098c*/ 	.word	0x00013650


	//   ....[62]....
        /*0990*/ 	.word	0x00014950


	//   ....[63]....
        /*0994*/ 	.word	0x00014db0


	//   ....[64]....
        /*0998*/ 	.word	0x00015490


	//   ....[65]....
        /*099c*/ 	.word	0x00015590


	//   ....[66]....
        /*09a0*/ 	.word	0x00015aa0


	//   ....[67]....
        /*09a4*/ 	.word	0x00015e50


	//   ....[68]....
        /*09a8*/ 	.word	0x00017670


	//   ....[69]....
        /*09ac*/ 	.word	0x00017690


	//   ....[70]....
        /*09b0*/ 	.word	0x00017ff0


	//   ....[71]....
        /*09b4*/ 	.word	0x000180a0


	//   ....[72]....
        /*09b8*/ 	.word	0x000194c0


	//   ....[73]....
        /*09bc*/ 	.word	0x00019910


	//   ....[74]....
        /*09c0*/ 	.word	0x00019ec0


	//   ....[75]....
        /*09c4*/ 	.word	0x00019ee0


	//   ....[76]....
        /*09c8*/ 	.word	0x0001a970


	//   ....[77]....
        /*09cc*/ 	.word	0x0001aae0


	//   ....[78]....
        /*09d0*/ 	.word	0x0001b750


	//   ....[79]....
        /*09d4*/ 	.word	0x0001b780


	//   ....[80]....
        /*09d8*/ 	.word	0x0001b7f0


	//   ....[81]....
        /*09dc*/ 	.word	0x0001b800


	//   ....[82]....
        /*09e0*/ 	.word	0x0001cd50


	//   ....[83]....
        /*09e4*/ 	.word	0x0001cd90


	//   ....[84]....
        /*09e8*/ 	.word	0x0001cdc0


	//   ....[85]....
        /*09ec*/ 	.word	0x0001cdf0


	//   ....[86]....
        /*09f0*/ 	.word	0x0001ce20


	//   ....[87]....
        /*09f4*/ 	.word	0x0001ce50


	//   ....[88]....
        /*09f8*/ 	.word	0x0001ce80


	//   ....[89]....
        /*09fc*/ 	.word	0x0001ceb0


	//   ....[90]....
        /*0a00*/ 	.word	0x0001cee0


	//   ....[91]....
        /*0a04*/ 	.word	0x0001cf10


	//   ....[92]....
        /*0a08*/ 	.word	0x0001cf40


	//   ....[93]....
        /*0a0c*/ 	.word	0x0001cf70


	//   ....[94]....
        /*0a10*/ 	.word	0x0001cfa0


	//   ....[95]....
        /*0a14*/ 	.word	0x0001cfd0


	//   ....[96]....
        /*0a18*/ 	.word	0x0001d000


	//   ....[97]....
        /*0a1c*/ 	.word	0x0001d030


	//   ....[98]....
        /*0a20*/ 	.word	0x0001d060


	//   ....[99]....
        /*0a24*/ 	.word	0x0001d090


	//   ....[100]....
        /*0a28*/ 	.word	0x0001d0c0


	//   ....[101]....
        /*0a2c*/ 	.word	0x0001d0f0


	//   ....[102]....
        /*0a30*/ 	.word	0x0001d120


	//   ....[103]....
        /*0a34*/ 	.word	0x0001d150


	//   ....[104]....
        /*0a38*/ 	.word	0x0001d180


	//   ....[105]....
        /*0a3c*/ 	.word	0x0001d1b0


	//   ....[106]....
        /*0a40*/ 	.word	0x0001d1e0


	//   ....[107]....
        /*0a44*/ 	.word	0x0001d210


	//   ....[108]....
        /*0a48*/ 	.word	0x0001d240


	//   ....[109]....
        /*0a4c*/ 	.word	0x0001d270


	//   ....[110]....
        /*0a50*/ 	.word	0x0001d2a0


	//   ....[111]....
        /*0a54*/ 	.word	0x0001d2d0


	//   ....[112]....
        /*0a58*/ 	.word	0x0001d300


	//   ....[113]....
        /*0a5c*/ 	.word	0x0001d330


	//   ....[114]....
        /*0a60*/ 	.word	0x0001d360


	//   ....[115]....
        /*0a64*/ 	.word	0x0001d390


	//   ....[116]....
        /*0a68*/ 	.word	0x0001d3c0


	//   ....[117]....
        /*0a6c*/ 	.word	0x0001d3f0


	//   ....[118]....
        /*0a70*/ 	.word	0x0001d420


	//   ....[119]....
        /*0a74*/ 	.word	0x0001d450


	//   ....[120]....
        /*0a78*/ 	.word	0x0001d480


	//   ....[121]....
        /*0a7c*/ 	.word	0x0001d4b0


	//   ....[122]....
        /*0a80*/ 	.word	0x0001d4e0


	//   ....[123]....
        /*0a84*/ 	.word	0x0001d500


	//   ....[124]....
        /*0a88*/ 	.word	0x0001d510


	//   ....[125]....
        /*0a8c*/ 	.word	0x0001d520


	//   ....[126]....
        /*0a90*/ 	.word	0x0001d530


	//   ....[127]....
        /*0a94*/ 	.word	0x0001d540


	//   ....[128]....
        /*0a98*/ 	.word	0x0001d570


	//   ....[129]....
        /*0a9c*/ 	.word	0x0001d590


	//   ....[130]....
        /*0aa0*/ 	.word	0x0001d5c0


	//   ....[131]....
        /*0aa4*/ 	.word	0x0001d5e0


	//   ....[132]....
        /*0aa8*/ 	.word	0x0001d5f0


	//   ....[133]....
        /*0aac*/ 	.word	0x0001d600


	//   ....[134]....
        /*0ab0*/ 	.word	0x0001d610


	//   ....[135]....
        /*0ab4*/ 	.word	0x0001d620


	//   ....[136]....
        /*0ab8*/ 	.word	0x0001d650


	//   ....[137]....
        /*0abc*/ 	.word	0x0001d680


	//   ....[138]....
        /*0ac0*/ 	.word	0x0001d690


	//   ....[139]....
        /*0ac4*/ 	.word	0x0001d6c0


	//   ....[140]....
        /*0ac8*/ 	.word	0x0001d6d0


	//   ....[141]....
        /*0acc*/ 	.word	0x0001d700


	//   ....[142]....
        /*0ad0*/ 	.word	0x0001d730


	//   ....[143]....
        /*0ad4*/ 	.word	0x0001d760


	//   ....[144]....
        /*0ad8*/ 	.word	0x0001d770


	//   ....[145]....
        /*0adc*/ 	.word	0x0001d7a0


	//   ....[146]....
        /*0ae0*/ 	.word	0x0001dec0


	//   ....[147]....
        /*0ae4*/ 	.word	0x0001df20


	//   ....[148]....
        /*0ae8*/ 	.word	0x0001df50


	//   ....[149]....
        /*0aec*/ 	.word	0x0001df80


	//   ....[150]....
        /*0af0*/ 	.word	0x0001e800


	//   ....[151]....
        /*0af4*/ 	.word	0x0001e840


	//   ....[152]....
        /*0af8*/ 	.word	0x0001e980


	//   ....[153]....
        /*0afc*/ 	.word	0x0001e9a0


	//   ....[154]....
        /*0b00*/ 	.word	0x0001eae0


	//   ....[155]....
        /*0b04*/ 	.word	0x0001eb00


	//   ....[156]....
        /*0b08*/ 	.word	0x0001ec50


	//   ....[157]....
        /*0b0c*/ 	.word	0x0001ec70


	//   ....[158]....
        /*0b10*/ 	.word	0x0001f4e0


	//   ....[159]....
        /*0b14*/ 	.word	0x0001f4f0


	//   ....[160]....
        /*0b18*/ 	.word	0x0001f680


	//   ....[161]....
        /*0b1c*/ 	.word	0x0001f690


	//   ....[162]....
        /*0b20*/ 	.word	0x0001f820


	//   ....[163]....
        /*0b24*/ 	.word	0x0001f830


	//   ....[164]....
        /*0b28*/ 	.word	0x0001f9c0


	//   ....[165]....
        /*0b2c*/ 	.word	0x0001f9d0


	//   ....[166]....
        /*0b30*/ 	.word	0x0001fbb0


	//   ....[167]....
        /*0b34*/ 	.word	0x0001fd60


	//   ....[168]....
        /*0b38*/ 	.word	0x0001fd90


	//   ....[169]....
        /*0b3c*/ 	.word	0x0001fdc0


	//   ....[170]....
        /*0b40*/ 	.word	0x0001fdf0


	//   ....[171]....
        /*0b44*/ 	.word	0x0001fe20


	//   ....[172]....
        /*0b48*/ 	.word	0x0001fe50


	//   ....[173]....
        /*0b4c*/ 	.word	0x0001ffc0


	//   ....[174]....
        /*0b50*/ 	.word	0x0001fff0


	//   ....[175]....
        /*0b54*/ 	.word	0x00020020


	//   ....[176]....
        /*0b58*/ 	.word	0x00020050


	//   ....[177]....
        /*0b5c*/ 	.word	0x00020080


	//   ....[178]....
        /*0b60*/ 	.word	0x000200b0


	//   ....[179]....
        /*0b64*/ 	.word	0x00020140


	//   ....[180]....
        /*0b68*/ 	.word	0x000201a0


	//   ....[181]....
        /*0b6c*/ 	.word	0x00020230


	//   ....[182]....
        /*0b70*/ 	.word	0x00021460


	//   ....[183]....
        /*0b74*/ 	.word	0x000234d0


	//   ....[184]....
        /*0b78*/ 	.word	0x00023500


	//   ....[185]....
        /*0b7c*/ 	.word	0x00023580


	//   ....[186]....
        /*0b80*/ 	.word	0x000235c0


	//   ....[187]....
        /*0b84*/ 	.word	0x00023600


	//   ....[188]....
        /*0b88*/ 	.word	0x00023610


	//   ....[189]....
        /*0b8c*/ 	.word	0x00023650


	//   ....[190]....
        /*0b90*/ 	.word	0x00023660


	//   ....[191]....
        /*0b94*/ 	.word	0x00023a00


	//   ....[192]....
        /*0b98*/ 	.word	0x00023a20


	//   ....[193]....
        /*0b9c*/ 	.word	0x00023ab0


	//   ....[194]....
        /*0ba0*/ 	.word	0x00023ac0


	//   ....[195]....
        /*0ba4*/ 	.word	0x00023b40


	//   ....[196]....
        /*0ba8*/ 	.word	0x00023b50


	//   ....[197]....
        /*0bac*/ 	.word	0x00023b60


	//   ....[198]....
        /*0bb0*/ 	.word	0x00023b70


	//   ....[199]....
        /*0bb4*/ 	.word	0x00024300


	//   ....[200]....
        /*0bb8*/ 	.word	0x00024330


	//   ....[201]....
        /*0bbc*/ 	.word	0x00024360


	//   ....[202]....
        /*0bc0*/ 	.word	0x00024400


	//   ....[203]....
        /*0bc4*/ 	.word	0x00024410


	//   ....[204]....
        /*0bc8*/ 	.word	0x000244b0


	//   ....[205]....
        /*0bcc*/ 	.word	0x000244c0


	//   ....[206]....
        /*0bd0*/ 	.word	0x00024560


	//   ....[207]....
        /*0bd4*/ 	.word	0x00024570


	//   ....[208]....
        /*0bd8*/ 	.word	0x00024610


	//   ....[209]....
        /*0bdc*/ 	.word	0x00024620


	//   ....[210]....
        /*0be0*/ 	.word	0x000246c0


	//   ....[211]....
        /*0be4*/ 	.word	0x000246d0


	//   ....[212]....
        /*0be8*/ 	.word	0x00024760


	//   ....[213]....
        /*0bec*/ 	.word	0x00024770


	//   ....[214]....
        /*0bf0*/ 	.word	0x00024780


	//   ....[215]....
        /*0bf4*/ 	.word	0x00024f00


	//   ....[216]....
        /*0bf8*/ 	.word	0x00024f20


	//   ....[217]....
        /*0bfc*/ 	.word	0x00024f80


	//   ....[218]....
        /*0c00*/ 	.word	0x00024f90


	//   ....[219]....
        /*0c04*/ 	.word	0x00024fe0


	//   ....[220]....
        /*0c08*/ 	.word	0x00024ff0


	//   ....[221]....
        /*0c0c*/ 	.word	0x00025000


	//   ....[222]....
        /*0c10*/ 	.word	0x00025050


	//   ....[223]....
        /*0c14*/ 	.word	0x00025370


	//   ....[224]....
        /*0c18*/ 	.word	0x00025380


	//   ....[225]....
        /*0c1c*/ 	.word	0x000253e0


	//   ....[226]....
        /*0c20*/ 	.word	0x000253f0


	//   ....[227]....
        /*0c24*/ 	.word	0x00025440


	//   ....[228]....
        /*0c28*/ 	.word	0x00025450


	//   ....[229]....
        /*0c2c*/ 	.word	0x00025460


	//   ....[230]....
        /*0c30*/ 	.word	0x000254b0


	//   ....[231]....
        /*0c34*/ 	.word	0x000265c0


	//   ....[232]....
        /*0c38*/ 	.word	0x00026610


	//   ....[233]....
        /*0c3c*/ 	.word	0x00026640


	//   ....[234]....
        /*0c40*/ 	.word	0x00026670


	//   ....[235]....
        /*0c44*/ 	.word	0x00026680


	//   ....[236]....
        /*0c48*/ 	.word	0x000266b0


	//   ....[237]....
        /*0c4c*/ 	.word	0x000266e0


	//   ....[238]....
        /*0c50*/ 	.word	0x00026710


	//   ....[239]....
        /*0c54*/ 	.word	0x00026890


	//   ....[240]....
        /*0c58*/ 	.word	0x000268c0


	//   ....[241]....
        /*0c5c*/ 	.word	0x000268f0


	//   ....[242]....
        /*0c60*/ 	.word	0x00026920


	//   ....[243]....
        /*0c64*/ 	.word	0x00026950


	//   ....[244]....
        /*0c68*/ 	.word	0x00026980


	//   ....[245]....
        /*0c6c*/ 	.word	0x00026a40


	//   ....[246]....
        /*0c70*/ 	.word	0x00026a60


	//   ....[247]....
        /*0c74*/ 	.word	0x00026ad0


	//   ....[248]....
        /*0c78*/ 	.word	0x00027190


	//   ....[249]....
        /*0c7c*/ 	.word	0x00027550


	//   ....[250]....
        /*0c80*/ 	.word	0x000275e0


	//   ....[251]....
        /*0c84*/ 	.word	0x00027670


	//   ....[252]....
        /*0c88*/ 	.word	0x00027700


	//   ....[253]....
        /*0c8c*/ 	.word	0x000277e0


	//   ....[254]....
        /*0c90*/ 	.word	0x00027870


	//   ....[255]....
        /*0c94*/ 	.word	0x00027910


	//   ....[0]....
        /*0c98*/ 	.word	0x000279a0


	//   ....[1]....
        /*0c9c*/ 	.word	0x00027a80


	//   ....[2]....
        /*0ca0*/ 	.word	0x00027b10


	//   ....[3]....
        /*0ca4*/ 	.word	0x00027ba0


	//   ....[4]....
        /*0ca8*/ 	.word	0x00027c30


	//   ....[5]....
        /*0cac*/ 	.word	0x00027d60


	//   ....[6]....
        /*0cb0*/ 	.word	0x00027e00


	//   ....[7]....
        /*0cb4*/ 	.word	0x00027e90


	//   ....[8]....
        /*0cb8*/ 	.word	0x00027ee0


	//   ....[9]....
        /*0cbc*/ 	.word	0x00027f30


	//   ....[10]....
        /*0cc0*/ 	.word	0x00027fc0


	//   ....[11]....
        /*0cc4*/ 	.word	0x00028050


	//   ....[12]....
        /*0cc8*/ 	.word	0x000280a0


	//   ....[13]....
        /*0ccc*/ 	.word	0x000280f0


	//   ....[14]....
        /*0cd0*/ 	.word	0x00028180


	//   ....[15]....
        /*0cd4*/ 	.word	0x00028210


	//   ....[16]....
        /*0cd8*/ 	.word	0x00028260


	//   ....[17]....
        /*0cdc*/ 	.word	0x000282b0


	//   ....[18]....
        /*0ce0*/ 	.word	0x00028340


	//   ....[19]....
        /*0ce4*/ 	.word	0x000283d0


	//   ....[20]....
        /*0ce8*/ 	.word	0x00028420


	//   ....[21]....
        /*0cec*/ 	.word	0x00028470


	//   ....[22]....
        /*0cf0*/ 	.word	0x00028560


	//   ....[23]....
        /*0cf4*/ 	.word	0x00028610


	//   ....[24]....
        /*0cf8*/ 	.word	0x00028670


	//   ....[25]....
        /*0cfc*/ 	.word	0x000286f0


	//   ....[26]....
        /*0d00*/ 	.word	0x000287e0


	//   ....[27]....
        /*0d04*/ 	.word	0x00028830


	//   ....[28]....
        /*0d08*/ 	.word	0x00028880


	//   ....[29]....
        /*0d0c*/ 	.word	0x000288d0


	//   ....[30]....
        /*0d10*/ 	.word	0x000289f0


	//   ....[31]....
        /*0d14*/ 	.word	0x00028a90


	//   ....[32]....
        /*0d18*/ 	.word	0x00028af0


	//   ....[33]....
        /*0d1c*/ 	.word	0x00028b70


	//   ....[34]....
        /*0d20*/ 	.word	0x00028c70


	//   ....[35]....
        /*0d24*/ 	.word	0x00028cc0


	//   ....[36]....
        /*0d28*/ 	.word	0x00028d10


	//   ....[37]....
        /*0d2c*/ 	.word	0x00028d60


	//   ....[38]....
        /*0d30*/ 	.word	0x000291b0


	//   ....[39]....
        /*0d34*/ 	.word	0x000292e0


	//   ....[40]....
        /*0d38*/ 	.word	0x00029400


	//   ....[41]....
        /*0d3c*/ 	.word	0x00029530


	//   ....[42]....
        /*0d40*/ 	.word	0x00029650


	//   ....[43]....
        /*0d44*/ 	.word	0x00029720


	//   ....[44]....
        /*0d48*/ 	.word	0x00029780


	//   ....[45]....
        /*0d4c*/ 	.word	0x000297e0


	//   ....[46]....
        /*0d50*/ 	.word	0x00029840


	//   ....[47]....
        /*0d54*/ 	.word	0x000298a0


	//   ....[48]....
        /*0d58*/ 	.word	0x00029900


	//   ....[49]....
        /*0d5c*/ 	.word	0x00029960


	//   ....[50]....
        /*0d60*/ 	.word	0x000299c0


	//   ....[51]....
        /*0d64*/ 	.word	0x00029a20


	//   ....[52]....
        /*0d68*/ 	.word	0x00029a80


	//   ....[53]....
        /*0d6c*/ 	.word	0x00029b00


	//   ....[54]....
        /*0d70*/ 	.word	0x00029b60


	//   ....[55]....
        /*0d74*/ 	.word	0x00029be0


	//   ....[56]....
        /*0d78*/ 	.word	0x00029c40


	//   ....[57]....
        /*0d7c*/ 	.word	0x00029cc0


	//   ....[58]....
        /*0d80*/ 	.word	0x00029d20


	//   ....[59]....
        /*0d84*/ 	.word	0x00029da0


	//   ....[60]....
        /*0d88*/ 	.word	0x00029e00


	//   ....[61]....
        /*0d8c*/ 	.word	0x00029e80


	//   ....[62]....
        /*0d90*/ 	.word	0x00029ee0


	//   ....[63]....
        /*0d94*/ 	.word	0x00029f60


	//   ....[64]....
        /*0d98*/ 	.word	0x00029fc0


	//   ....[65]....
        /*0d9c*/ 	.word	0x0002a020


	//   ....[66]....
        /*0da0*/ 	.word	0x0002a0a0


	//   ....[67]....
        /*0da4*/ 	.word	0x0002a100


	//   ....[68]....
        /*0da8*/ 	.word	0x0002a160


	//   ....[69]....
        /*0dac*/ 	.word	0x0002a1c0


	//   ....[70]....
        /*0db0*/ 	.word	0x0002a220


	//   ....[71]....
        /*0db4*/ 	.word	0x0002a280


	//   ....[72]....
        /*0db8*/ 	.word	0x0002a300


	//   ....[73]....
        /*0dbc*/ 	.word	0x0002a360


	//   ....[74]....
        /*0dc0*/ 	.word	0x0002a3e0


	//   ....[75]....
        /*0dc4*/ 	.word	0x0002a440


	//   ....[76]....
        /*0dc8*/ 	.word	0x0002a4c0


	//   ....[77]....
        /*0dcc*/ 	.word	0x0002a520


	//   ....[78]....
        /*0dd0*/ 	.word	0x0002a580


	//   ....[79]....
        /*0dd4*/ 	.word	0x0002a5e0


	//   ....[80]....
        /*0dd8*/ 	.word	0x0002a640


	//   ....[81]....
        /*0ddc*/ 	.word	0x0002a6c0


	//   ....[82]....
        /*0de0*/ 	.word	0x0002a720


	//   ....[83]....
        /*0de4*/ 	.word	0x0002a7a0


	//   ....[84]....
        /*0de8*/ 	.word	0x0002a800


	//   ....[85]....
        /*0dec*/ 	.word	0x0002a860


	//   ....[86]....
        /*0df0*/ 	.word	0x0002a8d0


	//   ....[87]....
        /*0df4*/ 	.word	0x0002a950


	//   ....[88]....
        /*0df8*/ 	.word	0x0002a9b0


	//   ....[89]....
        /*0dfc*/ 	.word	0x0002aa30


	//   ....[90]....
        /*0e00*/ 	.word	0x0002aa90


	//   ....[91]....
        /*0e04*/ 	.word	0x0002ab10


	//   ....[92]....
        /*0e08*/ 	.word	0x0002ab70


	//   ....[93]....
        /*0e0c*/ 	.word	0x0002abd0


	//   ....[94]....
        /*0e10*/ 	.word	0x0002ac30


	//   ....[95]....
        /*0e14*/ 	.word	0x0002acb0


	//   ....[96]....
        /*0e18*/ 	.word	0x0002ad10


	//   ....[97]....
        /*0e1c*/ 	.word	0x0002ad90


	//   ....[98]....
        /*0e20*/ 	.word	0x0002adf0


	//   ....[99]....
        /*0e24*/ 	.word	0x0002ae50


	//   ....[100]....
        /*0e28*/ 	.word	0x0002af00


	//   ....[101]....
        /*0e2c*/ 	.word	0x0002aff0


	//   ....[102]....
        /*0e30*/ 	.word	0x0002b140


	//   ....[103]....
        /*0e34*/ 	.word	0x0002b190


	//   ....[104]....
        /*0e38*/ 	.word	0x0002b220


	//   ....[105]....
        /*0e3c*/ 	.word	0x0002b2b0


	//   ....[106]....
        /*0e40*/ 	.word	0x0002b340


	//   ....[107]....
        /*0e44*/ 	.word	0x0002b3d0


	//   ....[108]....
        /*0e48*/ 	.word	0x0002b460


	//   ....[109]....
        /*0e4c*/ 	.word	0x0002b4f0


	//   ....[110]....
        /*0e50*/ 	.word	0x0002b5b0


	//   ....[111]....
        /*0e54*/ 	.word	0x0002b890


	//   ....[112]....
        /*0e58*/ 	.word	0x0002b980


	//   ....[113]....
        /*0e5c*/ 	.word	0x0002ba40


	//   ....[114]....
        /*0e60*/ 	.word	0x0002bb20


	//   ....[115]....
        /*0e64*/ 	.word	0x0002bbd0


	//   ....[116]....
        /*0e68*/ 	.word	0x0002bc30


	//   ....[117]....
        /*0e6c*/ 	.word	0x0002bd00


	//   ....[118]....
        /*0e70*/ 	.word	0x0002bda0


	//   ....[119]....
        /*0e74*/ 	.word	0x0002be70


	//   ....[120]....
        /*0e78*/ 	.word	0x0002bfb0


	//   ....[121]....
        /*0e7c*/ 	.word	0x0002c040


	//   ....[122]....
        /*0e80*/ 	.word	0x0002c140


	//   ....[123]....
        /*0e84*/ 	.word	0x0002c1e0


	//   ....[124]....
        /*0e88*/ 	.word	0x0002c240


	//   ....[125]....
        /*0e8c*/ 	.word	0x0002c330


	//   ....[126]....
        /*0e90*/ 	.word	0x0002c390


	//   ....[127]....
        /*0e94*/ 	.word	0x0002c470


	//   ....[128]....
        /*0e98*/ 	.word	0x0002c560


	//   ....[129]....
        /*0e9c*/ 	.word	0x0002c5d0


	//   ....[130]....
        /*0ea0*/ 	.word	0x0002c630


	//   ....[131]....
        /*0ea4*/ 	.word	0x0002c740


	//   ....[132]....
        /*0ea8*/ 	.word	0x0002c7a0


	//   ....[133]....
        /*0eac*/ 	.word	0x0002c8b0


	//   ....[134]....
        /*0eb0*/ 	.word	0x0002c910


	//   ....[135]....
        /*0eb4*/ 	.word	0x0002ca20


	//   ....[136]....
        /*0eb8*/ 	.word	0x0002ca80


	//   ....[137]....
        /*0ebc*/ 	.word	0x0002cb90


	//   ....[138]....
        /*0ec0*/ 	.word	0x0002cbf0


	//   ....[139]....
        /*0ec4*/ 	.word	0x0002cd00


	//   ....[140]....
        /*0ec8*/ 	.word	0x0002cd60


	//   ....[141]....
        /*0ecc*/ 	.word	0x0002ce60


	//   ....[142]....
        /*0ed0*/ 	.word	0x0002cec0


	//   ....[143]....
        /*0ed4*/ 	.word	0x0002cfb0


	//   ....[144]....
        /*0ed8*/ 	.word	0x0002d0e0


	//   ....[145]....
        /*0edc*/ 	.word	0x0002d180


	//   ....[146]....
        /*0ee0*/ 	.word	0x0002d1e0


	//   ....[147]....
        /*0ee4*/ 	.word	0x0002d2a0


	//   ....[148]....
        /*0ee8*/ 	.word	0x0002d300


	//   ....[149]....
        /*0eec*/ 	.word	0x0002d3c0


	//   ....[150]....
        /*0ef0*/ 	.word	0x0002d420


	//   ....[151]....
        /*0ef4*/ 	.word	0x0002d4e0


	//   ....[152]....
        /*0ef8*/ 	.word	0x0002d5d0


	//   ....[153]....
        /*0efc*/ 	.word	0x0002d660


	//   ....[154]....
        /*0f00*/ 	.word	0x0002d6c0


	//   ....[155]....
        /*0f04*/ 	.word	0x0002d780


	//   ....[156]....
        /*0f08*/ 	.word	0x0002d7e0


	//   ....[157]....
        /*0f0c*/ 	.word	0x0002d8a0


	//   ....[158]....
        /*0f10*/ 	.word	0x0002d900


	//   ....[159]....
        /*0f14*/ 	.word	0x0002d9c0


	//   ....[160]....
        /*0f18*/ 	.word	0x0002dba0


	//   ....[161]....
        /*0f1c*/ 	.word	0x0002dc40


	//   ....[162]....
        /*0f20*/ 	.word	0x0002dd60


	//   ....[163]....
        /*0f24*/ 	.word	0x0002ddd0


	//   ....[164]....
        /*0f28*/ 	.word	0x0002de40


	//   ....[165]....
        /*0f2c*/ 	.word	0x0002deb0


	//   ....[166]....
        /*0f30*/ 	.word	0x0002df20


	//   ....[167]....
        /*0f34*/ 	.word	0x0002dfa0


	//   ....[168]....
        /*0f38*/ 	.word	0x0002e030


	//   ....[169]....
        /*0f3c*/ 	.word	0x0002e0c0


	//   ....[170]....
        /*0f40*/ 	.word	0x0002e130


	//   ....[171]....
        /*0f44*/ 	.word	0x0002e1a0


	//   ....[172]....
        /*0f48*/ 	.word	0x0002e210


	//   ....[173]....
        /*0f4c*/ 	.word	0x0002e290


	//   ....[174]....
        /*0f50*/ 	.word	0x0002e300


	//   ....[175]....
        /*0f54*/ 	.word	0x0002e3a0


	//   ....[176]....
        /*0f58*/ 	.word	0x0002e430


	//   ....[177]....
        /*0f5c*/ 	.word	0x0002e550


	//----- nvinfo : EIATTR_REG_RECONFIG
	.align		4
.L_240:
        /*0f60*/ 	.byte	0x01, 0x54
	.zero		2


	//----- nvinfo : EIATTR_SYSCALL_OFFSETS
	.align		4
        /*0f64*/ 	.byte	0x04, 0x46
        /*0f66*/ 	.short	(.L_242 - .L_241)


	//   ....[0]....
.L_241:
        /*0f68*/ 	.word	0x00001d70


	//   ....[1]....
        /*0f6c*/ 	.word	0x00001ec0


	//   ....[2]....
        /*0f70*/ 	.word	0x000080c0


	//   ....[3]....
        /*0f74*/ 	.word	0x00008670


	//   ....[4]....
        /*0f78*/ 	.word	0x00022ad0


	//   ....[5]....
        /*0f7c*/ 	.word	0x00022c40


	//   ....[6]....
        /*0f80*/ 	.word	0x00022d90


	//   ....[7]....
        /*0f84*/ 	.word	0x00022ed0


	//   ....[8]....
        /*0f88*/ 	.word	0x00023f80


	//----- nvinfo : EIATTR_MBARRIER_INSTR_OFFSETS
	.align		4
.L_242:
        /*0f8c*/ 	.byte	0x04, 0x39
        /*0f8e*/ 	.short	(.L_244 - .L_243)


	//   ....[0]....
.L_243:
        /*0f90*/ 	.word	0x00000270
        /*0f94*/ 	.word	0x000000ff
        /*0f98*/ 	.word	0x00028400
        /*0f9c*/ 	.short	0x0100
        /*0f9e*/ 	.byte	0x08
	.zero		1


	//   ....[1]....
        /*0fa0*/ 	.word	0x00000280
        /*0fa4*/ 	.word	0x000000ff
        /*0fa8*/ 	.word	0x00028420
        /*0fac*/ 	.short	0x0100
        /*0fae*/ 	.byte	0x08
	.zero		1


	//   ....[2]....
        /*0fb0*/ 	.word	0x00000370
        /*0fb4*/ 	.word	0x000000ff
        /*0fb8*/ 	.word	0x00028430
        /*0fbc*/ 	.short	0x0100
        /*0fbe*/ 	.byte	0x08
	.zero		1


	//   ....[3]....
        /*0fc0*/ 	.word	0x00000380
        /*0fc4*/ 	.word	0x000000ff
        /*0fc8*/ 	.word	0x00028440
        /*0fcc*/ 	.short	0x0100
        /*0fce*/ 	.byte	0x08
	.zero		1


	//   ....[4]....
        /*0fd0*/ 	.word	0x00000390
        /*0fd4*/ 	.word	0x000000ff
        /*0fd8*/ 	.word	0x00028438
        /*0fdc*/ 	.short	0x0100
        /*0fde*/ 	.byte	0x08
	.zero		1


	//   ....[5]....
        /*0fe0*/ 	.word	0x000003a0
        /*0fe4*/ 	.word	0x000000ff
        /*0fe8*/ 	.word	0x00028448
        /*0fec*/ 	.short	0x0100
        /*0fee*/ 	.byte	0x08
	.zero		1


	//   ....[6]....
        /*0ff0*/ 	.word	0x000004d0
        /*0ff4*/ 	.word	0x000000ff
        /*0ff8*/ 	.word	0x00028450
        /*0ffc*/ 	.short	0x0100
        /*0ffe*/ 	.byte	0x08
	.zero		1


	//   ....[7]....
        /*1000*/ 	.word	0x000004e0
        /*1004*/ 	.word	0x000000ff
        /*1008*/ 	.word	0x00028460
        /*100c*/ 	.short	0x0100
        /*100e*/ 	.byte	0x08
	.zero		1


	//   ....[8]....
        /*1010*/ 	.word	0x000004f0
        /*1014*/ 	.word	0x000000ff
        /*1018*/ 	.word	0x00028458
        /*101c*/ 	.short	0x0100
        /*101e*/ 	.byte	0x08
	.zero		1


	//   ....[9]....
        /*1020*/ 	.word	0x00000500
        /*1024*/ 	.word	0x000000ff
        /*1028*/ 	.word	0x00028468
        /*102c*/ 	.short	0x0100
        /*102e*/ 	.byte	0x08
	.zero		1


	//   ....[10]....
        /*1030*/ 	.word	0x000005f0
        /*1034*/ 	.word	0x000000ff
        /*1038*/ 	.word	0x00028470
        /*103c*/ 	.short	0x0100
        /*103e*/ 	.byte	0x06
	.zero		1


	//   ....[11]....
        /*1040*/ 	.word	0x00000600
        /*1044*/ 	.word	0x000000ff
        /*1048*/ 	.word	0x00028480
        /*104c*/ 	.short	0x0100
        /*104e*/ 	.byte	0x06
	.zero		1


	//   ....[12]....
        /*1050*/ 	.word	0x00000610
        /*1054*/ 	.word	0x000000ff
        /*1058*/ 	.word	0x00028478
        /*105c*/ 	.short	0x0100
        /*105e*/ 	.byte	0x06
	.zero		1


	//   ....[13]....
        /*1060*/ 	.word	0x00000620
        /*1064*/ 	.word	0x000000ff
        /*1068*/ 	.word	0x00028488
        /*106c*/ 	.short	0x0100
        /*106e*/ 	.byte	0x06
	.zero		1


	//   ....[14]....
        /*1070*/ 	.word	0x00000750
        /*1074*/ 	.word	0x000000ff
        /*1078*/ 	.word	0x00028490
        /*107c*/ 	.short	0x0100
        /*107e*/ 	.byte	0x08
	.zero		1


	//   ....[15]....
        /*1080*/ 	.word	0x00000760
        /*1084*/ 	.word	0x000000ff
        /*1088*/ 	.word	0x000284a0
        /*108c*/ 	.short	0x0100
        /*108e*/ 	.byte	0x08
	.zero		1


	//   ....[16]....
        /*1090*/ 	.word	0x00000770
        /*1094*/ 	.word	0x000000ff
        /*1098*/ 	.word	0x00028498
        /*109c*/ 	.short	0x0100
        /*109e*/ 	.byte	0x08
	.zero		1


	//   ....[17]....
        /*10a0*/ 	.word	0x00000780
        /*10a4*/ 	.word	0x000000ff
        /*10a8*/ 	.word	0x000284a8
        /*10ac*/ 	.short	0x0100
        /*10ae*/ 	.byte	0x08
	.zero		1


	//   ....[18]....
        /*10b0*/ 	.word	0x000008c0
        /*10b4*/ 	.word	0x000000ff
        /*10b8*/ 	.word	0x000284b0
        /*10bc*/ 	.short	0x0100
        /*10be*/ 	.byte	0x08
	.zero		1


	//   ....[19]....
        /*10c0*/ 	.word	0x000008d0
        /*10c4*/ 	.word	0x000000ff
        /*10c8*/ 	.word	0x000284c0
        /*10cc*/ 	.short	0x0100
        /*10ce*/ 	.byte	0x08
	.zero		1


	//   ....[20]....
        /*10d0*/ 	.word	0x000008e0
        /*10d4*/ 	.word	0x000000ff
        /*10d8*/ 	.word	0x000284b8
        /*10dc*/ 	.short	0x0100
        /*10de*/ 	.byte	0x08
	.zero		1


	//   ....[21]....
        /*10e0*/ 	.word	0x000008f0
        /*10e4*/ 	.word	0x000000ff
        /*10e8*/ 	.word	0x000284c8
        /*10ec*/ 	.short	0x0100
        /*10ee*/ 	.byte	0x08
	.zero		1


	//   ....[22]....
        /*10f0*/ 	.word	0x00002c20
        /*10f4*/ 	.word	0x00000048
        /*10f8*/ 	.word	0x00028490
        /*10fc*/ 	.short	0x010a
        /*10fe*/ 	.byte	0x3f
	.zero		1


	//   ....[23]....
        /*1100*/ 	.word	0x00004c90
        /*1104*/ 	.word	0x00000048
        /*1108*/ 	.word	0x00028490
        /*110c*/ 	.short	0x010a
        /*110e*/ 	.byte	0x3f
	.zero		1


	//   ....[24]....
        /*1110*/ 	.word	0x00006c20
        /*1114*/ 	.word	0x00000048
        /*1118*/ 	.word	0x00028490
        /*111c*/ 	.short	0x010a
        /*111e*/ 	.byte	0x3f
	.zero		1


	//   ....[25]....
        /*1120*/ 	.word	0x000070c0
        /*1124*/ 	.word	0x00000000
        /*1128*/ 	.word	0x00000000
        /*112c*/ 	.short	0x0101
        /*112e*/ 	.byte	0x3f
	.zero		1


	//   ....[26]....
        /*1130*/ 	.word	0x00007100
        /*1134*/ 	.word	0x00000048
        /*1138*/ 	.word	0x000284b0
        /*113c*/ 	.short	0x010a
        /*113e*/ 	.byte	0x3f
	.zero		1


	//   ....[27]....
        /*1140*/ 	.word	0x00007530
        /*1144*/ 	.word	0x00000048
        /*1148*/ 	.word	0x00000000
        /*114c*/ 	.short	0x0101
        /*114e*/ 	.byte	0x3f
	.zero		1


	//   ....[28]....
        /*1150*/ 	.word	0x000083d0
        /*1154*/ 	.word	0x000000b8
        /*1158*/ 	.word	0x00028400
        /*115c*/ 	.short	0x010a
        /*115e*/ 	.byte	0x3f
	.zero		1


	//   ....[29]....
        /*1160*/ 	.word	0x00008420
        /*1164*/ 	.word	0x000000b8
        /*1168*/ 	.word	0x00028400
        /*116c*/ 	.short	0x010a
        /*116e*/ 	.byte	0x3f
	.zero		1


	//   ....[30]....
        /*1170*/ 	.word	0x00009130
        /*1174*/ 	.word	0x000000b8
        /*1178*/ 	.word	0x00028400
        /*117c*/ 	.short	0x010a
        /*117e*/ 	.byte	0x3f
	.zero		1


	//   ....[31]....
        /*1180*/ 	.word	0x0000d8a0
        /*1184*/ 	.word	0x000000b8
        /*1188*/ 	.word	0x00028400
        /*118c*/ 	.short	0x010a
        /*118e*/ 	.byte	0x3f
	.zero		1


	//   ....[32]....
        /*1190*/ 	.word	0x00011a10
        /*1194*/ 	.word	0x00000005
        /*1198*/ 	.word	0x00028430
        /*119c*/ 	.short	0x010a
        /*119e*/ 	.byte	0x3f
	.zero		1


	//   ....[33]....
        /*11a0*/ 	.word	0x00011a50
        /*11a4*/ 	.word	0x00000005
        /*11a8*/ 	.word	0x00028430
        /*11ac*/ 	.short	0x010a
        /*11ae*/ 	.byte	0x3f
	.zero		1


	//   ....[34]....
        /*11b0*/ 	.word	0x00012430
        /*11b4*/ 	.word	0x00000003
        /*11b8*/ 	.word	0x00000000
        /*11bc*/ 	.short	0x0101
        /*11be*/ 	.byte	0x3f
	.zero		1


	//   ....[35]....
        /*11c0*/ 	.word	0x00013c10
        /*11c4*/ 	.word	0x00000005
        /*11c8*/ 	.word	0x00028450
        /*11cc*/ 	.short	0x010a
        /*11ce*/ 	.byte	0x3f
	.zero		1


	//   ....[36]....
        /*11d0*/ 	.word	0x00013c60
        /*11d4*/ 	.word	0x00000005
        /*11d8*/ 	.word	0x00028450
        /*11dc*/ 	.short	0x010a
        /*11de*/ 	.byte	0x3f
	.zero		1


	//   ....[37]....
        /*11e0*/ 	.word	0x00013e90
        /*11e4*/ 	.word	0x00000005
        /*11e8*/ 	.word	0x00000000
        /*11ec*/ 	.short	0x0101
        /*11ee*/ 	.byte	0x3f
	.zero		1


	//   ....[38]....
        /*11f0*/ 	.word	0x000141c0
        /*11f4*/ 	.word	0x0000000a
        /*11f8*/ 	.word	0x00028430
        /*11fc*/ 	.short	0x010a
        /*11fe*/ 	.byte	0x3f
	.zero		1


	//   ....[39]....
        /*1200*/ 	.word	0x00014240
        /*1204*/ 	.word	0x0000000a
        /*1208*/ 	.word	0x00028430
        /*120c*/ 	.short	0x010a
        /*120e*/ 	.byte	0x3f
	.zero		1


	//   ....[40]....
        /*1210*/ 	.word	0x000149a0
        /*1214*/ 	.word	0x0000000c
        /*1218*/ 	.word	0x00000000
        /*121c*/ 	.short	0x0101
        /*121e*/ 	.byte	0x3f
	.zero		1


	//   ....[41]....
        /*1220*/ 	.word	0x00016820
        /*1224*/ 	.word	0x0000000a
        /*1228*/ 	.word	0x00028450
        /*122c*/ 	.short	0x010a
        /*122e*/ 	.byte	0x3f
	.zero		1


	//   ....[42]....
        /*1230*/ 	.word	0x00016890
        /*1234*/ 	.word	0x0000000a
        /*1238*/ 	.word	0x00028450
        /*123c*/ 	.short	0x010a
        /*123e*/ 	.byte	0x3f
	.zero		1


	//   ....[43]....
        /*1240*/ 	.word	0x00016a70
        /*1244*/ 	.word	0x0000000a
        /*1248*/ 	.word	0x00000000
        /*124c*/ 	.short	0x0101
        /*124e*/ 	.byte	0x3f
	.zero		1


	//   ....[44]....
        /*1250*/ 	.word	0x00016e30
        /*1254*/ 	.word	0x0000000c
        /*1258*/ 	.word	0x00028430
        /*125c*/ 	.short	0x010a
        /*125e*/ 	.byte	0x3f
	.zero		1


	//   ....[45]....
        /*1260*/ 	.word	0x00016eb0
        /*1264*/ 	.word	0x0000000c
        /*1268*/ 	.word	0x00028430
        /*126c*/ 	.short	0x010a
        /*126e*/ 	.byte	0x3f
	.zero		1


	//   ....[46]....
        /*1270*/ 	.word	0x00018580
        /*1274*/ 	.word	0x0000000e
        /*1278*/ 	.word	0x00000000
        /*127c*/ 	.short	0x0101
        /*127e*/ 	.byte	0x3f
	.zero		1


	//   ....[47]....
        /*1280*/ 	.word	0x000189f0
        /*1284*/ 	.word	0x0000000c
        /*1288*/ 	.word	0x00028450
        /*128c*/ 	.short	0x010a
        /*128e*/ 	.byte	0x3f
	.zero		1


	//   ....[48]....
        /*1290*/ 	.word	0x00018a60
        /*1294*/ 	.word	0x0000000c
        /*1298*/ 	.word	0x00028450
        /*129c*/ 	.short	0x010a
        /*129e*/ 	.byte	0x3f
	.zero		1


	//   ....[49]....
        /*12a0*/ 	.word	0x00018c20
        /*12a4*/ 	.word	0x0000000c
        /*12a8*/ 	.word	0x00000000
        /*12ac*/ 	.short	0x0101
        /*12ae*/ 	.byte	0x3f
	.zero		1


	//   ....[50]....
        /*12b0*/ 	.word	0x00018d40
        /*12b4*/ 	.word	0x0000000b
        /*12b8*/ 	.word	0x00028430
        /*12bc*/ 	.short	0x010a
        /*12be*/ 	.byte	0x3f
	.zero		1


	//   ....[51]....
        /*12c0*/ 	.word	0x00018dc0
        /*12c4*/ 	.word	0x0000000b
        /*12c8*/ 	.word	0x00028430
        /*12cc*/ 	.short	0x010a
        /*12ce*/ 	.byte	0x3f
	.zero		1


	//   ....[52]....
        /*12d0*/ 	.word	0x00019520
        /*12d4*/ 	.word	0x00000006
        /*12d8*/ 	.word	0x00000000
        /*12dc*/ 	.short	0x0101
        /*12de*/ 	.byte	0x3f
	.zero		1


	//   ....[53]....
        /*12e0*/ 	.word	0x0001b360
        /*12e4*/ 	.word	0x0000000b
        /*12e8*/ 	.word	0x00028450
        /*12ec*/ 	.short	0x010a
        /*12ee*/ 	.byte	0x3f
	.zero		1


	//   ....[54]....
        /*12f0*/ 	.word	0x0001b3d0
        /*12f4*/ 	.word	0x0000000b
        /*12f8*/ 	.word	0x00028450
        /*12fc*/ 	.short	0x010a
        /*12fe*/ 	.byte	0x3f
	.zero		1


	//   ....[55]....
        /*1300*/ 	.word	0x0001b5b0
        /*1304*/ 	.word	0x0000000b
        /*1308*/ 	.word	0x00000000
        /*130c*/ 	.short	0x0101
        /*130e*/ 	.byte	0x3f
	.zero		1


	//   ....[56]....
        /*1310*/ 	.word	0x0001e830
        /*1314*/ 	.word	0x00000000
        /*1318*/ 	.word	0x00000000
        /*131c*/ 	.short	0x0101
        /*131e*/ 	.byte	0x3f
	.zero		1


	//   ....[57]....
        /*1320*/ 	.word	0x00021540
        /*1324*/ 	.word	0x00000017
        /*1328*/ 	.word	0x00028420
        /*132c*/ 	.short	0x010a
        /*132e*/ 	.byte	0x3f
	.zero		1


	//   ....[58]....
        /*1330*/ 	.word	0x000215d0
        /*1334*/ 	.word	0x0000000c
        /*1338*/ 	.word	0x000284a0
        /*133c*/ 	.short	0x010a
        /*133e*/ 	.byte	0x3f
	.zero		1


	//   ....[59]....
        /*1340*/ 	.word	0x00021920
        /*1344*/ 	.word	0x0000000c
        /*1348*/ 	.word	0x000284c0
        /*134c*/ 	.short	0x010a
        /*134e*/ 	.byte	0x3f
	.zero		1


	//   ....[60]....
        /*1350*/ 	.word	0x00021d40
        /*1354*/ 	.word	0x0000000b
        /*1358*/ 	.word	0x000284a0
        /*135c*/ 	.short	0x010a
        /*135e*/ 	.byte	0x3f
	.zero		1


	//   ....[61]....
        /*1360*/ 	.word	0x00022080
        /*1364*/ 	.word	0x0000000b
        /*1368*/ 	.word	0x000284c0
        /*136c*/ 	.short	0x010a
        /*136e*/ 	.byte	0x3f
	.zero		1


	//   ....[62]....
        /*1370*/ 	.word	0x000232f0
        /*1374*/ 	.word	0x00000006
        /*1378*/ 	.word	0x00028480
        /*137c*/ 	.short	0x010a
        /*137e*/ 	.byte	0x3f
	.zero		1


	//   ....[63]....
        /*1380*/ 	.word	0x00023780
        /*1384*/ 	.word	0x00000006
        /*1388*/ 	.word	0x00028470
        /*138c*/ 	.short	0x0107
        /*138e*/ 	.byte	0x3f
	.zero		1


	//   ....[64]....
        /*1390*/ 	.word	0x00023830
        /*1394*/ 	.word	0x00000006
        /*1398*/ 	.word	0x00028470
        /*139c*/ 	.short	0x0101
        /*139e*/ 	.byte	0x3f
	.zero		1


	//   ....[65]....
        /*13a0*/ 	.word	0x00023860
        /*13a4*/ 	.word	0x00000006
        /*13a8*/ 	.word	0x00028440
        /*13ac*/ 	.short	0x010a
        /*13ae*/ 	.byte	0x3f
	.zero		1


	//   ....[66]....
        /*13b0*/ 	.word	0x00023c90
        /*13b4*/ 	.word	0x00000006
        /*13b8*/ 	.word	0x00028430
        /*13bc*/ 	.short	0x0107
        /*13be*/ 	.byte	0x3f
	.zero		1


	//   ....[67]....
        /*13c0*/ 	.word	0x00023d50
        /*13c4*/ 	.word	0x00000006
        /*13c8*/ 	.word	0x00028430
        /*13cc*/ 	.short	0x0101
        /*13ce*/ 	.byte	0x3f
	.zero		1


	//   ....[68]....
        /*13d0*/ 	.word	0x000248c0
        /*13d4*/ 	.word	0x00000017
        /*13d8*/ 	.word	0x00028400
        /*13dc*/ 	.short	0x0107
        /*13de*/ 	.byte	0x3f
	.zero		1


	//   ....[69]....
        /*13e0*/ 	.word	0x000249d0
        /*13e4*/ 	.word	0x00000017
        /*13e8*/ 	.word	0x00028400
        /*13ec*/ 	.short	0x0101
        /*13ee*/ 	.byte	0x3f
	.zero		1


	//   ....[70]....
        /*13f0*/ 	.word	0x000249f0
        /*13f4*/ 	.word	0x00000017
        /*13f8*/ 	.word	0x00028420
        /*13fc*/ 	.short	0x010a
        /*13fe*/ 	.byte	0x3f
	.zero		1


	//   ....[71]....
        /*1400*/ 	.word	0x00024d30
        /*1404*/ 	.word	0x00000000
        /*1408*/ 	.word	0x00028480
        /*140c*/ 	.short	0x010a
        /*140e*/ 	.byte	0x3f
	.zero		1


	//   ....[72]....
        /*1410*/ 	.word	0x000250e0
        /*1414*/ 	.word	0x00000000
        /*1418*/ 	.word	0x00028470
        /*141c*/ 	.short	0x0107
        /*141e*/ 	.byte	0x3f
	.zero		1


	//   ....[73]....
        /*1420*/ 	.word	0x00025190
        /*1424*/ 	.word	0x00000000
        /*1428*/ 	.word	0x00028470
        /*142c*/ 	.short	0x0101
        /*142e*/ 	.byte	0x3f
	.zero		1


	//   ....[74]....
        /*1430*/ 	.word	0x000251c0
        /*1434*/ 	.word	0x00000000
        /*1438*/ 	.word	0x00028440
        /*143c*/ 	.short	0x010a
        /*143e*/ 	.byte	0x3f
	.zero		1


	//   ....[75]....
        /*1440*/ 	.word	0x00025540
        /*1444*/ 	.word	0x00000000
        /*1448*/ 	.word	0x00028430
        /*144c*/ 	.short	0x0107
        /*144e*/ 	.byte	0x3f
	.zero		1


	//   ....[76]....
        /*1450*/ 	.word	0x000255f0
        /*1454*/ 	.word	0x00000000
        /*1458*/ 	.word	0x00028430
        /*145c*/ 	.short	0x0101
        /*145e*/ 	.byte	0x3f
	.zero		1


	//   ....[77]....
        /*1460*/ 	.word	0x00025680
        /*1464*/ 	.word	0x00000000
        /*1468*/ 	.word	0x00028470
        /*146c*/ 	.short	0x010a
        /*146e*/ 	.byte	0x3f
	.zero		1


	//   ....[78]....
        /*1470*/ 	.word	0x00025700
        /*1474*/ 	.word	0x00000000
        /*1478*/ 	.word	0x00028460
        /*147c*/ 	.short	0x010a
        /*147e*/ 	.byte	0x3f
	.zero		1


	//   ....[79]....
        /*1480*/ 	.word	0x00025bc0
        /*1484*/ 	.word	0x00000000
        /*1488*/ 	.word	0x00028450
        /*148c*/ 	.short	0x0101
        /*148e*/ 	.byte	0x3f
	.zero		1


	//   ....[80]....
        /*1490*/ 	.word	0x00025c50
        /*1494*/ 	.word	0x00000000
        /*1498*/ 	.word	0x00000000
        /*149c*/ 	.short	0x0101
        /*149e*/ 	.byte	0x3f
	.zero		1


	//   ....[81]....
        /*14a0*/ 	.word	0x00025e10
        /*14a4*/ 	.word	0x00000011
        /*14a8*/ 	.word	0x00028470
        /*14ac*/ 	.short	0x010a
        /*14ae*/ 	.byte	0x3f
	.zero		1


	//   ....[82]....
        /*14b0*/ 	.word	0x00025e80
        /*14b4*/ 	.word	0x00000011
        /*14b8*/ 	.word	0x00028460
        /*14bc*/ 	.short	0x010a
        /*14be*/ 	.byte	0x3f
	.zero		1


	//   ....[83]....
        /*14c0*/ 	.word	0x00026350
        /*14c4*/ 	.word	0x00000011
        /*14c8*/ 	.word	0x00028450
        /*14cc*/ 	.short	0x0101
        /*14ce*/ 	.byte	0x3f
	.zero		1


	//   ....[84]....
        /*14d0*/ 	.word	0x00026410
        /*14d4*/ 	.word	0x00000011
        /*14d8*/ 	.word	0x00000000
        /*14dc*/ 	.short	0x0101
        /*14de*/ 	.byte	0x3f
	.zero		1


	//   ....[85]....
        /*14e0*/ 	.word	0x00027110
        /*14e4*/ 	.word	0x00000007
        /*14e8*/ 	.word	0x00028420
        /*14ec*/ 	.short	0x010a
        /*14ee*/ 	.byte	0x3f
	.zero		1


	//   ....[86]....
        /*14f0*/ 	.word	0x000272a0
        /*14f4*/ 	.word	0x00000005
        /*14f8*/ 	.word	0x00028440
        /*14fc*/ 	.short	0x010a
        /*14fe*/ 	.byte	0x3f
	.zero		1


	//   ....[87]....
        /*1500*/ 	.word	0x00027340
        /*1504*/ 	.word	0x00000003
        /*1508*/ 	.word	0x00028440
        /*150c*/ 	.short	0x010a
        /*150e*/ 	.byte	0x3f
	.zero		1


	//   ....[88]....
        /*1510*/ 	.word	0x00027380
        /*1514*/ 	.word	0x00000005
        /*1518*/ 	.word	0x00028460
        /*151c*/ 	.short	0x010a
        /*151e*/ 	.byte	0x3f
	.zero		1


	//   ....[89]....
        /*1520*/ 	.word	0x000273c0
        /*1524*/ 	.word	0x00000003
        /*1528*/ 	.word	0x00028460
        /*152c*/ 	.short	0x010a
        /*152e*/ 	.byte	0x3f
	.zero		1


	//   ....[90]....
        /*1530*/ 	.word	0x00027400
        /*1534*/ 	.word	0x00000005
        /*1538*/ 	.word	0x00028480
        /*153c*/ 	.short	0x010a
        /*153e*/ 	.byte	0x3f
	.zero		1


	//   ....[91]....
        /*1540*/ 	.word	0x00027440
        /*1544*/ 	.word	0x00000003
        /*1548*/ 	.word	0x00028480
        /*154c*/ 	.short	0x010a
        /*154e*/ 	.byte	0x3f
	.zero		1


	//   ....[92]....
        /*1550*/ 	.word	0x000274a0
        /*1554*/ 	.word	0x00000048
        /*1558*/ 	.word	0x00028490
        /*155c*/ 	.short	0x010a
        /*155e*/ 	.byte	0x3f
	.zero		1


	//   ....[93]....
        /*1560*/ 	.word	0x00027730
        /*1564*/ 	.word	0x00000048
        /*1568*/ 	.word	0x00028490
        /*156c*/ 	.short	0x010a
        /*156e*/ 	.byte	0x3f
	.zero		1


	//   ....[94]....
        /*1570*/ 	.word	0x000279d0
        /*1574*/ 	.word	0x00000048
        /*1578*/ 	.word	0x00028490
        /*157c*/ 	.short	0x010a
        /*157e*/ 	.byte	0x3f
	.zero		1


	//   ....[95]....
        /*1580*/ 	.word	0x00027c60
        /*1584*/ 	.word	0x00000048
        /*1588*/ 	.word	0x000284b0
        /*158c*/ 	.short	0x010a
        /*158e*/ 	.byte	0x3f
	.zero		1


	//   ....[96]....
        /*1590*/ 	.word	0x000284a0
        /*1594*/ 	.word	0x000000b8
        /*1598*/ 	.word	0x00028400
        /*159c*/ 	.short	0x010a
        /*159e*/ 	.byte	0x3f
	.zero		1


	//   ....[97]....
        /*15a0*/ 	.word	0x00028e20
        /*15a4*/ 	.word	0x000000b8
        /*15a8*/ 	.word	0x00028400
        /*15ac*/ 	.short	0x010a
        /*15ae*/ 	.byte	0x3f
	.zero		1


	//   ....[98]....
        /*15b0*/ 	.word	0x00028e70
        /*15b4*/ 	.word	0x00000005
        /*15b8*/ 	.word	0x00028430
        /*15bc*/ 	.short	0x010a
        /*15be*/ 	.byte	0x3f
	.zero		1


	//   ....[99]....
        /*15c0*/ 	.word	0x00028ec0
        /*15c4*/ 	.word	0x00000005
        /*15c8*/ 	.word	0x00028450
        /*15cc*/ 	.short	0x010a
        /*15ce*/ 	.byte	0x3f
	.zero		1


	//   ....[100]....
        /*15d0*/ 	.word	0x00028f10
        /*15d4*/ 	.word	0x0000000a
        /*15d8*/ 	.word	0x00028430
        /*15dc*/ 	.short	0x010a
        /*15de*/ 	.byte	0x3f
	.zero		1


	//   ....[101]....
        /*15e0*/ 	.word	0x00028f60
        /*15e4*/ 	.word	0x0000000a
        /*15e8*/ 	.word	0x00028450
        /*15ec*/ 	.short	0x010a
        /*15ee*/ 	.byte	0x3f
	.zero		1


	//   ....[102]....
        /*15f0*/ 	.word	0x00028fb0
        /*15f4*/ 	.word	0x0000000c
        /*15f8*/ 	.word	0x00028430
        /*15fc*/ 	.short	0x010a
        /*15fe*/ 	.byte	0x3f
	.zero		1


	//   ....[103]....
        /*1600*/ 	.word	0x00029000
        /*1604*/ 	.word	0x0000000c
        /*1608*/ 	.word	0x00028450
        /*160c*/ 	.short	0x010a
        /*160e*/ 	.byte	0x3f
	.zero		1


	//   ....[104]....
        /*1610*/ 	.word	0x00029050
        /*1614*/ 	.word	0x0000000b
        /*1618*/ 	.word	0x00028430
        /*161c*/ 	.short	0x010a
        /*161e*/ 	.byte	0x3f
	.zero		1


	//   ....[105]....
        /*1620*/ 	.word	0x000290a0
        /*1624*/ 	.word	0x0000000b
        /*1628*/ 	.word	0x00028450
        /*162c*/ 	.short	0x010a
        /*162e*/ 	.byte	0x3f
	.zero		1


	//   ....[106]....
        /*1630*/ 	.word	0x0002b670
        /*1634*/ 	.word	0x00000017
        /*1638*/ 	.word	0x00028420
        /*163c*/ 	.short	0x010a
        /*163e*/ 	.byte	0x3f
	.zero		1


	//   ....[107]....
        /*1640*/ 	.word	0x0002b6c0
        /*1644*/ 	.word	0x0000000c
        /*1648*/ 	.word	0x000284a0
        /*164c*/ 	.short	0x010a
        /*164e*/ 	.byte	0x3f
	.zero		1


	//   ....[108]....
        /*1650*/ 	.word	0x0002b710
        /*1654*/ 	.word	0x0000000c
        /*1658*/ 	.word	0x000284c0
        /*165c*/ 	.short	0x010a
        /*165e*/ 	.byte	0x3f
	.zero		1


	//   ....[109]....
        /*1660*/ 	.word	0x0002b760
        /*1664*/ 	.word	0x0000000b
        /*1668*/ 	.word	0x000284a0
        /*166c*/ 	.short	0x010a
        /*166e*/ 	.byte	0x3f
	.zero		1


	//   ....[110]....
        /*1670*/ 	.word	0x0002b7b0
        /*1674*/ 	.word	0x0000000b
        /*1678*/ 	.word	0x000284c0
        /*167c*/ 	.short	0x010a
        /*167e*/ 	.byte	0x3f
	.zero		1


	//   ....[111]....
        /*1680*/ 	.word	0x0002b8d0
        /*1684*/ 	.word	0x00000006
        /*1688*/ 	.word	0x00028480
        /*168c*/ 	.short	0x010a
        /*168e*/ 	.byte	0x3f
	.zero		1


	//   ....[112]....
        /*1690*/ 	.word	0x0002bf00
        /*1694*/ 	.word	0x00000006
        /*1698*/ 	.word	0x00028440
        /*169c*/ 	.short	0x010a
        /*169e*/ 	.byte	0x3f
	.zero		1


	//   ....[113]....
        /*16a0*/ 	.word	0x0002cfe0
        /*16a4*/ 	.word	0x00000017
        /*16a8*/ 	.word	0x00028420
        /*16ac*/ 	.short	0x010a
        /*16ae*/ 	.byte	0x3f
	.zero		1


	//   ....[114]....
        /*16b0*/ 	.word	0x0002d030
        /*16b4*/ 	.word	0x00000000
        /*16b8*/ 	.word	0x00028480
        /*16bc*/ 	.short	0x010a
        /*16be*/ 	.byte	0x3f
	.zero		1


	//   ....[115]....
        /*16c0*/ 	.word	0x0002d520
        /*16c4*/ 	.word	0x00000000
        /*16c8*/ 	.word	0x00028440
        /*16cc*/ 	.short	0x010a
        /*16ce*/ 	.byte	0x3f
	.zero		1


	//   ....[116]....
        /*16d0*/ 	.word	0x0002da00
        /*16d4*/ 	.word	0x00000000
        /*16d8*/ 	.word	0x00028470
        /*16dc*/ 	.short	0x010a
        /*16de*/ 	.byte	0x3f
	.zero		1


	//   ....[117]....
        /*16e0*/ 	.word	0x0002da50
        /*16e4*/ 	.word	0x00000000
        /*16e8*/ 	.word	0x00028460
        /*16ec*/ 	.short	0x010a
        /*16ee*/ 	.byte	0x3f
	.zero		1


	//   ....[118]....
        /*16f0*/ 	.word	0x0002daa0
        /*16f4*/ 	.word	0x00000011
        /*16f8*/ 	.word	0x00028470
        /*16fc*/ 	.short	0x010a
        /*16fe*/ 	.byte	0x3f
	.zero		1


	//   ....[119]....
        /*1700*/ 	.word	0x0002daf0
        /*1704*/ 	.word	0x00000011
        /*1708*/ 	.word	0x00028460
        /*170c*/ 	.short	0x010a
        /*170e*/ 	.byte	0x3f
	.zero		1


	//   ....[120]....
        /*1710*/ 	.word	0x0002e470
        /*1714*/ 	.word	0x00000007
        /*1718*/ 	.word	0x00028420
        /*171c*/ 	.short	0x010a
        /*171e*/ 	.byte	0x3f
	.zero		1


	//   ....[121]....
        /*1720*/ 	.word	0x0002e610
        /*1724*/ 	.word	0x00000005
        /*1728*/ 	.word	0x00028440
        /*172c*/ 	.short	0x010a
        /*172e*/ 	.byte	0x3f
	.zero		1


	//   ....[122]....
        /*1730*/ 	.word	0x0002e660
        /*1734*/ 	.word	0x00000003
        /*1738*/ 	.word	0x00028440
        /*173c*/ 	.short	0x010a
        /*173e*/ 	.byte	0x3f
	.zero		1


	//   ....[123]....
        /*1740*/ 	.word	0x0002e6b0
        /*1744*/ 	.word	0x00000005
        /*1748*/ 	.word	0x00028460
        /*174c*/ 	.short	0x010a
        /*174e*/ 	.byte	0x3f
	.zero		1


	//   ....[124]....
        /*1750*/ 	.word	0x0002e700
        /*1754*/ 	.word	0x00000003
        /*1758*/ 	.word	0x00028460
        /*175c*/ 	.short	0x010a
        /*175e*/ 	.byte	0x3f
	.zero		1


	//   ....[125]....
        /*1760*/ 	.word	0x0002e750
        /*1764*/ 	.word	0x00000005
        /*1768*/ 	.word	0x00028480
        /*176c*/ 	.short	0x010a
        /*176e*/ 	.byte	0x3f
	.zero		1


	//----- nvinfo : EIATTR_NUM_MBARRIERS
	.align		4
.L_244:
        /*1770*/ 	.byte	0x03, 0x38
        /*1772*/ 	.short	0x0016


	//----- nvinfo : EIATTR_EXIT_INSTR_OFFSETS
	.align		4
        /*1774*/ 	.byte	0x04, 0x1c
        /*1776*/ 	.short	(.L_246 - .L_245)


	//   ....[0]....
.L_245:
        /*1778*/ 	.word	0x00027490


	//----- nvinfo : EIATTR_MAX_THREADS
	.align		4
.L_246:
        /*177c*/ 	.byte	0x04, 0x05
        /*177e*/ 	.short	(.L_248 - .L_247)
.L_247:
        /*1780*/ 	.word	0x00000180
        /*1784*/ 	.word	0x00000001
        /*1788*/ 	.word	0x00000001


	//----- nvinfo : EIATTR_CRS_STACK_SIZE
	.align		4
.L_248:
        /*178c*/ 	.byte	0x04, 0x1e
        /*178e*/ 	.short	(.L_250 - .L_249)
.L_249:
        /*1790*/ 	.word	0x00000000


	//----- nvinfo : EIATTR_CBANK_PARAM_SIZE
	.align		4
.L_250:
        /*1794*/ 	.byte	0x03, 0x19
        /*1796*/ 	.short	0x0af0


	//----- nvinfo : EIATTR_PARAM_CBANK
	.align		4
        /*1798*/ 	.byte	0x04, 0x0a
        /*179a*/ 	.short	(.L_252 - .L_251)
	.align		4
.L_251:
        /*179c*/ 	.word	index@(.nv.constant0._ZN7cutlass13device_kernelIN5flash11enable_sm90INS1_16FlashAttnFwdSm90INS1_25CollectiveMainloopFwdSm90ILi2EN4cute5tupleIJNS5_1CILi1EEES8_S8_EEENS6_IJNS7_ILi128EEENS7_ILi64EEENS7_ILi256EEEEEELi256ENS_12float_e4m3_tEfNS_4arch4Sm90ELb0ELb1ELb1ELb1ELb1ELb1ELb0ELb1ELb0ELb1ELb0ELb0EEENS1_21CollectiveEpilogueFwdINS6_IJSA_SC_SB_EEES9_NS_10bfloat16_tESG_Li256ELb1ELb1ELb0ELb1EEENS1_36VarlenDynamicPersistentTileSchedulerILi128ELi64ELi256ELi128ELb0ELb1ELb1ELb1ELb0ELb1EEEEEEEEEvNT_6ParamsE)
        /*17a0*/ 	.short	0x0210
        /*17a2*/ 	.short	0x0af0


	//----- nvinfo : EIATTR_SW_WAR
	.align		4
.L_252:
        /*17a4*/ 	.byte	0x04, 0x36
        /*17a6*/ 	.short	(.L_254 - .L_253)
.L_253:
        /*17a8*/ 	.word	0x00000008
.L_254:


//--------------------- .nv.info._ZN7cutlass13device_kernelIN5flash11enable_sm90INS1_16FlashAttnFwdSm90INS1_25CollectiveMainloopFwdSm90ILi2EN4cute5tupleIJNS5_1CILi1EEES8_S8_EEENS6_IJNS7_ILi128EEESA_NS7_ILi256EEEEEELi256ENS_12float_e4m3_tEfNS_4arch4Sm90ELb1ELb0ELb1ELb0ELb1ELb0ELb0ELb1ELb0ELb1ELb0ELb0EEENS1_21CollectiveEpilogueFwdINS6_IJSA_SB_SA_EEES9_NS_10bfloat16_tESF_Li256ELb0ELb1ELb0ELb1EEENS1_30DynamicPersistentTileSchedulerILi256ELi128ELb0ELb1ELb1EEEEEEEEEvNT_6ParamsE --------------------------
	.section	.nv.info._ZN7cutlass13device_kernelIN5flash11enable_sm90INS1_16FlashAttnFwdSm90INS1_25CollectiveMainloopFwdSm90ILi2EN4cute5tupleIJNS5_1CILi1EEES8_S8_EEENS6_IJNS7_ILi128EEESA_NS7_ILi256EEEEEELi256ENS_12float_e4m3_tEfNS_4arch4Sm90ELb1ELb0ELb1ELb0ELb1ELb0ELb0ELb1ELb0ELb1ELb0ELb0EEENS1_21CollectiveEpilogueFwdINS6_IJSA_SB_SA_EEES9_NS_10bfloat16_tESF_Li256ELb0ELb1ELb0ELb1EEENS1_30DynamicPersistentTileSchedulerILi256ELi128ELb0ELb1ELb1EEEEEEEEEvNT_6ParamsE,"",@"SHT_CUDA_INFO"
	.sectionflags	@""
	.align	4


	//----- nvinfo : EIATTR_CUDA_API_VERSION
	.align		4
        /*0000*/ 	.byte	0x04, 0x37
        /*0002*/ 	.short	(.L_256 - .L_255)
.L_255:
        /*0004*/ 	.word	0x00000082


	//----- nvinfo : EIATTR_KPARAM_INFO
	.align		4
.L_256:
        /*0008*/ 	.byte	0x04, 0x17
        /*000a*/ 	.short	(.L_258 - .L_257)
.L_257:
        /*000c*/ 	.word	0x00000000
        /*0010*/ 	.short	0x0000
        /*0012*/ 	.short	0x0070
        /*0014*/ 	.byte	0x00, 0xf0, 0x01, 0x2a


	//----- nvinfo : EIATTR_SPARSE_MMA_MASK
	.align		4
.L_258:
        /*0018*/ 	.byte	0x03, 0x50
        /*001a*/ 	.short	0x0000


	//----- nvinfo : EIATTR_MAXREG_COUNT
	.align		4
        /*001c*/ 	.byte	0x03, 0x1b
        /*001e*/ 	.short	0x00a8


	//----- nvinfo : EIATTR_NUM_BARRIERS
	.align		4
        /*0020*/ 	.byte	0x02, 0x4c
        /*0022*/ 	.byte	0x10
	.zero		1


	//----- nvinfo : EIATTR_EXTERNS
	.align		4
        /*0024*/ 	.byte	0x04, 0x0f
        /*0026*/ 	.short	(.L_260 - .L_259)


	//   ....[0]....
	.align		4
.L_259:
        /*0028*/ 	.word	index@(__assertfail)


	//----- nvinfo : EIATTR_ANNOTATIONS
	.align		4
.L_260:
        /*002c*/ 	.byte	0x04, 0x55
        /*002e*/ 	.short	(.L_262 - .L_261)


	//   ....[0]....
.L_261:
        /* <DEDUP_REMOVED lines=13> */


	//----- nvinfo : EIATTR_MERCURY_ISA_VERSION
	.align		4
.L_262:
        /*00f0*/ 	.byte	0x03, 0x5f
        /*00f2*/ 	.short	0x0101


	//----- nvinfo : EIATTR_INT_WARP_WIDE_INSTR_OFFSETS
	.align		4
        /*00f4*/ 	.byte	0x04, 0x31
        /*00f6*/ 	.short	(.L_264 - .L_263)


	//   ....[0]....
.L_263:
        /*00f8*/ 	.word	0x000000c0


	//   ....[1]....
        /*00fc*/ 	.word	0x000000d0


	//   ....[2]....
        /*0100*/ 	.word	0x00000170


	//   ....[3]....
        /*0104*/ 	.word	0x0000f430


	//   ....[4]....
        /*0108*/ 	.word	0x0000f4c0


	//   ....[5]....
        /*010c*/ 	.word	0x00013100


	//   ....[6]....
        /*0110*/ 	.word	0x00013190


	//----- nvinfo : EIATTR_COOP_GROUP_MASK_REGIDS
	.align		4
.L_264:
        /*0114*/ 	.byte	0x04, 0x29
        /*0116*/ 	.short	(.L_266 - .L_265)


	//   ....[0]....
.L_265:
        /*0118*/ 	.word	0xffffffff


	//   ....[1]....
        /*011c*/ 	.word	0xffffffff


	//   ....[2]....
        /*0120*/ 	.word	0xffffffff


	//   ....[3]....
        /*0124*/ 	.word	0xffffffff


	//   ....[4]....
        /*0128*/ 	.word	0xffffffff


	//   ....[5]....
        /*012c*/ 	.word	0xffffffff


	//   ....[6]....
        /*0130*/ 	.word	0xffffffff


	//   ....[7]....
        /*0134*/ 	.word	0xffffffff


	//   ....[8]....
        /*0138*/ 	.word	0xffffffff


	//   ....[9]....
        /*013c*/ 	.word	0xffffffff


	//   ....[10]....
        /*0140*/ 	.word	0xffffffff


	//   ....[11]....
        /*0144*/ 	.word	0xffffffff


	//   ....[12]....
        /*0148*/ 	.word	0xffffffff


	//   ....[13]....
        /*014c*/ 	.word	0xffffffff


	//   ....[14]....
        /*0150*/ 	.word	0xffffffff


	//   ....[15]....
        /*0154*/ 	.word	0xffffffff


	//   ....[16]....
        /*0158*/ 	.word	0xffffffff


	//   ....[17]....
        /*015c*/ 	.word	0xffffffff


	//   ....[18]....
        /*0160*/ 	.word	0xffffffff


	//   ....[19]....
        /*0164*/ 	.word	0xffffffff


	//   ....[20]....
        /*0168*/ 	.word	0xffffffff


	//   ....[21]....
        /*016c*/ 	.word	0xffffffff


	//   ....[22]....
        /*0170*/ 	.word	0xffffffff


	//   ....[23]....
        /*0174*/ 	.word	0xffffffff


	//   ....[24]....
        /*0178*/ 	.word	0xffffffff


	//   ....[25]....
        /*017c*/ 	.word	0xffffffff


	//   ....[26]....
        /*0180*/ 	.word	0xffffffff


	//   ....[27]....
        /*0184*/ 	.word	0xffffffff


	//   ....[28]....
        /*0188*/ 	.word	0xffffffff


	//   ....[29]....
        /*018c*/ 	.word	0xffffffff


	//   ....[30]....
        /*0190*/ 	.word	0xffffffff


	//   ....[31]....
        /*0194*/ 	.word	0xffffffff


	//   ....[32]....
        /*0198*/ 	.word	0xffffffff


	//   ....[33]....
        /*019c*/ 	.word	0xffffffff


	//   ....[34]....
        /*01a0*/ 	.word	0xffffffff


	//   ....[35]....
        /*01a4*/ 	.word	0xffffffff


	//   ....[36]....
        /*01a8*/ 	.word	0xffffffff


	//   ....[37]....
        /*01ac*/ 	.word	0xffffffff


	//   ....[38]....
        /*01b0*/ 	.word	0xffffffff


	//   ....[39]....
        /*01b4*/ 	.word	0xffffffff


	//   ....[40]....
        /*01b8*/ 	.word	0xffffffff


	//   ....[41]....
        /*01bc*/ 	.word	0xffffffff


	//   ....[42]....
        /*01c0*/ 	.word	0xffffffff


	//   ....[43]....
        /*01c4*/ 	.word	0xffffffff


	//   ....[44]....
        /*01c8*/ 	.word	0xffffffff


	//   ....[45]....
        /*01cc*/ 	.word	0xffffffff


	//   ....[46]....
        /*01d0*/ 	.word	0xffffffff


	//   ....[47]....
        /*01d4*/ 	.word	0xffffffff


	//   ....[48]....
        /*01d8*/ 	.word	0xffffffff


	//   ....[49]....
        /*01dc*/ 	.word	0xffffffff


	//   ....[50]....
        /*01e0*/ 	.word	0xffffffff


	//   ....[51]....
        /*01e4*/ 	.word	0xffffffff


	//   ....[52]....
        /*01e8*/ 	.word	0xffffffff


	//   ....[53]....
        /*01ec*/ 	.word	0xffffffff


	//   ....[54]....
        /*01f0*/ 	.word	0xffffffff


	//   ....[55]....
        /*01f4*/ 	.word	0xffffffff


	//   ....[56]....
        /*01f8*/ 	.word	0xffffffff


	//   ....[57]....
        /*01fc*/ 	.word	0xffffffff


	//   ....[58]....
        /*0200*/ 	.word	0xffffffff


	//   ....[59]....
        /*0204*/ 	.word	0xffffffff


	//   ....[60]....
        /*0208*/ 	.word	0xffffffff


	//   ....[61]....
        /*020c*/ 	.word	0xffffffff


	//   ....[62]....
        /*0210*/ 	.word	0xffffffff


	//   ....[63]....
        /*0214*/ 	.word	0xffffffff


	//   ....[64]....
        /*0218*/ 	.word	0xffffffff


	//   ....[65]....
        /*021c*/ 	.word	0xffffffff


	//   ....[66]....
        /*0220*/ 	.word	0xffffffff


	//   ....[67]....
        /*0224*/ 	.word	0xffffffff


	//   ....[68]....
        /*0228*/ 	.word	0xffffffff


	//   ....[69]....
        /*022c*/ 	.word	0xffffffff


	//   ....[70]....
        /*0230*/ 	.word	0xffffffff


	//   ....[71]....
        /*0234*/ 	.word	0xffffffff


	//   ....[72]....
        /*0238*/ 	.word	0xffffffff


	//   ....[73]....
        /*023c*/ 	.word	0xffffffff


	//   ....[74]....
        /*0240*/ 	.word	0xffffffff


	//   ....[75]....
        /*0244*/ 	.word	0xffffffff


	//   ....[76]....
        /*0248*/ 	.word	0xffffffff


	//   ....[77]....
        /*024c*/ 	.word	0xffffffff


	//   ....[78]....
        /*0250*/ 	.word	0xffffffff


	//   ....[79]....
        /*0254*/ 	.word	0xffffffff


	//   ....[80]....
        /*0258*/ 	.word	0xffffffff


	//   ....[81]....
        /*025c*/ 	.word	0xffffffff


	//   ....[82]....
        /*0260*/ 	.word	0xffffffff


	//   ....[83]....
        /*0264*/ 	.word	0xffffffff


	//   ....[84]....
        /*0268*/ 	.word	0xffffffff


	//   ....[85]....
        /*026c*/ 	.word	0xffffffff


	//   ....[86]....
        /*0270*/ 	.word	0xffffffff


	//   ....[87]....
        /*0274*/ 	.word	0xffffffff


	//   ....[88]....
        /*0278*/ 	.word	0xffffffff


	//   ....[89]....
        /*027c*/ 	.word	0xffffffff


	//   ....[90]....
        /*0280*/ 	.word	0xffffffff


	//   ....[91]....
        /*0284*/ 	.word	0xffffffff


	//   ....[92]....
        /*0288*/ 	.word	0xffffffff


	//   ....[93]....
        /*028c*/ 	.word	0xffffffff


	//   ....[94]....
        /*0290*/ 	.word	0xffffffff


	//   ....[95]....
        /*0294*/ 	.word	0xffffffff


	//   ....[96]....
        /*0298*/ 	.word	0xffffffff


	//   ....[97]....
        /*029c*/ 	.word	0xffffffff


	//   ....[98]....
        /*02a0*/ 	.word	0xffffffff


	//   ....[99]....
        /*02a4*/ 	.word	0xffffffff


	//   ....[100]....
        /*02a8*/ 	.word	0xffffffff


	//   ....[101]....
        /*02ac*/ 	.word	0xffffffff


	//   ....[102]....
        /*02b0*/ 	.word	0xffffffff


	//   ....[103]....
        /*02b4*/ 	.word	0xffffffff


	//   ....[104]....
        /*02b8*/ 	.word	0xffffffff


	//   ....[105]....
        /*02bc*/ 	.word	0xffffffff


	//   ....[106]....
        /*02c0*/ 	.word	0xffffffff


	//   ....[107]....
        /*02c4*/ 	.word	0xffffffff


	//   ....[108]....
        /*02c8*/ 	.word	0xffffffff


	//   ....[109]....
        /*02cc*/ 	.word	0xffffffff


	//   ....[110]....
        /*02d0*/ 	.word	0xffffffff


	//   ....[111]....
        /*02d4*/ 	.word	0xffffffff


	//   ....[112]....
        /*02d8*/ 	.word	0xffffffff


	//   ....[113]....
        /*02dc*/ 	.word	0xffffffff


	//   ....[114]....
        /*02e0*/ 	.word	0xffffffff


	//   ....[115]....
        /*02e4*/ 	.word	0xffffffff


	//   ....[116]....
        /*02e8*/ 	.word	0xffffffff


	//   ....[117]....
        /*02ec*/ 	.word	0xffffffff


	//   ....[118]....
        /*02f0*/ 	.word	0xffffffff


	//   ....[119]....
        /*02f4*/ 	.word	0xffffffff


	//   ....[120]....
        /*02f8*/ 	.word	0xffffffff


	//   ....[121]....
        /*02fc*/ 	.word	0xffffffff


	//   ....[122]....
        /*0300*/ 	.word	0xffffffff


	//   ....[123]....
        /*0304*/ 	.word	0xffffffff


	//   ....[124]....
        /*0308*/ 	.word	0xffffffff


	//   ....[125]....
        /*030c*/ 	.word	0xffffffff


	//   ....[126]....
        /*0310*/ 	.word	0xffffffff


	//   ....[127]....
        /*0314*/ 	.word	0xffffffff


	//   ....[128]....
        /*0318*/ 	.word	0xffffffff


	//   ....[129]....
        /*031c*/ 	.word	0xffffffff


	//   ....[130]....
        /*0320*/ 	.word	0xffffffff


	//   ....[131]....
        /*0324*/ 	.word	0xffffffff


	//   ....[132]....
        /*0328*/ 	.word	0xffffffff


	//   ....[133]....
        /*032c*/ 	.word	0xffffffff


	//   ....[134]....
        /*0330*/ 	.word	0xffffffff


	//   ....[135]....
        /*0334*/ 	.word	0xffffffff


	//   ....[136]....
        /*0338*/ 	.word	0xffffffff


	//   ....[137]....
        /*033c*/ 	.word	0xffffffff


	//   ....[138]....
        /*0340*/ 	.word	0xffffffff


	//   ....[139]....
        /*0344*/ 	.word	0xffffffff


	//   ....[140]....
        /*0348*/ 	.word	0xffffffff


	//   ....[141]....
        /*034c*/ 	.word	0xffffffff


	//   ....[142]....
        /*0350*/ 	.word	0xffffffff


	//   ....[143]....
        /*0354*/ 	.word	0xffffffff


	//   ....[144]....
        /*0358*/ 	.word	0xffffffff


	//   ....[145]....
        /*035c*/ 	.word	0xffffffff


	//   ....[146]....
        /*0360*/ 	.word	0xffffffff


	//   ....[147]....
        /*0364*/ 	.word	0xffffffff


	//   ....[148]....
        /*0368*/ 	.word	0xffffffff


	//   ....[149]....
        /*036c*/ 	.word	0xffffffff


	//   ....[150]....
        /*0370*/ 	.word	0xffffffff


	//   ....[151]....
        /*0374*/ 	.word	0xffffffff


	//   ....[152]....
        /*0378*/ 	.word	0xffffffff


	//   ....[153]....
        /*037c*/ 	.word	0xffffffff


	//   ....[154]....
        /*0380*/ 	.word	0xffffffff


	//   ....[155]....
        /*0384*/ 	.word	0xffffffff


	//   ....[156]....
        /*0388*/ 	.word	0xffffffff


	//   ....[157]....
        /*038c*/ 	.word	0xffffffff


	//   ....[158]....
        /*0390*/ 	.word	0xffffffff


	//   ....[159]....
        /*0394*/ 	.word	0xffffffff


	//   ....[160]....
        /*0398*/ 	.word	0xffffffff


	//   ....[161]....
        /*039c*/ 	.word	0xffffffff


	//   ....[162]....
        /*03a0*/ 	.word	0xffffffff


	//   ....[163]....
        /*03a4*/ 	.word	0xffffffff


	//   ....[164]....
        /*03a8*/ 	.word	0xffffffff


	//   ....[165]....
        /*03ac*/ 	.word	0xffffffff


	//   ....[166]....
        /*03b0*/ 	.word	0xffffffff


	//   ....[167]....
        /*03b4*/ 	.word	0xffffffff


	//   ....[168]....
        /*03b8*/ 	.word	0xffffffff


	//   ....[169]....
        /*03bc*/ 	.word	0xffffffff


	//   ....[170]....
        /*03c0*/ 	.word	0xffffffff


	//   ....[171]....
        /*03c4*/ 	.word	0xffffffff


	//   ....[172]....
        /*03c8*/ 	.word	0xffffffff


	//   ....[173]....
        /*03cc*/ 	.word	0xffffffff


	//   ....[174]....
        /*03d0*/ 	.word	0xffffffff


	//   ....[175]....
        /*03d4*/ 	.word	0xffffffff


	//   ....[176]....
        /*03d8*/ 	.word	0xffffffff


	//   ....[177]....
        /*03dc*/ 	.word	0xffffffff


	//   ....[178]....
        /*03e0*/ 	.word	0xffffffff


	//   ....[179]....
        /*03e4*/ 	.word	0xffffffff


	//   ....[180]....
        /*03e8*/ 	.word	0xffffffff


	//   ....[181]....
        /*03ec*/ 	.word	0xffffffff


	//   ....[182]....
        /*03f0*/ 	.word	0xffffffff


	//   ....[183]....
        /*03f4*/ 	.word	0xffffffff


	//   ....[184]....
        /*03f8*/ 	.word	0xffffffff


	//   ....[185]....
        /*03fc*/ 	.word	0xffffffff


	//   ....[186]....
        /*0400*/ 	.word	0xffffffff


	//   ....[187]....
        /*0404*/ 	.word	0xffffffff


	//   ....[188]....
        /*0408*/ 	.word	0xffffffff


	//   ....[189]....
        /*040c*/ 	.word	0xffffffff


	//   ....[190]....
        /*0410*/ 	.word	0xffffffff


	//   ....[191]....
        /*0414*/ 	.word	0xffffffff


	//   ....[192]....
        /*0418*/ 	.word	0xffffffff


	//   ....[193]....
        /*041c*/ 	.word	0xffffffff


	//   ....[194]....
        /*0420*/ 	.word	0x0500000f


	//   ....[195]....
        /*0424*/ 	.word	0x0500000f


	//   ....[196]....
        /*0428*/ 	.word	0x0500000f


	//   ....[197]....
        /*042c*/ 	.word	0x0500000f


	//   ....[198]....
        /*0430*/ 	.word	0x0500000f


	//   ....[199]....
        /*0434*/ 	.word	0x0500000f


	//   ....[200]....
        /*0438*/ 	.word	0x0500000f


	//   ....[201]....
        /*043c*/ 	.word	0x0500000f


	//   ....[202]....
        /*0440*/ 	.word	0x0500000f


	//   ....[203]....
        /*0444*/ 	.word	0x0500000f


	//   ....[204]....
        /*0448*/ 	.word	0x0500000f


	//   ....[205]....
        /*044c*/ 	.word	0x0500000f


	//   ....[206]....
        /*0450*/ 	.word	0x0500000f


	//   ....[207]....
        /*0454*/ 	.word	0x0500000f


	//   ....[208]....
        /*0458*/ 	.word	0x0500000f


	//   ....[209]....
        /*045c*/ 	.word	0x0500000f


	//   ....[210]....
        /*0460*/ 	.word	0x0500000f


	//   ....[211]....
        /*0464*/ 	.word	0x0500000f


	//   ....[212]....
        /*0468*/ 	.word	0x0500000f


	//   ....[213]....
        /*046c*/ 	.word	0x0500000f


	//   ....[214]....
        /*0470*/ 	.word	0x0500000f


	//   ....[215]....
        /*0474*/ 	.word	0x0500000f


	//   ....[216]....
        /*0478*/ 	.word	0x0500000f


	//   ....[217]....
        /*047c*/ 	.word	0x0500000f


	//   ....[218]....
        /*0480*/ 	.word	0x0500000f


	//   ....[219]....
        /*0484*/ 	.word	0x0500000f


	//   ....[220]....
        /*0488*/ 	.word	0x0500000f


	//   ....[221]....
        /*048c*/ 	.word	0x0500000f


	//   ....[222]....
        /*0490*/ 	.word	0x0500000f


	//   ....[223]....
        /*0494*/ 	.word	0x0500000f


	//   ....[224]....
        /*0498*/ 	.word	0x0500000f


	//   ....[225]....
        /*049c*/ 	.word	0x0500000f


	//   ....[226]....
        /*04a0*/ 	.word	0x0500000f


	//   ....[227]....
        /*04a4*/ 	.word	0x0500000f


	//   ....[228]....
        /*04a8*/ 	.word	0x0500000f


	//   ....[229]....
        /*04ac*/ 	.word	0x0500000f


	//   ....[230]....
        /*04b0*/ 	.word	0x0500000f


	//   ....[231]....
        /*04b4*/ 	.word	0x0500000f


	//   ....[232]....
        /*04b8*/ 	.word	0x0500000f


	//   ....[233]....
        /*04bc*/ 	.word	0x0500000f


	//   ....[234]....
        /*04c0*/ 	.word	0x0500000f


	//   ....[235]....
        /*04c4*/ 	.word	0x0500000f


	//   ....[236]....
        /*04c8*/ 	.word	0x0500000f


	//   ....[237]....
        /*04cc*/ 	.word	0x0500000f


	//   ....[238]....
        /*04d0*/ 	.word	0x0500000f


	//   ....[239]....
        /*04d4*/ 	.word	0x0500000f


	//   ....[240]....
        /*04d8*/ 	.word	0x0500000f


	//   ....[241]....
        /*04dc*/ 	.word	0x0500000f


	//   ....[242]....
        /*04e0*/ 	.word	0x0500000f


	//   ....[243]....
        /*04e4*/ 	.word	0x0500000f


	//   ....[244]....
        /*04e8*/ 	.word	0x0500000f


	//   ....[245]....
        /*04ec*/ 	.word	0x0500000f


	//   ....[246]....
        /*04f0*/ 	.word	0x0500000f


	//   ....[247]....
        /*04f4*/ 	.word	0x0500000f


	//   ....[248]....
        /*04f8*/ 	.word	0x0500000f


	//   ....[249]....
        /*04fc*/ 	.word	0x0500000f


	//   ....[250]....
        /*0500*/ 	.word	0x0500000f


	//   ....[251]....
        /*0504*/ 	.word	0x0500000f


	//   ....[252]....
        /*0508*/ 	.word	0x0500000f


	//   ....[253]....
        /*050c*/ 	.word	0x0500000f


	//   ....[254]....
        /*0510*/ 	.word	0x0500000f


	//   ....[255]....
        /*0514*/ 	.word	0x0500000f


	//   ....[0]....
        /*0518*/ 	.word	0x0500000f


	//   ....[1]....
        /*051c*/ 	.word	0x0500000f


	//   ....[2]....
        /*0520*/ 	.word	0x0500000f


	//   ....[3]....
        /*0524*/ 	.word	0x0500000f


	//   ....[4]....
        /*0528*/ 	.word	0x0500000f


	//   ....[5]....
        /*052c*/ 	.word	0x0500000f


	//   ....[6]....
        /*0530*/ 	.word	0x0500000f


	//   ....[7]....
        /*0534*/ 	.word	0x0500000f


	//   ....[8]....
        /*0538*/ 	.word	0x0500000f


	//   ....[9]....
        /*053c*/ 	.word	0x0500000f


	//   ....[10]....
        /*0540*/ 	.word	0x0500000f


	//   ....[11]....
        /*0544*/ 	.word	0x0500000f


	//   ....[12]....
        /*0548*/ 	.word	0x0500000f


	//   ....[13]....
        /*054c*/ 	.word	0x0500000f


	//   ....[14]....
        /*0550*/ 	.word	0x0500000f


	//   ....[15]....
        /*0554*/ 	.word	0x0500000f


	//   ....[16]....
        /*0558*/ 	.word	0x0500000f


	//   ....[17]....
        /*055c*/ 	.word	0x0500000f


	//   ....[18]....
        /*0560*/ 	.word	0x0500000f


	//   ....[19]....
        /*0564*/ 	.word	0x0500000f


	//----- nvinfo : EIATTR_COOP_GROUP_INSTR_OFFSETS
	.align		4
.L_266:
        /*0568*/ 	.byte	0x04, 0x28
        /*056a*/ 	.short	(.L_268 - .L_267)


	//   ....[0]....
.L_267:
        /*056c*/ 	.word	0x00000080


	//   ....[1]....
        /*0570*/ 	.word	0x00000090


	//   ....[2]....
        /*0574*/ 	.word	0x000002d0


	//   ....[3]....
        /*0578*/ 	.word	0x00000430


	//   ....[4]....
        /*057c*/ 	.word	0x00000550


	//   ....[5]....
        /*0580*/ 	.word	0x000006b0


	//   ....[6]....
        /*0584*/ 	.word	0x00001620


	//   ....[7]....
        /*0588*/ 	.word	0x00002280


	//   ....[8]....
        /*058c*/ 	.word	0x00002770


	//   ....[9]....
        /*0590*/ 	.word	0x00002ec0


	//   ....[10]....
        /*0594*/ 	.word	0x00002f20


	//   ....[11]....
        /*0598*/ 	.word	0x00003920


	//   ....[12]....
        /*059c*/ 	.word	0x000039a0


	//   ....[13]....
        /*05a0*/ 	.word	0x00004f40


	//   ....[14]....
        /*05a4*/ 	.word	0x000051b0


	//   ....[15]....
        /*05a8*/ 	.word	0x00005cc0


	//   ....[16]....
        /*05ac*/ 	.word	0x00005e00


	//   ....[17]....
        /*05b0*/ 	.word	0x00006600


	//   ....[18]....
        /*05b4*/ 	.word	0x00006670


	//   ....[19]....
        /*05b8*/ 	.word	0x000089e0


	//   ....[20]....
        /*05bc*/ 	.word	0x00008a70


	//   ....[21]....
        /*05c0*/ 	.word	0x00009060


	//   ....[22]....
        /*05c4*/ 	.word	0x000091b0


	//   ....[23]....
        /*05c8*/ 	.word	0x0000a960


	//   ....[24]....
        /*05cc*/ 	.word	0x0000a990


	//   ....[25]....
        /*05d0*/ 	.word	0x0000aa00


	//   ....[26]....
        /*05d4*/ 	.word	0x0000aa20


	//   ....[27]....
        /*05d8*/ 	.word	0x0000c480


	//   ....[28]....
        /*05dc*/ 	.word	0x0000c4b0


	//   ....[29]....
        /*05e0*/ 	.word	0x0000c4e0


	//   ....[30]....
        /*05e4*/ 	.word	0x0000c510


	//   ....[31]....
        /*05e8*/ 	.word	0x0000c540


	//   ....[32]....
        /*05ec*/ 	.word	0x0000c570


	//   ....[33]....
        /*05f0*/ 	.word	0x0000c5a0


	//   ....[34]....
        /*05f4*/ 	.word	0x0000c5d0


	//   ....[35]....
        /*05f8*/ 	.word	0x0000c600


	//   ....[36]....
        /*05fc*/ 	.word	0x0000c630


	//   ....[37]....
        /*0600*/ 	.word	0x0000c660


	//   ....[38]....
        /*0604*/ 	.word	0x0000c690


	//   ....[39]....
        /*0608*/ 	.word	0x0000c6c0


	//   ....[40]....
        /*060c*/ 	.word	0x0000c6f0


	//   ....[41]....
        /*0610*/ 	.word	0x0000c720


	//   ....[42]....
        /*0614*/ 	.word	0x0000c750


	//   ....[43]....
        /*0618*/ 	.word	0x0000c780


	//   ....[44]....
        /*061c*/ 	.word	0x0000c7b0


	//   ....[45]....
        /*0620*/ 	.word	0x0000c7e0


	//   ....[46]....
        /*0624*/ 	.word	0x0000c810


	//   ....[47]....
        /*0628*/ 	.word	0x0000c840


	//   ....[48]....
        /*062c*/ 	.word	0x0000c880


	//   ....[49]....
        /*0630*/ 	.word	0x0000c8b0


	//   ....[50]....
        /*0634*/ 	.word	0x0000c8e0


	//   ....[51]....
        /*0638*/ 	.word	0x0000c910


	//   ....[52]....
        /*063c*/ 	.word	0x0000c940


	//   ....[53]....
        /*0640*/ 	.word	0x0000c970


	//   ....[54]....
        /*0644*/ 	.word	0x0000c9a0


	//   ....[55]....
        /*0648*/ 	.word	0x0000c9d0


	//   ....[56]....
        /*064c*/ 	.word	0x0000ca00


	//   ....[57]....
        /*0650*/ 	.word	0x0000ca30


	//   ....[58]....
        /*0654*/ 	.word	0x0000ca70


	//   ....[59]....
        /*0658*/ 	.word	0x0000caa0


	//   ....[60]....
        /*065c*/ 	.word	0x0000cae0


	//   ....[61]....
        /*0660*/ 	.word	0x0000cb10


	//   ....[62]....
        /*0664*/ 	.word	0x0000cb40


	//   ....[63]....
        /*0668*/ 	.word	0x0000cb70


	//   ....[64]....
        /*066c*/ 	.word	0x0000cba0


	//   ....[65]....
        /*0670*/ 	.word	0x0000cbd0


	//   ....[66]....
        /*0674*/ 	.word	0x0000cc10


	//   ....[67]....
        /*0678*/ 	.word	0x0000cc40


	//   ....[68]....
        /*067c*/ 	.word	0x0000cc80


	//   ....[69]....
        /*0680*/ 	.word	0x0000ccb0


	//   ....[70]....
        /*0684*/ 	.word	0x0000cce0


	//   ....[71]....
        /*0688*/ 	.word	0x0000cd20


	//   ....[72]....
        /*068c*/ 	.word	0x0000cd30


	//   ....[73]....
        /*0690*/ 	.word	0x0000cd40


	//   ....[74]....
        /*0694*/ 	.word	0x0000cd50


	//   ....[75]....
        /*0698*/ 	.word	0x0000cd60


	//   ....[76]....
        /*069c*/ 	.word	0x0000cd70


	//   ....[77]....
        /*06a0*/ 	.word	0x0000cd80


	//   ....[78]....
        /*06a4*/ 	.word	0x0000cd90


	//   ....[79]....
        /*06a8*/ 	.word	0x0000cda0


	//   ....[80]....
        /*06ac*/ 	.word	0x0000cdb0


	//   ....[81]....
        /*06b0*/ 	.word	0x0000cdc0


	//   ....[82]....
        /*06b4*/ 	.word	0x0000cdd0


	//   ....[83]....
        /*06b8*/ 	.word	0x0000cde0


	//   ....[84]....
        /*06bc*/ 	.word	0x0000cdf0


	//   ....[85]....
        /*06c0*/ 	.word	0x0000ce00


	//   ....[86]....
        /*06c4*/ 	.word	0x0000ce10


	//   ....[87]....
        /*06c8*/ 	.word	0x0000ce20


	//   ....[88]....
        /*06cc*/ 	.word	0x0000ce30


	//   ....[89]....
        /*06d0*/ 	.word	0x0000ce40


	//   ....[90]....
        /*06d4*/ 	.word	0x0000ce50


	//   ....[91]....
        /*06d8*/ 	.word	0x0000d250


	//   ....[92]....
        /*06dc*/ 	.word	0x0000d280


	//   ....[93]....
        /*06e0*/ 	.word	0x0000d2b0


	//   ....[94]....
        /*06e4*/ 	.word	0x0000d350


	//   ....[95]....
        /*06e8*/ 	.word	0x0000d850


	//   ....[96]....
        /*06ec*/ 	.word	0x0000d880


	//   ....[97]....
        /*06f0*/ 	.word	0x0000d9d0


	//   ....[98]....
        /*06f4*/ 	.word	0x0000d9f0


	//   ....[99]....
        /*06f8*/ 	.word	0x0000db30


	//   ....[100]....
        /*06fc*/ 	.word	0x0000db50


	//   ....[101]....
        /*0700*/ 	.word	0x0000dca0


	//   ....[102]....
        /*0704*/ 	.word	0x0000dcc0


	//   ....[103]....
        /*0708*/ 	.word	0x0000e3e0


	//   ....[104]....
        /*070c*/ 	.word	0x0000e400


	//   ....[105]....
        /*0710*/ 	.word	0x0000e540


	//   ....[106]....
        /*0714*/ 	.word	0x0000e560


	//   ....[107]....
        /*0718*/ 	.word	0x0000e6a0


	//   ....[108]....
        /*071c*/ 	.word	0x0000e6c0


	//   ....[109]....
        /*0720*/ 	.word	0x0000e810


	//   ....[110]....
        /*0724*/ 	.word	0x0000e830


	//   ....[111]....
        /*0728*/ 	.word	0x0000ea40


	//   ....[112]....
        /*072c*/ 	.word	0x00010020


	//   ....[113]....
        /*0730*/ 	.word	0x00010050


	//   ....[114]....
        /*0734*/ 	.word	0x000100f0


	//   ....[115]....
        /*0738*/ 	.word	0x00010160


	//   ....[116]....
        /*073c*/ 	.word	0x00010180


	//   ....[117]....
        /*0740*/ 	.word	0x000101e0


	//   ....[118]....
        /*0744*/ 	.word	0x00010200


	//   ....[119]....
        /*0748*/ 	.word	0x00010260


	//   ....[120]....
        /*074c*/ 	.word	0x00010280


	//   ....[121]....
        /*0750*/ 	.word	0x000102e0


	//   ....[122]....
        /*0754*/ 	.word	0x00010300


	//   ....[123]....
        /*0758*/ 	.word	0x00010360


	//   ....[124]....
        /*075c*/ 	.word	0x00010380


	//   ....[125]....
        /*0760*/ 	.word	0x000103e0


	//   ....[126]....
        /*0764*/ 	.word	0x00010400


	//   ....[127]....
        /*0768*/ 	.word	0x00010410


	//   ....[128]....
        /*076c*/ 	.word	0x000107f0


	//   ....[129]....
        /*0770*/ 	.word	0x00010820


	//   ....[130]....
        /*0774*/ 	.word	0x000108b0


	//   ....[131]....
        /*0778*/ 	.word	0x000108f0


	//   ....[132]....
        /*077c*/ 	.word	0x00010920


	//   ....[133]....
        /*0780*/ 	.word	0x00010940


	//   ....[134]....
        /*0784*/ 	.word	0x000109b0


	//   ....[135]....
        /*0788*/ 	.word	0x000109d0


	//   ....[136]....
        /*078c*/ 	.word	0x00010a20


	//   ....[137]....
        /*0790*/ 	.word	0x00010a50


	//   ....[138]....
        /*0794*/ 	.word	0x00010ad0


	//   ....[139]....
        /*0798*/ 	.word	0x00010af0


	//   ....[140]....
        /*079c*/ 	.word	0x00010b50


	//   ....[141]....
        /*07a0*/ 	.word	0x00010b70


	//   ....[142]....
        /*07a4*/ 	.word	0x00010be0


	//   ....[143]....
        /*07a8*/ 	.word	0x00010c10


	//   ....[144]....
        /*07ac*/ 	.word	0x00011270


	//   ....[145]....
        /*07b0*/ 	.word	0x00011290


	//   ....[146]....
        /*07b4*/ 	.word	0x000112b0


	//   ....[147]....
        /*07b8*/ 	.word	0x00011310


	//   ....[148]....
        /*07bc*/ 	.word	0x00011380


	//   ....[149]....
        /*07c0*/ 	.word	0x000113a0


	//   ....[150]....
        /*07c4*/ 	.word	0x00011420


	//   ....[151]....
        /*07c8*/ 	.word	0x00011440


	//   ....[152]....
        /*07cc*/ 	.word	0x000114c0


	//   ....[153]....
        /*07d0*/ 	.word	0x000114e0


	//   ....[154]....
        /*07d4*/ 	.word	0x00011560


	//   ....[155]....
        /*07d8*/ 	.word	0x00011580


	//   ....[156]....
        /*07dc*/ 	.word	0x00011600


	//   ....[157]....
        /*07e0*/ 	.word	0x00011620


	//   ....[158]....
        /*07e4*/ 	.word	0x000116a0


	//   ....[159]....
        /*07e8*/ 	.word	0x000116c0


	//   ....[160]....
        /*07ec*/ 	.word	0x00011d90


	//   ....[161]....
        /*07f0*/ 	.word	0x00011db0


	//   ....[162]....
        /*07f4*/ 	.word	0x00011e10


	//   ....[163]....
        /*07f8*/ 	.word	0x00011e20


	//   ....[164]....
        /*07fc*/ 	.word	0x00011e70


	//   ....[165]....
        /*0800*/ 	.word	0x00011e80


	//   ....[166]....
        /*0804*/ 	.word	0x00011ed0


	//   ....[167]....
        /*0808*/ 	.word	0x00011ee0


	//   ....[168]....
        /*080c*/ 	.word	0x00011f30


	//   ....[169]....
        /*0810*/ 	.word	0x00011f40


	//   ....[170]....
        /*0814*/ 	.word	0x00011f90


	//   ....[171]....
        /*0818*/ 	.word	0x00011fa0


	//   ....[172]....
        /*081c*/ 	.word	0x00011ff0


	//   ....[173]....
        /*0820*/ 	.word	0x00012000


	//   ....[174]....
        /*0824*/ 	.word	0x00012010


	//   ....[175]....
        /*0828*/ 	.word	0x00012060


	//   ....[176]....
        /*082c*/ 	.word	0x00012370


	//   ....[177]....
        /*0830*/ 	.word	0x00012380


	//   ....[178]....
        /*0834*/ 	.word	0x00012390


	//   ....[179]....
        /*0838*/ 	.word	0x000123b0


	//   ....[180]....
        /*083c*/ 	.word	0x00012400


	//   ....[181]....
        /*0840*/ 	.word	0x00012410


	//   ....[182]....
        /*0844*/ 	.word	0x00012450


	//   ....[183]....
        /*0848*/ 	.word	0x00012470


	//   ....[184]....
        /*084c*/ 	.word	0x000124c0


	//   ....[185]....
        /*0850*/ 	.word	0x000124d0


	//   ....[186]....
        /*0854*/ 	.word	0x00012510


	//   ....[187]....
        /*0858*/ 	.word	0x00012530


	//   ....[188]....
        /*085c*/ 	.word	0x00012580


	//   ....[189]....
        /*0860*/ 	.word	0x00012590


	//   ....[190]....
        /*0864*/ 	.word	0x000125b0


	//   ....[191]....
        /*0868*/ 	.word	0x000125f0


	//   ....[192]....
        /*086c*/ 	.word	0x00013c00


	//   ....[193]....
        /*0870*/ 	.word	0x00013da0


	//   ....[194]....
        /*0874*/ 	.word	0x000143e0


	//   ....[195]....
        /*0878*/ 	.word	0x000144c0


	//   ....[196]....
        /*087c*/ 	.word	0x000145a0


	//   ....[197]....
        /*0880*/ 	.word	0x00014610


	//   ....[198]....
        /*0884*/ 	.word	0x000146f0


	//   ....[199]....
        /*0888*/ 	.word	0x00014750


	//   ....[200]....
        /*088c*/ 	.word	0x00014820


	//   ....[201]....
        /*0890*/ 	.word	0x00014880


	//   ....[202]....
        /*0894*/ 	.word	0x00014950


	//   ....[203]....
        /*0898*/ 	.word	0x000149b0


	//   ....[204]....
        /*089c*/ 	.word	0x00014a80


	//   ....[205]....
        /*08a0*/ 	.word	0x00014ae0


	//   ....[206]....
        /*08a4*/ 	.word	0x00014bb0


	//   ....[207]....
        /*08a8*/ 	.word	0x00014c10


	//   ....[208]....
        /*08ac*/ 	.word	0x00014ce0


	//   ....[209]....
        /*08b0*/ 	.word	0x00014d40


	//   ....[210]....
        /*08b4*/ 	.word	0x00014e10


	//   ....[211]....
        /*08b8*/ 	.word	0x00014fb0


	//   ....[212]....
        /*08bc*/ 	.word	0x00015060


	//   ....[213]....
        /*08c0*/ 	.word	0x00015140


	//   ....[214]....
        /*08c4*/ 	.word	0x00015190


	//   ....[215]....
        /*08c8*/ 	.word	0x00015280


	//   ....[216]....
        /*08cc*/ 	.word	0x000152d0


	//   ....[217]....
        /*08d0*/ 	.word	0x000153c0


	//   ....[218]....
        /*08d4*/ 	.word	0x00015410


	//   ....[219]....
        /*08d8*/ 	.word	0x00015480


	//   ....[220]....
        /*08dc*/ 	.word	0x00015560


	//   ....[221]....
        /*08e0*/ 	.word	0x000155d0


	//   ....[222]....
        /*08e4*/ 	.word	0x00015690


	//   ....[223]....
        /*08e8*/ 	.word	0x00015700


	//   ....[224]....
        /*08ec*/ 	.word	0x000157c0


	//   ....[225]....
        /*08f0*/ 	.word	0x00015830


	//   ....[226]....
        /*08f4*/ 	.word	0x000158f0


	//   ....[227]....
        /*08f8*/ 	.word	0x00015980


	//   ....[228]....
        /*08fc*/ 	.word	0x00015a00


	//   ....[229]....
        /*0900*/ 	.word	0x00015a80


	//   ....[230]....
        /*0904*/ 	.word	0x00015b30


	//   ....[231]....
        /*0908*/ 	.word	0x00015ba0


	//   ....[232]....
        /*090c*/ 	.word	0x00015c80


	//   ....[233]....
        /*0910*/ 	.word	0x00015cf0


	//   ....[234]....
        /*0914*/ 	.word	0x00015dd0


	//   ....[235]....
        /*0918*/ 	.word	0x00015e40


	//   ....[236]....
        /*091c*/ 	.word	0x00015f20


	//   ....[237]....
        /*0920*/ 	.word	0x00015f90


	//   ....[238]....
        /*0924*/ 	.word	0x00016070


	//   ....[239]....
        /*0928*/ 	.word	0x000160e0


	//   ....[240]....
        /*092c*/ 	.word	0x000161c0


	//   ....[241]....
        /*0930*/ 	.word	0x00016230


	//   ....[242]....
        /*0934*/ 	.word	0x000162f0


	//   ....[243]....
        /*0938*/ 	.word	0x00016420


	//   ....[244]....
        /*093c*/ 	.word	0x000164c0


	//   ....[245]....
        /*0940*/ 	.word	0x00016520


	//   ....[246]....
        /*0944*/ 	.word	0x000165e0


	//   ....[247]....
        /*0948*/ 	.word	0x00016640


	//   ....[248]....
        /*094c*/ 	.word	0x00016700


	//   ....[249]....
        /*0950*/ 	.word	0x00016760


	//   ....[250]....
        /*0954*/ 	.word	0x00016820


	//   ....[251]....
        /*0958*/ 	.word	0x00016880


	//   ....[252]....
        /*095c*/ 	.word	0x00016940


	//   ....[253]....
        /*0960*/ 	.word	0x000169a0


	//   ....[254]....
        /*0964*/ 	.word	0x00016a60


	//   ....[255]....
        /*0968*/ 	.word	0x00016ac0


	//   ....[0]....
        /*096c*/ 	.word	0x00016b80


	//   ....[1]....
        /*0970*/ 	.word	0x00016be0


	//   ....[2]....
        /*0974*/ 	.word	0x00016ca0


	//   ....[3]....
        /*0978*/ 	.word	0x00016d90


	//   ....[4]....
        /*097c*/ 	.word	0x00016e20


	//   ....[5]....
        /*0980*/ 	.word	0x00016e80


	//   ....[6]....
        /*0984*/ 	.word	0x00016f30


	//   ....[7]....
        /*0988*/ 	.word	0x00016f90


	//   ....[8]....
        /*098c*/ 	.word	0x00017040


	//   ....[9]....
        /*0990*/ 	.word	0x000170a0


	//   ....[10]....
        /*0994*/ 	.word	0x00017150


	//   ....[11]....
        /*0998*/ 	.word	0x000171b0


	//   ....[12]....
        /*099c*/ 	.word	0x00017260


	//   ....[13]....
        /*09a0*/ 	.word	0x000172c0


	//   ....[14]....
        /*09a4*/ 	.word	0x00017370


	//   ....[15]....
        /*09a8*/ 	.word	0x000173d0


	//   ....[16]....
        /*09ac*/ 	.word	0x00017480


	//   ....[17]....
        /*09b0*/ 	.word	0x000174e0


	//   ....[18]....
        /*09b4*/ 	.word	0x00017590


	//   ....[19]....
        /*09b8*/ 	.word	0x000177e0


	//----- nvinfo : EIATTR_REG_RECONFIG
	.align		4
.L_268:
        /*09bc*/ 	.byte	0x01, 0x54
	.zero		2


	//----- nvinfo : EIATTR_SYSCALL_OFFSETS
	.align		4
        /*09c0*/ 	.byte	0x04, 0x46
        /*09c2*/ 	.short	(.L_270 - .L_269)


	//   ....[0]....
.L_269:
        /*09c4*/ 	.word	0x00001800


	//   ....[1]....
        /*09c8*/ 	.word	0x0000f630


	//   ....[2]....
        /*09cc*/ 	.word	0x0000f7a0


	//   ....[3]....
        /*09d0*/ 	.word	0x0000f8f0


	//   ....[4]....
        /*09d4*/ 	.word	0x0000fa30


	//   ....[5]....
        /*09d8*/ 	.word	0x00010ee0


	//----- nvinfo : EIATTR_MBARRIER_INSTR_OFFSETS
	.align		4
.L_270:
        /*09dc*/ 	.byte	0x04, 0x39
        /*09de*/ 	.short	(.L_272 - .L_271)


	//   ....[0]....
.L_271:
        /*09e0*/ 	.word	0x00000180
        /*09e4*/ 	.word	0x000000ff
        /*09e8*/ 	.word	0x00038800
        /*09ec*/ 	.short	0x0100
        /*09ee*/ 	.byte	0x08
	.zero		1


	//   ....[1]....
        /*09f0*/ 	.word	0x00000190
        /*09f4*/ 	.word	0x000000ff
        /*09f8*/ 	.word	0x00038820
        /*09fc*/ 	.short	0x0100
        /*09fe*/ 	.byte	0x08
	.zero		1


	//   ....[2]....
        /*0a00*/ 	.word	0x00000280
        /*0a04*/ 	.word	0x000000ff
        /*0a08*/ 	.word	0x00038830
        /*0a0c*/ 	.short	0x0100
        /*0a0e*/ 	.byte	0x08
	.zero		1


	//   ....[3]....
        /*0a10*/ 	.word	0x00000290
        /*0a14*/ 	.word	0x000000ff
        /*0a18*/ 	.word	0x00038840
        /*0a1c*/ 	.short	0x0100
        /*0a1e*/ 	.byte	0x08
	.zero		1


	//   ....[4]....
        /*0a20*/ 	.word	0x000002a0
        /*0a24*/ 	.word	0x000000ff
        /*0a28*/ 	.word	0x00038838
        /*0a2c*/ 	.short	0x0100
        /*0a2e*/ 	.byte	0x08
	.zero		1


	//   ....[5]....
        /*0a30*/ 	.word	0x000002b0
        /*0a34*/ 	.word	0x000000ff
        /*0a38*/ 	.word	0x00038848
        /*0a3c*/ 	.short	0x0100
        /*0a3e*/ 	.byte	0x08
	.zero		1


	//   ....[6]....
        /*0a40*/ 	.word	0x000003e0
        /*0a44*/ 	.word	0x000000ff
        /*0a48*/ 	.word	0x00038850
        /*0a4c*/ 	.short	0x0100
        /*0a4e*/ 	.byte	0x08
	.zero		1


	//   ....[7]....
        /*0a50*/ 	.word	0x000003f0
        /*0a54*/ 	.word	0x000000ff
        /*0a58*/ 	.word	0x00038860
        /*0a5c*/ 	.short	0x0100
        /*0a5e*/ 	.byte	0x08
	.zero		1


	//   ....[8]....
        /*0a60*/ 	.word	0x00000400
        /*0a64*/ 	.word	0x000000ff
        /*0a68*/ 	.word	0x00038858
        /*0a6c*/ 	.short	0x0100
        /*0a6e*/ 	.byte	0x08
	.zero		1


	//   ....[9]....
        /*0a70*/ 	.word	0x00000410
        /*0a74*/ 	.word	0x000000ff
        /*0a78*/ 	.word	0x00038868
        /*0a7c*/ 	.short	0x0100
        /*0a7e*/ 	.byte	0x08
	.zero		1


	//   ....[10]....
        /*0a80*/ 	.word	0x00000500
        /*0a84*/ 	.word	0x000000ff
        /*0a88*/ 	.word	0x00038870
        /*0a8c*/ 	.short	0x0100
        /*0a8e*/ 	.byte	0x06
	.zero		1


	//   ....[11]....
        /*0a90*/ 	.word	0x00000510
        /*0a94*/ 	.word	0x000000ff
        /*0a98*/ 	.word	0x00038880
        /*0a9c*/ 	.short	0x0100
        /*0a9e*/ 	.byte	0x06
	.zero		1


	//   ....[12]....
        /*0aa0*/ 	.word	0x00000520
        /*0aa4*/ 	.word	0x000000ff
        /*0aa8*/ 	.word	0x00038878
        /*0aac*/ 	.short	0x0100
        /*0aae*/ 	.byte	0x06
	.zero		1


	//   ....[13]....
        /*0ab0*/ 	.word	0x00000530
        /*0ab4*/ 	.word	0x000000ff
        /*0ab8*/ 	.word	0x00038888
        /*0abc*/ 	.short	0x0100
        /*0abe*/ 	.byte	0x06
	.zero		1


	//   ....[14]....
        /*0ac0*/ 	.word	0x00000660
        /*0ac4*/ 	.word	0x000000ff
        /*0ac8*/ 	.word	0x00038890
        /*0acc*/ 	.short	0x0100
        /*0ace*/ 	.byte	0x08
	.zero		1


	//   ....[15]....
        /*0ad0*/ 	.word	0x00000670
        /*0ad4*/ 	.word	0x000000ff
        /*0ad8*/ 	.word	0x000388a0
        /*0adc*/ 	.short	0x0100
        /*0ade*/ 	.byte	0x08
	.zero		1


	//   ....[16]....
        /*0ae0*/ 	.word	0x00000680
        /*0ae4*/ 	.word	0x000000ff
        /*0ae8*/ 	.word	0x00038898
        /*0aec*/ 	.short	0x0100
        /*0aee*/ 	.byte	0x08
	.zero		1


	//   ....[17]....
        /*0af0*/ 	.word	0x00000690
        /*0af4*/ 	.word	0x000000ff
        /*0af8*/ 	.word	0x000388a8
        /*0afc*/ 	.short	0x0100
        /*0afe*/ 	.byte	0x08
	.zero		1


	//   ....[18]....
        /*0b00*/ 	.word	0x000007e0
        /*0b04*/ 	.word	0x000000ff
        /*0b08*/ 	.word	0x000388b0
        /*0b0c*/ 	.short	0x0100
        /*0b0e*/ 	.byte	0x08
	.zero		1


	//   ....[19]....
        /*0b10*/ 	.word	0x000007f0
        /*0b14*/ 	.word	0x000000ff
        /*0b18*/ 	.word	0x000388c0
        /*0b1c*/ 	.short	0x0100
        /*0b1e*/ 	.byte	0x08
	.zero		1


	//   ....[20]....
        /*0b20*/ 	.word	0x00000800
        /*0b24*/ 	.word	0x000000ff
        /*0b28*/ 	.word	0x000388b8
        /*0b2c*/ 	.short	0x0100
        /*0b2e*/ 	.byte	0x08
	.zero		1


	//   ....[21]....
        /*0b30*/ 	.word	0x00000810
        /*0b34*/ 	.word	0x000000ff
        /*0b38*/ 	.word	0x000388c8
        /*0b3c*/ 	.short	0x0100
        /*0b3e*/ 	.byte	0x08
	.zero		1


	//   ....[22]....
        /*0b40*/ 	.word	0x00001b40
        /*0b44*/ 	.word	0x000000ff
        /*0b48*/ 	.word	0x00038800
        /*0b4c*/ 	.short	0x010a
        /*0b4e*/ 	.byte	0x2f
	.zero		1


	//   ....[23]....
        /*0b50*/ 	.word	0x00001c30
        /*0b54*/ 	.word	0x000000ff
        /*0b58*/ 	.word	0x00038830
        /*0b5c*/ 	.short	0x010a
        /*0b5e*/ 	.byte	0x34
	.zero		1


	//   ....[24]....
        /*0b60*/ 	.word	0x00001c70
        /*0b64*/ 	.word	0x000000ff
        /*0b68*/ 	.word	0x00038830
        /*0b6c*/ 	.short	0x010a
        /*0b6e*/ 	.byte	0x34
	.zero		1


	//   ....[25]....
        /*0b70*/ 	.word	0x00002930
        /*0b74*/ 	.word	0x000000ff
        /*0b78*/ 	.word	0x00000000
        /*0b7c*/ 	.short	0x0101
        /*0b7e*/ 	.byte	0x06
	.zero		1


	//   ....[26]....
        /*0b80*/ 	.word	0x00004560
        /*0b84*/ 	.word	0x000000ff
        /*0b88*/ 	.word	0x00038850
        /*0b8c*/ 	.short	0x010a
        /*0b8e*/ 	.byte	0x34
	.zero		1


	//   ....[27]....
        /*0b90*/ 	.word	0x000045a0
        /*0b94*/ 	.word	0x000000ff
        /*0b98*/ 	.word	0x00038850
        /*0b9c*/ 	.short	0x010a
        /*0b9e*/ 	.byte	0x34
	.zero		1


	//   ....[28]....
        /*0ba0*/ 	.word	0x00004860
        /*0ba4*/ 	.word	0x000000ff
        /*0ba8*/ 	.word	0x00000000
        /*0bac*/ 	.short	0x0101
        /*0bae*/ 	.byte	0x34
	.zero		1


	//   ....[29]....
        /*0bb0*/ 	.word	0x00004a20
        /*0bb4*/ 	.word	0x000000ff
        /*0bb8*/ 	.word	0x00038830
        /*0bbc*/ 	.short	0x010a
        /*0bbe*/ 	.byte	0x34
	.zero		1


	//   ....[30]....
        /*0bc0*/ 	.word	0x00004a70
        /*0bc4*/ 	.word	0x000000ff
        /*0bc8*/ 	.word	0x00038830
        /*0bcc*/ 	.short	0x010a
        /*0bce*/ 	.byte	0x34
	.zero		1


	//   ....[31]....
        /*0bd0*/ 	.word	0x00005490
        /*0bd4*/ 	.word	0x000000ff
        /*0bd8*/ 	.word	0x00000000
        /*0bdc*/ 	.short	0x0101
        /*0bde*/ 	.byte	0x06
	.zero		1


	//   ....[32]....
        /*0be0*/ 	.word	0x00007a80
        /*0be4*/ 	.word	0x000000ff
        /*0be8*/ 	.word	0x00038850
        /*0bec*/ 	.short	0x010a
        /*0bee*/ 	.byte	0x34
	.zero		1


	//   ....[33]....
        /*0bf0*/ 	.word	0x00007ae0
        /*0bf4*/ 	.word	0x000000ff
        /*0bf8*/ 	.word	0x00038850
        /*0bfc*/ 	.short	0x010a
        /*0bfe*/ 	.byte	0x34
	.zero		1


	//   ....[34]....
        /*0c00*/ 	.word	0x00007d20
        /*0c04*/ 	.word	0x000000ff
        /*0c08*/ 	.word	0x00000000
        /*0c0c*/ 	.short	0x0101
        /*0c0e*/ 	.byte	0x34
	.zero		1


	//   ....[35]....
        /*0c10*/ 	.word	0x00007e60
        /*0c14*/ 	.word	0x000000ff
        /*0c18*/ 	.word	0x00038830
        /*0c1c*/ 	.short	0x010a
        /*0c1e*/ 	.byte	0x2e
	.zero		1


	//   ....[36]....
        /*0c20*/ 	.word	0x00007ea0
        /*0c24*/ 	.word	0x000000ff
        /*0c28*/ 	.word	0x00038830
        /*0c2c*/ 	.short	0x010a
        /*0c2e*/ 	.byte	0x2e
	.zero		1


	//   ....[37]....
        /*0c30*/ 	.word	0x00008660
        /*0c34*/ 	.word	0x000000ff
        /*0c38*/ 	.word	0x00000000
        /*0c3c*/ 	.short	0x0101
        /*0c3e*/ 	.byte	0x06
	.zero		1


	//   ....[38]....
        /*0c40*/ 	.word	0x0000a520
        /*0c44*/ 	.word	0x000000ff
        /*0c48*/ 	.word	0x00038850
        /*0c4c*/ 	.short	0x010a
        /*0c4e*/ 	.byte	0x2e
	.zero		1


	//   ....[39]....
        /*0c50*/ 	.word	0x0000a570
        /*0c54*/ 	.word	0x000000ff
        /*0c58*/ 	.word	0x00038850
        /*0c5c*/ 	.short	0x010a
        /*0c5e*/ 	.byte	0x2e
	.zero		1


	//   ....[40]....
        /*0c60*/ 	.word	0x0000a7a0
        /*0c64*/ 	.word	0x000000ff
        /*0c68*/ 	.word	0x00000000
        /*0c6c*/ 	.short	0x0101
        /*0c6e*/ 	.byte	0x2e
	.zero		1


	//   ....[41]....
        /*0c70*/ 	.word	0x0000d860
        /*0c74*/ 	.word	0x000000ff
        /*0c78*/ 	.word	0x00000000
        /*0c7c*/ 	.short	0x0101
        /*0c7e*/ 	.byte	0x05
	.zero		1


	//   ....[42]....
        /*0c80*/ 	.word	0x0000fe20
        /*0c84*/ 	.word	0x00000006
        /*0c88*/ 	.word	0x00038880
        /*0c8c*/ 	.short	0x010a
        /*0c8e*/ 	.byte	0x3f
	.zero		1


	//   ....[43]....
        /*0c90*/ 	.word	0x00010580
        /*0c94*/ 	.word	0x00000006
        /*0c98*/ 	.word	0x00038870
        /*0c9c*/ 	.short	0x0107
        /*0c9e*/ 	.byte	0x3f
	.zero		1


	//   ....[44]....
        /*0ca0*/ 	.word	0x00010640
        /*0ca4*/ 	.word	0x00000006
        /*0ca8*/ 	.word	0x00038870
        /*0cac*/ 	.short	0x0101
        /*0cae*/ 	.byte	0x3f
	.zero		1


	//   ....[45]....
        /*0cb0*/ 	.word	0x00010670
        /*0cb4*/ 	.word	0x00000006
        /*0cb8*/ 	.word	0x00038840
        /*0cbc*/ 	.short	0x010a
        /*0cbe*/ 	.byte	0x3f
	.zero		1


	//   ....[46]....
        /*0cc0*/ 	.word	0x00010cc0
        /*0cc4*/ 	.word	0x00000006
        /*0cc8*/ 	.word	0x00038830
        /*0ccc*/ 	.short	0x0107
        /*0cce*/ 	.byte	0x3f
	.zero		1


	//   ....[47]....
        /*0cd0*/ 	.word	0x00010d90
        /*0cd4*/ 	.word	0x00000006
        /*0cd8*/ 	.word	0x00038830
        /*0cdc*/ 	.short	0x0101
        /*0cde*/ 	.byte	0x3f
	.zero		1


	//   ....[48]....
        /*0ce0*/ 	.word	0x00011790
        /*0ce4*/ 	.word	0x00000011
        /*0ce8*/ 	.word	0x00038800
        /*0cec*/ 	.short	0x0107
        /*0cee*/ 	.byte	0x3f
	.zero		1


	//   ....[49]....
        /*0cf0*/ 	.word	0x00011880
        /*0cf4*/ 	.word	0x00000011
        /*0cf8*/ 	.word	0x00038800
        /*0cfc*/ 	.short	0x0101
        /*0cfe*/ 	.byte	0x3f
	.zero		1


	//   ....[50]....
        /*0d00*/ 	.word	0x000118a0
        /*0d04*/ 	.word	0x00000011
        /*0d08*/ 	.word	0x00038820
        /*0d0c*/ 	.short	0x010a
        /*0d0e*/ 	.byte	0x3f
	.zero		1


	//   ....[51]....
        /*0d10*/ 	.word	0x00011bf0
        /*0d14*/ 	.word	0x00000000
        /*0d18*/ 	.word	0x00038880
        /*0d1c*/ 	.short	0x010a
        /*0d1e*/ 	.byte	0x3f
	.zero		1


	//   ....[52]....
        /*0d20*/ 	.word	0x000120f0
        /*0d24*/ 	.word	0x00000000
        /*0d28*/ 	.word	0x00038870
        /*0d2c*/ 	.short	0x0107
        /*0d2e*/ 	.byte	0x3f
	.zero		1


	//   ....[53]....
        /*0d30*/ 	.word	0x000121b0
        /*0d34*/ 	.word	0x00000000
        /*0d38*/ 	.word	0x00038870
        /*0d3c*/ 	.short	0x0101
        /*0d3e*/ 	.byte	0x3f
	.zero		1


	//   ....[54]....
        /*0d40*/ 	.word	0x000121e0
        /*0d44*/ 	.word	0x00000000
        /*0d48*/ 	.word	0x00038840
        /*0d4c*/ 	.short	0x010a
        /*0d4e*/ 	.byte	0x3f
	.zero		1


	//   ....[55]....
        /*0d50*/ 	.word	0x000126b0
        /*0d54*/ 	.word	0x00000000
        /*0d58*/ 	.word	0x00038830
        /*0d5c*/ 	.short	0x0107
        /*0d5e*/ 	.byte	0x3f
	.zero		1


	//   ....[56]....
        /*0d60*/ 	.word	0x00012770
        /*0d64*/ 	.word	0x00000000
        /*0d68*/ 	.word	0x00038830
        /*0d6c*/ 	.short	0x0101
        /*0d6e*/ 	.byte	0x3f
	.zero		1


	//   ....[57]....
        /*0d70*/ 	.word	0x00012800
        /*0d74*/ 	.word	0x00000012
        /*0d78*/ 	.word	0x00038870
        /*0d7c*/ 	.short	0x010a
        /*0d7e*/ 	.byte	0x3f
	.zero		1


	//   ....[58]....
        /*0d80*/ 	.word	0x00012890
        /*0d84*/ 	.word	0x00000012
        /*0d88*/ 	.word	0x00038860
        /*0d8c*/ 	.short	0x010a
        /*0d8e*/ 	.byte	0x3f
	.zero		1


	//   ....[59]....
        /*0d90*/ 	.word	0x00012ff0
        /*0d94*/ 	.word	0x00000012
        /*0d98*/ 	.word	0x00038850
        /*0d9c*/ 	.short	0x0101
        /*0d9e*/ 	.byte	0x3f
	.zero		1


	//   ....[60]....
        /*0da0*/ 	.word	0x00013070
        /*0da4*/ 	.word	0x00000012
        /*0da8*/ 	.word	0x00000000
        /*0dac*/ 	.short	0x0101
        /*0dae*/ 	.byte	0x3f
	.zero		1


	//   ....[61]....
        /*0db0*/ 	.word	0x00013240
        /*0db4*/ 	.word	0x00000013
        /*0db8*/ 	.word	0x00038870
        /*0dbc*/ 	.short	0x010a
        /*0dbe*/ 	.byte	0x3f
	.zero		1


	//   ....[62]....
        /*0dc0*/ 	.word	0x000132d0
        /*0dc4*/ 	.word	0x00000013
        /*0dc8*/ 	.word	0x00038860
        /*0dcc*/ 	.short	0x010a
        /*0dce*/ 	.byte	0x3f
	.zero		1


	//   ....[63]....
        /*0dd0*/ 	.word	0x00013a30
        /*0dd4*/ 	.word	0x00000013
        /*0dd8*/ 	.word	0x00038850
        /*0ddc*/ 	.short	0x0101
        /*0dde*/ 	.byte	0x3f
	.zero		1


	//   ....[64]....
        /*0de0*/ 	.word	0x00013ab0
        /*0de4*/ 	.word	0x00000000
        /*0de8*/ 	.word	0x00000000
        /*0dec*/ 	.short	0x0101
        /*0dee*/ 	.byte	0x3f
	.zero		1


	//   ....[65]....
        /*0df0*/ 	.word	0x00013d20
        /*0df4*/ 	.word	0x00000005
        /*0df8*/ 	.word	0x00038820
        /*0dfc*/ 	.short	0x010a
        /*0dfe*/ 	.byte	0x3f
	.zero		1


	//   ....[66]....
        /*0e00*/ 	.word	0x00013ea0
        /*0e04*/ 	.word	0x00000003
        /*0e08*/ 	.word	0x00038840
        /*0e0c*/ 	.short	0x010a
        /*0e0e*/ 	.byte	0x3f
	.zero		1


	//   ....[67]....
        /*0e10*/ 	.word	0x00013f40
        /*0e14*/ 	.word	0x00000019
        /*0e18*/ 	.word	0x00038840
        /*0e1c*/ 	.short	0x010a
        /*0e1e*/ 	.byte	0x3f
	.zero		1


	//   ....[68]....
        /*0e20*/ 	.word	0x00013f80
        /*0e24*/ 	.word	0x00000003
        /*0e28*/ 	.word	0x00038860
        /*0e2c*/ 	.short	0x010a
        /*0e2e*/ 	.byte	0x3f
	.zero		1


	//   ....[69]....
        /*0e30*/ 	.word	0x00013fc0
        /*0e34*/ 	.word	0x00000019
        /*0e38*/ 	.word	0x00038860
        /*0e3c*/ 	.short	0x010a
        /*0e3e*/ 	.byte	0x3f
	.zero		1


	//   ....[70]....
        /*0e40*/ 	.word	0x00014000
        /*0e44*/ 	.word	0x00000003
        /*0e48*/ 	.word	0x00038880
        /*0e4c*/ 	.short	0x010a
        /*0e4e*/ 	.byte	0x3f
	.zero		1


	//   ....[71]....
        /*0e50*/ 	.word	0x00014040
        /*0e54*/ 	.word	0x00000019
        /*0e58*/ 	.word	0x00038880
        /*0e5c*/ 	.short	0x010a
        /*0e5e*/ 	.byte	0x3f
	.zero		1


	//   ....[72]....
        /*0e60*/ 	.word	0x000140b0
        /*0e64*/ 	.word	0x00000003
        /*0e68*/ 	.word	0x00038800
        /*0e6c*/ 	.short	0x010a
        /*0e6e*/ 	.byte	0x3f
	.zero		1


	//   ....[73]....
        /*0e70*/ 	.word	0x00014110
        /*0e74*/ 	.word	0x00000003
        /*0e78*/ 	.word	0x00038830
        /*0e7c*/ 	.short	0x010a
        /*0e7e*/ 	.byte	0x3f
	.zero		1


	//   ....[74]....
        /*0e80*/ 	.word	0x00014170
        /*0e84*/ 	.word	0x00000007
        /*0e88*/ 	.word	0x00038850
        /*0e8c*/ 	.short	0x010a
        /*0e8e*/ 	.byte	0x3f
	.zero		1


	//   ....[75]....
        /*0e90*/ 	.word	0x000141e0
        /*0e94*/ 	.word	0x00000004
        /*0e98*/ 	.word	0x00038830
        /*0e9c*/ 	.short	0x010a
        /*0e9e*/ 	.byte	0x3f
	.zero		1


	//   ....[76]....
        /*0ea0*/ 	.word	0x00014250
        /*0ea4*/ 	.word	0x00000006
        /*0ea8*/ 	.word	0x00038850
        /*0eac*/ 	.short	0x010a
        /*0eae*/ 	.byte	0x3f
	.zero		1


	//   ....[77]....
        /*0eb0*/ 	.word	0x000142b0
        /*0eb4*/ 	.word	0x00000004
        /*0eb8*/ 	.word	0x00038830
        /*0ebc*/ 	.short	0x010a
        /*0ebe*/ 	.byte	0x3f
	.zero		1


	//   ....[78]....
        /*0ec0*/ 	.word	0x00014310
        /*0ec4*/ 	.word	0x00000008
        /*0ec8*/ 	.word	0x00038850
        /*0ecc*/ 	.short	0x010a
        /*0ece*/ 	.byte	0x3f
	.zero		1


	//   ....[79]....
        /*0ed0*/ 	.word	0x00014410
        /*0ed4*/ 	.word	0x00000006
        /*0ed8*/ 	.word	0x00038880
        /*0edc*/ 	.short	0x010a
        /*0ede*/ 	.byte	0x3f
	.zero		1


	//   ....[80]....
        /*0ee0*/ 	.word	0x00014f00
        /*0ee4*/ 	.word	0x00000006
        /*0ee8*/ 	.word	0x00038840
        /*0eec*/ 	.short	0x010a
        /*0eee*/ 	.byte	0x3f
	.zero		1


	//   ....[81]....
        /*0ef0*/ 	.word	0x00016320
        /*0ef4*/ 	.word	0x00000011
        /*0ef8*/ 	.word	0x00038820
        /*0efc*/ 	.short	0x010a
        /*0efe*/ 	.byte	0x3f
	.zero		1


	//   ....[82]....
        /*0f00*/ 	.word	0x00016370
        /*0f04*/ 	.word	0x00000000
        /*0f08*/ 	.word	0x00038880
        /*0f0c*/ 	.short	0x010a
        /*0f0e*/ 	.byte	0x3f
	.zero		1


	//   ....[83]....
        /*0f10*/ 	.word	0x00016ce0
        /*0f14*/ 	.word	0x00000000
        /*0f18*/ 	.word	0x00038840
        /*0f1c*/ 	.short	0x010a
        /*0f1e*/ 	.byte	0x3f
	.zero		1


	//   ....[84]....
        /*0f20*/ 	.word	0x000175c0
        /*0f24*/ 	.word	0x00000012
        /*0f28*/ 	.word	0x00038870
        /*0f2c*/ 	.short	0x010a
        /*0f2e*/ 	.byte	0x3f
	.zero		1


	//   ....[85]....
        /*0f30*/ 	.word	0x00017610
        /*0f34*/ 	.word	0x00000012
        /*0f38*/ 	.word	0x00038860
        /*0f3c*/ 	.short	0x010a
        /*0f3e*/ 	.byte	0x3f
	.zero		1


	//   ....[86]....
        /*0f40*/ 	.word	0x00017660
        /*0f44*/ 	.word	0x00000013
        /*0f48*/ 	.word	0x00038870
        /*0f4c*/ 	.short	0x010a
        /*0f4e*/ 	.byte	0x3f
	.zero		1


	//   ....[87]....
        /*0f50*/ 	.word	0x000176b0
        /*0f54*/ 	.word	0x00000013
        /*0f58*/ 	.word	0x00038860
        /*0f5c*/ 	.short	0x010a
        /*0f5e*/ 	.byte	0x3f
	.zero		1


	//   ....[88]....
        /*0f60*/ 	.word	0x00017700
        /*0f64*/ 	.word	0x00000005
        /*0f68*/ 	.word	0x00038820
        /*0f6c*/ 	.short	0x010a
        /*0f6e*/ 	.byte	0x3f
	.zero		1


	//   ....[89]....
        /*0f70*/ 	.word	0x000178a0
        /*0f74*/ 	.word	0x00000003
        /*0f78*/ 	.word	0x00038840
        /*0f7c*/ 	.short	0x010a
        /*0f7e*/ 	.byte	0x3f
	.zero		1


	//   ....[90]....
        /*0f80*/ 	.word	0x000178f0
        /*0f84*/ 	.word	0x00000019
        /*0f88*/ 	.word	0x00038840
        /*0f8c*/ 	.short	0x010a
        /*0f8e*/ 	.byte	0x3f
	.zero		1


	//   ....[91]....
        /*0f90*/ 	.word	0x00017940
        /*0f94*/ 	.word	0x00000003
        /*0f98*/ 	.word	0x00038860
        /*0f9c*/ 	.short	0x010a
        /*0f9e*/ 	.byte	0x3f
	.zero		1


	//   ....[92]....
        /*0fa0*/ 	.word	0x00017990
        /*0fa4*/ 	.word	0x00000019
        /*0fa8*/ 	.word	0x00038860
        /*0fac*/ 	.short	0x010a
        /*0fae*/ 	.byte	0x3f
	.zero		1


	//   ....[93]....
        /*0fb0*/ 	.word	0x000179e0
        /*0fb4*/ 	.word	0x00000003
        /*0fb8*/ 	.word	0x00038880
        /*0fbc*/ 	.short	0x010a
        /*0fbe*/ 	.byte	0x3f
	.zero		1


	//----- nvinfo : EIATTR_NUM_MBARRIERS
	.align		4
.L_272:
        /*0fc0*/ 	.byte	0x03, 0x38
        /*0fc2*/ 	.short	0x0016


	//----- nvinfo : EIATTR_EXIT_INSTR_OFFSETS
	.align		4
        /*0fc4*/ 	.byte	0x04, 0x1c
        /*0fc6*/ 	.short	(.L_274 - .L_273)


	//   ....[0]....
.L_273:
        /*0fc8*/ 	.word	0x00000990


	//   ....[1]....
        /*0fcc*/ 	.word	0x0000e9b0


	//   ....[2]....
        /*0fd0*/ 	.word	0x00014090


	//----- nvinfo : EIATTR_MAX_THREADS
	.align		4
.L_274:
        /*0fd4*/ 	.byte	0x04, 0x05
        /*0fd6*/ 	.short	(.L_276 - .L_275)
.L_275:
        /*0fd8*/ 	.word	0x00000180
        /*0fdc*/ 	.word	0x00000001
        /*0fe0*/ 	.word	0x00000001


	//----- nvinfo : EIATTR_CRS_STACK_SIZE
	.align		4
.L_276:
        /*0fe4*/ 	.byte	0x04, 0x1e
        /*0fe6*/ 	.short	(.L_278 - .L_277)
.L_277:
        /*0fe8*/ 	.word	0x00000000


	//----- nvinfo : EIATTR_CBANK_PARAM_SIZE
	.align		4
.L_278:
        /*0fec*/ 	.byte	0x03, 0x19
        /*0fee*/ 	.short	0x0af0


	//----- nvinfo : EIATTR_PARAM_CBANK
	.align		4
        /*0ff0*/ 	.byte	0x04, 0x0a
        /*0ff2*/ 	.short	(.L_280 - .L_279)
	.align		4
.L_279:
        /*0ff4*/ 	.word	index@(.nv.constant0._ZN7cutlass13device_kernelIN5flash11enable_sm90INS1_16FlashAttnFwdSm90INS1_25CollectiveMainloopFwdSm90ILi2EN4cute5tupleIJNS5_1CILi1EEES8_S8_EEENS6_IJNS7_ILi128EEESA_NS7_ILi256EEEEEELi256ENS_12float_e4m3_tEfNS_4arch4Sm90ELb1ELb0ELb1ELb0ELb1ELb0ELb0ELb1ELb0ELb1ELb0ELb0EEENS1_21CollectiveEpilogueFwdINS6_IJSA_SB_SA_EEES9_NS_10bfloat16_tESF_Li256ELb0ELb1ELb0ELb1EEENS1_30DynamicPersistentTileSchedulerILi256ELi128ELb0ELb1ELb1EEEEEEEEEvNT_6ParamsE)
        /*0ff8*/ 	.short	0x0210
        /*0ffa*/ 	.short	0x0af0


	//----- nvinfo : EIATTR_SW_WAR
	.align		4
.L_280:
        /*0ffc*/ 	.byte	0x04, 0x36
        /*0ffe*/ 	.short	(.L_282 - .L_281)
.L_281:
        /*1000*/ 	.word	0x00000008
.L_282:


//--------------------- .nv.info._ZN7cutlass13device_kernelIN5flash11enable_sm90INS1_16FlashAttnFwdSm90INS1_25CollectiveMainloopFwdSm90ILi2EN4cute5tupleIJNS5_1CILi1EEES8_S8_EEENS6_IJNS7_ILi128EEESA_NS7_ILi256EEEEEELi256ENS_12float_e4m3_tEfNS_4arch4Sm90ELb1ELb0ELb1ELb1ELb1ELb0ELb0ELb1ELb0ELb1ELb0ELb0EEENS1_21CollectiveEpilogueFwdINS6_IJSA_SB_SA_EEES9_NS_10bfloat16_tESF_Li256ELb1ELb1ELb0ELb1EEENS1_36VarlenDynamicPersistentTileSchedulerILi128ELi128ELi256ELi128ELb0ELb1ELb1ELb1ELb1ELb1EEEEEEEEEvNT_6ParamsE --------------------------
	.section	.nv.info._ZN7cutlass13device_kernelIN5flash11enable_sm90INS1_16FlashAttnFwdSm90INS1_25CollectiveMainloopFwdSm90ILi2EN4cute5tupleIJNS5_1CILi1EEES8_S8_EEENS6_IJNS7_ILi128EEESA_NS7_ILi256EEEEEELi256ENS_12float_e4m3_tEfNS_4arch4Sm90ELb1ELb0ELb1ELb1ELb1ELb0ELb0ELb1ELb0ELb1ELb0ELb0EEENS1_21CollectiveEpilogueFwdINS6_IJSA_SB_SA_EEES9_NS_10bfloat16_tESF_Li256ELb1ELb1ELb0ELb1EEENS1_36VarlenDynamicPersistentTileSchedulerILi128ELi128ELi256ELi128ELb0ELb1ELb1ELb1ELb1ELb1EEEEEEEEEvNT_6ParamsE,"",@"SHT_CUDA_INFO"
	.sectionflags	@""
	.align	4


	//----- nvinfo : EIATTR_CUDA_API_VERSION
	.align		4
        /*0000*/ 	.byte	0x04, 0x37
        /*0002*/ 	.short	(.L_284 - .L_283)
.L_283:
        /*0004*/ 	.word	0x00000082


	//----- nvinfo : EIATTR_KPARAM_INFO
	.align		4
.L_284:
        /*0008*/ 	.byte	0x04, 0x17
        /*000a*/ 	.short	(.L_286 - .L_285)
.L_285:
        /*000c*/ 	.word	0x00000000
        /*0010*/ 	.short	0x0000
        /*0012*/ 	.short	0x0070
        /*0014*/ 	.byte	0x00, 0xf0, 0x01, 0x2a


	//----- nvinfo : EIATTR_SPARSE_MMA_MASK
	.align		4
.L_286:
        /*0018*/ 	.byte	0x03, 0x50
        /*001a*/ 	.short	0x0000


	//----- nvinfo : EIATTR_MAXREG_COUNT
	.align		4
        /*001c*/ 	.byte	0x03, 0x1b
        /*001e*/ 	.short	0x00a8


	//----- nvinfo : EIATTR_NUM_BARRIERS
	.align		4
        /*0020*/ 	.byte	0x02, 0x4c
        /*0022*/ 	.byte	0x10
	.zero		1


	//----- nvinfo : EIATTR_EXTERNS
	.align		4
        /*0024*/ 	.byte	0x04, 0x0f
        /*0026*/ 	.short	(.L_288 - .L_287)


	//   ....[0]....
	.align		4
.L_287:
        /*0028*/ 	.word	index@(__assertfail)


	//----- nvinfo : EIATTR_ANNOTATIONS
	.align		4
.L_288:
        /*002c*/ 	.byte	0x04, 0x55
        /*002e*/ 	.short	(.L_290 - .L_289)


	//   ....[0]....
.L_289:
        /* <DEDUP_REMOVED lines=8> */


	//----- nvinfo : EIATTR_MERCURY_ISA_VERSION
	.align		4
.L_290:
        /*0098*/ 	.byte	0x03, 0x5f
        /*009a*/ 	.short	0x0101


	//----- nvinfo : EIATTR_UNUSED_LOAD_BYTE_OFFSET
	.align		4
        /*009c*/ 	.byte	0x04, 0x44
        /*009e*/ 	.short	(.L_292 - .L_291)


	//   ....[0]....
.L_291:
        /*00a0*/ 	.word	0x00000980
        /*00a4*/ 	.word	0x0000fff0


	//   ....[1]....
        /*00a8*/ 	.word	0x0000b530
        /*00ac*/ 	.word	0x0000fff0


	//----- nvinfo : EIATTR_INT_WARP_WIDE_INSTR_OFFSETS
	.align		4
.L_292:
        /*00b0*/ 	.byte	0x04, 0x31
        /*00b2*/ 	.short	(.L_294 - .L_293)


	//   ....[0]....
.L_293:
        /*00b4*/ 	.word	0x000000c0


	//   ....[1]....
        /*00b8*/ 	.word	0x000000d0


	//   ....[2]....
        /*00bc*/ 	.word	0x00000170


	//   ....[3]....
        /*00c0*/ 	.word	0x000104c0


	//   ....[4]....
        /*00c4*/ 	.word	0x00010550


	//   ....[5]....
        /*00c8*/ 	.word	0x00014330


	//   ....[6]....
        /*00cc*/ 	.word	0x000143c0


	//----- nvinfo : EIATTR_COOP_GROUP_MASK_REGIDS
	.align		4
.L_294:
        /*00d0*/ 	.byte	0x04, 0x29
        /*00d2*/ 	.short	(.L_296 - .L_295)


	//   ....[0]....
.L_295:
        /*00d4*/ 	.word	0xffffffff


	//   ....[1]....
        /*00d8*/ 	.word	0xffffffff


	//   ....[2]....
        /*00dc*/ 	.word	0xffffffff


	//   ....[3]....
        /*00e0*/ 	.word	0xffffffff


	//   ....[4]....
        /*00e4*/ 	.word	0xffffffff


	//   ....[5]....
        /*00e8*/ 	.word	0xffffffff


	//   ....[6]....
        /*00ec*/ 	.word	0xffffffff


	//   ....[7]....
        /*00f0*/ 	.word	0xffffffff


	//   ....[8]....
        /*00f4*/ 	.word	0xffffffff


	//   ....[9]....
        /*00f8*/ 	.word	0xffffffff


	//   ....[10]....
        /*00fc*/ 	.word	0xffffffff


	//   ....[11]....
        /*0100*/ 	.word	0xffffffff


	//   ....[12]....
        /*0104*/ 	.word	0xffffffff


	//   ....[13]....
        /*0108*/ 	.word	0xffffffff


	//   ....[14]....
        /*010c*/ 	.word	0xffffffff


	//   ....[15]....
        /*0110*/ 	.word	0xffffffff


	//   ....[16]....
        /*0114*/ 	.word	0xffffffff


	//   ....[17]....
        /*0118*/ 	.word	0xffffffff


	//   ....[18]....
        /*011c*/ 	.word	0xffffffff


	//   ....[19]....
        /*0120*/ 	.word	0xffffffff


	//   ....[20]....
        /*0124*/ 	.word	0xffffffff


	//   ....[21]....
        /*0128*/ 	.word	0xffffffff


	//   ....[22]....
        /*012c*/ 	.word	0xffffffff


	//   ....[23]....
        /*0130*/ 	.word	0xffffffff


	//   ....[24]....
        /*0134*/ 	.word	0xffffffff


	//   ....[25]....
        /*0138*/ 	.word	0xffffffff


	//   ....[26]....
        /*013c*/ 	.word	0xffffffff


	//   ....[27]....
        /*0140*/ 	.word	0xffffffff


	//   ....[28]....
        /*0144*/ 	.word	0xffffffff


	//   ....[29]....
        /*0148*/ 	.word	0xffffffff


	//   ....[30]....
        /*014c*/ 	.word	0xffffffff


	//   ....[31]....
        /*0150*/ 	.word	0xffffffff


	//   ....[32]....
        /*0154*/ 	.word	0xffffffff


	//   ....[33]....
        /*0158*/ 	.word	0xffffffff


	//   ....[34]....
        /*015c*/ 	.word	0xffffffff


	//   ....[35]....
        /*0160*/ 	.word	0xffffffff


	//   ....[36]....
        /*0164*/ 	.word	0xffffffff


	//   ....[37]....
        /*0168*/ 	.word	0xffffffff


	//   ....[38]....
        /*016c*/ 	.word	0xffffffff


	//   ....[39]....
        /*0170*/ 	.word	0xffffffff


	//   ....[40]....
        /*0174*/ 	.word	0xffffffff


	//   ....[41]....
        /*0178*/ 	.word	0xffffffff


	//   ....[42]....
        /*017c*/ 	.word	0xffffffff


	//   ....[43]....
        /*0180*/ 	.word	0xffffffff


	//   ....[44]....
        /*0184*/ 	.word	0xffffffff


	//   ....[45]....
        /*0188*/ 	.word	0xffffffff


	//   ....[46]....
        /*018c*/ 	.word	0xffffffff


	//   ....[47]....
        /*0190*/ 	.word	0xffffffff


	//   ....[48]....
        /*0194*/ 	.word	0xffffffff


	//   ....[49]....
        /*0198*/ 	.word	0xffffffff


	//   ....[50]....
        /*019c*/ 	.word	0xffffffff


	//   ....[51]....
        /*01a0*/ 	.word	0xffffffff


	//   ....[52]....
        /*01a4*/ 	.word	0xffffffff


	//   ....[53]....
        /*01a8*/ 	.word	0xffffffff


	//   ....[54]....
        /*01ac*/ 	.word	0xffffffff


	//   ....[55]....
        /*01b0*/ 	.word	0xffffffff


	//   ....[56]....
        /*01b4*/ 	.word	0xffffffff


	//   ....[57]....
        /*01b8*/ 	.word	0xffffffff


	//   ....[58]....
        /*01bc*/ 	.word	0xffffffff


	//   ....[59]....
        /*01c0*/ 	.word	0xffffffff


	//   ....[60]....
        /*01c4*/ 	.word	0xffffffff


	//   ....[61]....
        /*01c8*/ 	.word	0xffffffff


	//   ....[62]....
        /*01cc*/ 	.word	0xffffffff


	//   ....[63]....
        /*01d0*/ 	.word	0xffffffff


	//   ....[64]....
        /*01d4*/ 	.word	0xffffffff


	//   ....[65]....
        /*01d8*/ 	.word	0xffffffff


	//   ....[66]....
        /*01dc*/ 	.word	0xffffffff


	//   ....[67]....
        /*01e0*/ 	.word	0xffffffff


	//   ....[68]....
        /*01e4*/ 	.word	0xffffffff


	//   ....[69]....
        /*01e8*/ 	.word	0xffffffff


	//   ....[70]....
        /*01ec*/ 	.word	0xffffffff


	//   ....[71]....
        /*01f0*/ 	.word	0xffffffff


	//   ....[72]....
        /*01f4*/ 	.word	0xffffffff


	//   ....[73]....
        /*01f8*/ 	.word	0xffffffff


	//   ....[74]....
        /*01fc*/ 	.word	0xffffffff


	//   ....[75]....
        /*0200*/ 	.word	0xffffffff


	//   ....[76]....
        /*0204*/ 	.word	0xffffffff


	//   ....[77]....
        /*0208*/ 	.word	0xffffffff


	//   ....[78]....
        /*020c*/ 	.word	0xffffffff


	//   ....[79]....
        /*0210*/ 	.word	0xffffffff


	//   ....[80]....
        /*0214*/ 	.word	0xffffffff


	//   ....[81]....
        /*0218*/ 	.word	0xffffffff


	//   ....[82]....
        /*021c*/ 	.word	0xffffffff


	//   ....[83]....
        /*0220*/ 	.word	0xffffffff


	//   ....[84]....
        /*0224*/ 	.word	0xffffffff


	//   ....[85]....
        /*0228*/ 	.word	0xffffffff


	//   ....[86]....
        /*022c*/ 	.word	0xffffffff


	//   ....[87]....
        /*0230*/ 	.word	0xffffffff


	//   ....[88]....
        /*0234*/ 	.word	0xffffffff


	//   ....[89]....
        /*0238*/ 	.word	0xffffffff


	//   ....[90]....
        /*023c*/ 	.word	0xffffffff


	//   ....[91]....
        /*0240*/ 	.word	0xffffffff


	//   ....[92]....
        /*0244*/ 	.word	0xffffffff


	//   ....[93]....
        /*0248*/ 	.word	0xffffffff


	//   ....[94]....
        /*024c*/ 	.word	0xffffffff


	//   ....[95]....
        /*0250*/ 	.word	0xffffffff


	//   ....[96]....
        /*0254*/ 	.word	0xffffffff


	//   ....[97]....
        /*0258*/ 	.word	0xffffffff


	//   ....[98]....
        /*025c*/ 	.word	0xffffffff


	//   ....[99]....
        /*0260*/ 	.word	0xffffffff


	//   ....[100]....
        /*0264*/ 	.word	0xffffffff


	//   ....[101]....
        /*0268*/ 	.word	0xffffffff


	//   ....[102]....
        /*026c*/ 	.word	0xffffffff


	//   ....[103]....
        /*0270*/ 	.word	0xffffffff


	//   ....[104]....
        /*0274*/ 	.word	0xffffffff


	//   ....[105]....
        /*0278*/ 	.word	0xffffffff


	//   ....[106]....
        /*027c*/ 	.word	0xffffffff


	//   ....[107]....
        /*0280*/ 	.word	0xffffffff


	//   ....[108]....
        /*0284*/ 	.word	0xffffffff


	//   ....[109]....
        /*0288*/ 	.word	0xffffffff


	//   ....[110]....
        /*028c*/ 	.word	0xffffffff


	//   ....[111]....
        /*0290*/ 	.word	0xffffffff


	//   ....[112]....
        /*0294*/ 	.word	0xffffffff


	//   ....[113]....
        /*0298*/ 	.word	0xffffffff


	//   ....[114]....
        /*029c*/ 	.word	0xffffffff


	//   ....[115]....
        /*02a0*/ 	.word	0xffffffff


	//   ....[116]....
        /*02a4*/ 	.word	0xffffffff


	//   ....[117]....
        /*02a8*/ 	.word	0xffffffff


	//   ....[118]....
        /*02ac*/ 	.word	0xffffffff


	//   ....[119]....
        /*02b0*/ 	.word	0xffffffff


	//   ....[120]....
        /*02b4*/ 	.word	0xffffffff


	//   ....[121]....
        /*02b8*/ 	.word	0xffffffff


	//   ....[122]....
        /*02bc*/ 	.word	0xffffffff


	//   ....[123]....
        /*02c0*/ 	.word	0xffffffff


	//   ....[124]....
        /*02c4*/ 	.word	0xffffffff


	//   ....[125]....
        /*02c8*/ 	.word	0xffffffff


	//   ....[126]....
        /*02cc*/ 	.word	0xffffffff


	//   ....[127]....
        /*02d0*/ 	.word	0xffffffff


	//   ....[128]....
        /*02d4*/ 	.word	0xffffffff


	//   ....[129]....
        /*02d8*/ 	.word	0xffffffff


	//   ....[130]....
        /*02dc*/ 	.word	0xffffffff


	//   ....[131]....
        /*02e0*/ 	.word	0xffffffff


	//   ....[132]....
        /*02e4*/ 	.word	0xffffffff


	//   ....[133]....
        /*02e8*/ 	.word	0xffffffff


	//   ....[134]....
        /*02ec*/ 	.word	0xffffffff


	//   ....[135]....
        /*02f0*/ 	.word	0xffffffff


	//   ....[136]....
        /*02f4*/ 	.word	0xffffffff


	//   ....[137]....
        /*02f8*/ 	.word	0xffffffff


	//   ....[138]....
        /*02fc*/ 	.word	0xffffffff


	//   ....[139]....
        /*0300*/ 	.word	0xffffffff


	//   ....[140]....
        /*0304*/ 	.word	0xffffffff


	//   ....[141]....
        /*0308*/ 	.word	0xffffffff


	//   ....[142]....
        /*030c*/ 	.word	0xffffffff


	//   ....[143]....
        /*0310*/ 	.word	0xffffffff


	//   ....[144]....
        /*0314*/ 	.word	0xffffffff


	//   ....[145]....
        /*0318*/ 	.word	0xffffffff


	//   ....[146]....
        /*031c*/ 	.word	0xffffffff


	//   ....[147]....
        /*0320*/ 	.word	0xffffffff


	//   ....[148]....
        /*0324*/ 	.word	0xffffffff


	//   ....[149]....
        /*0328*/ 	.word	0xffffffff


	//   ....[150]....
        /*032c*/ 	.word	0xffffffff


	//   ....[151]....
        /*0330*/ 	.word	0xffffffff


	//   ....[152]....
        /*0334*/ 	.word	0xffffffff


	//   ....[153]....
        /*0338*/ 	.word	0xffffffff


	//   ....[154]....
        /*033c*/ 	.word	0xffffffff


	//   ....[155]....
        /*0340*/ 	.word	0xffffffff


	//   ....[156]....
        /*0344*/ 	.word	0xffffffff


	//   ....[157]....
        /*0348*/ 	.word	0xffffffff


	//   ....[158]....
        /*034c*/ 	.word	0xffffffff


	//   ....[159]....
        /*0350*/ 	.word	0xffffffff


	//   ....[160]....
        /*0354*/ 	.word	0xffffffff


	//   ....[161]....
        /*0358*/ 	.word	0xffffffff


	//   ....[162]....
        /*035c*/ 	.word	0xffffffff


	//   ....[163]....
        /*0360*/ 	.word	0xffffffff


	//   ....[164]....
        /*0364*/ 	.word	0xffffffff


	//   ....[165]....
        /*0368*/ 	.word	0xffffffff


	//   ....[166]....
        /*036c*/ 	.word	0xffffffff


	//   ....[167]....
        /*0370*/ 	.word	0xffffffff


	//   ....[168]....
        /*0374*/ 	.word	0xffffffff


	//   ....[169]....
        /*0378*/ 	.word	0xffffffff


	//   ....[170]....
        /*037c*/ 	.word	0xffffffff


	//   ....[171]....
        /*0380*/ 	.word	0xffffffff


	//   ....[172]....
        /*0384*/ 	.word	0xffffffff


	//   ....[173]....
        /*0388*/ 	.word	0xffffffff


	//   ....[174]....
        /*038c*/ 	.word	0xffffffff


	//   ....[175]....
        /*0390*/ 	.word	0xffffffff


	//   ....[176]....
        /*0394*/ 	.word	0xffffffff


	//   ....[177]....
        /*0398*/ 	.word	0xffffffff


	//   ....[178]....
        /*039c*/ 	.word	0xffffffff


	//   ....[179]....
        /*03a0*/ 	.word	0xffffffff


	//   ....[180]....
        /*03a4*/ 	.word	0xffffffff


	//   ....[181]....
        /*03a8*/ 	.word	0xffffffff


	//   ....[182]....
        /*03ac*/ 	.word	0xffffffff


	//   ....[183]....
        /*03b0*/ 	.word	0xffffffff


	//   ....[184]....
        /*03b4*/ 	.word	0xffffffff


	//   ....[185]....
        /*03b8*/ 	.word	0xffffffff


	//   ....[186]....
        /*03bc*/ 	.word	0xffffffff


	//   ....[187]....
        /*03c0*/ 	.word	0xffffffff


	//   ....[188]....
        /*03c4*/ 	.word	0xffffffff


	//   ....[189]....
        /*03c8*/ 	.word	0xffffffff


	//   ....[190]....
        /*03cc*/ 	.word	0xffffffff


	//   ....[191]....
        /*03d0*/ 	.word	0xffffffff


	//   ....[192]....
        /*03d4*/ 	.word	0xffffffff


	//   ....[193]....
        /*03d8*/ 	.word	0xffffffff


	//   ....[194]....
        /*03dc*/ 	.word	0xffffffff


	//   ....[195]....
        /*03e0*/ 	.word	0xffffffff


	//   ....[196]....
        /*03e4*/ 	.word	0xffffffff


	//   ....[197]....
        /*03e8*/ 	.word	0xffffffff


	//   ....[198]....
        /*03ec*/ 	.word	0xffffffff


	//   ....[199]....
        /*03f0*/ 	.word	0xffffffff


	//   ....[200]....
        /*03f4*/ 	.word	0xffffffff


	//   ....[201]....
        /*03f8*/ 	.word	0xffffffff


	//   ....[202]....
        /*03fc*/ 	.word	0xffffffff


	//   ....[203]....
        /*0400*/ 	.word	0xffffffff


	//   ....[204]....
        /*0404*/ 	.word	0xffffffff


	//   ....[205]....
        /*0408*/ 	.word	0xffffffff


	//   ....[206]....
        /*040c*/ 	.word	0xffffffff


	//   ....[207]....
        /*0410*/ 	.word	0xffffffff


	//   ....[208]....
        /*0414*/ 	.word	0xffffffff


	//   ....[209]....
        /*0418*/ 	.word	0xffffffff


	//   ....[210]....
        /*041c*/ 	.word	0xffffffff


	//   ....[211]....
        /*0420*/ 	.word	0xffffffff


	//   ....[212]....
        /*0424*/ 	.word	0xffffffff


	//   ....[213]....
        /*0428*/ 	.word	0xffffffff


	//   ....[214]....
        /*042c*/ 	.word	0xffffffff


	//   ....[215]....
        /*0430*/ 	.word	0xffffffff


	//   ....[216]....
        /*0434*/ 	.word	0xffffffff


	//   ....[217]....
        /*0438*/ 	.word	0xffffffff


	//   ....[218]....
        /*043c*/ 	.word	0xffffffff


	//   ....[219]....
        /*0440*/ 	.word	0xffffffff


	//   ....[220]....
        /*0444*/ 	.word	0xffffffff


	//   ....[221]....
        /*0448*/ 	.word	0xffffffff


	//   ....[222]....
        /*044c*/ 	.word	0xffffffff


	//   ....[223]....
        /*0450*/ 	.word	0xffffffff


	//   ....[224]....
        /*0454*/ 	.word	0xffffffff


	//   ....[225]....
        /*0458*/ 	.word	0x0500000f


	//   ....[226]....
        /*045c*/ 	.word	0x0500000f


	//   ....[227]....
        /*0460*/ 	.word	0x0500000f


	//   ....[228]....
        /*0464*/ 	.word	0x0500000f


	//   ....[229]....
        /*0468*/ 	.word	0x0500000f


	//   ....[230]....
        /*046c*/ 	.word	0x0500000f


	//   ....[231]....
        /*0470*/ 	.word	0x0500000f


	//   ....[232]....
        /*0474*/ 	.word	0x0500000f


	//   ....[233]....
        /*0478*/ 	.word	0x0500000f


	//   ....[234]....
        /*047c*/ 	.word	0x0500000f


	//   ....[235]....
        /*0480*/ 	.word	0x0500000f


	//   ....[236]....
        /*0484*/ 	.word	0x0500000f


	//   ....[237]....
        /*0488*/ 	.word	0x0500000f


	//   ....[238]....
        /*048c*/ 	.word	0x0500000f


	//   ....[239]....
        /*0490*/ 	.word	0x0500000f


	//   ....[240]....
        /*0494*/ 	.word	0x0500000f


	//   ....[241]....
        /*0498*/ 	.word	0x0500000f


	//   ....[242]....
        /*049c*/ 	.word	0x0500000f


	//   ....[243]....
        /*04a0*/ 	.word	0x0500000f


	//   ....[244]....
        /*04a4*/ 	.word	0x0500000f


	//   ....[245]....
        /*04a8*/ 	.word	0x0500000f


	//   ....[246]....
        /*04ac*/ 	.word	0x0500000f


	//   ....[247]....
        /*04b0*/ 	.word	0x0500000f


	//   ....[248]....
        /*04b4*/ 	.word	0x0500000f


	//   ....[249]....
        /*04b8*/ 	.word	0x0500000f


	//   ....[250]....
        /*04bc*/ 	.word	0x0500000f


	//   ....[251]....
        /*04c0*/ 	.word	0x0500000f


	//   ....[252]....
        /*04c4*/ 	.word	0x0500000f


	//   ....[253]....
        /*04c8*/ 	.word	0x0500000f


	//   ....[254]....
        /*04cc*/ 	.word	0x0500000f


	//   ....[255]....
        /*04d0*/ 	.word	0x0500000f


	//   ....[0]....
        /*04d4*/ 	.word	0x0500000f


	//   ....[1]....
        /*04d8*/ 	.word	0x0500000f


	//   ....[2]....
        /*04dc*/ 	.word	0x0500000f


	//   ....[3]....
        /*04e0*/ 	.word	0x0500000f


	//   ....[4]....
        /*04e4*/ 	.word	0x0500000f


	//   ....[5]....
        /*04e8*/ 	.word	0x0500000f


	//   ....[6]....
        /*04ec*/ 	.word	0x0500000f


	//   ....[7]....
        /*04f0*/ 	.word	0x0500000f


	//   ....[8]....
        /*04f4*/ 	.word	0x0500000f


	//   ....[9]....
        /*04f8*/ 	.word	0x0500000f


	//   ....[10]....
        /*04fc*/ 	.word	0x0500000f


	//   ....[11]....
        /*0500*/ 	.word	0x0500000f


	//   ....[12]....
        /*0504*/ 	.word	0x0500000f


	//   ....[13]....
        /*0508*/ 	.word	0x0500000f


	//   ....[14]....
        /*050c*/ 	.word	0x0500000f


	//   ....[15]....
        /*0510*/ 	.word	0x0500000f


	//   ....[16]....
        /*0514*/ 	.word	0x0500000f


	//   ....[17]....
        /*0518*/ 	.word	0x0500000f


	//   ....[18]....
        /*051c*/ 	.word	0x0500000f


	//   ....[19]....
        /*0520*/ 	.word	0x0500000f


	//   ....[20]....
        /*0524*/ 	.word	0x0500000f


	//   ....[21]....
        /*0528*/ 	.word	0x0500000f


	//   ....[22]....
        /*052c*/ 	.word	0x0500000f


	//   ....[23]....
        /*0530*/ 	.word	0x0500000f


	//   ....[24]....
        /*0534*/ 	.word	0x0500000f


	//   ....[25]....
        /*0538*/ 	.word	0x0500000f


	//   ....[26]....
        /*053c*/ 	.word	0x0500000f


	//   ....[27]....
        /*0540*/ 	.word	0x0500000f


	//   ....[28]....
        /*0544*/ 	.word	0x0500000f


	//   ....[29]....
        /*0548*/ 	.word	0x0500000f


	//   ....[30]....
        /*054c*/ 	.word	0x0500000f


	//   ....[31]....
        /*0550*/ 	.word	0x0500000f


	//   ....[32]....
        /*0554*/ 	.word	0x0500000f


	//   ....[33]....
        /*0558*/ 	.word	0x0500000f


	//   ....[34]....
        /*055c*/ 	.word	0x0500000f


	//   ....[35]....
        /*0560*/ 	.word	0x0500000f


	//   ....[36]....
        /*0564*/ 	.word	0x0500000f


	//   ....[37]....
        /*0568*/ 	.word	0x0500000f


	//   ....[38]....
        /*056c*/ 	.word	0x0500000f


	//   ....[39]....
        /*0570*/ 	.word	0x0500000f


	//   ....[40]....
        /*0574*/ 	.word	0x0500000f


	//   ....[41]....
        /*0578*/ 	.word	0x0500000f


	//   ....[42]....
        /*057c*/ 	.word	0x0500000f


	//   ....[43]....
        /*0580*/ 	.word	0x0500000f


	//   ....[44]....
        /*0584*/ 	.word	0x0500000f


	//   ....[45]....
        /*0588*/ 	.word	0x0500000f


	//   ....[46]....
        /*058c*/ 	.word	0x0500000f


	//   ....[47]....
        /*0590*/ 	.word	0x0500000f


	//   ....[48]....
        /*0594*/ 	.word	0x0500000f


	//   ....[49]....
        /*0598*/ 	.word	0x0500000f


	//   ....[50]....
        /*059c*/ 	.word	0x0500000f


	//----- nvinfo : EIATTR_COOP_GROUP_INSTR_OFFSETS
	.align		4
.L_296:
        /*05a0*/ 	.byte	0x04, 0x28
        /*05a2*/ 	.short	(.L_298 - .L_297)


	//   ....[0]....
.L_297:
        /*05a4*/ 	.word	0x00000080


	//   ....[1]....
        /*05a8*/ 	.word	0x00000090


	//   ....[2]....
        /*05ac*/ 	.word	0x000002d0


	//   ....[3]....
        /*05b0*/ 	.word	0x00000430


	//   ....[4]....
        /*05b4*/ 	.word	0x00000550


	//   ....[5]....
        /*05b8*/ 	.word	0x000006b0


	//   ....[6]....
        /*05bc*/ 	.word	0x00001800


	//   ....[7]....
        /*05c0*/ 	.word	0x00002440


	//   ....[8]....
        /*05c4*/ 	.word	0x00002880


	//   ....[9]....
        /*05c8*/ 	.word	0x00003020


	//   ....[10]....
        /*05cc*/ 	.word	0x00003080


	//   ....[11]....
        /*05d0*/ 	.word	0x00003a90


	//   ....[12]....
        /*05d4*/ 	.word	0x00003b10


	//   ....[13]....
        /*05d8*/ 	.word	0x00005090


	//   ....[14]....
        /*05dc*/ 	.word	0x00005ca0


	//   ....[15]....
        /*05e0*/ 	.word	0x00005d00


	//   ....[16]....
        /*05e4*/ 	.word	0x00005d10


	//   ....[17]....
        /*05e8*/ 	.word	0x00006780


	//   ....[18]....
        /*05ec*/ 	.word	0x000067f0


	//   ....[19]....
        /*05f0*/ 	.word	0x00008b20


	//   ....[20]....
        /*05f4*/ 	.word	0x00008bb0


	//   ....[21]....
        /*05f8*/ 	.word	0x000091a0


	//   ....[22]....
        /*05fc*/ 	.word	0x000092f0


	//   ....[23]....
        /*0600*/ 	.word	0x0000aa90


	//   ....[24]....
        /*0604*/ 	.word	0x0000aac0


	//   ....[25]....
        /*0608*/ 	.word	0x0000ab30


	//   ....[26]....
        /*060c*/ 	.word	0x0000ab50


	//   ....[27]....
        /*0610*/ 	.word	0x0000c0e0


	//   ....[28]....
        /*0614*/ 	.word	0x0000c110


	//   ....[29]....
        /*0618*/ 	.word	0x0000c140


	//   ....[30]....
        /*061c*/ 	.word	0x0000c170


	//   ....[31]....
        /*0620*/ 	.word	0x0000c1a0


	//   ....[32]....
        /*0624*/ 	.word	0x0000c1d0


	//   ....[33]....
        /*0628*/ 	.word	0x0000c200


	//   ....[34]....
        /*062c*/ 	.word	0x0000c230


	//   ....[35]....
        /*0630*/ 	.word	0x0000c260


	//   ....[36]....
        /*0634*/ 	.word	0x0000c290


	//   ....[37]....
        /*0638*/ 	.word	0x0000c2c0


	//   ....[38]....
        /*063c*/ 	.word	0x0000c2f0


	//   ....[39]....
        /*0640*/ 	.word	0x0000c330


	//   ....[40]....
        /*0644*/ 	.word	0x0000c360


	//   ....[41]....
        /*0648*/ 	.word	0x0000c390


	//   ....[42]....
        /*064c*/ 	.word	0x0000c3c0


	//   ....[43]....
        /*0650*/ 	.word	0x0000c3f0


	//   ....[44]....
        /*0654*/ 	.word	0x0000c420


	//   ....[45]....
        /*0658*/ 	.word	0x0000c450


	//   ....[46]....
        /*065c*/ 	.word	0x0000c480


	//   ....[47]....
        /*0660*/ 	.word	0x0000c4b0


	//   ....[48]....
        /*0664*/ 	.word	0x0000c4e0


	//   ....[49]....
        /*0668*/ 	.word	0x0000c510


	//   ....[50]....
        /*066c*/ 	.word	0x0000c540


	//   ....[51]....
        /*0670*/ 	.word	0x0000c570


	//   ....[52]....
        /*0674*/ 	.word	0x0000c5b0


	//   ....[53]....
        /*0678*/ 	.word	0x0000c5e0


	//   ....[54]....
        /*067c*/ 	.word	0x0000c610


	//   ....[55]....
        /*0680*/ 	.word	0x0000c640


	//   ....[56]....
        /*0684*/ 	.word	0x0000c670


	//   ....[57]....
        /*0688*/ 	.word	0x0000c6a0


	//   ....[58]....
        /*068c*/ 	.word	0x0000c6d0


	//   ....[59]....
        /*0690*/ 	.word	0x0000c700


	//   ....[60]....
        /*0694*/ 	.word	0x0000c730


	//   ....[61]....
        /*0698*/ 	.word	0x0000c760


	//   ....[62]....
        /*069c*/ 	.word	0x0000c790


	//   ....[63]....
        /*06a0*/ 	.word	0x0000c7c0


	//   ....[64]....
        /*06a4*/ 	.word	0x0000c7d0


	//   ....[65]....
        /*06a8*/ 	.word	0x0000c7e0


	//   ....[66]....
        /*06ac*/ 	.word	0x0000c7f0


	//   ....[67]....
        /*06b0*/ 	.word	0x0000c800


	//   ....[68]....
        /*06b4*/ 	.word	0x0000c810


	//   ....[69]....
        /*06b8*/ 	.word	0x0000c830


	//   ....[70]....
        /*06bc*/ 	.word	0x0000c850


	//   ....[71]....
        /*06c0*/ 	.word	0x0000c860


	//   ....[72]....
        /*06c4*/ 	.word	0x0000c880


	//   ....[73]....
        /*06c8*/ 	.word	0x0000c890


	//   ....[74]....
        /*06cc*/ 	.word	0x0000c8b0


	//   ....[75]....
        /*06d0*/ 	.word	0x0000c8c0


	//   ....[76]....
        /*06d4*/ 	.word	0x0000c8e0


	//   ....[77]....
        /*06d8*/ 	.word	0x0000c8f0


	//   ....[78]....
        /*06dc*/ 	.word	0x0000c910


	//   ....[79]....
        /*06e0*/ 	.word	0x0000c920


	//   ....[80]....
        /*06e4*/ 	.word	0x0000c940


	//   ....[81]....
        /*06e8*/ 	.word	0x0000c950


	//   ....[82]....
        /*06ec*/ 	.word	0x0000c970


	//   ....[83]....
        /*06f0*/ 	.word	0x0000c980


	//   ....[84]....
        /*06f4*/ 	.word	0x0000c9b0


	//   ....[85]....
        /*06f8*/ 	.word	0x0000c9e0


	//   ....[86]....
        /*06fc*/ 	.word	0x0000c9f0


	//   ....[87]....
        /*0700*/ 	.word	0x0000ca10


	//   ....[88]....
        /*0704*/ 	.word	0x0000ca20


	//   ....[89]....
        /*0708*/ 	.word	0x0000ca40


	//   ....[90]....
        /*070c*/ 	.word	0x0000ca50


	//   ....[91]....
        /*0710*/ 	.word	0x0000d2a0


	//   ....[92]....
        /*0714*/ 	.word	0x0000d2e0


	//   ....[93]....
        /*0718*/ 	.word	0x0000d310


	//   ....[94]....
        /*071c*/ 	.word	0x0000d340


	//   ....[95]....
        /*0720*/ 	.word	0x0000dbc0


	//   ....[96]....
        /*0724*/ 	.word	0x0000dc00


	//   ....[97]....
        /*0728*/ 	.word	0x0000dd40


	//   ....[98]....
        /*072c*/ 	.word	0x0000dd60


	//   ....[99]....
        /*0730*/ 	.word	0x0000dea0


	//   ....[100]....
        /*0734*/ 	.word	0x0000dec0


	//   ....[101]....
        /*0738*/ 	.word	0x0000e010


	//   ....[102]....
        /*073c*/ 	.word	0x0000e030


	//   ....[103]....
        /*0740*/ 	.word	0x0000e970


	//   ....[104]....
        /*0744*/ 	.word	0x0000e990


	//   ....[105]....
        /*0748*/ 	.word	0x0000ead0


	//   ....[106]....
        /*074c*/ 	.word	0x0000eaf0


	//   ....[107]....
        /*0750*/ 	.word	0x0000ec30


	//   ....[108]....
        /*0754*/ 	.word	0x0000ec50


	//   ....[109]....
        /*0758*/ 	.word	0x0000eda0


	//   ....[110]....
        /*075c*/ 	.word	0x0000edc0


	//   ....[111]....
        /*0760*/ 	.word	0x0000ef90


	//   ....[112]....
        /*0764*/ 	.word	0x0000f140


	//   ....[113]....
        /*0768*/ 	.word	0x0000f170


	//   ....[114]....
        /*076c*/ 	.word	0x0000f1a0


	//   ....[115]....
        /*0770*/ 	.word	0x0000f1d0


	//   ....[116]....
        /*0774*/ 	.word	0x0000f200


	//   ....[117]....
        /*0778*/ 	.word	0x0000f240


	//   ....[118]....
        /*077c*/ 	.word	0x0000f390


	//   ....[119]....
        /*0780*/ 	.word	0x0000f3c0


	//   ....[120]....
        /*0784*/ 	.word	0x0000f3f0


	//   ....[121]....
        /*0788*/ 	.word	0x0000f420


	//   ....[122]....
        /*078c*/ 	.word	0x0000f450


	//   ....[123]....
        /*0790*/ 	.word	0x0000f490


	//   ....[124]....
        /*0794*/ 	.word	0x0000f510


	//   ....[125]....
        /*0798*/ 	.word	0x0000f5b0


	//   ....[126]....
        /*079c*/ 	.word	0x0000f650


	//   ....[127]....
        /*07a0*/ 	.word	0x000110d0


	//   ....[128]....
        /*07a4*/ 	.word	0x00011100


	//   ....[129]....
        /*07a8*/ 	.word	0x00011220


	//   ....[130]....
        /*07ac*/ 	.word	0x00011230


	//   ....[131]....
        /*07b0*/ 	.word	0x000112a0


	//   ....[132]....
        /*07b4*/ 	.word	0x000112b0


	//   ....[133]....
        /*07b8*/ 	.word	0x00011320


	//   ....[134]....
        /*07bc*/ 	.word	0x00011330


	//   ....[135]....
        /*07c0*/ 	.word	0x000113a0


	//   ....[136]....
        /*07c4*/ 	.word	0x000113b0


	//   ....[137]....
        /*07c8*/ 	.word	0x00011420


	//   ....[138]....
        /*07cc*/ 	.word	0x00011430


	//   ....[139]....
        /*07d0*/ 	.word	0x000114a0


	//   ....[140]....
        /*07d4*/ 	.word	0x000114b0


	//   ....[141]....
        /*07d8*/ 	.word	0x000114c0


	//   ....[142]....
        /*07dc*/ 	.word	0x00011540


	//   ....[143]....
        /*07e0*/ 	.word	0x000118c0


	//   ....[144]....
        /*07e4*/ 	.word	0x000118f0


	//   ....[145]....
        /*07e8*/ 	.word	0x00011920


	//   ....[146]....
        /*07ec*/ 	.word	0x000119f0


	//   ....[147]....
        /*07f0*/ 	.word	0x00011a00


	//   ....[148]....
        /*07f4*/ 	.word	0x00011a80


	//   ....[149]....
        /*07f8*/ 	.word	0x00011ac0


	//   ....[150]....
        /*07fc*/ 	.word	0x00011b00


	//   ....[151]....
        /*0800*/ 	.word	0x00011b50


	//   ....[152]....
        /*0804*/ 	.word	0x00011b80


	//   ....[153]....
        /*0808*/ 	.word	0x00011bd0


	//   ....[154]....
        /*080c*/ 	.word	0x00011c00


	//   ....[155]....
        /*0810*/ 	.word	0x00011c50


	//   ....[156]....
        /*0814*/ 	.word	0x00011c80


	//   ....[157]....
        /*0818*/ 	.word	0x00011ca0


	//   ....[158]....
        /*081c*/ 	.word	0x00011ce0


	//   ....[159]....
        /*0820*/ 	.word	0x00012430


	//   ....[160]....
        /*0824*/ 	.word	0x00012460


	//   ....[161]....
        /*0828*/ 	.word	0x00012490


	//   ....[162]....
        /*082c*/ 	.word	0x000124d0


	//   ....[163]....
        /*0830*/ 	.word	0x00012540


	//   ....[164]....
        /*0834*/ 	.word	0x00012560


	//   ....[165]....
        /*0838*/ 	.word	0x000125e0


	//   ....[166]....
        /*083c*/ 	.word	0x00012600


	//   ....[167]....
        /*0840*/ 	.word	0x00012680


	//   ....[168]....
        /*0844*/ 	.word	0x000126a0


	//   ....[169]....
        /*0848*/ 	.word	0x00012720


	//   ....[170]....
        /*084c*/ 	.word	0x00012740


	//   ....[171]....
        /*0850*/ 	.word	0x000127c0


	//   ....[172]....
        /*0854*/ 	.word	0x000127e0


	//   ....[173]....
        /*0858*/ 	.word	0x00012830


	//   ....[174]....
        /*085c*/ 	.word	0x00012880


	//   ....[175]....
        /*0860*/ 	.word	0x00012f90


	//   ....[176]....
        /*0864*/ 	.word	0x00012fb0


	//   ....[177]....
        /*0868*/ 	.word	0x00013010


	//   ....[178]....
        /*086c*/ 	.word	0x00013020


	//   ....[179]....
        /*0870*/ 	.word	0x00013070


	//   ....[180]....
        /*0874*/ 	.word	0x00013080


	//   ....[181]....
        /*0878*/ 	.word	0x000130d0


	//   ....[182]....
        /*087c*/ 	.word	0x000130e0


	//   ....[183]....
        /*0880*/ 	.word	0x00013130


	//   ....[184]....
        /*0884*/ 	.word	0x00013140


	//   ....[185]....
        /*0888*/ 	.word	0x00013190


	//   ....[186]....
        /*088c*/ 	.word	0x000131a0


	//   ....[187]....
        /*0890*/ 	.word	0x000131f0


	//   ....[188]....
        /*0894*/ 	.word	0x00013200


	//   ....[189]....
        /*0898*/ 	.word	0x00013210


	//   ....[190]....
        /*089c*/ 	.word	0x00013260


	//   ....[191]....
        /*08a0*/ 	.word	0x00013590


	//   ....[192]....
        /*08a4*/ 	.word	0x000135a0


	//   ....[193]....
        /*08a8*/ 	.word	0x000135b0


	//   ....[194]....
        /*08ac*/ 	.word	0x000135c0


	//   ....[195]....
        /*08b0*/ 	.word	0x000135d0


	//   ....[196]....
        /*08b4*/ 	.word	0x000135f0


	//   ....[197]....
        /*08b8*/ 	.word	0x00013610


	//   ....[198]....
        /*08bc*/ 	.word	0x00013650


	//   ....[199]....
        /*08c0*/ 	.word	0x00013660


	//   ....[200]....
        /*08c4*/ 	.word	0x000136b0


	//   ....[201]....
        /*08c8*/ 	.word	0x000136d0


	//   ....[202]....
        /*08cc*/ 	.word	0x00013780


	//   ....[203]....
        /*08d0*/ 	.word	0x00013790


	//   ....[204]....
        /*08d4*/ 	.word	0x000137a0


	//   ....[205]....
        /*08d8*/ 	.word	0x000137b0


	//   ....[206]....
        /*08dc*/ 	.word	0x000137c0


	//   ....[207]....
        /*08e0*/ 	.word	0x00014ec0


	//   ....[208]....
        /*08e4*/ 	.word	0x00014ef0


	//   ....[209]....
        /*08e8*/ 	.word	0x00014f20


	//   ....[210]....
        /*08ec*/ 	.word	0x00014f50


	//   ....[211]....
        /*08f0*/ 	.word	0x00014f60


	//   ....[212]....
        /*08f4*/ 	.word	0x00014f80


	//   ....[213]....
        /*08f8*/ 	.word	0x00014fa0


	//   ....[214]....
        /*08fc*/ 	.word	0x00014fe0


	//   ....[215]....
        /*0900*/ 	.word	0x00015120


	//   ....[216]....
        /*0904*/ 	.word	0x00015150


	//   ....[217]....
        /*0908*/ 	.word	0x00015190


	//   ....[218]....
        /*090c*/ 	.word	0x000151c0


	//   ....[219]....
        /*0910*/ 	.word	0x000151f0


	//   ....[220]....
        /*0914*/ 	.word	0x00015220


	//   ....[221]....
        /*0918*/ 	.word	0x000152c0


	//   ....[222]....
        /*091c*/ 	.word	0x00015360


	//   ....[223]....
        /*0920*/ 	.word	0x00015410


	//   ....[224]....
        /*0924*/ 	.word	0x000159e0


	//   ....[225]....
        /*0928*/ 	.word	0x00016020


	//   ....[226]....
        /*092c*/ 	.word	0x00016100


	//   ....[227]....
        /*0930*/ 	.word	0x000161e0


	//   ....[228]....
        /*0934*/ 	.word	0x000162a0


	//   ....[229]....
        /*0938*/ 	.word	0x00016390


	//   ....[230]....
        /*093c*/ 	.word	0x000163f0


	//   ....[231]....
        /*0940*/ 	.word	0x000164d0


	//   ....[232]....
        /*0944*/ 	.word	0x00016530


	//   ....[233]....
        /*0948*/ 	.word	0x00016610


	//   ....[234]....
        /*094c*/ 	.word	0x00016670


	//   ....[235]....
        /*0950*/ 	.word	0x00016750


	//   ....[236]....
        /*0954*/ 	.word	0x000167b0


	//   ....[237]....
        /*0958*/ 	.word	0x00016890


	//   ....[238]....
        /*095c*/ 	.word	0x000168f0


	//   ....[239]....
        /*0960*/ 	.word	0x000169d0


	//   ....[240]....
        /*0964*/ 	.word	0x00016a30


	//   ....[241]....
        /*0968*/ 	.word	0x00016b00


	//   ....[242]....
        /*096c*/ 	.word	0x00016c90


	//   ....[243]....
        /*0970*/ 	.word	0x00016d20


	//   ....[244]....
        /*0974*/ 	.word	0x00016e40


	//   ....[245]....
        /*0978*/ 	.word	0x00016e90


	//   ....[246]....
        /*097c*/ 	.word	0x00016f90


	//   ....[247]....
        /*0980*/ 	.word	0x00016fe0


	//   ....[248]....
        /*0984*/ 	.word	0x000170e0


	//   ....[249]....
        /*0988*/ 	.word	0x00017130


	//   ....[250]....
        /*098c*/ 	.word	0x00017210


	//   ....[251]....
        /*0990*/ 	.word	0x000172b0


	//   ....[252]....
        /*0994*/ 	.word	0x00017330


	//   ....[253]....
        /*0998*/ 	.word	0x000173e0


	//   ....[254]....
        /*099c*/ 	.word	0x00017460


	//   ....[255]....
        /*09a0*/ 	.word	0x00017510


	//   ....[0]....
        /*09a4*/ 	.word	0x00017590


	//   ....[1]....
        /*09a8*/ 	.word	0x00017640


	//   ....[2]....
        /*09ac*/ 	.word	0x000176e0


	//   ....[3]....
        /*09b0*/ 	.word	0x00017750


	//   ....[4]....
        /*09b4*/ 	.word	0x000177d0


	//   ....[5]....
        /*09b8*/ 	.word	0x00017880


	//   ....[6]....
        /*09bc*/ 	.word	0x000178f0


	//   ....[7]....
        /*09c0*/ 	.word	0x000179d0


	//   ....[8]....
        /*09c4*/ 	.word	0x00017a40


	//   ....[9]....
        /*09c8*/ 	.word	0x00017b20


	//   ....[10]....
        /*09cc*/ 	.word	0x00017b90


	//   ....[11]....
        /*09d0*/ 	.word	0x00017c70


	//   ....[12]....
        /*09d4*/ 	.word	0x00017ce0


	//   ....[13]....
        /*09d8*/ 	.word	0x00017dc0


	//   ....[14]....
        /*09dc*/ 	.word	0x00017e30


	//   ....[15]....
        /*09e0*/ 	.word	0x00017f10


	//   ....[16]....
        /*09e4*/ 	.word	0x00017f80


	//   ....[17]....
        /*09e8*/ 	.word	0x00018040


	//   ....[18]....
        /*09ec*/ 	.word	0x00018170


	//   ....[19]....
        /*09f0*/ 	.word	0x00018210


	//   ....[20]....
        /*09f4*/ 	.word	0x00018270


	//   ....[21]....
        /*09f8*/ 	.word	0x00018330


	//   ....[22]....
        /*09fc*/ 	.word	0x00018390


	//   ....[23]....
        /*0a00*/ 	.word	0x00018450


	//   ....[24]....
        /*0a04*/ 	.word	0x000184b0


	//   ....[25]....
        /*0a08*/ 	.word	0x00018570


	//   ....[26]....
        /*0a0c*/ 	.word	0x000185d0


	//   ....[27]....
        /*0a10*/ 	.word	0x00018690


	//   ....[28]....
        /*0a14*/ 	.word	0x000186f0


	//   ....[29]....
        /*0a18*/ 	.word	0x000187b0


	//   ....[30]....
        /*0a1c*/ 	.word	0x00018810


	//   ....[31]....
        /*0a20*/ 	.word	0x000188d0


	//   ....[32]....
        /*0a24*/ 	.word	0x00018930


	//   ....[33]....
        /*0a28*/ 	.word	0x000189f0


	//   ....[34]....
        /*0a2c*/ 	.word	0x00018ae0


	//   ....[35]....
        /*0a30*/ 	.word	0x00018b70


	//   ....[36]....
        /*0a34*/ 	.word	0x00018bd0


	//   ....[37]....
        /*0a38*/ 	.word	0x00018c80


	//   ....[38]....
        /*0a3c*/ 	.word	0x00018ce0


	//   ....[39]....
        /*0a40*/ 	.word	0x00018da0


	//   ....[40]....
        /*0a44*/ 	.word	0x00018e00


	//   ....[41]....
        /*0a48*/ 	.word	0x00018ec0


	//   ....[42]....
        /*0a4c*/ 	.word	0x00018f50


	//   ....[43]....
        /*0a50*/ 	.word	0x00018ff0


	//   ....[44]....
        /*0a54*/ 	.word	0x00019070


	//   ....[45]....
        /*0a58*/ 	.word	0x00019110


	//   ....[46]....
        /*0a5c*/ 	.word	0x00019170


	//   ....[47]....
        /*0a60*/ 	.word	0x00019230


	//   ....[48]....
        /*0a64*/ 	.word	0x00019290


	//   ....[49]....
        /*0a68*/ 	.word	0x00019350


	//   ....[50]....
        /*0a6c*/ 	.word	0x000195a0


	//----- nvinfo : EIATTR_REG_RECONFIG
	.align		4
.L_298:
        /*0a70*/ 	.byte	0x01, 0x54
	.zero		2


	//----- nvinfo : EIATTR_SYSCALL_OFFSETS
	.align		4
        /*0a74*/ 	.byte	0x04, 0x46
        /*0a76*/ 	.short	(.L_300 - .L_299)


	//   ....[0]....
.L_299:
        /*0a78*/ 	.word	0x000019e0


	//   ....[1]....
        /*0a7c*/ 	.word	0x000106b0


	//   ....[2]....
        /*0a80*/ 	.word	0x00010820


	//   ....[3]....
        /*0a84*/ 	.word	0x00010970


	//   ....[4]....
        /*0a88*/ 	.word	0x00010ab0


	//   ....[5]....
        /*0a8c*/ 	.word	0x00012080


	//----- nvinfo : EIATTR_MBARRIER_INSTR_OFFSETS
	.align		4
.L_300:
        /*0a90*/ 	.byte	0x04, 0x39
        /*0a92*/ 	.short	(.L_302 - .L_301)


	//   ....[0]....
.L_301:
        /*0a94*/ 	.word	0x00000180
        /*0a98*/ 	.word	0x000000ff
        /*0a9c*/ 	.word	0x00038800
        /*0aa0*/ 	.short	0x0100
        /*0aa2*/ 	.byte	0x08
	.zero		1


	//   ....[1]....
        /*0aa4*/ 	.word	0x00000190
        /*0aa8*/ 	.word	0x000000ff
        /*0aac*/ 	.word	0x00038820
        /*0ab0*/ 	.short	0x0100
        /*0ab2*/ 	.byte	0x08
	.zero		1


	//   ....[2]....
        /*0ab4*/ 	.word	0x00000280
        /*0ab8*/ 	.word	0x000000ff
        /*0abc*/ 	.word	0x00038830
        /*0ac0*/ 	.short	0x0100
        /*0ac2*/ 	.byte	0x08
	.zero		1


	//   ....[3]....
        /*0ac4*/ 	.word	0x00000290
        /*0ac8*/ 	.word	0x000000ff
        /*0acc*/ 	.word	0x00038840
        /*0ad0*/ 	.short	0x0100
        /*0ad2*/ 	.byte	0x08
	.zero		1


	//   ....[4]....
        /*0ad4*/ 	.word	0x000002a0
        /*0ad8*/ 	.word	0x000000ff
        /*0adc*/ 	.word	0x00038838
        /*0ae0*/ 	.short	0x0100
        /*0ae2*/ 	.byte	0x08
	.zero		1


	//   ....[5]....
        /*0ae4*/ 	.word	0x000002b0
        /*0ae8*/ 	.word	0x000000ff
        /*0aec*/ 	.word	0x00038848
        /*0af0*/ 	.short	0x0100
        /*0af2*/ 	.byte	0x08
	.zero		1


	//   ....[6]....
        /*0af4*/ 	.word	0x000003e0
        /*0af8*/ 	.word	0x000000ff
        /*0afc*/ 	.word	0x00038850
        /*0b00*/ 	.short	0x0100
        /*0b02*/ 	.byte	0x08
	.zero		1


	//   ....[7]....
        /*0b04*/ 	.word	0x000003f0
        /*0b08*/ 	.word	0x000000ff
        /*0b0c*/ 	.word	0x00038860
        /*0b10*/ 	.short	0x0100
        /*0b12*/ 	.byte	0x08
	.zero		1


	//   ....[8]....
        /*0b14*/ 	.word	0x00000400
        /*0b18*/ 	.word	0x000000ff
        /*0b1c*/ 	.word	0x00038858
        /*0b20*/ 	.short	0x0100
        /*0b22*/ 	.byte	0x08
	.zero		1


	//   ....[9]....
        /*0b24*/ 	.word	0x00000410
        /*0b28*/ 	.word	0x000000ff
        /*0b2c*/ 	.word	0x00038868
        /*0b30*/ 	.short	0x0100
        /*0b32*/ 	.byte	0x08
	.zero		1


	//   ....[10]....
        /*0b34*/ 	.word	0x00000500
        /*0b38*/ 	.word	0x000000ff
        /*0b3c*/ 	.word	0x00038870
        /*0b40*/ 	.short	0x0100
        /*0b42*/ 	.byte	0x06
	.zero		1


	//   ....[11]....
        /*0b44*/ 	.word	0x00000510
        /*0b48*/ 	.word	0x000000ff
        /*0b4c*/ 	.word	0x00038880
        /*0b50*/ 	.short	0x0100
        /*0b52*/ 	.byte	0x06
	.zero		1


	//   ....[12]....
        /*0b54*/ 	.word	0x00000520
        /*0b58*/ 	.word	0x000000ff
        /*0b5c*/ 	.word	0x00038878
        /*0b60*/ 	.short	0x0100
        /*0b62*/ 	.byte	0x06
	.zero		1


	//   ....[13]....
        /*0b64*/ 	.word	0x00000530
        /*0b68*/ 	.word	0x000000ff
        /*0b6c*/ 	.word	0x00038888
        /*0b70*/ 	.short	0x0100
        /*0b72*/ 	.byte	0x06
	.zero		1


	//   ....[14]....
        /*0b74*/ 	.word	0x00000660
        /*0b78*/ 	.word	0x000000ff
        /*0b7c*/ 	.word	0x00038890
        /*0b80*/ 	.short	0x0100
        /*0b82*/ 	.byte	0x08
	.zero		1


	//   ....[15]....
        /*0b84*/ 	.word	0x00000670
        /*0b88*/ 	.word	0x000000ff
        /*0b8c*/ 	.word	0x000388a0
        /*0b90*/ 	.short	0x0100
        /*0b92*/ 	.byte	0x08
	.zero		1


	//   ....[16]....
        /*0b94*/ 	.word	0x00000680
        /*0b98*/ 	.word	0x000000ff
        /*0b9c*/ 	.word	0x00038898
        /*0ba0*/ 	.short	0x0100
        /*0ba2*/ 	.byte	0x08
	.zero		1


	//   ....[17]....
        /*0ba4*/ 	.word	0x00000690
        /*0ba8*/ 	.word	0x000000ff
        /*0bac*/ 	.word	0x000388a8
        /*0bb0*/ 	.short	0x0100
        /*0bb2*/ 	.byte	0x08
	.zero		1


	//   ....[18]....
        /*0bb4*/ 	.word	0x000007e0
        /*0bb8*/ 	.word	0x000000ff
        /*0bbc*/ 	.word	0x000388b0
        /*0bc0*/ 	.short	0x0100
        /*0bc2*/ 	.byte	0x08
	.zero		1


	//   ....[19]....
        /*0bc4*/ 	.word	0x000007f0
        /*0bc8*/ 	.word	0x000000ff
        /*0bcc*/ 	.word	0x000388c0
        /*0bd0*/ 	.short	0x0100
        /*0bd2*/ 	.byte	0x08
	.zero		1


	//   ....[20]....
        /*0bd4*/ 	.word	0x00000800
        /*0bd8*/ 	.word	0x000000ff
        /*0bdc*/ 	.word	0x000388b8
        /*0be0*/ 	.short	0x0100
        /*0be2*/ 	.byte	0x08
	.zero		1


	//   ....[21]....
        /*0be4*/ 	.word	0x00000810
        /*0be8*/ 	.word	0x000000ff
        /*0bec*/ 	.word	0x000388c8
        /*0bf0*/ 	.short	0x0100
        /*0bf2*/ 	.byte	0x08
	.zero		1


	//   ....[22]....
        /*0bf4*/ 	.word	0x00001d00
        /*0bf8*/ 	.word	0x000000ff
        /*0bfc*/ 	.word	0x00038800
        /*0c00*/ 	.short	0x010a
        /*0c02*/ 	.byte	0x32
	.zero		1


	//   ....[23]....
        /*0c04*/ 	.word	0x00001df0
        /*0c08*/ 	.word	0x000000ff
        /*0c0c*/ 	.word	0x00038830
        /*0c10*/ 	.short	0x010a
        /*0c12*/ 	.byte	0x37
	.zero		1


	//   ....[24]....
        /*0c14*/ 	.word	0x00001e30
        /*0c18*/ 	.word	0x000000ff
        /*0c1c*/ 	.word	0x00038830
        /*0c20*/ 	.short	0x010a
        /*0c22*/ 	.byte	0x37
	.zero		1


	//   ....[25]....
        /*0c24*/ 	.word	0x00002a50
        /*0c28*/ 	.word	0x000000ff
        /*0c2c*/ 	.word	0x00000000
        /*0c30*/ 	.short	0x0101
        /*0c32*/ 	.byte	0x06
	.zero		1


	//   ....[26]....
        /*0c34*/ 	.word	0x000046c0
        /*0c38*/ 	.word	0x000000ff
        /*0c3c*/ 	.word	0x00038850
        /*0c40*/ 	.short	0x010a
        /*0c42*/ 	.byte	0x37
	.zero		1


	//   ....[27]....
        /*0c44*/ 	.word	0x00004700
        /*0c48*/ 	.word	0x000000ff
        /*0c4c*/ 	.word	0x00038850
        /*0c50*/ 	.short	0x010a
        /*0c52*/ 	.byte	0x37
	.zero		1


	//   ....[28]....
        /*0c54*/ 	.word	0x000049a0
        /*0c58*/ 	.word	0x000000ff
        /*0c5c*/ 	.word	0x00000000
        /*0c60*/ 	.short	0x0101
        /*0c62*/ 	.byte	0x37
	.zero		1


	//   ....[29]....
        /*0c64*/ 	.word	0x00004b60
        /*0c68*/ 	.word	0x000000ff
        /*0c6c*/ 	.word	0x00038830
        /*0c70*/ 	.short	0x010a
        /*0c72*/ 	.byte	0x36
	.zero		1


	//   ....[30]....
        /*0c74*/ 	.word	0x00004bb0
        /*0c78*/ 	.word	0x000000ff
        /*0c7c*/ 	.word	0x00038830
        /*0c80*/ 	.short	0x010a
        /*0c82*/ 	.byte	0x36
	.zero		1


	//   ....[31]....
        /*0c84*/ 	.word	0x00005540
        /*0c88*/ 	.word	0x000000ff
        /*0c8c*/ 	.word	0x00000000
        /*0c90*/ 	.short	0x0101
        /*0c92*/ 	.byte	0x06
	.zero		1


	//   ....[32]....
        /*0c94*/ 	.word	0x00007bc0
        /*0c98*/ 	.word	0x000000ff
        /*0c9c*/ 	.word	0x00038850
        /*0ca0*/ 	.short	0x010a
        /*0ca2*/ 	.byte	0x36
	.zero		1


	//   ....[33]....
        /*0ca4*/ 	.word	0x00007c20
        /*0ca8*/ 	.word	0x000000ff
        /*0cac*/ 	.word	0x00038850
        /*0cb0*/ 	.short	0x010a
        /*0cb2*/ 	.byte	0x36
	.zero		1


	//   ....[34]....
        /*0cb4*/ 	.word	0x00007e60
        /*0cb8*/ 	.word	0x000000ff
        /*0cbc*/ 	.word	0x00000000
        /*0cc0*/ 	.short	0x0101
        /*0cc2*/ 	.byte	0x36
	.zero		1


	//   ....[35]....
        /*0cc4*/ 	.word	0x00007fa0
        /*0cc8*/ 	.word	0x000000ff
        /*0ccc*/ 	.word	0x00038830
        /*0cd0*/ 	.short	0x010a
        /*0cd2*/ 	.byte	0x30
	.zero		1


	//   ....[36]....
        /*0cd4*/ 	.word	0x00007fe0
        /*0cd8*/ 	.word	0x000000ff
        /*0cdc*/ 	.word	0x00038830
        /*0ce0*/ 	.short	0x010a
        /*0ce2*/ 	.byte	0x30
	.zero		1


	//   ....[37]....
        /*0ce4*/ 	.word	0x000087a0
        /*0ce8*/ 	.word	0x000000ff
        /*0cec*/ 	.word	0x00000000
        /*0cf0*/ 	.short	0x0101
        /*0cf2*/ 	.byte	0x06
	.zero		1


	//   ....[38]....
        /*0cf4*/ 	.word	0x0000a660
        /*0cf8*/ 	.word	0x000000ff
        /*0cfc*/ 	.word	0x00038850
        /*0d00*/ 	.short	0x010a
        /*0d02*/ 	.byte	0x30
	.zero		1


	//   ....[39]....
        /*0d04*/ 	.word	0x0000a6b0
        /*0d08*/ 	.word	0x000000ff
        /*0d0c*/ 	.word	0x00038850
        /*0d10*/ 	.short	0x010a
        /*0d12*/ 	.byte	0x30
	.zero		1


	//   ....[40]....
        /*0d14*/ 	.word	0x0000a8e0
        /*0d18*/ 	.word	0x000000ff
        /*0d1c*/ 	.word	0x00000000
        /*0d20*/ 	.short	0x0101
        /*0d22*/ 	.byte	0x30
	.zero		1


	//   ....[41]....
        /*0d24*/ 	.word	0x0000dbf0
        /*0d28*/ 	.word	0x000000ff
        /*0d2c*/ 	.word	0x00000000
        /*0d30*/ 	.short	0x0101
        /*0d32*/ 	.byte	0x07
	.zero		1


	//   ....[42]....
        /*0d34*/ 	.word	0x00010ed0
        /*0d38*/ 	.word	0x00000006
        /*0d3c*/ 	.word	0x00038880
        /*0d40*/ 	.short	0x010a
        /*0d42*/ 	.byte	0x3f
	.zero		1


	//   ....[43]....
        /*0d44*/ 	.word	0x00011630
        /*0d48*/ 	.word	0x00000006
        /*0d4c*/ 	.word	0x00038870
        /*0d50*/ 	.short	0x0107
        /*0d52*/ 	.byte	0x3f
	.zero		1


	//   ....[44]....
        /*0d54*/ 	.word	0x000116f0
        /*0d58*/ 	.word	0x00000006
        /*0d5c*/ 	.word	0x00038870
        /*0d60*/ 	.short	0x0101
        /*0d62*/ 	.byte	0x3f
	.zero		1


	//   ....[45]....
        /*0d64*/ 	.word	0x00011720
        /*0d68*/ 	.word	0x00000006
        /*0d6c*/ 	.word	0x00038840
        /*0d70*/ 	.short	0x010a
        /*0d72*/ 	.byte	0x3f
	.zero		1


	//   ....[46]....
        /*0d74*/ 	.word	0x00011db0
        /*0d78*/ 	.word	0x00000006
        /*0d7c*/ 	.word	0x00038830
        /*0d80*/ 	.short	0x0107
        /*0d82*/ 	.byte	0x3f
	.zero		1


	//   ....[47]....
        /*0d84*/ 	.word	0x00011e70
        /*0d88*/ 	.word	0x00000006
        /*0d8c*/ 	.word	0x00038830
        /*0d90*/ 	.short	0x0101
        /*0d92*/ 	.byte	0x3f
	.zero		1


	//   ....[48]....
        /*0d94*/ 	.word	0x00012970
        /*0d98*/ 	.word	0x00000016
        /*0d9c*/ 	.word	0x00038800
        /*0da0*/ 	.short	0x0107
        /*0da2*/ 	.byte	0x3f
	.zero		1


	//   ....[49]....
        /*0da4*/ 	.word	0x00012a70
        /*0da8*/ 	.word	0x00000016
        /*0dac*/ 	.word	0x00038800
        /*0db0*/ 	.short	0x0101
        /*0db2*/ 	.byte	0x3f
	.zero		1


	//   ....[50]....
        /*0db4*/ 	.word	0x00012a90
        /*0db8*/ 	.word	0x00000016
        /*0dbc*/ 	.word	0x00038820
        /*0dc0*/ 	.short	0x010a
        /*0dc2*/ 	.byte	0x3f
	.zero		1


	//   ....[51]....
        /*0dc4*/ 	.word	0x00012de0
        /*0dc8*/ 	.word	0x00000000
        /*0dcc*/ 	.word	0x00038880
        /*0dd0*/ 	.short	0x010a
        /*0dd2*/ 	.byte	0x3f
	.zero		1


	//   ....[52]....
        /*0dd4*/ 	.word	0x000132f0
        /*0dd8*/ 	.word	0x00000000
        /*0ddc*/ 	.word	0x00038870
        /*0de0*/ 	.short	0x0107
        /*0de2*/ 	.byte	0x3f
	.zero		1


	//   ....[53]....
        /*0de4*/ 	.word	0x000133b0
        /*0de8*/ 	.word	0x00000000
        /*0dec*/ 	.word	0x00038870
        /*0df0*/ 	.short	0x0101
        /*0df2*/ 	.byte	0x3f
	.zero		1


	//   ....[54]....
        /*0df4*/ 	.word	0x000133e0
        /*0df8*/ 	.word	0x00000000
        /*0dfc*/ 	.word	0x00038840
        /*0e00*/ 	.short	0x010a
        /*0e02*/ 	.byte	0x3f
	.zero		1


	//   ....[55]....
        /*0e04*/ 	.word	0x000138d0
        /*0e08*/ 	.word	0x00000000
        /*0e0c*/ 	.word	0x00038830
        /*0e10*/ 	.short	0x0107
        /*0e12*/ 	.byte	0x3f
	.zero		1


	//   ....[56]....
        /*0e14*/ 	.word	0x00013990
        /*0e18*/ 	.word	0x00000000
        /*0e1c*/ 	.word	0x00038830
        /*0e20*/ 	.short	0x0101
        /*0e22*/ 	.byte	0x3f
	.zero		1


	//   ....[57]....
        /*0e24*/ 	.word	0x00013a20
        /*0e28*/ 	.word	0x00000011
        /*0e2c*/ 	.word	0x00038870
        /*0e30*/ 	.short	0x010a
        /*0e32*/ 	.byte	0x3f
	.zero		1


	//   ....[58]....
        /*0e34*/ 	.word	0x00013ab0
        /*0e38*/ 	.word	0x00000011
        /*0e3c*/ 	.word	0x00038860
        /*0e40*/ 	.short	0x010a
        /*0e42*/ 	.byte	0x3f
	.zero		1


	//   ....[59]....
        /*0e44*/ 	.word	0x00014210
        /*0e48*/ 	.word	0x00000011
        /*0e4c*/ 	.word	0x00038850
        /*0e50*/ 	.short	0x0101
        /*0e52*/ 	.byte	0x3f
	.zero		1


	//   ....[60]....
        /*0e54*/ 	.word	0x00014290
        /*0e58*/ 	.word	0x00000011
        /*0e5c*/ 	.word	0x00000000
        /*0e60*/ 	.short	0x0101
        /*0e62*/ 	.byte	0x3f
	.zero		1


	//   ....[61]....
        /*0e64*/ 	.word	0x00014450
        /*0e68*/ 	.word	0x00000012
        /*0e6c*/ 	.word	0x00038870
        /*0e70*/ 	.short	0x010a
        /*0e72*/ 	.byte	0x3f
	.zero		1


	//   ....[62]....
        /*0e74*/ 	.word	0x000144d0
        /*0e78*/ 	.word	0x00000012
        /*0e7c*/ 	.word	0x00038860
        /*0e80*/ 	.short	0x010a
        /*0e82*/ 	.byte	0x3f
	.zero		1


	//   ....[63]....
        /*0e84*/ 	.word	0x00014c40
        /*0e88*/ 	.word	0x00000012
        /*0e8c*/ 	.word	0x00038850
        /*0e90*/ 	.short	0x0101
        /*0e92*/ 	.byte	0x3f
	.zero		1


	//   ....[64]....
        /*0e94*/ 	.word	0x00014cc0
        /*0e98*/ 	.word	0x00000003
        /*0e9c*/ 	.word	0x00000000
        /*0ea0*/ 	.short	0x0101
        /*0ea2*/ 	.byte	0x3f
	.zero		1


	//   ....[65]....
        /*0ea4*/ 	.word	0x00015960
        /*0ea8*/ 	.word	0x00000004
        /*0eac*/ 	.word	0x00038820
        /*0eb0*/ 	.short	0x010a
        /*0eb2*/ 	.byte	0x3f
	.zero		1


	//   ....[66]....
        /*0eb4*/ 	.word	0x00015ae0
        /*0eb8*/ 	.word	0x00000005
        /*0ebc*/ 	.word	0x00038840
        /*0ec0*/ 	.short	0x010a
        /*0ec2*/ 	.byte	0x3f
	.zero		1


	//   ....[67]....
        /*0ec4*/ 	.word	0x00015b80
        /*0ec8*/ 	.word	0x00000017
        /*0ecc*/ 	.word	0x00038840
        /*0ed0*/ 	.short	0x010a
        /*0ed2*/ 	.byte	0x3f
	.zero		1


	//   ....[68]....
        /*0ed4*/ 	.word	0x00015bc0
        /*0ed8*/ 	.word	0x00000005
        /*0edc*/ 	.word	0x00038860
        /*0ee0*/ 	.short	0x010a
        /*0ee2*/ 	.byte	0x3f
	.zero		1


	//   ....[69]....
        /*0ee4*/ 	.word	0x00015c00
        /*0ee8*/ 	.word	0x00000017
        /*0eec*/ 	.word	0x00038860
        /*0ef0*/ 	.short	0x010a
        /*0ef2*/ 	.byte	0x3f
	.zero		1


	//   ....[70]....
        /*0ef4*/ 	.word	0x00015c40
        /*0ef8*/ 	.word	0x00000005
        /*0efc*/ 	.word	0x00038880
        /*0f00*/ 	.short	0x010a
        /*0f02*/ 	.byte	0x3f
	.zero		1


	//   ....[71]....
        /*0f04*/ 	.word	0x00015c80
        /*0f08*/ 	.word	0x00000017
        /*0f0c*/ 	.word	0x00038880
        /*0f10*/ 	.short	0x010a
        /*0f12*/ 	.byte	0x3f
	.zero		1


	//   ....[72]....
        /*0f14*/ 	.word	0x00015cf0
        /*0f18*/ 	.word	0x00000003
        /*0f1c*/ 	.word	0x00038800
        /*0f20*/ 	.short	0x010a
        /*0f22*/ 	.byte	0x3f
	.zero		1


	//   ....[73]....
        /*0f24*/ 	.word	0x00015d50
        /*0f28*/ 	.word	0x00000003
        /*0f2c*/ 	.word	0x00038830
        /*0f30*/ 	.short	0x010a
        /*0f32*/ 	.byte	0x3f
	.zero		1


	//   ....[74]....
        /*0f34*/ 	.word	0x00015db0
        /*0f38*/ 	.word	0x00000007
        /*0f3c*/ 	.word	0x00038850
        /*0f40*/ 	.short	0x010a
        /*0f42*/ 	.byte	0x3f
	.zero		1


	//   ....[75]....
        /*0f44*/ 	.word	0x00015e20
        /*0f48*/ 	.word	0x00000004
        /*0f4c*/ 	.word	0x00038830
        /*0f50*/ 	.short	0x010a
        /*0f52*/ 	.byte	0x3f
	.zero		1


	//   ....[76]....
        /*0f54*/ 	.word	0x00015e90
        /*0f58*/ 	.word	0x00000006
        /*0f5c*/ 	.word	0x00038850
        /*0f60*/ 	.short	0x010a
        /*0f62*/ 	.byte	0x3f
	.zero		1


	//   ....[77]....
        /*0f64*/ 	.word	0x00015ef0
        /*0f68*/ 	.word	0x00000004
        /*0f6c*/ 	.word	0x00038830
        /*0f70*/ 	.short	0x010a
        /*0f72*/ 	.byte	0x3f
	.zero		1


	//   ....[78]....
        /*0f74*/ 	.word	0x00015f50
        /*0f78*/ 	.word	0x00000008
        /*0f7c*/ 	.word	0x00038850
        /*0f80*/ 	.short	0x010a
        /*0f82*/ 	.byte	0x3f
	.zero		1


	//   ....[79]....
        /*0f84*/ 	.word	0x00016050
        /*0f88*/ 	.word	0x00000006
        /*0f8c*/ 	.word	0x00038880
        /*0f90*/ 	.short	0x010a
        /*0f92*/ 	.byte	0x3f
	.zero		1


	//   ....[80]....
        /*0f94*/ 	.word	0x00016be0
        /*0f98*/ 	.word	0x00000006
        /*0f9c*/ 	.word	0x00038840
        /*0fa0*/ 	.short	0x010a
        /*0fa2*/ 	.byte	0x3f
	.zero		1


	//   ....[81]....
        /*0fa4*/ 	.word	0x00018070
        /*0fa8*/ 	.word	0x00000016
        /*0fac*/ 	.word	0x00038820
        /*0fb0*/ 	.short	0x010a
        /*0fb2*/ 	.byte	0x3f
	.zero		1


	//   ....[82]....
        /*0fb4*/ 	.word	0x000180c0
        /*0fb8*/ 	.word	0x00000000
        /*0fbc*/ 	.word	0x00038880
        /*0fc0*/ 	.short	0x010a
        /*0fc2*/ 	.byte	0x3f
	.zero		1


	//   ....[83]....
        /*0fc4*/ 	.word	0x00018a30
        /*0fc8*/ 	.word	0x00000000
        /*0fcc*/ 	.word	0x00038840
        /*0fd0*/ 	.short	0x010a
        /*0fd2*/ 	.byte	0x3f
	.zero		1


	//   ....[84]....
        /*0fd4*/ 	.word	0x00019380
        /*0fd8*/ 	.word	0x00000011
        /*0fdc*/ 	.word	0x00038870
        /*0fe0*/ 	.short	0x010a
        /*0fe2*/ 	.byte	0x3f
	.zero		1


	//   ....[85]....
        /*0fe4*/ 	.word	0x000193d0
        /*0fe8*/ 	.word	0x00000011
        /*0fec*/ 	.word	0x00038860
        /*0ff0*/ 	.short	0x010a
        /*0ff2*/ 	.byte	0x3f
	.zero		1


	//   ....[86]....
        /*0ff4*/ 	.word	0x00019420
        /*0ff8*/ 	.word	0x00000012
        /*0ffc*/ 	.word	0x00038870
        /*1000*/ 	.short	0x010a
        /*1002*/ 	.byte	0x3f
	.zero		1


	//   ....[87]....
        /*1004*/ 	.word	0x00019470
        /*1008*/ 	.word	0x00000012
        /*100c*/ 	.word	0x00038860
        /*1010*/ 	.short	0x010a
        /*1012*/ 	.byte	0x3f
	.zero		1


	//   ....[88]....
        /*1014*/ 	.word	0x000194c0
        /*1018*/ 	.word	0x00000004
        /*101c*/ 	.word	0x00038820
        /*1020*/ 	.short	0x010a
        /*1022*/ 	.byte	0x3f
	.zero		1


	//   ....[89]....
        /*1024*/ 	.word	0x00019660
        /*1028*/ 	.word	0x00000005
        /*102c*/ 	.word	0x00038840
        /*1030*/ 	.short	0x010a
        /*1032*/ 	.byte	0x3f
	.zero		1


	//   ....[90]....
        /*1034*/ 	.word	0x000196b0
        /*1038*/ 	.word	0x00000017
        /*103c*/ 	.word	0x00038840
        /*1040*/ 	.short	0x010a
        /*1042*/ 	.byte	0x3f
	.zero		1


	//   ....[91]....
        /*1044*/ 	.word	0x00019700
        /*1048*/ 	.word	0x00000005
        /*104c*/ 	.word	0x00038860
        /*1050*/ 	.short	0x010a
        /*1052*/ 	.byte	0x3f
	.zero		1


	//   ....[92]....
        /*1054*/ 	.word	0x00019750
        /*1058*/ 	.word	0x00000017
        /*105c*/ 	.word	0x00038860
        /*1060*/ 	.short	0x010a
        /*1062*/ 	.byte	0x3f
	.zero		1


	//   ....[93]....
        /*1064*/ 	.word	0x000197a0
        /*1068*/ 	.word	0x00000005
        /*106c*/ 	.word	0x00038880
        /*1070*/ 	.short	0x010a
        /*1072*/ 	.byte	0x3f
	.zero		1


	//----- nvinfo : EIATTR_NUM_MBARRIERS
	.align		4
.L_302:
        /*1074*/ 	.byte	0x03, 0x38
        /*1076*/ 	.short	0x0016


	//----- nvinfo : EIATTR_EXIT_INSTR_OFFSETS
	.align		4
        /*1078*/ 	.byte	0x04, 0x1c
        /*107a*/ 	.short	(.L_304 - .L_303)


	//   ....[0]....
.L_303:
        /*107c*/ 	.word	0x000009c0


	//   ....[1]....
        /*1080*/ 	.word	0x0000ef40


	//   ....[2]....
        /*1084*/ 	.word	0x00015cd0


	//----- nvinfo : EIATTR_MAX_THREADS
	.align		4
.L_304:
        /*1088*/ 	.byte	0x04, 0x05
        /*108a*/ 	.short	(.L_306 - .L_305)
.L_305:
        /*108c*/ 	.word	0x00000180
        /*1090*/ 	.word	0x00000001
        /*1094*/ 	.word	0x00000001


	//----- nvinfo : EIATTR_CRS_STACK_SIZE
	.align		4
.L_306:
        /*1098*/ 	.byte	0x04, 0x1e
        /*109a*/ 	.short	(.L_308 - .L_307)
.L_307:
        /*109c*/ 	.word	0x00000000


	//----- nvinfo : EIATTR_CBANK_PARAM_SIZE
	.align		4
.L_308:
        /*10a0*/ 	.byte	0x03, 0x19
        /*10a2*/ 	.short	0x0af0


	//----- nvinfo : EIATTR_PARAM_CBANK
	.align		4
        /*10a4*/ 	.byte	0x04, 0x0a
        /*10a6*/ 	.short	(.L_310 - .L_309)
	.align		4
.L_309:
        /*10a8*/ 	.word	index@(.nv.constant0._ZN7cutlass13device_kernelIN5flash11enable_sm90INS1_16FlashAttnFwdSm90INS1_25CollectiveMainloopFwdSm90ILi2EN4cute5tupleIJNS5_1CILi1EEES8_S8_EEENS6_IJNS7_ILi128EEESA_NS7_ILi256EEEEEELi256ENS_12float_e4m3_tEfNS_4arch4Sm90ELb1ELb0ELb1ELb1ELb1ELb0ELb0ELb1ELb0ELb1ELb0ELb0EEENS1_21CollectiveEpilogueFwdINS6_IJSA_SB_SA_EEES9_NS_10bfloat16_tESF_Li256ELb1ELb1ELb0ELb1EEENS1_36VarlenDynamicPersistentTileSchedulerILi128ELi128ELi256ELi128ELb0ELb1ELb1ELb1ELb1ELb1EEEEEEEEEvNT_6ParamsE)
        /*10ac*/ 	.short	0x0210
        /*10ae*/ 	.short	0x0af0


	//----- nvinfo : EIATTR_SW_WAR
	.align		4
.L_310:
        /*10b0*/ 	.byte	0x04, 0x36
        /*10b2*/ 	.short	(.L_312 - .L_311)
.L_311:
        /*10b4*/ 	.word	0x00000008
.L_312:


//--------------------- .nv.info._ZN7cutlass13device_kernelIN5flash11enable_sm90INS1_16FlashAttnFwdSm90INS1_25CollectiveMainloopFwdSm90ILi2EN4cute5tupleIJNS5_1CILi1EEES8_S8_EEENS6_IJNS7_ILi128EEESA_NS7_ILi256EEEEEELi256ENS_12float_e4m3_tEfNS_4arch4Sm90ELb1ELb0ELb1ELb1ELb1ELb1ELb0ELb1ELb0ELb1ELb0ELb0EEENS1_21CollectiveEpilogueFwdINS6_IJSA_SB_SA_EEES9_NS_10bfloat16_tESF_Li256ELb1ELb1ELb0ELb1EEENS1_36VarlenDynamicPersistentTileSchedulerILi128ELi128ELi256ELi128ELb0ELb1ELb1ELb1ELb1ELb1EEEEEEEEEvNT_6ParamsE --------------------------
	.section	.nv.info._ZN7cutlass13device_kernelIN5flash11enable_sm90INS1_16FlashAttnFwdSm90INS1_25CollectiveMainloopFwdSm90ILi2EN4cute5tupleIJNS5_1CILi1EEES8_S8_EEENS6_IJNS7_ILi128EEESA_NS7_ILi256EEEEEELi256ENS_12float_e4m3_tEfNS_4arch4Sm90ELb1ELb0ELb1ELb1ELb1ELb1ELb0ELb1ELb0ELb1ELb0ELb0EEENS1_21CollectiveEpilogueFwdINS6_IJSA_SB_SA_EEES9_NS_10bfloat16_tESF_Li256ELb1ELb1ELb0ELb1EEENS1_36VarlenDynamicPersistentTileSchedulerILi128ELi128ELi256ELi128ELb0ELb1ELb1ELb1ELb1ELb1EEEEEEEEEvNT_6ParamsE,"",@"SHT_CUDA_INFO"
	.sectionflags	@""
	.align	4


	//----- nvinfo : EIATTR_CUDA_API_VERSION
	.align		4
        /*0000*/ 	.byte	0x04, 0x37
        /*0002*/ 	.short	(.L_314 - .L_313)
.L_313:
        /*0004*/ 	.word	0x00000082


	//----- nvinfo : EIATTR_KPARAM_INFO
	.align		4
.L_314:
        /*0008*/ 	.byte	0x04, 0x17
        /*000a*/ 	.short	(.L_316 - .L_315)
.L_315:
        /*000c*/ 	.word	0x00000000
        /*0010*/ 	.short	0x0000
        /*0012*/ 	.short	0x0070
        /*0014*/ 	.byte	0x00, 0xf0, 0x01, 0x2a


	//----- nvinfo : EIATTR_SPARSE_MMA_MASK
	.align		4
.L_316:
        /*0018*/ 	.byte	0x03, 0x50
        /*001a*/ 	.short	0x0000


	//----- nvinfo : EIATTR_MAXREG_COUNT
	.align		4
        /*001c*/ 	.byte	0x03, 0x1b
        /*001e*/ 	.short	0x00a8


	//----- nvinfo : EIATTR_NUM_BARRIERS
	.align		4
        /*0020*/ 	.byte	0x02, 0x4c
        /*0022*/ 	.byte	0x10
	.zero		1


	//----- nvinfo : EIATTR_EXTERNS
	.align		4
        /*0024*/ 	.byte	0x04, 0x0f
        /*0026*/ 	.short	(.L_318 - .L_317)


	//   ....[0]....
	.align		4
.L_317:
        /*0028*/ 	.word	index@(__assertfail)


	//----- nvinfo : EIATTR_ANNOTATIONS
	.align		4
.L_318:
        /*002c*/ 	.byte	0x04, 0x55
        /*002e*/ 	.short	(.L_320 - .L_319)


	//   ....[0]....
.L_319:
        /* <DEDUP_REMOVED lines=64> */


	//----- nvinfo : EIATTR_MERCURY_ISA_VERSION
	.align		4
.L_320:
        /*0418*/ 	.byte	0x03, 0x5f
        /*041a*/ 	.short	0x0101


	//----- nvinfo : EIATTR_UNUSED_LOAD_BYTE_OFFSET
	.align		4
        /*041c*/ 	.byte	0x04, 0x44
        /*041e*/ 	.short	(.L_322 - .L_321)


	//   ....[0]....
.L_321:
        /*0420*/ 	.word	0x00000ab0
        /*0424*/ 	.word	0x0000fff0


	//   ....[1]....
        /*0428*/ 	.word	0x00020270
        /*042c*/ 	.word	0x0000fff0


	//----- nvinfo : EIATTR_INT_WARP_WIDE_INSTR_OFFSETS
	.align		4
.L_322:
        /*0430*/ 	.byte	0x04, 0x31
        /*0432*/ 	.short	(.L_324 - .L_323)


	//   ....[0]....
.L_323:
        /*0434*/ 	.word	0x00000130


	//   ....[1]....
        /*0438*/ 	.word	0x00000170


	//   ....[2]....
        /*043c*/ 	.word	0x000001e0


	//   ....[3]....
        /*0440*/ 	.word	0x00026650


	//   ....[4]....
        /*0444*/ 	.word	0x000266e0


	//   ....[5]....
        /*0448*/ 	.word	0x0002a5b0


	//   ....[6]....
        /*044c*/ 	.word	0x0002a640


	//----- nvinfo : EIATTR_COOP_GROUP_MASK_REGIDS
	.align		4
.L_324:
        /*0450*/ 	.byte	0x04, 0x29
        /*0452*/ 	.short	(.L_326 - .L_325)


	//   ....[0]....
.L_325:
        /*0454*/ 	.word	0xffffffff


	//   ....[1]....
        /*0458*/ 	.word	0xffffffff


	//   ....[2]....
        /*045c*/ 	.word	0xffffffff


	//   ....[3]....
        /*0460*/ 	.word	0xffffffff


	//   ....[4]....
        /*0464*/ 	.word	0xffffffff


	//   ....[5]....
        /*0468*/ 	.word	0xffffffff


	//   ....[6]....
        /*046c*/ 	.word	0xffffffff


	//   ....[7]....
        /*0470*/ 	.word	0xffffffff


	//   ....[8]....
        /*0474*/ 	.word	0xffffffff


	//   ....[9]....
        /*0478*/ 	.word	0xffffffff


	//   ....[10]....
        /*047c*/ 	.word	0xffffffff


	//   ....[11]....
        /*0480*/ 	.word	0xffffffff


	//   ....[12]....
        /*0484*/ 	.word	0xffffffff


	//   ....[13]....
        /*0488*/ 	.word	0xffffffff


	//   ....[14]....
        /*048c*/ 	.word	0xffffffff


	//   ....[15]....
        /*0490*/ 	.word	0xffffffff


	//   ....[16]....
        /*0494*/ 	.word	0xffffffff


	//   ....[17]....
        /*0498*/ 	.word	0xffffffff


	//   ....[18]....
        /*049c*/ 	.word	0xffffffff


	//   ....[19]....
        /*04a0*/ 	.word	0xffffffff


	//   ....[20]....
        /*04a4*/ 	.word	0xffffffff


	//   ....[21]....
        /*04a8*/ 	.word	0xffffffff


	//   ....[22]....
        /*04ac*/ 	.word	0xffffffff


	//   ....[23]....
        /*04b0*/ 	.word	0xffffffff


	//   ....[24]....
        /*04b4*/ 	.word	0xffffffff


	//   ....[25]....
        /*04b8*/ 	.word	0xffffffff


	//   ....[26]....
        /*04bc*/ 	.word	0xffffffff


	//   ....[27]....
        /*04c0*/ 	.word	0xffffffff


	//   ....[28]....
        /*04c4*/ 	.word	0xffffffff


	//   ....[29]....
        /*04c8*/ 	.word	0xffffffff


	//   ....[30]....
        /*04cc*/ 	.word	0xffffffff


	//   ....[31]....
        /*04d0*/ 	.word	0xffffffff


	//   ....[32]....
        /*04d4*/ 	.word	0xffffffff


	//   ....[33]....
        /*04d8*/ 	.word	0xffffffff


	//   ....[34]....
        /*04dc*/ 	.word	0xffffffff


	//   ....[35]....
        /*04e0*/ 	.word	0xffffffff


	//   ....[36]....
        /*04e4*/ 	.word	0xffffffff


	//   ....[37]....
        /*04e8*/ 	.word	0xffffffff


	//   ....[38]....
        /*04ec*/ 	.word	0xffffffff


	//   ....[39]....
        /*04f0*/ 	.word	0xffffffff


	//   ....[40]....
        /*04f4*/ 	.word	0xffffffff


	//   ....[41]....
        /*04f8*/ 	.word	0xffffffff


	//   ....[42]....
        /*04fc*/ 	.word	0xffffffff


	//   ....[43]....
        /*0500*/ 	.word	0xffffffff


	//   ....[44]....
        /*0504*/ 	.word	0xffffffff


	//   ....[45]....
        /*0508*/ 	.word	0xffffffff


	//   ....[46]....
        /*050c*/ 	.word	0xffffffff


	//   ....[47]....
        /*0510*/ 	.word	0xffffffff


	//   ....[48]....
        /*0514*/ 	.word	0xffffffff


	//   ....[49]....
        /*0518*/ 	.word	0xffffffff


	//   ....[50]....
        /*051c*/ 	.word	0xffffffff


	//   ....[51]....
        /*0520*/ 	.word	0xffffffff


	//   ....[52]....
        /*0524*/ 	.word	0xffffffff


	//   ....[53]....
        /*0528*/ 	.word	0xffffffff


	//   ....[54]....
        /*052c*/ 	.word	0xffffffff


	//   ....[55]....
        /*0530*/ 	.word	0xffffffff


	//   ....[56]....
        /*0534*/ 	.word	0xffffffff


	//   ....[57]....
        /*0538*/ 	.word	0xffffffff


	//   ....[58]....
        /*053c*/ 	.word	0xffffffff


	//   ....[59]....
        /*0540*/ 	.word	0xffffffff


	//   ....[60]....
        /*0544*/ 	.word	0xffffffff


	//   ....[61]....
        /*0548*/ 	.word	0xffffffff


	//   ....[62]....
        /*054c*/ 	.word	0xffffffff


	//   ....[63]....
        /*0550*/ 	.word	0xffffffff


	//   ....[64]....
        /*0554*/ 	.word	0xffffffff


	//   ....[65]....
        /*0558*/ 	.word	0xffffffff


	//   ....[66]....
        /*055c*/ 	.word	0xffffffff


	//   ....[67]....
        /*0560*/ 	.word	0xffffffff


	//   ....[68]....
        /*0564*/ 	.word	0xffffffff


	//   ....[69]....
        /*0568*/ 	.word	0xffffffff


	//   ....[70]....
        /*056c*/ 	.word	0xffffffff


	//   ....[71]....
        /*0570*/ 	.word	0xffffffff


	//   ....[72]....
        /*0574*/ 	.word	0xffffffff


	//   ....[73]....
        /*0578*/ 	.word	0xffffffff


	//   ....[74]....
        /*057c*/ 	.word	0xffffffff


	//   ....[75]....
        /*0580*/ 	.word	0xffffffff


	//   ....[76]....
        /*0584*/ 	.word	0xffffffff


	//   ....[77]....
        /*0588*/ 	.word	0xffffffff


	//   ....[78]....
        /*058c*/ 	.word	0xffffffff


	//   ....[79]....
        /*0590*/ 	.word	0xffffffff


	//   ....[80]....
        /*0594*/ 	.word	0xffffffff


	//   ....[81]....
        /*0598*/ 	.word	0xffffffff


	//   ....[82]....
        /*059c*/ 	.word	0xffffffff


	//   ....[83]....
        /*05a0*/ 	.word	0xffffffff


	//   ....[84]....
        /*05a4*/ 	.word	0xffffffff


	//   ....[85]....
        /*05a8*/ 	.word	0xffffffff


	//   ....[86]....
        /*05ac*/ 	.word	0xffffffff


	//   ....[87]....
        /*05b0*/ 	.word	0xffffffff


	//   ....[88]....
        /*05b4*/ 	.word	0xffffffff


	//   ....[89]....
        /*05b8*/ 	.word	0xffffffff


	//   ....[90]....
        /*05bc*/ 	.word	0xffffffff


	//   ....[91]....
        /*05c0*/ 	.word	0xffffffff


	//   ....[92]....
        /*05c4*/ 	.word	0xffffffff


	//   ....[93]....
        /*05c8*/ 	.word	0xffffffff


	//   ....[94]....
        /*05cc*/ 	.word	0xffffffff


	//   ....[95]....
        /*05d0*/ 	.word	0xffffffff


	//   ....[96]....
        /*05d4*/ 	.word	0xffffffff


	//   ....[97]....
        /*05d8*/ 	.word	0xffffffff


	//   ....[98]....
        /*05dc*/ 	.word	0xffffffff


	//   ....[99]....
        /*05e0*/ 	.word	0xffffffff


	//   ....[100]....
        /*05e4*/ 	.word	0xffffffff


	//   ....[101]....
        /*05e8*/ 	.word	0xffffffff


	//   ....[102]....
        /*05ec*/ 	.word	0xffffffff


	//   ....[103]....
        /*05f0*/ 	.word	0xffffffff


	//   ....[104]....
        /*05f4*/ 	.word	0xffffffff


	//   ....[105]....
        /*05f8*/ 	.word	0xffffffff


	//   ....[106]....
        /*05fc*/ 	.word	0xffffffff


	//   ....[107]....
        /*0600*/ 	.word	0xffffffff


	//   ....[108]....
        /*0604*/ 	.word	0xffffffff


	//   ....[109]....
        /*0608*/ 	.word	0xffffffff


	//   ....[110]....
        /*060c*/ 	.word	0xffffffff


	//   ....[111]....
        /*0610*/ 	.word	0xffffffff


	//   ....[112]....
        /*0614*/ 	.word	0xffffffff


	//   ....[113]....
        /*0618*/ 	.word	0xffffffff


	//   ....[114]....
        /*061c*/ 	.word	0xffffffff


	//   ....[115]....
        /*0620*/ 	.word	0xffffffff


	//   ....[116]....
        /*0624*/ 	.word	0xffffffff


	//   ....[117]....
        /*0628*/ 	.word	0xffffffff


	//   ....[118]....
        /*062c*/ 	.word	0xffffffff


	//   ....[119]....
        /*0630*/ 	.word	0xffffffff


	//   ....[120]....
        /*0634*/ 	.word	0xffffffff


	//   ....[121]....
        /*0638*/ 	.word	0xffffffff


	//   ....[122]....
        /*063c*/ 	.word	0xffffffff


	//   ....[123]....
        /*0640*/ 	.word	0xffffffff


	//   ....[124]....
        /*0644*/ 	.word	0xffffffff


	//   ....[125]....
        /*0648*/ 	.word	0xffffffff


	//   ....[126]....
        /*064c*/ 	.word	0xffffffff


	//   ....[127]....
        /*0650*/ 	.word	0xffffffff


	//   ....[128]....
        /*0654*/ 	.word	0xffffffff


	//   ....[129]....
        /*0658*/ 	.word	0xffffffff


	//   ....[130]....
        /*065c*/ 	.word	0xffffffff


	//   ....[131]....
        /*0660*/ 	.word	0xffffffff


	//   ....[132]....
        /*0664*/ 	.word	0xffffffff


	//   ....[133]....
        /*0668*/ 	.word	0xffffffff


	//   ....[134]....
        /*066c*/ 	.word	0xffffffff


	//   ....[135]....
        /*0670*/ 	.word	0xffffffff


	//   ....[136]....
        /*0674*/ 	.word	0xffffffff


	//   ....[137]....
        /*0678*/ 	.word	0xffffffff


	//   ....[138]....
        /*067c*/ 	.word	0xffffffff


	//   ....[139]....
        /*0680*/ 	.word	0xffffffff


	//   ....[140]....
        /*0684*/ 	.word	0xffffffff


	//   ....[141]....
        /*0688*/ 	.word	0xffffffff


	//   ....[142]....
        /*068c*/ 	.word	0xffffffff


	//   ....[143]....
        /*0690*/ 	.word	0xffffffff


	//   ....[144]....
        /*0694*/ 	.word	0xffffffff


	//   ....[145]....
        /*0698*/ 	.word	0xffffffff


	//   ....[146]....
        /*069c*/ 	.word	0xffffffff


	//   ....[147]....
        /*06a0*/ 	.word	0xffffffff


	//   ....[148]....
        /*06a4*/ 	.word	0xffffffff


	//   ....[149]....
        /*06a8*/ 	.word	0xffffffff


	//   ....[150]....
        /*06ac*/ 	.word	0xffffffff


	//   ....[151]....
        /*06b0*/ 	.word	0xffffffff


	//   ....[152]....
        /*06b4*/ 	.word	0xffffffff


	//   ....[153]....
        /*06b8*/ 	.word	0xffffffff


	//   ....[154]....
        /*06bc*/ 	.word	0xffffffff


	//   ....[155]....
        /*06c0*/ 	.word	0xffffffff


	//   ....[156]....
        /*06c4*/ 	.word	0xffffffff


	//   ....[157]....
        /*06c8*/ 	.word	0xffffffff


	//   ....[158]....
        /*06cc*/ 	.word	0xffffffff


	//   ....[159]....
        /*06d0*/ 	.word	0xffffffff


	//   ....[160]....
        /*06d4*/ 	.word	0xffffffff


	//   ....[161]....
        /*06d8*/ 	.word	0xffffffff


	//   ....[162]....
        /*06dc*/ 	.word	0xffffffff


	//   ....[163]....
        /*06e0*/ 	.word	0xffffffff


	//   ....[164]....
        /*06e4*/ 	.word	0xffffffff


	//   ....[165]....
        /*06e8*/ 	.word	0xffffffff


	//   ....[166]....
        /*06ec*/ 	.word	0xffffffff


	//   ....[167]....
        /*06f0*/ 	.word	0xffffffff


	//   ....[168]....
        /*06f4*/ 	.word	0xffffffff


	//   ....[169]....
        /*06f8*/ 	.word	0xffffffff


	//   ....[170]....
        /*06fc*/ 	.word	0xffffffff


	//   ....[171]....
        /*0700*/ 	.word	0xffffffff


	//   ....[172]....
        /*0704*/ 	.word	0xffffffff


	//   ....[173]....
        /*0708*/ 	.word	0xffffffff


	//   ....[174]....
        /*070c*/ 	.word	0xffffffff


	//   ....[175]....
        /*0710*/ 	.word	0xffffffff


	//   ....[176]....
        /*0714*/ 	.word	0xffffffff


	//   ....[177]....
        /*0718*/ 	.word	0xffffffff


	//   ....[178]....
        /*071c*/ 	.word	0xffffffff


	//   ....[179]....
        /*0720*/ 	.word	0xffffffff


	//   ....[180]....
        /*0724*/ 	.word	0xffffffff


	//   ....[181]....
        /*0728*/ 	.word	0xffffffff


	//   ....[182]....
        /*072c*/ 	.word	0xffffffff


	//   ....[183]....
        /*0730*/ 	.word	0xffffffff


	//   ....[184]....
        /*0734*/ 	.word	0xffffffff


	//   ....[185]....
        /*0738*/ 	.word	0xffffffff


	//   ....[186]....
        /*073c*/ 	.word	0xffffffff


	//   ....[187]....
        /*0740*/ 	.word	0xffffffff


	//   ....[188]....
        /*0744*/ 	.word	0xffffffff


	//   ....[189]....
        /*0748*/ 	.word	0xffffffff


	//   ....[190]....
        /*074c*/ 	.word	0xffffffff


	//   ....[191]....
        /*0750*/ 	.word	0xffffffff


	//   ....[192]....
        /*0754*/ 	.word	0xffffffff


	//   ....[193]....
        /*0758*/ 	.word	0xffffffff


	//   ....[194]....
        /*075c*/ 	.word	0xffffffff


	//   ....[195]....
        /*0760*/ 	.word	0xffffffff


	//   ....[196]....
        /*0764*/ 	.word	0xffffffff


	//   ....[197]....
        /*0768*/ 	.word	0xffffffff


	//   ....[198]....
        /*076c*/ 	.word	0xffffffff


	//   ....[199]....
        /*0770*/ 	.word	0xffffffff


	//   ....[200]....
        /*0774*/ 	.word	0xffffffff


	//   ....[201]....
        /*0778*/ 	.word	0xffffffff


	//   ....[202]....
        /*077c*/ 	.word	0xffffffff


	//   ....[203]....
        /*0780*/ 	.word	0xffffffff


	//   ....[204]....
        /*0784*/ 	.word	0xffffffff


	//   ....[205]....
        /*0788*/ 	.word	0xffffffff


	//   ....[206]....
        /*078c*/ 	.word	0xffffffff


	//   ....[207]....
        /*0790*/ 	.word	0xffffffff


	//   ....[208]....
        /*0794*/ 	.word	0xffffffff


	//   ....[209]....
        /*0798*/ 	.word	0xffffffff


	//   ....[210]....
        /*079c*/ 	.word	0xffffffff


	//   ....[211]....
        /*07a0*/ 	.word	0xffffffff


	//   ....[212]....
        /*07a4*/ 	.word	0xffffffff


	//   ....[213]....
        /*07a8*/ 	.word	0xffffffff


	//   ....[214]....
        /*07ac*/ 	.word	0xffffffff


	//   ....[215]....
        /*07b0*/ 	.word	0xffffffff


	//   ....[216]....
        /*07b4*/ 	.word	0xffffffff


	//   ....[217]....
        /*07b8*/ 	.word	0xffffffff


	//   ....[218]....
        /*07bc*/ 	.word	0xffffffff


	//   ....[219]....
        /*07c0*/ 	.word	0xffffffff


	//   ....[220]....
        /*07c4*/ 	.word	0xffffffff


	//   ....[221]....
        /*07c8*/ 	.word	0xffffffff


	//   ....[222]....
        /*07cc*/ 	.word	0xffffffff


	//   ....[223]....
        /*07d0*/ 	.word	0xffffffff


	//   ....[224]....
        /*07d4*/ 	.word	0xffffffff


	//   ....[225]....
        /*07d8*/ 	.word	0xffffffff


	//   ....[226]....
        /*07dc*/ 	.word	0xffffffff


	//   ....[227]....
        /*07e0*/ 	.word	0xffffffff


	//   ....[228]....
        /*07e4*/ 	.word	0xffffffff


	//   ....[229]....
        /*07e8*/ 	.word	0xffffffff


	//   ....[230]....
        /*07ec*/ 	.word	0xffffffff


	//   ....[231]....
        /*07f0*/ 	.word	0xffffffff


	//   ....[232]....
        /*07f4*/ 	.word	0xffffffff


	//   ....[233]....
        /*07f8*/ 	.word	0xffffffff


	//   ....[234]....
        /*07fc*/ 	.word	0xffffffff


	//   ....[235]....
        /*0800*/ 	.word	0xffffffff


	//   ....[236]....
        /*0804*/ 	.word	0xffffffff


	//   ....[237]....
        /*0808*/ 	.word	0xffffffff


	//   ....[238]....
        /*080c*/ 	.word	0xffffffff


	//   ....[239]....
        /*0810*/ 	.word	0xffffffff


	//   ....[240]....
        /*0814*/ 	.word	0xffffffff


	//   ....[241]....
        /*0818*/ 	.word	0xffffffff


	//   ....[242]....
        /*081c*/ 	.word	0xffffffff


	//   ....[243]....
        /*0820*/ 	.word	0xffffffff


	//   ....[244]....
        /*0824*/ 	.word	0xffffffff


	//   ....[245]....
        /*0828*/ 	.word	0xffffffff


	//   ....[246]....
        /*082c*/ 	.word	0xffffffff


	//   ....[247]....
        /*0830*/ 	.word	0xffffffff


	//   ....[248]....
        /*0834*/ 	.word	0xffffffff


	//   ....[249]....
        /*0838*/ 	.word	0xffffffff


	//   ....[250]....
        /*083c*/ 	.word	0xffffffff


	//   ....[251]....
        /*0840*/ 	.word	0xffffffff


	//   ....[252]....
        /*0844*/ 	.word	0xffffffff


	//   ....[253]....
        /*0848*/ 	.word	0xffffffff


	//   ....[254]....
        /*084c*/ 	.word	0xffffffff


	//   ....[255]....
        /*0850*/ 	.word	0xffffffff


	//   ....[0]....
        /*0854*/ 	.word	0xffffffff


	//   ....[1]....
        /*0858*/ 	.word	0xffffffff


	//   ....[2]....
        /*085c*/ 	.word	0xffffffff


	//   ....[3]....
        /*0860*/ 	.word	0xffffffff


	//   ....[4]....
        /*0864*/ 	.word	0xffffffff


	//   ....[5]....
        /*0868*/ 	.word	0xffffffff


	//   ....[6]....
        /*086c*/ 	.word	0xffffffff


	//   ....[7]....
        /*0870*/ 	.word	0xffffffff


	//   ....[8]....
        /*0874*/ 	.word	0xffffffff


	//   ....[9]....
        /*0878*/ 	.word	0xffffffff


	//   ....[10]....
        /*087c*/ 	.word	0xffffffff


	//   ....[11]....
        /*0880*/ 	.word	0xffffffff


	//   ....[12]....
        /*0884*/ 	.word	0xffffffff


	//   ....[13]....
        /*0888*/ 	.word	0xffffffff


	//   ....[14]....
        /*088c*/ 	.word	0xffffffff


	//   ....[15]....
        /*0890*/ 	.word	0xffffffff


	//   ....[16]....
        /*0894*/ 	.word	0xffffffff


	//   ....[17]....
        /*0898*/ 	.word	0xffffffff


	//   ....[18]....
        /*089c*/ 	.word	0xffffffff


	//   ....[19]....
        /*08a0*/ 	.word	0xffffffff


	//   ....[20]....
        /*08a4*/ 	.word	0xffffffff


	//   ....[21]....
        /*08a8*/ 	.word	0xffffffff


	//   ....[22]....
        /*08ac*/ 	.word	0xffffffff


	//   ....[23]....
        /*08b0*/ 	.word	0xffffffff


	//   ....[24]....
        /*08b4*/ 	.word	0xffffffff


	//   ....[25]....
        /*08b8*/ 	.word	0xffffffff


	//   ....[26]....
        /*08bc*/ 	.word	0xffffffff


	//   ....[27]....
        /*08c0*/ 	.word	0xffffffff


	//   ....[28]....
        /*08c4*/ 	.word	0xffffffff


	//   ....[29]....
        /*08c8*/ 	.word	0xffffffff


	//   ....[30]....
        /*08cc*/ 	.word	0xffffffff


	//   ....[31]....
        /*08d0*/ 	.word	0xffffffff


	//   ....[32]....
        /*08d4*/ 	.word	0xffffffff


	//   ....[33]....
        /*08d8*/ 	.word	0xffffffff


	//   ....[34]....
        /*08dc*/ 	.word	0xffffffff


	//   ....[35]....
        /*08e0*/ 	.word	0x0500000f


	//   ....[36]....
        /*08e4*/ 	.word	0x0500000f


	//   ....[37]....
        /*08e8*/ 	.word	0x0500000f


	//   ....[38]....
        /*08ec*/ 	.word	0x0500000f


	//   ....[39]....
        /*08f0*/ 	.word	0x0500000f


	//   ....[40]....
        /*08f4*/ 	.word	0x0500000f


	//   ....[41]....
        /*08f8*/ 	.word	0x0500000f


	//   ....[42]....
        /*08fc*/ 	.word	0x0500000f


	//   ....[43]....
        /*0900*/ 	.word	0x0500000f


	//   ....[44]....
        /*0904*/ 	.word	0x0500000f


	//   ....[45]....
        /*0908*/ 	.word	0x0500000f


	//   ....[46]....
        /*090c*/ 	.word	0x0500000f


	//   ....[47]....
        /*0910*/ 	.word	0x0500000f


	//   ....[48]....
        /*0914*/ 	.word	0x0500000f


	//   ....[49]....
        /*0918*/ 	.word	0x0500000f


	//   ....[50]....
        /*091c*/ 	.word	0x0500000f


	//   ....[51]....
        /*0920*/ 	.word	0x0500000f


	//   ....[52]....
        /*0924*/ 	.word	0x0500000f


	//   ....[53]....
        /*0928*/ 	.word	0x0500000f


	//   ....[54]....
        /*092c*/ 	.word	0x0500000f


	//   ....[55]....
        /*0930*/ 	.word	0x0500000f


	//   ....[56]....
        /*0934*/ 	.word	0x0500000f


	//   ....[57]....
        /*0938*/ 	.word	0x0500000f


	//   ....[58]....
        /*093c*/ 	.word	0x0500000f


	//   ....[59]....
        /*0940*/ 	.word	0x0500000f


	//   ....[60]....
        /*0944*/ 	.word	0x0500000f


	//   ....[61]....
        /*0948*/ 	.word	0x0500000f


	//   ....[62]....
        /*094c*/ 	.word	0x0500000f


	//   ....[63]....
        /*0950*/ 	.word	0x0500000f


	//   ....[64]....
        /*0954*/ 	.word	0x0500000f


	//   ....[65]....
        /*0958*/ 	.word	0x0500000f


	//   ....[66]....
        /*095c*/ 	.word	0x0500000f


	//   ....[67]....
        /*0960*/ 	.word	0x0500000f


	//   ....[68]....
        /*0964*/ 	.word	0x0500000f


	//   ....[69]....
        /*0968*/ 	.word	0x0500000f


	//   ....[70]....
        /*096c*/ 	.word	0x0500000f


	//   ....[71]....
        /*0970*/ 	.word	0x0500000f


	//   ....[72]....
        /*0974*/ 	.word	0x0500000f


	//   ....[73]....
        /*0978*/ 	.word	0x0500000f


	//   ....[74]....
        /*097c*/ 	.word	0x0500000f


	//   ....[75]....
        /*0980*/ 	.word	0x0500000f


	//   ....[76]....
        /*0984*/ 	.word	0x0500000f


	//   ....[77]....
        /*0988*/ 	.word	0x0500000f


	//   ....[78]....
        /*098c*/ 	.word	0x0500000f


	//   ....[79]....
        /*0990*/ 	.word	0x0500000f


	//   ....[80]....
        /*0994*/ 	.word	0x0500000f


	//   ....[81]....
        /*0998*/ 	.word	0x0500000f


	//   ....[82]....
        /*099c*/ 	.word	0x0500000f


	//   ....[83]....
        /*09a0*/ 	.word	0x0500000f


	//   ....[84]....
        /*09a4*/ 	.word	0x0500000f


	//   ....[85]....
        /*09a8*/ 	.word	0x0500000f


	//   ....[86]....
        /*09ac*/ 	.word	0x0500000f


	//   ....[87]....
        /*09b0*/ 	.word	0x0500000f


	//   ....[88]....
        /*09b4*/ 	.word	0x0500000f


	//   ....[89]....
        /*09b8*/ 	.word	0x0500000f


	//   ....[90]....
        /*09bc*/ 	.word	0x0500000f


	//   ....[91]....
        /*09c0*/ 	.word	0x0500000f


	//   ....[92]....
        /*09c4*/ 	.word	0x0500000f


	//   ....[93]....
        /*09c8*/ 	.word	0x0500000f


	//   ....[94]....
        /*09cc*/ 	.word	0x0500000f


	//   ....[95]....
        /*09d0*/ 	.word	0x0500000f


	//   ....[96]....
        /*09d4*/ 	.word	0x0500000f


	//   ....[97]....
        /*09d8*/ 	.word	0x0500000f


	//   ....[98]....
        /*09dc*/ 	.word	0x0500000f


	//   ....[99]....
        /*09e0*/ 	.word	0x0500000f


	//   ....[100]....
        /*09e4*/ 	.word	0x0500000f


	//   ....[101]....
        /*09e8*/ 	.word	0x0500000f


	//   ....[102]....
        /*09ec*/ 	.word	0x0500000f


	//   ....[103]....
        /*09f0*/ 	.word	0x0500000f


	//   ....[104]....
        /*09f4*/ 	.word	0x0500000f


	//   ....[105]....
        /*09f8*/ 	.word	0x0500000f


	//   ....[106]....
        /*09fc*/ 	.word	0x0500000f


	//   ....[107]....
        /*0a00*/ 	.word	0x0500000f


	//   ....[108]....
        /*0a04*/ 	.word	0x0500000f


	//   ....[109]....
        /*0a08*/ 	.word	0x0500000f


	//   ....[110]....
        /*0a0c*/ 	.word	0x0500000f


	//   ....[111]....
        /*0a10*/ 	.word	0x0500000f


	//   ....[112]....
        /*0a14*/ 	.word	0x0500000f


	//   ....[113]....
        /*0a18*/ 	.word	0x0500000f


	//   ....[114]....
        /*0a1c*/ 	.word	0x0500000f


	//   ....[115]....
        /*0a20*/ 	.word	0x0500000f


	//   ....[116]....
        /*0a24*/ 	.word	0x0500000f


	//   ....[117]....
        /*0a28*/ 	.word	0x0500000f


	//   ....[118]....
        /*0a2c*/ 	.word	0x0500000f


	//   ....[119]....
        /*0a30*/ 	.word	0x0500000f


	//   ....[120]....
        /*0a34*/ 	.word	0x0500000f


	//   ....[121]....
        /*0a38*/ 	.word	0x0500000f


	//   ....[122]....
        /*0a3c*/ 	.word	0x0500000f


	//   ....[123]....
        /*0a40*/ 	.word	0x0500000f


	//   ....[124]....
        /*0a44*/ 	.word	0x0500000f


	//   ....[125]....
        /*0a48*/ 	.word	0x0500000f


	//   ....[126]....
        /*0a4c*/ 	.word	0x0500000f


	//   ....[127]....
        /*0a50*/ 	.word	0x0500000f


	//   ....[128]....
        /*0a54*/ 	.word	0x0500000f


	//   ....[129]....
        /*0a58*/ 	.word	0x0500000f


	//   ....[130]....
        /*0a5c*/ 	.word	0x0500000f


	//   ....[131]....
        /*0a60*/ 	.word	0x0500000f


	//   ....[132]....
        /*0a64*/ 	.word	0x0500000f


	//   ....[133]....
        /*0a68*/ 	.word	0x0500000f


	//   ....[134]....
        /*0a6c*/ 	.word	0x0500000f


	//   ....[135]....
        /*0a70*/ 	.word	0x0500000f


	//   ....[136]....
        /*0a74*/ 	.word	0x0500000f


	//   ....[137]....
        /*0a78*/ 	.word	0x0500000f


	//   ....[138]....
        /*0a7c*/ 	.word	0x0500000f


	//   ....[139]....
        /*0a80*/ 	.word	0x0500000f


	//   ....[140]....
        /*0a84*/ 	.word	0x0500000f


	//   ....[141]....
        /*0a88*/ 	.word	0x0500000f


	//   ....[142]....
        /*0a8c*/ 	.word	0x0500000f


	//   ....[143]....
        /*0a90*/ 	.word	0x0500000f


	//   ....[144]....
        /*0a94*/ 	.word	0x0500000f


	//   ....[145]....
        /*0a98*/ 	.word	0x0500000f


	//   ....[146]....
        /*0a9c*/ 	.word	0x0500000f


	//   ....[147]....
        /*0aa0*/ 	.word	0x0500000f


	//   ....[148]....
        /*0aa4*/ 	.word	0x0500000f


	//   ....[149]....
        /*0aa8*/ 	.word	0x0500000f


	//   ....[150]....
        /*0aac*/ 	.word	0x0500000f


	//   ....[151]....
        /*0ab0*/ 	.word	0x0500000f


	//   ....[152]....
        /*0ab4*/ 	.word	0x0500000f


	//   ....[153]....
        /*0ab8*/ 	.word	0x0500000f


	//   ....[154]....
        /*0abc*/ 	.word	0x0500000f


	//   ....[155]....
        /*0ac0*/ 	.word	0x0500000f


	//   ....[156]....
        /*0ac4*/ 	.word	0x0500000f


	//   ....[157]....
        /*0ac8*/ 	.word	0x0500000f


	//   ....[158]....
        /*0acc*/ 	.word	0x0500000f


	//   ....[159]....
        /*0ad0*/ 	.word	0x0500000f


	//   ....[160]....
        /*0ad4*/ 	.word	0x0500000f


	//   ....[161]....
        /*0ad8*/ 	.word	0x0500000f


	//   ....[162]....
        /*0adc*/ 	.word	0x0500000f


	//   ....[163]....
        /*0ae0*/ 	.word	0x0500000f


	//   ....[164]....
        /*0ae4*/ 	.word	0x0500000f


	//   ....[165]....
        /*0ae8*/ 	.word	0x0500000f


	//   ....[166]....
        /*0aec*/ 	.word	0x0500000f


	//   ....[167]....
        /*0af0*/ 	.word	0x0500000f


	//   ....[168]....
        /*0af4*/ 	.word	0x0500000f


	//   ....[169]....
        /*0af8*/ 	.word	0x0500000f


	//   ....[170]....
        /*0afc*/ 	.word	0x0500000f


	//   ....[171]....
        /*0b00*/ 	.word	0x0500000f


	//   ....[172]....
        /*0b04*/ 	.word	0x0500000f


	//   ....[173]....
        /*0b08*/ 	.word	0x0500000f


	//   ....[174]....
        /*0b0c*/ 	.word	0x0500000f


	//   ....[175]....
        /*0b10*/ 	.word	0x0500000f


	//   ....[176]....
        /*0b14*/ 	.word	0x0500000f


	//   ....[177]....
        /*0b18*/ 	.word	0x0500000f


	//   ....[178]....
        /*0b1c*/ 	.word	0x0500000f


	//   ....[179]....
        /*0b20*/ 	.word	0x0500000f


	//   ....[180]....
        /*0b24*/ 	.word	0x0500000f


	//   ....[181]....
        /*0b28*/ 	.word	0x0500000f


	//   ....[182]....
        /*0b2c*/ 	.word	0x0500000f


	//   ....[183]....
        /*0b30*/ 	.word	0x0500000f


	//   ....[184]....
        /*0b34*/ 	.word	0x0500000f


	//   ....[185]....
        /*0b38*/ 	.word	0x0500000f


	//   ....[186]....
        /*0b3c*/ 	.word	0x0500000f


	//   ....[187]....
        /*0b40*/ 	.word	0x0500000f


	//   ....[188]....
        /*0b44*/ 	.word	0x0500000f


	//   ....[189]....
        /*0b48*/ 	.word	0x0500000f


	//   ....[190]....
        /*0b4c*/ 	.word	0x0500000f


	//   ....[191]....
        /*0b50*/ 	.word	0x0500000f


	//   ....[192]....
        /*0b54*/ 	.word	0x0500000f


	//   ....[193]....
        /*0b58*/ 	.word	0x0500000f


	//   ....[194]....
        /*0b5c*/ 	.word	0x0500000f


	//   ....[195]....
        /*0b60*/ 	.word	0x0500000f


	//   ....[196]....
        /*0b64*/ 	.word	0x0500000f


	//   ....[197]....
        /*0b68*/ 	.word	0x0500000f


	//   ....[198]....
        /*0b6c*/ 	.word	0x0500000f


	//   ....[199]....
        /*0b70*/ 	.word	0x0500000f


	//   ....[200]....
        /*0b74*/ 	.word	0x0500000f


	//   ....[201]....
        /*0b78*/ 	.word	0x0500000f


	//   ....[202]....
        /*0b7c*/ 	.word	0x0500000f


	//   ....[203]....
        /*0b80*/ 	.word	0x0500000f


	//   ....[204]....
        /*0b84*/ 	.word	0x0500000f


	//   ....[205]....
        /*0b88*/ 	.word	0x0500000f


	//   ....[206]....
        /*0b8c*/ 	.word	0x0500000f


	//   ....[207]....
        /*0b90*/ 	.word	0x0500000f


	//   ....[208]....
        /*0b94*/ 	.word	0x0500000f


	//   ....[209]....
        /*0b98*/ 	.word	0x0500000f


	//   ....[210]....
        /*0b9c*/ 	.word	0x0500000f


	//   ....[211]....
        /*0ba0*/ 	.word	0x0500000f


	//   ....[212]....
        /*0ba4*/ 	.word	0x0500000f


	//   ....[213]....
        /*0ba8*/ 	.word	0x0500000f


	//   ....[214]....
        /*0bac*/ 	.word	0x0500000f


	//   ....[215]....
        /*0bb0*/ 	.word	0x0500000f


	//   ....[216]....
        /*0bb4*/ 	.word	0x0500000f


	//   ....[217]....
        /*0bb8*/ 	.word	0x0500000f


	//   ....[218]....
        /*0bbc*/ 	.word	0x0500000f


	//   ....[219]....
        /*0bc0*/ 	.word	0x0500000f


	//   ....[220]....
        /*0bc4*/ 	.word	0x0500000f


	//   ....[221]....
        /*0bc8*/ 	.word	0x0500000f


	//   ....[222]....
        /*0bcc*/ 	.word	0x0500000f


	//   ....[223]....
        /*0bd0*/ 	.word	0x0500000f


	//   ....[224]....
        /*0bd4*/ 	.word	0x0500000f


	//   ....[225]....
        /*0bd8*/ 	.word	0x0500000f


	//   ....[226]....
        /*0bdc*/ 	.word	0x0500000f


	//   ....[227]....
        /*0be0*/ 	.word	0x0500000f


	//   ....[228]....
        /*0be4*/ 	.word	0x0500000f


	//   ....[229]....
        /*0be8*/ 	.word	0x0500000f


	//   ....[230]....
        /*0bec*/ 	.word	0x0500000f


	//   ....[231]....
        /*0bf0*/ 	.word	0x0500000f


	//   ....[232]....
        /*0bf4*/ 	.word	0x0500000f


	//   ....[233]....
        /*0bf8*/ 	.word	0x0500000f


	//   ....[234]....
        /*0bfc*/ 	.word	0x0500000f


	//   ....[235]....
        /*0c00*/ 	.word	0x0500000f


	//   ....[236]....
        /*0c04*/ 	.word	0x0500000f


	//   ....[237]....
        /*0c08*/ 	.word	0x0500000f


	//   ....[238]....
        /*0c0c*/ 	.word	0x0500000f


	//   ....[239]....
        /*0c10*/ 	.word	0x0500000f


	//   ....[240]....
        /*0c14*/ 	.word	0x0500000f


	//   ....[241]....
        /*0c18*/ 	.word	0x0500000f


	//   ....[242]....
        /*0c1c*/ 	.word	0x0500000f


	//   ....[243]....
        /*0c20*/ 	.word	0x0500000f


	//   ....[244]....
        /*0c24*/ 	.word	0x0500000f


	//   ....[245]....
        /*0c28*/ 	.word	0x0500000f


	//   ....[246]....
        /*0c2c*/ 	.word	0x0500000f


	//   ....[247]....
        /*0c30*/ 	.word	0x0500000f


	//   ....[248]....
        /*0c34*/ 	.word	0x0500000f


	//   ....[249]....
        /*0c38*/ 	.word	0x0500000f


	//   ....[250]....
        /*0c3c*/ 	.word	0x0500000f


	//   ....[251]....
        /*0c40*/ 	.word	0x0500000f


	//   ....[252]....
        /*0c44*/ 	.word	0x0500000f


	//   ....[253]....
        /*0c48*/ 	.word	0x0500000f


	//   ....[254]....
        /*0c4c*/ 	.word	0x0500000f


	//   ....[255]....
        /*0c50*/ 	.word	0x0500000f


	//   ....[0]....
        /*0c54*/ 	.word	0x0500000f


	//   ....[1]....
        /*0c58*/ 	.word	0x0500000f


	//   ....[2]....
        /*0c5c*/ 	.word	0x0500000f


	//   ....[3]....
        /*0c60*/ 	.word	0x0500000f


	//   ....[4]....
        /*0c64*/ 	.word	0x0500000f


	//   ....[5]....
        /*0c68*/ 	.word	0x0500000f


	//   ....[6]....
        /*0c6c*/ 	.word	0x0500000f


	//   ....[7]....
        /*0c70*/ 	.word	0x0500000f


	//----- nvinfo : EIATTR_COOP_GROUP_INSTR_OFFSETS
	.align		4
.L_326:
        /*0c74*/ 	.byte	0x04, 0x28
        /*0c76*/ 	.short	(.L_328 - .L_327)


	//   ....[0]....
.L_327:
        /*0c78*/ 	.word	0x00000070


	//   ....[1]....
        /*0c7c*/ 	.word	0x00000140


	//   ....[2]....
        /*0c80*/ 	.word	0x00000190


	//   ....[3]....
        /*0c84*/ 	.word	0x000003c0


	//   ....[4]....
        /*0c88*/ 	.word	0x00000520


	//   ....[5]....
        /*0c8c*/ 	.word	0x00000640


	//   ....[6]....
        /*0c90*/ 	.word	0x000007a0


	//   ....[7]....
        /*0c94*/ 	.word	0x00003130


	//   ....[8]....
        /*0c98*/ 	.word	0x00003140


	//   ....[9]....
        /*0c9c*/ 	.word	0x00003fe0


	//   ....[10]....
        /*0ca0*/ 	.word	0x00003ff0


	//   ....[11]....
        /*0ca4*/ 	.word	0x00004e90


	//   ....[12]....
        /*0ca8*/ 	.word	0x00004ea0


	//   ....[13]....
        /*0cac*/ 	.word	0x00005d70


	//   ....[14]....
        /*0cb0*/ 	.word	0x00005d80


	//   ....[15]....
        /*0cb4*/ 	.word	0x000072d0


	//   ....[16]....
        /*0cb8*/ 	.word	0x000072e0


	//   ....[17]....
        /*0cbc*/ 	.word	0x00008290


	//   ....[18]....
        /*0cc0*/ 	.word	0x000082a0


	//   ....[19]....
        /*0cc4*/ 	.word	0x00009220


	//   ....[20]....
        /*0cc8*/ 	.word	0x00009230


	//   ....[21]....
        /*0ccc*/ 	.word	0x0000a1b0


	//   ....[22]....
        /*0cd0*/ 	.word	0x0000a1c0


	//   ....[23]....
        /*0cd4*/ 	.word	0x0000b350


	//   ....[24]....
        /*0cd8*/ 	.word	0x0000b360


	//   ....[25]....
        /*0cdc*/ 	.word	0x0000b470


	//   ....[26]....
        /*0ce0*/ 	.word	0x0000b480


	//   ....[27]....
        /*0ce4*/ 	.word	0x0000b5a0


	//   ....[28]....
        /*0ce8*/ 	.word	0x0000b5b0


	//   ....[29]....
        /*0cec*/ 	.word	0x0000b6d0


	//   ....[30]....
        /*0cf0*/ 	.word	0x0000b6e0


	//   ....[31]....
        /*0cf4*/ 	.word	0x0000ba60


	//   ....[32]....
        /*0cf8*/ 	.word	0x0000ba80


	//   ....[33]....
        /*0cfc*/ 	.word	0x0000bb60


	//   ....[34]....
        /*0d00*/ 	.word	0x0000bb80


	//   ....[35]....
        /*0d04*/ 	.word	0x0000bc60


	//   ....[36]....
        /*0d08*/ 	.word	0x0000bc80


	//   ....[37]....
        /*0d0c*/ 	.word	0x0000bd60


	//   ....[38]....
        /*0d10*/ 	.word	0x0000bd80


	//   ....[39]....
        /*0d14*/ 	.word	0x0000c5d0


	//   ....[40]....
        /*0d18*/ 	.word	0x0000cff0


	//   ....[41]....
        /*0d1c*/ 	.word	0x0000d000


	//   ....[42]....
        /*0d20*/ 	.word	0x0000d010


	//   ....[43]....
        /*0d24*/ 	.word	0x0000d020


	//   ....[44]....
        /*0d28*/ 	.word	0x0000d220


	//   ....[45]....
        /*0d2c*/ 	.word	0x0000d230


	//   ....[46]....
        /*0d30*/ 	.word	0x0000d240


	//   ....[47]....
        /*0d34*/ 	.word	0x0000d250


	//   ....[48]....
        /*0d38*/ 	.word	0x0000d430


	//   ....[49]....
        /*0d3c*/ 	.word	0x0000d440


	//   ....[50]....
        /*0d40*/ 	.word	0x0000d450


	//   ....[51]....
        /*0d44*/ 	.word	0x0000d460


	//   ....[52]....
        /*0d48*/ 	.word	0x0000d660


	//   ....[53]....
        /*0d4c*/ 	.word	0x0000d670


	//   ....[54]....
        /*0d50*/ 	.word	0x0000d680


	//   ....[55]....
        /*0d54*/ 	.word	0x0000d690


	//   ....[56]....
        /*0d58*/ 	.word	0x00011980


	//   ....[57]....
        /*0d5c*/ 	.word	0x000119a0


	//   ....[58]....
        /*0d60*/ 	.word	0x000119b0


	//   ....[59]....
        /*0d64*/ 	.word	0x000119c0


	//   ....[60]....
        /*0d68*/ 	.word	0x00011ab0


	//   ....[61]....
        /*0d6c*/ 	.word	0x00011ad0


	//   ....[62]....
        /*0d70*/ 	.word	0x00011ae0


	//   ....[63]....
        /*0d74*/ 	.word	0x00011af0


	//   ....[64]....
        /*0d78*/ 	.word	0x00011cd0


	//   ....[65]....
        /*0d7c*/ 	.word	0x00011cf0


	//   ....[66]....
        /*0d80*/ 	.word	0x00011d10


	//   ....[67]....
        /*0d84*/ 	.word	0x00011d20


	//   ....[68]....
        /*0d88*/ 	.word	0x00011df0


	//   ....[69]....
        /*0d8c*/ 	.word	0x00011e10


	//   ....[70]....
        /*0d90*/ 	.word	0x00011e30


	//   ....[71]....
        /*0d94*/ 	.word	0x00011e40


	//   ....[72]....
        /*0d98*/ 	.word	0x00016f00


	//   ....[73]....
        /*0d9c*/ 	.word	0x00017680


	//   ....[74]....
        /*0da0*/ 	.word	0x000176b0


	//   ....[75]....
        /*0da4*/ 	.word	0x000176d0


	//   ....[76]....
        /*0da8*/ 	.word	0x00017fc0


	//   ....[77]....
        /*0dac*/ 	.word	0x00017fe0


	//   ....[78]....
        /*0db0*/ 	.word	0x00019be0


	//   ....[79]....
        /*0db4*/ 	.word	0x00019c70


	//   ....[80]....
        /*0db8*/ 	.word	0x0001aa60


	//   ....[81]....
        /*0dbc*/ 	.word	0x0001aa80


	//   ....[82]....
        /*0dc0*/ 	.word	0x0001b0c0


	//   ....[83]....
        /*0dc4*/ 	.word	0x0001b0e0


	//   ....[84]....
        /*0dc8*/ 	.word	0x0001d520


	//   ....[85]....
        /*0dcc*/ 	.word	0x0001d540


	//   ....[86]....
        /*0dd0*/ 	.word	0x0001e290


	//   ....[87]....
        /*0dd4*/ 	.word	0x0001e310


	//   ....[88]....
        /*0dd8*/ 	.word	0x0001f780


	//   ....[89]....
        /*0ddc*/ 	.word	0x0001f790


	//   ....[90]....
        /*0de0*/ 	.word	0x0001f7c0


	//   ....[91]....
        /*0de4*/ 	.word	0x0001f7d0


	//   ....[92]....
        /*0de8*/ 	.word	0x00020e40


	//   ....[93]....
        /*0dec*/ 	.word	0x00020e90


	//   ....[94]....
        /*0df0*/ 	.word	0x00020ec0


	//   ....[95]....
        /*0df4*/ 	.word	0x00020ef0


	//   ....[96]....
        /*0df8*/ 	.word	0x00020f70


	//   ....[97]....
        /*0dfc*/ 	.word	0x00020ff0


	//   ....[98]....
        /*0e00*/ 	.word	0x00021020


	//   ....[99]....
        /*0e04*/ 	.word	0x00021050


	//   ....[100]....
        /*0e08*/ 	.word	0x00021080


	//   ....[101]....
        /*0e0c*/ 	.word	0x000210b0


	//   ....[102]....
        /*0e10*/ 	.word	0x000210e0


	//   ....[103]....
        /*0e14*/ 	.word	0x00021110


	//   ....[104]....
        /*0e18*/ 	.word	0x00021140


	//   ....[105]....
        /*0e1c*/ 	.word	0x00021170


	//   ....[106]....
        /*0e20*/ 	.word	0x000211a0


	//   ....[107]....
        /*0e24*/ 	.word	0x000211d0


	//   ....[108]....
        /*0e28*/ 	.word	0x00021200


	//   ....[109]....
        /*0e2c*/ 	.word	0x00021230


	//   ....[110]....
        /*0e30*/ 	.word	0x00021260


	//   ....[111]....
        /*0e34*/ 	.word	0x00021290


	//   ....[112]....
        /*0e38*/ 	.word	0x000212c0


	//   ....[113]....
        /*0e3c*/ 	.word	0x000212f0


	//   ....[114]....
        /*0e40*/ 	.word	0x00021320


	//   ....[115]....
        /*0e44*/ 	.word	0x00021350


	//   ....[116]....
        /*0e48*/ 	.word	0x00021380


	//   ....[117]....
        /*0e4c*/ 	.word	0x000213b0


	//   ....[118]....
        /*0e50*/ 	.word	0x000213e0


	//   ....[119]....
        /*0e54*/ 	.word	0x00021410


	//   ....[120]....
        /*0e58*/ 	.word	0x00021440


	//   ....[121]....
        /*0e5c*/ 	.word	0x00021470


	//   ....[122]....
        /*0e60*/ 	.word	0x000214a0


	//   ....[123]....
        /*0e64*/ 	.word	0x000214d0


	//   ....[124]....
        /*0e68*/ 	.word	0x00021500


	//   ....[125]....
        /*0e6c*/ 	.word	0x00021530


	//   ....[126]....
        /*0e70*/ 	.word	0x00021560


	//   ....[127]....
        /*0e74*/ 	.word	0x00021590


	//   ....[128]....
        /*0e78*/ 	.word	0x000215c0


	//   ....[129]....
        /*0e7c*/ 	.word	0x000215f0


	//   ....[130]....
        /*0e80*/ 	.word	0x00021620


	//   ....[131]....
        /*0e84*/ 	.word	0x00021640


	//   ....[132]....
        /*0e88*/ 	.word	0x00021650


	//   ....[133]....
        /*0e8c*/ 	.word	0x00021680


	//   ....[134]....
        /*0e90*/ 	.word	0x000216b0


	//   ....[135]....
        /*0e94*/ 	.word	0x000216c0


	//   ....[136]....
        /*0e98*/ 	.word	0x000216d0


	//   ....[137]....
        /*0e9c*/ 	.word	0x000216e0


	//   ....[138]....
        /*0ea0*/ 	.word	0x000216f0


	//   ....[139]....
        /*0ea4*/ 	.word	0x00021700


	//   ....[140]....
        /*0ea8*/ 	.word	0x00021710


	//   ....[141]....
        /*0eac*/ 	.word	0x00021720


	//   ....[142]....
        /*0eb0*/ 	.word	0x00021730


	//   ....[143]....
        /*0eb4*/ 	.word	0x00021740


	//   ....[144]....
        /*0eb8*/ 	.word	0x00021760


	//   ....[145]....
        /*0ebc*/ 	.word	0x00021790


	//   ....[146]....
        /*0ec0*/ 	.word	0x000217c0


	//   ....[147]....
        /*0ec4*/ 	.word	0x000217f0


	//   ....[148]....
        /*0ec8*/ 	.word	0x00021820


	//   ....[149]....
        /*0ecc*/ 	.word	0x00021850


	//   ....[150]....
        /*0ed0*/ 	.word	0x00021880


	//   ....[151]....
        /*0ed4*/ 	.word	0x000218b0


	//   ....[152]....
        /*0ed8*/ 	.word	0x000218c0


	//   ....[153]....
        /*0edc*/ 	.word	0x000218d0


	//   ....[154]....
        /*0ee0*/ 	.word	0x000218e0


	//   ....[155]....
        /*0ee4*/ 	.word	0x000218f0


	//   ....[156]....
        /*0ee8*/ 	.word	0x000221d0


	//   ....[157]....
        /*0eec*/ 	.word	0x00022250


	//   ....[158]....
        /*0ef0*/ 	.word	0x000222d0


	//   ....[159]....
        /*0ef4*/ 	.word	0x00022300


	//   ....[160]....
        /*0ef8*/ 	.word	0x00022a90


	//   ....[161]....
        /*0efc*/ 	.word	0x00022ab0


	//   ....[162]....
        /*0f00*/ 	.word	0x00022c20


	//   ....[163]....
        /*0f04*/ 	.word	0x00022c40


	//   ....[164]....
        /*0f08*/ 	.word	0x00022d80


	//   ....[165]....
        /*0f0c*/ 	.word	0x00022da0


	//   ....[166]....
        /*0f10*/ 	.word	0x00022ef0


	//   ....[167]....
        /*0f14*/ 	.word	0x00022f10


	//   ....[168]....
        /*0f18*/ 	.word	0x00023860


	//   ....[169]....
        /*0f1c*/ 	.word	0x00023870


	//   ....[170]....
        /*0f20*/ 	.word	0x00023a00


	//   ....[171]....
        /*0f24*/ 	.word	0x00023a10


	//   ....[172]....
        /*0f28*/ 	.word	0x00023ba0


	//   ....[173]....
        /*0f2c*/ 	.word	0x00023bb0


	//   ....[174]....
        /*0f30*/ 	.word	0x00023d40


	//   ....[175]....
        /*0f34*/ 	.word	0x00023d50


	//   ....[176]....
        /*0f38*/ 	.word	0x00023f30


	//   ....[177]....
        /*0f3c*/ 	.word	0x00024100


	//   ....[178]....
        /*0f40*/ 	.word	0x00024130


	//   ....[179]....
        /*0f44*/ 	.word	0x00024160


	//   ....[180]....
        /*0f48*/ 	.word	0x00024190


	//   ....[181]....
        /*0f4c*/ 	.word	0x000241c0


	//   ....[182]....
        /*0f50*/ 	.word	0x000241f0


	//   ....[183]....
        /*0f54*/ 	.word	0x00024360


	//   ....[184]....
        /*0f58*/ 	.word	0x00024390


	//   ....[185]....
        /*0f5c*/ 	.word	0x000243c0


	//   ....[186]....
        /*0f60*/ 	.word	0x000243f0


	//   ....[187]....
        /*0f64*/ 	.word	0x00024420


	//   ....[188]....
        /*0f68*/ 	.word	0x00024450


	//   ....[189]....
        /*0f6c*/ 	.word	0x000244e0


	//   ....[190]....
        /*0f70*/ 	.word	0x00024540


	//   ....[191]....
        /*0f74*/ 	.word	0x000245d0


	//   ....[192]....
        /*0f78*/ 	.word	0x00025520


	//   ....[193]....
        /*0f7c*/ 	.word	0x00027270


	//   ....[194]....
        /*0f80*/ 	.word	0x00027290


	//   ....[195]....
        /*0f84*/ 	.word	0x00027390


	//   ....[196]....
        /*0f88*/ 	.word	0x000273a0


	//   ....[197]....
        /*0f8c*/ 	.word	0x00027410


	//   ....[198]....
        /*0f90*/ 	.word	0x00027420


	//   ....[199]....
        /*0f94*/ 	.word	0x00027490


	//   ....[200]....
        /*0f98*/ 	.word	0x000274a0


	//   ....[201]....
        /*0f9c*/ 	.word	0x00027510


	//   ....[202]....
        /*0fa0*/ 	.word	0x00027520


	//   ....[203]....
        /*0fa4*/ 	.word	0x000275d0


	//   ....[204]....
        /*0fa8*/ 	.word	0x000275e0


	//   ....[205]....
        /*0fac*/ 	.word	0x00027650


	//   ....[206]....
        /*0fb0*/ 	.word	0x00027660


	//   ....[207]....
        /*0fb4*/ 	.word	0x00027670


	//   ....[208]....
        /*0fb8*/ 	.word	0x000276f0


	//   ....[209]....
        /*0fbc*/ 	.word	0x00027a90


	//   ....[210]....
        /*0fc0*/ 	.word	0x00027ac0


	//   ....[211]....
        /*0fc4*/ 	.word	0x00027bf0


	//   ....[212]....
        /*0fc8*/ 	.word	0x00027c00


	//   ....[213]....
        /*0fcc*/ 	.word	0x00027c90


	//   ....[214]....
        /*0fd0*/ 	.word	0x00027ca0


	//   ....[215]....
        /*0fd4*/ 	.word	0x00027d30


	//   ....[216]....
        /*0fd8*/ 	.word	0x00027d40


	//   ....[217]....
        /*0fdc*/ 	.word	0x00027dc0


	//   ....[218]....
        /*0fe0*/ 	.word	0x00027dd0


	//   ....[219]....
        /*0fe4*/ 	.word	0x00027e50


	//   ....[220]....
        /*0fe8*/ 	.word	0x00027e60


	//   ....[221]....
        /*0fec*/ 	.word	0x00027ee0


	//   ....[222]....
        /*0ff0*/ 	.word	0x00027ef0


	//   ....[223]....
        /*0ff4*/ 	.word	0x00027f00


	//   ....[224]....
        /*0ff8*/ 	.word	0x00027f10


	//   ....[225]....
        /*0ffc*/ 	.word	0x00028680


	//   ....[226]....
        /*1000*/ 	.word	0x000286b0


	//   ....[227]....
        /*1004*/ 	.word	0x000286d0


	//   ....[228]....
        /*1008*/ 	.word	0x00028750


	//   ....[229]....
        /*100c*/ 	.word	0x00028770


	//   ....[230]....
        /*1010*/ 	.word	0x000287f0


	//   ....[231]....
        /*1014*/ 	.word	0x00028810


	//   ....[232]....
        /*1018*/ 	.word	0x00028890


	//   ....[233]....
        /*101c*/ 	.word	0x000288b0


	//   ....[234]....
        /*1020*/ 	.word	0x00028930


	//   ....[235]....
        /*1024*/ 	.word	0x00028950


	//   ....[236]....
        /*1028*/ 	.word	0x000289d0


	//   ....[237]....
        /*102c*/ 	.word	0x000289f0


	//   ....[238]....
        /*1030*/ 	.word	0x00028a70


	//   ....[239]....
        /*1034*/ 	.word	0x00028a80


	//   ....[240]....
        /*1038*/ 	.word	0x00028a90


	//   ....[241]....
        /*103c*/ 	.word	0x000291e0


	//   ....[242]....
        /*1040*/ 	.word	0x00029200


	//   ....[243]....
        /*1044*/ 	.word	0x00029260


	//   ....[244]....
        /*1048*/ 	.word	0x00029270


	//   ....[245]....
        /*104c*/ 	.word	0x000292c0


	//   ....[246]....
        /*1050*/ 	.word	0x000292d0


	//   ....[247]....
        /*1054*/ 	.word	0x00029320


	//   ....[248]....
        /*1058*/ 	.word	0x00029330


	//   ....[249]....
        /*105c*/ 	.word	0x00029380


	//   ....[250]....
        /*1060*/ 	.word	0x00029390


	//   ....[251]....
        /*1064*/ 	.word	0x000293e0


	//   ....[252]....
        /*1068*/ 	.word	0x000293f0


	//   ....[253]....
        /*106c*/ 	.word	0x00029440


	//   ....[254]....
        /*1070*/ 	.word	0x00029450


	//   ....[255]....
        /*1074*/ 	.word	0x00029460


	//   ....[0]....
        /*1078*/ 	.word	0x000294b0


	//   ....[1]....
        /*107c*/ 	.word	0x000297e0


	//   ....[2]....
        /*1080*/ 	.word	0x000297f0


	//   ....[3]....
        /*1084*/ 	.word	0x00029850


	//   ....[4]....
        /*1088*/ 	.word	0x00029860


	//   ....[5]....
        /*108c*/ 	.word	0x000298b0


	//   ....[6]....
        /*1090*/ 	.word	0x000298c0


	//   ....[7]....
        /*1094*/ 	.word	0x00029910


	//   ....[8]....
        /*1098*/ 	.word	0x00029920


	//   ....[9]....
        /*109c*/ 	.word	0x00029970


	//   ....[10]....
        /*10a0*/ 	.word	0x00029980


	//   ....[11]....
        /*10a4*/ 	.word	0x000299d0


	//   ....[12]....
        /*10a8*/ 	.word	0x000299e0


	//   ....[13]....
        /*10ac*/ 	.word	0x00029a30


	//   ....[14]....
        /*10b0*/ 	.word	0x00029a40


	//   ....[15]....
        /*10b4*/ 	.word	0x00029a50


	//   ....[16]....
        /*10b8*/ 	.word	0x00029aa0


	//   ....[17]....
        /*10bc*/ 	.word	0x0002b150


	//   ....[18]....
        /*10c0*/ 	.word	0x0002b1a0


	//   ....[19]....
        /*10c4*/ 	.word	0x0002b1d0


	//   ....[20]....
        /*10c8*/ 	.word	0x0002b200


	//   ....[21]....
        /*10cc*/ 	.word	0x0002b210


	//   ....[22]....
        /*10d0*/ 	.word	0x0002b240


	//   ....[23]....
        /*10d4*/ 	.word	0x0002b270


	//   ....[24]....
        /*10d8*/ 	.word	0x0002b2a0


	//   ....[25]....
        /*10dc*/ 	.word	0x0002b420


	//   ....[26]....
        /*10e0*/ 	.word	0x0002b450


	//   ....[27]....
        /*10e4*/ 	.word	0x0002b480


	//   ....[28]....
        /*10e8*/ 	.word	0x0002b4b0


	//   ....[29]....
        /*10ec*/ 	.word	0x0002b4e0


	//   ....[30]....
        /*10f0*/ 	.word	0x0002b510


	//   ....[31]....
        /*10f4*/ 	.word	0x0002b5d0


	//   ....[32]....
        /*10f8*/ 	.word	0x0002b5f0


	//   ....[33]....
        /*10fc*/ 	.word	0x0002b660


	//   ....[34]....
        /*1100*/ 	.word	0x0002bd20


	//   ....[35]....
        /*1104*/ 	.word	0x0002c0e0


	//   ....[36]....
        /*1108*/ 	.word	0x0002c170


	//   ....[37]....
        /*110c*/ 	.word	0x0002c210


	//   ....[38]....
        /*1110*/ 	.word	0x0002c2a0


	//   ....[39]....
        /*1114*/ 	.word	0x0002c340


	//   ....[40]....
        /*1118*/ 	.word	0x0002c3d0


	//   ....[41]....
        /*111c*/ 	.word	0x0002c470


	//   ....[42]....
        /*1120*/ 	.word	0x0002c500


	//   ....[43]....
        /*1124*/ 	.word	0x0002c5f0


	//   ....[44]....
        /*1128*/ 	.word	0x0002c680


	//   ....[45]....
        /*112c*/ 	.word	0x0002c720


	//   ....[46]....
        /*1130*/ 	.word	0x0002c7b0


	//   ....[47]....
        /*1134*/ 	.word	0x0002c850


	//   ....[48]....
        /*1138*/ 	.word	0x0002c8e0


	//   ....[49]....
        /*113c*/ 	.word	0x0002c980


	//   ....[50]....
        /*1140*/ 	.word	0x0002ca10


	//   ....[51]....
        /*1144*/ 	.word	0x0002cb00


	//   ....[52]....
        /*1148*/ 	.word	0x0002cb90


	//   ....[53]....
        /*114c*/ 	.word	0x0002cc20


	//   ....[54]....
        /*1150*/ 	.word	0x0002ccb0


	//   ....[55]....
        /*1154*/ 	.word	0x0002cd40


	//   ....[56]....
        /*1158*/ 	.word	0x0002cdd0


	//   ....[57]....
        /*115c*/ 	.word	0x0002ce60


	//   ....[58]....
        /*1160*/ 	.word	0x0002cef0


	//   ....[59]....
        /*1164*/ 	.word	0x0002cfc0


	//   ....[60]....
        /*1168*/ 	.word	0x0002d060


	//   ....[61]....
        /*116c*/ 	.word	0x0002d0f0


	//   ....[62]....
        /*1170*/ 	.word	0x0002d140


	//   ....[63]....
        /*1174*/ 	.word	0x0002d190


	//   ....[64]....
        /*1178*/ 	.word	0x0002d220


	//   ....[65]....
        /*117c*/ 	.word	0x0002d2b0


	//   ....[66]....
        /*1180*/ 	.word	0x0002d300


	//   ....[67]....
        /*1184*/ 	.word	0x0002d350


	//   ....[68]....
        /*1188*/ 	.word	0x0002d3e0


	//   ....[69]....
        /*118c*/ 	.word	0x0002d470


	//   ....[70]....
        /*1190*/ 	.word	0x0002d4c0


	//   ....[71]....
        /*1194*/ 	.word	0x0002d510


	//   ....[72]....
        /*1198*/ 	.word	0x0002d5a0


	//   ....[73]....
        /*119c*/ 	.word	0x0002d630


	//   ....[74]....
        /*11a0*/ 	.word	0x0002d680


	//   ....[75]....
        /*11a4*/ 	.word	0x0002d6d0


	//   ....[76]....
        /*11a8*/ 	.word	0x0002d7c0


	//   ....[77]....
        /*11ac*/ 	.word	0x0002d870


	//   ....[78]....
        /*11b0*/ 	.word	0x0002d8d0


	//   ....[79]....
        /*11b4*/ 	.word	0x0002d950


	//   ....[80]....
        /*11b8*/ 	.word	0x0002da40


	//   ....[81]....
        /*11bc*/ 	.word	0x0002da90


	//   ....[82]....
        /*11c0*/ 	.word	0x0002dae0


	//   ....[83]....
        /*11c4*/ 	.word	0x0002db30


	//   ....[84]....
        /*11c8*/ 	.word	0x0002dc50


	//   ....[85]....
        /*11cc*/ 	.word	0x0002dcf0


	//   ....[86]....
        /*11d0*/ 	.word	0x0002dd50


	//   ....[87]....
        /*11d4*/ 	.word	0x0002ddd0


	//   ....[88]....
        /*11d8*/ 	.word	0x0002dec0


	//   ....[89]....
        /*11dc*/ 	.word	0x0002df20


	//   ....[90]....
        /*11e0*/ 	.word	0x0002df70


	//   ....[91]....
        /*11e4*/ 	.word	0x0002dfc0


	//   ....[92]....
        /*11e8*/ 	.word	0x0002e360


	//   ....[93]....
        /*11ec*/ 	.word	0x0002e480


	//   ....[94]....
        /*11f0*/ 	.word	0x0002e5b0


	//   ....[95]....
        /*11f4*/ 	.word	0x0002e6d0


	//   ....[96]....
        /*11f8*/ 	.word	0x0002e7f0


	//   ....[97]....
        /*11fc*/ 	.word	0x0002e8f0


	//   ....[98]....
        /*1200*/ 	.word	0x0002e950


	//   ....[99]....
        /*1204*/ 	.word	0x0002e9d0


	//   ....[100]....
        /*1208*/ 	.word	0x0002ea30


	//   ....[101]....
        /*120c*/ 	.word	0x0002eab0


	//   ....[102]....
        /*1210*/ 	.word	0x0002eb10


	//   ....[103]....
        /*1214*/ 	.word	0x0002eb90


	//   ....[104]....
        /*1218*/ 	.word	0x0002ebf0


	//   ....[105]....
        /*121c*/ 	.word	0x0002ec70


	//   ....[106]....
        /*1220*/ 	.word	0x0002ecd0


	//   ....[107]....
        /*1224*/ 	.word	0x0002ed50


	//   ....[108]....
        /*1228*/ 	.word	0x0002edb0


	//   ....[109]....
        /*122c*/ 	.word	0x0002ee30


	//   ....[110]....
        /*1230*/ 	.word	0x0002ee90


	//   ....[111]....
        /*1234*/ 	.word	0x0002ef10


	//   ....[112]....
        /*1238*/ 	.word	0x0002ef70


	//   ....[113]....
        /*123c*/ 	.word	0x0002eff0


	//   ....[114]....
        /*1240*/ 	.word	0x0002f050


	//   ....[115]....
        /*1244*/ 	.word	0x0002f0d0


	//   ....[116]....
        /*1248*/ 	.word	0x0002f130


	//   ....[117]....
        /*124c*/ 	.word	0x0002f1b0


	//   ....[118]....
        /*1250*/ 	.word	0x0002f210


	//   ....[119]....
        /*1254*/ 	.word	0x0002f290


	//   ....[120]....
        /*1258*/ 	.word	0x0002f2f0


	//   ....[121]....
        /*125c*/ 	.word	0x0002f380


	//   ....[122]....
        /*1260*/ 	.word	0x0002f3e0


	//   ....[123]....
        /*1264*/ 	.word	0x0002f460


	//   ....[124]....
        /*1268*/ 	.word	0x0002f4c0


	//   ....[125]....
        /*126c*/ 	.word	0x0002f520


	//   ....[126]....
        /*1270*/ 	.word	0x0002f580


	//   ....[127]....
        /*1274*/ 	.word	0x0002f5e0


	//   ....[128]....
        /*1278*/ 	.word	0x0002f640


	//   ....[129]....
        /*127c*/ 	.word	0x0002f6a0


	//   ....[130]....
        /*1280*/ 	.word	0x0002f700


	//   ....[131]....
        /*1284*/ 	.word	0x0002f780


	//   ....[132]....
        /*1288*/ 	.word	0x0002f7e0


	//   ....[133]....
        /*128c*/ 	.word	0x0002f860


	//   ....[134]....
        /*1290*/ 	.word	0x0002f8c0


	//   ....[135]....
        /*1294*/ 	.word	0x0002f940


	//   ....[136]....
        /*1298*/ 	.word	0x0002f9a0


	//   ....[137]....
        /*129c*/ 	.word	0x0002fa20


	//   ....[138]....
        /*12a0*/ 	.word	0x0002fa80


	//   ....[139]....
        /*12a4*/ 	.word	0x0002fb00


	//   ....[140]....
        /*12a8*/ 	.word	0x0002fb60


	//   ....[141]....
        /*12ac*/ 	.word	0x0002fbe0


	//   ....[142]....
        /*12b0*/ 	.word	0x0002fc40


	//   ....[143]....
        /*12b4*/ 	.word	0x0002fcc0


	//   ....[144]....
        /*12b8*/ 	.word	0x0002fd20


	//   ....[145]....
        /*12bc*/ 	.word	0x0002fd80


	//   ....[146]....
        /*12c0*/ 	.word	0x0002fde0


	//   ....[147]....
        /*12c4*/ 	.word	0x0002fe50


	//   ....[148]....
        /*12c8*/ 	.word	0x0002feb0


	//   ....[149]....
        /*12cc*/ 	.word	0x0002ff30


	//   ....[150]....
        /*12d0*/ 	.word	0x0002ff90


	//   ....[151]....
        /*12d4*/ 	.word	0x00030010


	//   ....[152]....
        /*12d8*/ 	.word	0x00030070


	//   ....[153]....
        /*12dc*/ 	.word	0x000300f0


	//   ....[154]....
        /*12e0*/ 	.word	0x00030160


	//   ....[155]....
        /*12e4*/ 	.word	0x000301f0


	//   ....[156]....
        /*12e8*/ 	.word	0x000302f0


	//   ....[157]....
        /*12ec*/ 	.word	0x00030340


	//   ....[158]....
        /*12f0*/ 	.word	0x000303d0


	//   ....[159]....
        /*12f4*/ 	.word	0x00030460


	//   ....[160]....
        /*12f8*/ 	.word	0x000304f0


	//   ....[161]....
        /*12fc*/ 	.word	0x00030580


	//   ....[162]....
        /*1300*/ 	.word	0x00030610


	//   ....[163]....
        /*1304*/ 	.word	0x000306a0


	//   ....[164]....
        /*1308*/ 	.word	0x00030760


	//   ....[165]....
        /*130c*/ 	.word	0x00030a40


	//   ....[166]....
        /*1310*/ 	.word	0x00030b30


	//   ....[167]....
        /*1314*/ 	.word	0x00030be0


	//   ....[168]....
        /*1318*/ 	.word	0x00030c70


	//   ....[169]....
        /*131c*/ 	.word	0x00030d90


	//   ....[170]....
        /*1320*/ 	.word	0x00030df0


	//   ....[171]....
        /*1324*/ 	.word	0x00030ed0


	//   ....[172]....
        /*1328*/ 	.word	0x00030f30


	//   ....[173]....
        /*132c*/ 	.word	0x00031010


	//   ....[174]....
        /*1330*/ 	.word	0x00031070


	//   ....[175]....
        /*1334*/ 	.word	0x00031150


	//   ....[176]....
        /*1338*/ 	.word	0x000311b0


	//   ....[177]....
        /*133c*/ 	.word	0x000312d0


	//   ....[178]....
        /*1340*/ 	.word	0x00031330


	//   ....[179]....
        /*1344*/ 	.word	0x00031410


	//   ....[180]....
        /*1348*/ 	.word	0x00031470


	//   ....[181]....
        /*134c*/ 	.word	0x00031540


	//   ....[182]....
        /*1350*/ 	.word	0x000316e0


	//   ....[183]....
        /*1354*/ 	.word	0x00031770


	//   ....[184]....
        /*1358*/ 	.word	0x00031890


	//   ....[185]....
        /*135c*/ 	.word	0x000318e0


	//   ....[186]....
        /*1360*/ 	.word	0x00031a00


	//   ....[187]....
        /*1364*/ 	.word	0x00031a50


	//   ....[188]....
        /*1368*/ 	.word	0x00031b70


	//   ....[189]....
        /*136c*/ 	.word	0x00031bc0


	//   ....[190]....
        /*1370*/ 	.word	0x00031cc0


	//   ....[191]....
        /*1374*/ 	.word	0x00031d60


	//   ....[192]....
        /*1378*/ 	.word	0x00031dc0


	//   ....[193]....
        /*137c*/ 	.word	0x00031eb0


	//   ....[194]....
        /*1380*/ 	.word	0x00031f10


	//   ....[195]....
        /*1384*/ 	.word	0x00032000


	//   ....[196]....
        /*1388*/ 	.word	0x00032060


	//   ....[197]....
        /*138c*/ 	.word	0x00032100


	//   ....[198]....
        /*1390*/ 	.word	0x00032200


	//   ....[199]....
        /*1394*/ 	.word	0x00032260


	//   ....[200]....
        /*1398*/ 	.word	0x000322c0


	//   ....[201]....
        /*139c*/ 	.word	0x000323b0


	//   ....[202]....
        /*13a0*/ 	.word	0x00032410


	//   ....[203]....
        /*13a4*/ 	.word	0x00032500


	//   ....[204]....
        /*13a8*/ 	.word	0x00032560


	//   ....[205]....
        /*13ac*/ 	.word	0x00032650


	//   ....[206]....
        /*13b0*/ 	.word	0x000326b0


	//   ....[207]....
        /*13b4*/ 	.word	0x000327a0


	//   ....[208]....
        /*13b8*/ 	.word	0x00032800


	//   ....[209]....
        /*13bc*/ 	.word	0x000328f0


	//   ....[210]....
        /*13c0*/ 	.word	0x00032950


	//   ....[211]....
        /*13c4*/ 	.word	0x00032a40


	//   ....[212]....
        /*13c8*/ 	.word	0x00032aa0


	//   ....[213]....
        /*13cc*/ 	.word	0x00032b80


	//   ....[214]....
        /*13d0*/ 	.word	0x00032cb0


	//   ....[215]....
        /*13d4*/ 	.word	0x00032d50


	//   ....[216]....
        /*13d8*/ 	.word	0x00032db0


	//   ....[217]....
        /*13dc*/ 	.word	0x00032e70


	//   ....[218]....
        /*13e0*/ 	.word	0x00032ed0


	//   ....[219]....
        /*13e4*/ 	.word	0x00032f90


	//   ....[220]....
        /*13e8*/ 	.word	0x00032ff0


	//   ....[221]....
        /*13ec*/ 	.word	0x000330b0


	//   ....[222]....
        /*13f0*/ 	.word	0x00033110


	//   ....[223]....
        /*13f4*/ 	.word	0x000331d0


	//   ....[224]....
        /*13f8*/ 	.word	0x00033230


	//   ....[225]....
        /*13fc*/ 	.word	0x000332f0


	//   ....[226]....
        /*1400*/ 	.word	0x00033350


	//   ....[227]....
        /*1404*/ 	.word	0x00033410


	//   ....[228]....
        /*1408*/ 	.word	0x00033470


	//   ....[229]....
        /*140c*/ 	.word	0x00033530


	//   ....[230]....
        /*1410*/ 	.word	0x00033620


	//   ....[231]....
        /*1414*/ 	.word	0x000336b0


	//   ....[232]....
        /*1418*/ 	.word	0x00033710


	//   ....[233]....
        /*141c*/ 	.word	0x000337d0


	//   ....[234]....
        /*1420*/ 	.word	0x00033830


	//   ....[235]....
        /*1424*/ 	.word	0x000338f0


	//   ....[236]....
        /*1428*/ 	.word	0x00033950


	//   ....[237]....
        /*142c*/ 	.word	0x00033a10


	//   ....[238]....
        /*1430*/ 	.word	0x00033a70


	//   ....[239]....
        /*1434*/ 	.word	0x00033b30


	//   ....[240]....
        /*1438*/ 	.word	0x00033b90


	//   ....[241]....
        /*143c*/ 	.word	0x00033c50


	//   ....[242]....
        /*1440*/ 	.word	0x00033cb0


	//   ....[243]....
        /*1444*/ 	.word	0x00033d70


	//   ....[244]....
        /*1448*/ 	.word	0x00033dd0


	//   ....[245]....
        /*144c*/ 	.word	0x00033e90


	//   ....[246]....
        /*1450*/ 	.word	0x00034070


	//   ....[247]....
        /*1454*/ 	.word	0x00034110


	//   ....[248]....
        /*1458*/ 	.word	0x00034230


	//   ....[249]....
        /*145c*/ 	.word	0x000342a0


	//   ....[250]....
        /*1460*/ 	.word	0x00034310


	//   ....[251]....
        /*1464*/ 	.word	0x00034380


	//   ....[252]....
        /*1468*/ 	.word	0x000343f0


	//   ....[253]....
        /*146c*/ 	.word	0x00034470


	//   ....[254]....
        /*1470*/ 	.word	0x00034500


	//   ....[255]....
        /*1474*/ 	.word	0x00034590


	//   ....[0]....
        /*1478*/ 	.word	0x00034600


	//   ....[1]....
        /*147c*/ 	.word	0x00034670


	//   ....[2]....
        /*1480*/ 	.word	0x000346e0


	//   ....[3]....
        /*1484*/ 	.word	0x00034760


	//   ....[4]....
        /*1488*/ 	.word	0x000347d0


	//   ....[5]....
        /*148c*/ 	.word	0x00034870


	//   ....[6]....
        /*1490*/ 	.word	0x00034900


	//   ....[7]....
        /*1494*/ 	.word	0x00034a20


	//----- nvinfo : EIATTR_REG_RECONFIG
	.align		4
.L_328:
        /*1498*/ 	.byte	0x01, 0x54
	.zero		2


	//----- nvinfo : EIATTR_SYSCALL_OFFSETS
	.align		4
        /*149c*/ 	.byte	0x04, 0x46
        /*149e*/ 	.short	(.L_330 - .L_329)


	//   ....[0]....
.L_329:
        /*14a0*/ 	.word	0x00001aa0


	//   ....[1]....
        /*14a4*/ 	.word	0x00001bf0


	//   ....[2]....
        /*14a8*/ 	.word	0x0000c790


	//   ....[3]....
        /*14ac*/ 	.word	0x0000cd20


	//   ....[4]....
        /*14b0*/ 	.word	0x00026840


	//   ....[5]....
        /*14b4*/ 	.word	0x000269d0


	//   ....[6]....
        /*14b8*/ 	.word	0x00026b20


	//   ....[7]....
        /*14bc*/ 	.word	0x00026c60


	//   ....[8]....
        /*14c0*/ 	.word	0x00028320


	//----- nvinfo : EIATTR_MBARRIER_INSTR_OFFSETS
	.align		4
.L_330:
        /*14c4*/ 	.byte	0x04, 0x39
        /*14c6*/ 	.short	(.L_332 - .L_331)


	//   ....[0]....
.L_331:
        /*14c8*/ 	.word	0x00000270
        /*14cc*/ 	.word	0x000000ff
        /*14d0*/ 	.word	0x00038800
        /*14d4*/ 	.short	0x0100
        /*14d6*/ 	.byte	0x08
	.zero		1


	//   ....[1]....
        /*14d8*/ 	.word	0x00000280
        /*14dc*/ 	.word	0x000000ff
        /*14e0*/ 	.word	0x00038820
        /*14e4*/ 	.short	0x0100
        /*14e6*/ 	.byte	0x08
	.zero		1


	//   ....[2]....
        /*14e8*/ 	.word	0x00000370
        /*14ec*/ 	.word	0x000000ff
        /*14f0*/ 	.word	0x00038830
        /*14f4*/ 	.short	0x0100
        /*14f6*/ 	.byte	0x08
	.zero		1


	//   ....[3]....
        /*14f8*/ 	.word	0x00000380
        /*14fc*/ 	.word	0x000000ff
        /*1500*/ 	.word	0x00038840
        /*1504*/ 	.short	0x0100
        /*1506*/ 	.byte	0x08
	.zero		1


	//   ....[4]....
        /*1508*/ 	.word	0x00000390
        /*150c*/ 	.word	0x000000ff
        /*1510*/ 	.word	0x00038838
        /*1514*/ 	.short	0x0100
        /*1516*/ 	.byte	0x08
	.zero		1


	//   ....[5]....
        /*1518*/ 	.word	0x000003a0
        /*151c*/ 	.word	0x000000ff
        /*1520*/ 	.word	0x00038848
        /*1524*/ 	.short	0x0100
        /*1526*/ 	.byte	0x08
	.zero		1


	//   ....[6]....
        /*1528*/ 	.word	0x000004d0
        /*152c*/ 	.word	0x000000ff
        /*1530*/ 	.word	0x00038850
        /*1534*/ 	.short	0x0100
        /*1536*/ 	.byte	0x08
	.zero		1


	//   ....[7]....
        /*1538*/ 	.word	0x000004e0
        /*153c*/ 	.word	0x000000ff
        /*1540*/ 	.word	0x00038860
        /*1544*/ 	.short	0x0100
        /*1546*/ 	.byte	0x08
	.zero		1


	//   ....[8]....
        /*1548*/ 	.word	0x000004f0
        /*154c*/ 	.word	0x000000ff
        /*1550*/ 	.word	0x00038858
        /*1554*/ 	.short	0x0100
        /*1556*/ 	.byte	0x08
	.zero		1


	//   ....[9]....
        /*1558*/ 	.word	0x00000500
        /*155c*/ 	.word	0x000000ff
        /*1560*/ 	.word	0x00038868
        /*1564*/ 	.short	0x0100
        /*1566*/ 	.byte	0x08
	.zero		1


	//   ....[10]....
        /*1568*/ 	.word	0x000005f0
        /*156c*/ 	.word	0x000000ff
        /*1570*/ 	.word	0x00038870
        /*1574*/ 	.short	0x0100
        /*1576*/ 	.byte	0x06
	.zero		1


	//   ....[11]....
        /*1578*/ 	.word	0x00000600
        /*157c*/ 	.word	0x000000ff
        /*1580*/ 	.word	0x00038880
        /*1584*/ 	.short	0x0100
        /*1586*/ 	.byte	0x06
	.zero		1


	//   ....[12]....
        /*1588*/ 	.word	0x00000610
        /*158c*/ 	.word	0x000000ff
        /*1590*/ 	.word	0x00038878
        /*1594*/ 	.short	0x0100
        /*1596*/ 	.byte	0x06
	.zero		1


	//   ....[13]....
        /*1598*/ 	.word	0x00000620
        /*159c*/ 	.word	0x000000ff
        /*15a0*/ 	.word	0x00038888
        /*15a4*/ 	.short	0x0100
        /*15a6*/ 	.byte	0x06
	.zero		1


	//   ....[14]....
        /*15a8*/ 	.word	0x00000750
        /*15ac*/ 	.word	0x000000ff
        /*15b0*/ 	.word	0x00038890
        /*15b4*/ 	.short	0x0100
        /*15b6*/ 	.byte	0x08
	.zero		1


	//   ....[15]....
        /*15b8*/ 	.word	0x00000760
        /*15bc*/ 	.word	0x000000ff
        /*15c0*/ 	.word	0x000388a0
        /*15c4*/ 	.short	0x0100
        /*15c6*/ 	.byte	0x08
	.zero		1


	//   ....[16]....
        /*15c8*/ 	.word	0x00000770
        /*15cc*/ 	.word	0x000000ff
        /*15d0*/ 	.word	0x00038898
        /*15d4*/ 	.short	0x0100
        /*15d6*/ 	.byte	0x08
	.zero		1


	//   ....[17]....
        /*15d8*/ 	.word	0x00000780
        /*15dc*/ 	.word	0x000000ff
        /*15e0*/ 	.word	0x000388a8
        /*15e4*/ 	.short	0x0100
        /*15e6*/ 	.byte	0x08
	.zero		1


	//   ....[18]....
        /*15e8*/ 	.word	0x000008c0
        /*15ec*/ 	.word	0x000000ff
        /*15f0*/ 	.word	0x000388b0
        /*15f4*/ 	.short	0x0100
        /*15f6*/ 	.byte	0x08
	.zero		1


	//   ....[19]....
        /*15f8*/ 	.word	0x000008d0
        /*15fc*/ 	.word	0x000000ff
        /*1600*/ 	.word	0x000388c0
        /*1604*/ 	.short	0x0100
        /*1606*/ 	.byte	0x08
	.zero		1


	//   ....[20]....
        /*1608*/ 	.word	0x000008e0
        /*160c*/ 	.word	0x000000ff
        /*1610*/ 	.word	0x000388b8
        /*1614*/ 	.short	0x0100
        /*1616*/ 	.byte	0x08
	.zero		1


	//   ....[21]....
        /*1618*/ 	.word	0x000008f0
        /*161c*/ 	.word	0x000000ff
        /*1620*/ 	.word	0x000388c8
        /*1624*/ 	.short	0x0100
        /*1626*/ 	.byte	0x08
	.zero		1


	//   ....[22]....
        /*1628*/ 	.word	0x000030e0
        /*162c*/ 	.word	0x00000050
        /*1630*/ 	.word	0x00038890
        /*1634*/ 	.short	0x010a
        /*1636*/ 	.byte	0x3f
	.zero		1


	//   ....[23]....
        /*1638*/ 	.word	0x00007270
        /*163c*/ 	.word	0x00000050
        /*1640*/ 	.word	0x00038890
        /*1644*/ 	.short	0x010a
        /*1646*/ 	.byte	0x3f
	.zero		1


	//   ....[24]....
        /*1648*/ 	.word	0x0000b1a0
        /*164c*/ 	.word	0x00000050
        /*1650*/ 	.word	0x00038890
        /*1654*/ 	.short	0x010a
        /*1656*/ 	.byte	0x3f
	.zero		1


	//   ....[25]....
        /*1658*/ 	.word	0x0000b8a0
        /*165c*/ 	.word	0x0000000b
        /*1660*/ 	.word	0x00000000
        /*1664*/ 	.short	0x0101
        /*1666*/ 	.byte	0x3f
	.zero		1


	//   ....[26]....
        /*1668*/ 	.word	0x0000b8e0
        /*166c*/ 	.word	0x00000050
        /*1670*/ 	.word	0x000388b0
        /*1674*/ 	.short	0x010a
        /*1676*/ 	.byte	0x3f
	.zero		1


	//   ....[27]....
        /*1678*/ 	.word	0x0000bf00
        /*167c*/ 	.word	0x00000050
        /*1680*/ 	.word	0x00000000
        /*1684*/ 	.short	0x0101
        /*1686*/ 	.byte	0x3f
	.zero		1


	//   ....[28]....
        /*1688*/ 	.word	0x0000cab0
        /*168c*/ 	.word	0x00000016
        /*1690*/ 	.word	0x00038800
        /*1694*/ 	.short	0x010a
        /*1696*/ 	.byte	0x3f
	.zero		1


	//   ....[29]....
        /*1698*/ 	.word	0x0000cb00
        /*169c*/ 	.word	0x00000016
        /*16a0*/ 	.word	0x00038800
        /*16a4*/ 	.short	0x010a
        /*16a6*/ 	.byte	0x3f
	.zero		1


	//   ....[30]....
        /*16a8*/ 	.word	0x0000d8a0
        /*16ac*/ 	.word	0x00000016
        /*16b0*/ 	.word	0x00038800
        /*16b4*/ 	.short	0x010a
        /*16b6*/ 	.byte	0x3f
	.zero		1


	//   ....[31]....
        /*16b8*/ 	.word	0x00012040
        /*16bc*/ 	.word	0x00000016
        /*16c0*/ 	.word	0x00038800
        /*16c4*/ 	.short	0x010a
        /*16c6*/ 	.byte	0x3f
	.zero		1


	//   ....[32]....
        /*16c8*/ 	.word	0x000162c0
        /*16cc*/ 	.word	0x00000005
        /*16d0*/ 	.word	0x00038830
        /*16d4*/ 	.short	0x010a
        /*16d6*/ 	.byte	0x3f
	.zero		1


	//   ....[33]....
        /*16d8*/ 	.word	0x00016300
        /*16dc*/ 	.word	0x00000005
        /*16e0*/ 	.word	0x00038830
        /*16e4*/ 	.short	0x010a
        /*16e6*/ 	.byte	0x3f
	.zero		1


	//   ....[34]....
        /*16e8*/ 	.word	0x00018880
        /*16ec*/ 	.word	0x0000001d
        /*16f0*/ 	.word	0x00000000
        /*16f4*/ 	.short	0x0101
        /*16f6*/ 	.byte	0x3f
	.zero		1


	//   ....[35]....
        /*16f8*/ 	.word	0x00018dc0
        /*16fc*/ 	.word	0x00000005
        /*1700*/ 	.word	0x00038850
        /*1704*/ 	.short	0x010a
        /*1706*/ 	.byte	0x3f
	.zero		1


	//   ....[36]....
        /*1708*/ 	.word	0x00018e10
        /*170c*/ 	.word	0x00000005
        /*1710*/ 	.word	0x00038850
        /*1714*/ 	.short	0x010a
        /*1716*/ 	.byte	0x3f
	.zero		1


	//   ....[37]....
        /*1718*/ 	.word	0x000191a0
        /*171c*/ 	.word	0x00000005
        /*1720*/ 	.word	0x00000000
        /*1724*/ 	.short	0x0101
        /*1726*/ 	.byte	0x3f
	.zero		1


	//   ....[38]....
        /*1728*/ 	.word	0x000192e0
        /*172c*/ 	.word	0x00000006
        /*1730*/ 	.word	0x00038830
        /*1734*/ 	.short	0x010a
        /*1736*/ 	.byte	0x3f
	.zero		1


	//   ....[39]....
        /*1738*/ 	.word	0x00019380
        /*173c*/ 	.word	0x00000006
        /*1740*/ 	.word	0x00038830
        /*1744*/ 	.short	0x010a
        /*1746*/ 	.byte	0x3f
	.zero		1


	//   ....[40]....
        /*1748*/ 	.word	0x0001b3a0
        /*174c*/ 	.word	0x00000003
        /*1750*/ 	.word	0x00000000
        /*1754*/ 	.short	0x0101
        /*1756*/ 	.byte	0x3f
	.zero		1


	//   ....[41]....
        /*1758*/ 	.word	0x0001c540
        /*175c*/ 	.word	0x00000006
        /*1760*/ 	.word	0x00038850
        /*1764*/ 	.short	0x010a
        /*1766*/ 	.byte	0x3f
	.zero		1


	//   ....[42]....
        /*1768*/ 	.word	0x0001c5b0
        /*176c*/ 	.word	0x00000006
        /*1770*/ 	.word	0x00038850
        /*1774*/ 	.short	0x010a
        /*1776*/ 	.byte	0x3f
	.zero		1


	//   ....[43]....
        /*1778*/ 	.word	0x0001c890
        /*177c*/ 	.word	0x00000006
        /*1780*/ 	.word	0x00000000
        /*1784*/ 	.short	0x0101
        /*1786*/ 	.byte	0x3f
	.zero		1


	//   ....[44]....
        /*1788*/ 	.word	0x0001c9a0
        /*178c*/ 	.word	0x00000006
        /*1790*/ 	.word	0x00038830
        /*1794*/ 	.short	0x010a
        /*1796*/ 	.byte	0x3f
	.zero		1


	//   ....[45]....
        /*1798*/ 	.word	0x0001ca40
        /*179c*/ 	.word	0x00000006
        /*17a0*/ 	.word	0x00038830
        /*17a4*/ 	.short	0x010a
        /*17a6*/ 	.byte	0x3f
	.zero		1


	//   ....[46]....
        /*17a8*/ 	.word	0x0001e830
        /*17ac*/ 	.word	0x00000099
        /*17b0*/ 	.word	0x00000000
        /*17b4*/ 	.short	0x0101
        /*17b6*/ 	.byte	0x3f
	.zero		1


	//   ....[47]....
        /*17b8*/ 	.word	0x0001f290
        /*17bc*/ 	.word	0x00000006
        /*17c0*/ 	.word	0x00038850
        /*17c4*/ 	.short	0x010a
        /*17c6*/ 	.byte	0x3f
	.zero		1


	//   ....[48]....
        /*17c8*/ 	.word	0x0001f300
        /*17cc*/ 	.word	0x00000006
        /*17d0*/ 	.word	0x00038850
        /*17d4*/ 	.short	0x010a
        /*17d6*/ 	.byte	0x3f
	.zero		1


	//   ....[49]....
        /*17d8*/ 	.word	0x0001f5e0
        /*17dc*/ 	.word	0x00000006
        /*17e0*/ 	.word	0x00000000
        /*17e4*/ 	.short	0x0101
        /*17e6*/ 	.byte	0x3f
	.zero		1


	//   ....[50]....
        /*17e8*/ 	.word	0x00022a80
        /*17ec*/ 	.word	0x00000014
        /*17f0*/ 	.word	0x00000000
        /*17f4*/ 	.short	0x0101
        /*17f6*/ 	.byte	0x3f
	.zero		1


	//   ....[51]....
        /*17f8*/ 	.word	0x00025600
        /*17fc*/ 	.word	0x00000016
        /*1800*/ 	.word	0x00038820
        /*1804*/ 	.short	0x010a
        /*1806*/ 	.byte	0x3f
	.zero		1


	//   ....[52]....
        /*1808*/ 	.word	0x00025690
        /*180c*/ 	.word	0x0000000a
        /*1810*/ 	.word	0x000388a0
        /*1814*/ 	.short	0x010a
        /*1816*/ 	.byte	0x3f
	.zero		1


	//   ....[53]....
        /*1818*/ 	.word	0x000259e0
        /*181c*/ 	.word	0x0000000a
        /*1820*/ 	.word	0x000388c0
        /*1824*/ 	.short	0x010a
        /*1826*/ 	.byte	0x3f
	.zero		1


	//   ....[54]....
        /*1828*/ 	.word	0x00025e00
        /*182c*/ 	.word	0x00000009
        /*1830*/ 	.word	0x000388a0
        /*1834*/ 	.short	0x010a
        /*1836*/ 	.byte	0x3f
	.zero		1


	//   ....[55]....
        /*1838*/ 	.word	0x00026140
        /*183c*/ 	.word	0x00000009
        /*1840*/ 	.word	0x000388c0
        /*1844*/ 	.short	0x010a
        /*1846*/ 	.byte	0x3f
	.zero		1


	//   ....[56]....
        /*1848*/ 	.word	0x00027050
        /*184c*/ 	.word	0x00000006
        /*1850*/ 	.word	0x00038880
        /*1854*/ 	.short	0x010a
        /*1856*/ 	.byte	0x3f
	.zero		1


	//   ....[57]....
        /*1858*/ 	.word	0x000277f0
        /*185c*/ 	.word	0x00000006
        /*1860*/ 	.word	0x00038870
        /*1864*/ 	.short	0x0107
        /*1866*/ 	.byte	0x3f
	.zero		1


	//   ....[58]....
        /*1868*/ 	.word	0x000278b0
        /*186c*/ 	.word	0x00000006
        /*1870*/ 	.word	0x00038870
        /*1874*/ 	.short	0x0101
        /*1876*/ 	.byte	0x3f
	.zero		1


	//   ....[59]....
        /*1878*/ 	.word	0x000278e0
        /*187c*/ 	.word	0x00000006
        /*1880*/ 	.word	0x00038840
        /*1884*/ 	.short	0x010a
        /*1886*/ 	.byte	0x3f
	.zero		1


	//   ....[60]....
        /*1888*/ 	.word	0x00028040
        /*188c*/ 	.word	0x00000006
        /*1890*/ 	.word	0x00038830
        /*1894*/ 	.short	0x0107
        /*1896*/ 	.byte	0x3f
	.zero		1


	//   ....[61]....
        /*1898*/ 	.word	0x00028130
        /*189c*/ 	.word	0x00000006
        /*18a0*/ 	.word	0x00038830
        /*18a4*/ 	.short	0x0101
        /*18a6*/ 	.byte	0x3f
	.zero		1


	//   ....[62]....
        /*18a8*/ 	.word	0x00028bc0
        /*18ac*/ 	.word	0x00000016
        /*18b0*/ 	.word	0x00038800
        /*18b4*/ 	.short	0x0107
        /*18b6*/ 	.byte	0x3f
	.zero		1


	//   ....[63]....
        /*18b8*/ 	.word	0x00028cd0
        /*18bc*/ 	.word	0x00000016
        /*18c0*/ 	.word	0x00038800
        /*18c4*/ 	.short	0x0101
        /*18c6*/ 	.byte	0x3f
	.zero		1


	//   ....[64]....
        /*18c8*/ 	.word	0x00028cf0
        /*18cc*/ 	.word	0x00000016
        /*18d0*/ 	.word	0x00038820
        /*18d4*/ 	.short	0x010a
        /*18d6*/ 	.byte	0x3f
	.zero		1


	//   ....[65]....
        /*18d8*/ 	.word	0x00029020
        /*18dc*/ 	.word	0x00000000
        /*18e0*/ 	.word	0x00038880
        /*18e4*/ 	.short	0x010a
        /*18e6*/ 	.byte	0x3f
	.zero		1


	//   ....[66]....
        /*18e8*/ 	.word	0x00029540
        /*18ec*/ 	.word	0x00000000
        /*18f0*/ 	.word	0x00038870
        /*18f4*/ 	.short	0x0107
        /*18f6*/ 	.byte	0x3f
	.zero		1


	//   ....[67]....
        /*18f8*/ 	.word	0x00029600
        /*18fc*/ 	.word	0x00000000
        /*1900*/ 	.word	0x00038870
        /*1904*/ 	.short	0x0101
        /*1906*/ 	.byte	0x3f
	.zero		1


	//   ....[68]....
        /*1908*/ 	.word	0x00029630
        /*190c*/ 	.word	0x00000000
        /*1910*/ 	.word	0x00038840
        /*1914*/ 	.short	0x010a
        /*1916*/ 	.byte	0x3f
	.zero		1


	//   ....[69]....
        /*1918*/ 	.word	0x00029b30
        /*191c*/ 	.word	0x00000000
        /*1920*/ 	.word	0x00038830
        /*1924*/ 	.short	0x0107
        /*1926*/ 	.byte	0x3f
	.zero		1


	//   ....[70]....
        /*1928*/ 	.word	0x00029bf0
        /*192c*/ 	.word	0x00000000
        /*1930*/ 	.word	0x00038830
        /*1934*/ 	.short	0x0101
        /*1936*/ 	.byte	0x3f
	.zero		1


	//   ....[71]....
        /*1938*/ 	.word	0x00029c80
        /*193c*/ 	.word	0x00000000
        /*1940*/ 	.word	0x00038870
        /*1944*/ 	.short	0x010a
        /*1946*/ 	.byte	0x3f
	.zero		1


	//   ....[72]....
        /*1948*/ 	.word	0x00029d10
        /*194c*/ 	.word	0x00000000
        /*1950*/ 	.word	0x00038860
        /*1954*/ 	.short	0x010a
        /*1956*/ 	.byte	0x3f
	.zero		1


	//   ....[73]....
        /*1958*/ 	.word	0x0002a480
        /*195c*/ 	.word	0x00000000
        /*1960*/ 	.word	0x00038850
        /*1964*/ 	.short	0x0101
        /*1966*/ 	.byte	0x3f
	.zero		1


	//   ....[74]....
        /*1968*/ 	.word	0x0002a510
        /*196c*/ 	.word	0x00000000
        /*1970*/ 	.word	0x00000000
        /*1974*/ 	.short	0x0101
        /*1976*/ 	.byte	0x3f
	.zero		1


	//   ....[75]....
        /*1978*/ 	.word	0x0002a6d0
        /*197c*/ 	.word	0x00000012
        /*1980*/ 	.word	0x00038870
        /*1984*/ 	.short	0x010a
        /*1986*/ 	.byte	0x3f
	.zero		1


	//   ....[76]....
        /*1988*/ 	.word	0x0002a750
        /*198c*/ 	.word	0x00000012
        /*1990*/ 	.word	0x00038860
        /*1994*/ 	.short	0x010a
        /*1996*/ 	.byte	0x3f
	.zero		1


	//   ....[77]....
        /*1998*/ 	.word	0x0002aed0
        /*199c*/ 	.word	0x00000012
        /*19a0*/ 	.word	0x00038850
        /*19a4*/ 	.short	0x0101
        /*19a6*/ 	.byte	0x3f
	.zero		1


	//   ....[78]....
        /*19a8*/ 	.word	0x0002af80
        /*19ac*/ 	.word	0x00000012
        /*19b0*/ 	.word	0x00000000
        /*19b4*/ 	.short	0x0101
        /*19b6*/ 	.byte	0x3f
	.zero		1


	//   ....[79]....
        /*19b8*/ 	.word	0x0002bca0
        /*19bc*/ 	.word	0x00000005
        /*19c0*/ 	.word	0x00038820
        /*19c4*/ 	.short	0x010a
        /*19c6*/ 	.byte	0x3f
	.zero		1


	//   ....[80]....
        /*19c8*/ 	.word	0x0002be30
        /*19cc*/ 	.word	0x00000003
        /*19d0*/ 	.word	0x00038840
        /*19d4*/ 	.short	0x010a
        /*19d6*/ 	.byte	0x3f
	.zero		1


	//   ....[81]....
        /*19d8*/ 	.word	0x0002bed0
        /*19dc*/ 	.word	0x00000017
        /*19e0*/ 	.word	0x00038840
        /*19e4*/ 	.short	0x010a
        /*19e6*/ 	.byte	0x3f
	.zero		1


	//   ....[82]....
        /*19e8*/ 	.word	0x0002bf10
        /*19ec*/ 	.word	0x00000003
        /*19f0*/ 	.word	0x00038860
        /*19f4*/ 	.short	0x010a
        /*19f6*/ 	.byte	0x3f
	.zero		1


	//   ....[83]....
        /*19f8*/ 	.word	0x0002bf50
        /*19fc*/ 	.word	0x00000017
        /*1a00*/ 	.word	0x00038860
        /*1a04*/ 	.short	0x010a
        /*1a06*/ 	.byte	0x3f
	.zero		1


	//   ....[84]....
        /*1a08*/ 	.word	0x0002bf90
        /*1a0c*/ 	.word	0x00000003
        /*1a10*/ 	.word	0x00038880
        /*1a14*/ 	.short	0x010a
        /*1a16*/ 	.byte	0x3f
	.zero		1


	//   ....[85]....
        /*1a18*/ 	.word	0x0002bfd0
        /*1a1c*/ 	.word	0x00000017
        /*1a20*/ 	.word	0x00038880
        /*1a24*/ 	.short	0x010a
        /*1a26*/ 	.byte	0x3f
	.zero		1


	//   ....[86]....
        /*1a28*/ 	.word	0x0002c030
        /*1a2c*/ 	.word	0x00000050
        /*1a30*/ 	.word	0x00038890
        /*1a34*/ 	.short	0x010a
        /*1a36*/ 	.byte	0x3f
	.zero		1


	//   ....[87]....
        /*1a38*/ 	.word	0x0002c540
        /*1a3c*/ 	.word	0x00000050
        /*1a40*/ 	.word	0x00038890
        /*1a44*/ 	.short	0x010a
        /*1a46*/ 	.byte	0x3f
	.zero		1


	//   ....[88]....
        /*1a48*/ 	.word	0x0002ca50
        /*1a4c*/ 	.word	0x00000050
        /*1a50*/ 	.word	0x00038890
        /*1a54*/ 	.short	0x010a
        /*1a56*/ 	.byte	0x3f
	.zero		1


	//   ....[89]....
        /*1a58*/ 	.word	0x0002cf20
        /*1a5c*/ 	.word	0x00000050
        /*1a60*/ 	.word	0x000388b0
        /*1a64*/ 	.short	0x010a
        /*1a66*/ 	.byte	0x3f
	.zero		1


	//   ....[90]....
        /*1a68*/ 	.word	0x0002d700
        /*1a6c*/ 	.word	0x00000016
        /*1a70*/ 	.word	0x00038800
        /*1a74*/ 	.short	0x010a
        /*1a76*/ 	.byte	0x3f
	.zero		1


	//   ....[91]....
        /*1a78*/ 	.word	0x0002e070
        /*1a7c*/ 	.word	0x00000016
        /*1a80*/ 	.word	0x00038800
        /*1a84*/ 	.short	0x010a
        /*1a86*/ 	.byte	0x3f
	.zero		1


	//   ....[92]....
        /*1a88*/ 	.word	0x0002e0c0
        /*1a8c*/ 	.word	0x00000005
        /*1a90*/ 	.word	0x00038830
        /*1a94*/ 	.short	0x010a
        /*1a96*/ 	.byte	0x3f
	.zero		1


	//   ....[93]....
        /*1a98*/ 	.word	0x0002e110
        /*1a9c*/ 	.word	0x00000005
        /*1aa0*/ 	.word	0x00038850
        /*1aa4*/ 	.short	0x010a
        /*1aa6*/ 	.byte	0x3f
	.zero		1


	//   ....[94]....
        /*1aa8*/ 	.word	0x0002e160
        /*1aac*/ 	.word	0x00000006
        /*1ab0*/ 	.word	0x00038830
        /*1ab4*/ 	.short	0x010a
        /*1ab6*/ 	.byte	0x3f
	.zero		1


	//   ....[95]....
        /*1ab8*/ 	.word	0x0002e1b0
        /*1abc*/ 	.word	0x00000006
        /*1ac0*/ 	.word	0x00038850
        /*1ac4*/ 	.short	0x010a
        /*1ac6*/ 	.byte	0x3f
	.zero		1


	//   ....[96]....
        /*1ac8*/ 	.word	0x0002e200
        /*1acc*/ 	.word	0x00000006
        /*1ad0*/ 	.word	0x00038830
        /*1ad4*/ 	.short	0x010a
        /*1ad6*/ 	.byte	0x3f
	.zero		1


	//   ....[97]....
        /*1ad8*/ 	.word	0x0002e250
        /*1adc*/ 	.word	0x00000006
        /*1ae0*/ 	.word	0x00038850
        /*1ae4*/ 	.short	0x010a
        /*1ae6*/ 	.byte	0x3f
	.zero		1


	//   ....[98]....
        /*1ae8*/ 	.word	0x00030820
        /*1aec*/ 	.word	0x00000016
        /*1af0*/ 	.word	0x00038820
        /*1af4*/ 	.short	0x010a
        /*1af6*/ 	.byte	0x3f
	.zero		1


	//   ....[99]....
        /*1af8*/ 	.word	0x00030870
        /*1afc*/ 	.word	0x0000000a
        /*1b00*/ 	.word	0x000388a0
        /*1b04*/ 	.short	0x010a
        /*1b06*/ 	.byte	0x3f
	.zero		1


	//   ....[100]....
        /*1b08*/ 	.word	0x000308c0
        /*1b0c*/ 	.word	0x0000000a
        /*1b10*/ 	.word	0x000388c0
        /*1b14*/ 	.short	0x010a
        /*1b16*/ 	.byte	0x3f
	.zero		1


	//   ....[101]....
        /*1b18*/ 	.word	0x00030910
        /*1b1c*/ 	.word	0x00000009
        /*1b20*/ 	.word	0x000388a0
        /*1b24*/ 	.short	0x010a
        /*1b26*/ 	.byte	0x3f
	.zero		1


	//   ....[102]....
        /*1b28*/ 	.word	0x00030960
        /*1b2c*/ 	.word	0x00000009
        /*1b30*/ 	.word	0x000388c0
        /*1b34*/ 	.short	0x010a
        /*1b36*/ 	.byte	0x3f
	.zero		1


	//   ....[103]....
        /*1b38*/ 	.word	0x00030a80
        /*1b3c*/ 	.word	0x00000006
        /*1b40*/ 	.word	0x00038880
        /*1b44*/ 	.short	0x010a
        /*1b46*/ 	.byte	0x3f
	.zero		1


	//   ....[104]....
        /*1b48*/ 	.word	0x00031630
        /*1b4c*/ 	.word	0x00000006
        /*1b50*/ 	.word	0x00038840
        /*1b54*/ 	.short	0x010a
        /*1b56*/ 	.byte	0x3f
	.zero		1


	//   ....[105]....
        /*1b58*/ 	.word	0x00032bb0
        /*1b5c*/ 	.word	0x00000016
        /*1b60*/ 	.word	0x00038820
        /*1b64*/ 	.short	0x010a
        /*1b66*/ 	.byte	0x3f
	.zero		1


	//   ....[106]....
        /*1b68*/ 	.word	0x00032c00
        /*1b6c*/ 	.word	0x00000000
        /*1b70*/ 	.word	0x00038880
        /*1b74*/ 	.short	0x010a
        /*1b76*/ 	.byte	0x3f
	.zero		1


	//   ....[107]....
        /*1b78*/ 	.word	0x00033570
        /*1b7c*/ 	.word	0x00000000
        /*1b80*/ 	.word	0x00038840
        /*1b84*/ 	.short	0x010a
        /*1b86*/ 	.byte	0x3f
	.zero		1


	//   ....[108]....
        /*1b88*/ 	.word	0x00033ed0
        /*1b8c*/ 	.word	0x00000000
        /*1b90*/ 	.word	0x00038870
        /*1b94*/ 	.short	0x010a
        /*1b96*/ 	.byte	0x3f
	.zero		1


	//   ....[109]....
        /*1b98*/ 	.word	0x00033f20
        /*1b9c*/ 	.word	0x00000000
        /*1ba0*/ 	.word	0x00038860
        /*1ba4*/ 	.short	0x010a
        /*1ba6*/ 	.byte	0x3f
	.zero		1


	//   ....[110]....
        /*1ba8*/ 	.word	0x00033f70
        /*1bac*/ 	.word	0x00000012
        /*1bb0*/ 	.word	0x00038870
        /*1bb4*/ 	.short	0x010a
        /*1bb6*/ 	.byte	0x3f
	.zero		1


	//   ....[111]....
        /*1bb8*/ 	.word	0x00033fc0
        /*1bbc*/ 	.word	0x00000012
        /*1bc0*/ 	.word	0x00038860
        /*1bc4*/ 	.short	0x010a
        /*1bc6*/ 	.byte	0x3f
	.zero		1


	//   ....[112]....
        /*1bc8*/ 	.word	0x00034940
        /*1bcc*/ 	.word	0x00000005
        /*1bd0*/ 	.word	0x00038820
        /*1bd4*/ 	.short	0x010a
        /*1bd6*/ 	.byte	0x3f
	.zero		1


	//   ....[113]....
        /*1bd8*/ 	.word	0x00034ae0
        /*1bdc*/ 	.word	0x00000003
        /*1be0*/ 	.word	0x00038840
        /*1be4*/ 	.short	0x010a
        /*1be6*/ 	.byte	0x3f
	.zero		1


	//   ....[114]....
        /*1be8*/ 	.word	0x00034b30
        /*1bec*/ 	.word	0x00000017
        /*1bf0*/ 	.word	0x00038840
        /*1bf4*/ 	.short	0x010a
        /*1bf6*/ 	.byte	0x3f
	.zero		1


	//   ....[115]....
        /*1bf8*/ 	.word	0x00034b80
        /*1bfc*/ 	.word	0x00000003
        /*1c00*/ 	.word	0x00038860
        /*1c04*/ 	.short	0x010a
        /*1c06*/ 	.byte	0x3f
	.zero		1


	//   ....[116]....
        /*1c08*/ 	.word	0x00034bd0
        /*1c0c*/ 	.word	0x00000017
        /*1c10*/ 	.word	0x00038860
        /*1c14*/ 	.short	0x010a
        /*1c16*/ 	.byte	0x3f
	.zero		1


	//   ....[117]....
        /*1c18*/ 	.word	0x00034c20
        /*1c1c*/ 	.word	0x00000003
        /*1c20*/ 	.word	0x00038880
        /*1c24*/ 	.short	0x010a
        /*1c26*/ 	.byte	0x3f
	.zero		1


	//----- nvinfo : EIATTR_NUM_MBARRIERS
	.align		4
.L_332:
        /*1c28*/ 	.byte	0x03, 0x38
        /*1c2a*/ 	.short	0x0016


	//----- nvinfo : EIATTR_EXIT_INSTR_OFFSETS
	.align		4
        /*1c2c*/ 	.byte	0x04, 0x1c
        /*1c2e*/ 	.short	(.L_334 - .L_333)


	//   ....[0]....
.L_333:
        /*1c30*/ 	.word	0x0002c020


	//----- nvinfo : EIATTR_MAX_THREADS
	.align		4
.L_334:
        /*1c34*/ 	.byte	0x04, 0x05
        /*1c36*/ 	.short	(.L_336 - .L_335)
.L_335:
        /*1c38*/ 	.word	0x00000180
        /*1c3c*/ 	.word	0x00000001
        /*1c40*/ 	.word	0x00000001


	//----- nvinfo : EIATTR_CRS_STACK_SIZE
	.align		4
.L_336:
        /*1c44*/ 	.byte	0x04, 0x1e
        /*1c46*/ 	.short	(.L_338 - .L_337)
.L_337:
        /*1c48*/ 	.word	0x00000000


	//----- nvinfo : EIATTR_CBANK_PARAM_SIZE
	.align		4
.L_338:
        /*1c4c*/ 	.byte	0x03, 0x19
        /*1c4e*/ 	.short	0x0af0


	//----- nvinfo : EIATTR_PARAM_CBANK
	.align		4
        /*1c50*/ 	.byte	0x04, 0x0a
        /*1c52*/ 	.short	(.L_340 - .L_339)
	.align		4
.L_339:
        /*1c54*/ 	.word	index@(.nv.constant0._ZN7cutlass13device_kernelIN5flash11enable_sm90INS1_16FlashAttnFwdSm90INS1_25CollectiveMainloopFwdSm90ILi2EN4cute5tupleIJNS5_1CILi1EEES8_S8_EEENS6_IJNS7_ILi128EEESA_NS7_ILi256EEEEEELi256ENS_12float_e4m3_tEfNS_4arch4Sm90ELb1ELb0ELb1ELb1ELb1ELb1ELb0ELb1ELb0ELb1ELb0ELb0EEENS1_21CollectiveEpilogueFwdINS6_IJSA_SB_SA_EEES9_NS_10bfloat16_tESF_Li256ELb1ELb1ELb0ELb1EEENS1_36VarlenDynamicPersistentTileSchedulerILi128ELi128ELi256ELi128ELb0ELb1ELb1ELb1ELb1ELb1EEEEEEEEEvNT_6ParamsE)
        /*1c58*/ 	.short	0x0210
        /*1c5a*/ 	.short	0x0af0


	//----- nvinfo : EIATTR_SW_WAR
	.align		4
.L_340:
        /*1c5c*/ 	.byte	0x04, 0x36
        /*1c5e*/ 	.short	(.L_342 - .L_341)
.L_341:
        /*1c60*/ 	.word	0x00000008
.L_342:


//--------------------- .nv.callgraph             --------------------------
	.section	.nv.callgraph,"",@"SHT_CUDA_CALLGRAPH"
	.align	4
	.sectionentsize	8
	.align		4
        /*0000*/ 	.word	0x00000000
	.align		4
        /*0004*/ 	.word	0xffffffff
	.align		4
        /*0008*/ 	.word	index@(_ZN7cutlass13device_kernelIN5flash11enable_sm90INS1_16FlashAttnFwdSm90INS1_25CollectiveMainloopFwdSm90ILi2EN4cute5tupleIJNS5_1CILi1EEES8_S8_EEENS6_IJNS7_ILi128EEESA_NS7_ILi256EEEEEELi256ENS_12float_e4m3_tEfNS_4arch4Sm90ELb0ELb0ELb1ELb0ELb1ELb0ELb0ELb1ELb0ELb1ELb0ELb0EEENS1_21CollectiveEpilogueFwdINS6_IJSA_SB_SA_EEES9_NS_10bfloat16_tESF_Li256ELb0ELb1ELb0ELb1EEENS1_29StaticPersistentTileSchedulerILb0EEEEEEEEEvNT_6ParamsE)
	.align		4
        /*000c*/ 	.word	index@(__assertfail)
	.align		4
        /*0010*/ 	.word	index@(_ZN7cutlass13device_kernelIN5flash11enable_sm90INS1_16FlashAttnFwdSm90INS1_25CollectiveMainloopFwdSm90ILi2EN4cute5tupleIJNS5_1CILi1EEES8_S8_EEENS6_IJNS7_ILi128EEESA_NS7_ILi256EEEEEELi256ENS_12float_e4m3_tEfNS_4arch4Sm90ELb0ELb0ELb1ELb1ELb1ELb0ELb0ELb1ELb0ELb1ELb0ELb0EEENS1_21CollectiveEpilogueFwdINS6_IJSA_SB_SA_EEES9_NS_10bfloat16_tESF_Li256ELb1ELb1ELb0ELb1EEENS1_36VarlenDynamicPersistentTileSchedulerILi128ELi128ELi256ELi128ELb0ELb1ELb1ELb0ELb1ELb1EEEEEEEEEvNT_6ParamsE)
	.align		4
        /*0014*/ 	.word	index@(__assertfail)
	.align		4
        /*0018*/ 	.word	index@(_ZN7cutlass13device_kernelIN5flash11enable_sm90INS1_16FlashAttnFwdSm90INS1_25CollectiveMainloopFwdSm90ILi2EN4cute5tupleIJNS5_1CILi1EEES8_S8_EEENS6_IJNS7_ILi128EEESA_NS7_ILi256EEEEEELi256ENS_12float_e4m3_tEfNS_4arch4Sm90ELb0ELb0ELb1ELb1ELb1ELb1ELb0ELb1ELb0ELb1ELb0ELb0EEENS1_21CollectiveEpilogueFwdINS6_IJSA_SB_SA_EEES9_NS_10bfloat16_tESF_Li256ELb1ELb1ELb0ELb1EEENS1_36VarlenDynamicPersistentTileSchedulerILi128ELi128ELi256ELi128ELb0ELb1ELb1ELb0ELb1ELb1EEEEEEEEEvNT_6ParamsE)
	.align		4
        /*001c*/ 	.word	index@(__assertfail)
	.align		4
        /*0020*/ 	.word	index@(_ZN7cutlass13device_kernelIN5flash11enable_sm90INS1_16FlashAttnFwdSm90INS1_25CollectiveMainloopFwdSm90ILi2EN4cute5tupleIJNS5_1CILi1EEES8_S8_EEENS6_IJNS7_ILi128EEENS7_ILi64EEENS7_ILi256EEEEEELi256ENS_12float_e4m3_tEfNS_4arch4Sm90ELb0ELb1ELb1ELb0ELb1ELb0ELb0ELb1ELb0ELb1ELb0ELb0EEENS1_21CollectiveEpilogueFwdINS6_IJSA_SC_SB_EEES9_NS_10bfloat16_tESG_Li256ELb0ELb1ELb0ELb1EEENS1_30DynamicPersistentTileSchedulerILi256ELi128ELb0ELb1ELb1EEEEEEEEEvNT_6ParamsE)
	.align		4
        /*0024*/ 	.word	index@(__assertfail)
	.align		4
        /*0028*/ 	.word	index@(_ZN7cutlass13device_kernelIN5flash11enable_sm90INS1_16FlashAttnFwdSm90INS1_25CollectiveMainloopFwdSm90ILi2EN4cute5tupleIJNS5_1CILi1EEES8_S8_EEENS6_IJNS7_ILi128EEENS7_ILi64EEENS7_ILi256EEEEEELi256ENS_12float_e4m3_tEfNS_4arch4Sm90ELb0ELb1ELb1ELb1ELb1ELb0ELb0ELb1ELb0ELb1ELb0ELb0EEENS1_21CollectiveEpilogueFwdINS6_IJSA_SC_SB_EEES9_NS_10bfloat16_tESG_Li256ELb1ELb1ELb0ELb1EEENS1_36VarlenDynamicPersistentTileSchedulerILi128ELi64ELi256ELi128ELb0ELb1ELb1ELb1ELb0ELb1EEEEEEEEEvNT_6ParamsE)
	.align		4
        /*002c*/ 	.word	index@(__assertfail)
	.align		4
        /*0030*/ 	.word	index@(_ZN7cutlass13device_kernelIN5flash11enable_sm90INS1_16FlashAttnFwdSm90INS1_25CollectiveMainloopFwdSm90ILi2EN4cute5tupleIJNS5_1CILi1EEES8_S8_EEENS6_IJNS7_ILi128EEENS7_ILi64EEENS7_ILi256EEEEEELi256ENS_12float_e4m3_tEfNS_4arch4Sm90ELb0ELb1ELb1ELb1ELb1ELb1ELb0ELb1ELb0ELb1ELb0ELb0EEENS1_21CollectiveEpilogueFwdINS6_IJSA_SC_SB_EEES9_NS_10bfloat16_tESG_Li256ELb1ELb1ELb0ELb1EEENS1_36VarlenDynamicPersistentTileSchedulerILi128ELi64ELi256ELi128ELb0ELb1ELb1ELb1ELb0ELb1EEEEEEEEEvNT_6ParamsE)
	.align		4
        /*0034*/ 	.word	index@(__assertfail)
	.align		4
        /*0038*/ 	.word	index@(_ZN7cutlass13device_kernelIN5flash11enable_sm90INS1_16FlashAttnFwdSm90INS1_25CollectiveMainloopFwdSm90ILi2EN4cute5tupleIJNS5_1CILi1EEES8_S8_EEENS6_IJNS7_ILi128EEESA_NS7_ILi256EEEEEELi256ENS_12float_e4m3_tEfNS_4arch4Sm90ELb1ELb0ELb1ELb0ELb1ELb0ELb0ELb1ELb0ELb1ELb0ELb0EEENS1_21CollectiveEpilogueFwdINS6_IJSA_SB_SA_EEES9_NS_10bfloat16_tESF_Li256ELb0ELb1ELb0ELb1EEENS1_30DynamicPersistentTileSchedulerILi256ELi128ELb0ELb1ELb1EEEEEEEEEvNT_6ParamsE)
	.align		4
        /*003c*/ 	.word	index@(__assertfail)
	.align		4
        /*0040*/ 	.word	index@(_ZN7cutlass13device_kernelIN5flash11enable_sm90INS1_16FlashAttnFwdSm90INS1_25CollectiveMainloopFwdSm90ILi2EN4cute5tupleIJNS5_1CILi1EEES8_S8_EEENS6_IJNS7_ILi128EEESA_NS7_ILi256EEEEEELi256ENS_12float_e4m3_tEfNS_4arch4Sm90ELb1ELb0ELb1ELb1ELb1ELb0ELb0ELb1ELb0ELb1ELb0ELb0EEENS1_21CollectiveEpilogueFwdINS6_IJSA_SB_SA_EEES9_NS_10bfloat16_tESF_Li256ELb1ELb1ELb0ELb1EEENS1_36VarlenDynamicPersistentTileSchedulerILi128ELi128ELi256ELi128ELb0ELb1ELb1ELb1ELb1ELb1EEEEEEEEEvNT_6ParamsE)
	.align		4
        /*0044*/ 	.word	index@(__assertfail)
	.align		4
        /*0048*/ 	.word	index@(_ZN7cutlass13device_kernelIN5flash11enable_sm90INS1_16FlashAttnFwdSm90INS1_25CollectiveMainloopFwdSm90ILi2EN4cute5tupleIJNS5_1CILi1EEES8_S8_EEENS6_IJNS7_ILi128EEESA_NS7_ILi256EEEEEELi256ENS_12float_e4m3_tEfNS_4arch4Sm90ELb1ELb0ELb1ELb1ELb1ELb1ELb0ELb1ELb0ELb1ELb0ELb0EEENS1_21CollectiveEpilogueFwdINS6_IJSA_SB_SA_EEES9_NS_10bfloat16_tESF_Li256ELb1ELb1ELb0ELb1EEENS1_36VarlenDynamicPersistentTileSchedulerILi128ELi128ELi256ELi128ELb0ELb1ELb1ELb1ELb1ELb1EEEEEEEEEvNT_6ParamsE)
	.align		4
        /*004c*/ 	.word	index@(__assertfail)
	.align		4
        /*0050*/ 	.word	0x00000000
	.align		4
        /*0054*/ 	.word	0xfffffffe
	.align		4
        /*0058*/ 	.word	0x00000000
	.align		4
        /*005c*/ 	.word	0xfffffffd
	.align		4
        /*0060*/ 	.word	0x00000000
	.align		4
        /*0064*/ 	.word	0xfffffffc


//--------------------- .nv.constant4             --------------------------
	.section	.nv.constant4,"a",@progbits
	.align	8
	.align		8
.nv.constant4:
        /*0000*/ 	.dword	__assertfail
	.align		8
        /*0008*/ 	.dword	__unnamed_1
	.align		8
        /*0010*/ 	.dword	__unnamed_2
	.align		8
        /*0018*/ 	.dword	__unnamed_3
	.align		8
        /*0020*/ 	.dword	__unnamed_4
	.align		8
        /*0028*/ 	.dword	__unnamed_5
	.align		8
        /*0030*/ 	.dword	__unnamed_6
	.align		8
        /*0038*/ 	.dword	_ZZN5flash28permute_output_fp8_VcolmajorIN4cute6TensorINS1_11ArrayEngineIN7cutlass10bfloat16_tELm128EEENS1_6LayoutINS1_5tupleIJNS8_IJNS1_1CILi2EEESA_NS9_ILi32EEEEEENS9_ILi1EEESD_EEENS8_IJNS8_IJSD_SA_NS9_ILi4EEEEEENS9_ILi0EEESH_EEEEEEEEEvRT_E9upper_map
	.align		8
        /*0040*/ 	.dword	__unnamed_7
	.align		8
        /*0048*/ 	.dword	__unnamed_8
	.align		8
        /*0050*/ 	.dword	__unnamed_9
	.align		8
        /*0058*/ 	.dword	__unnamed_10
	.align		8
        /*0060*/ 	.dword	__unnamed_11
	.align		8
        /*0068*/ 	.dword	_ZN80_INTERNAL_3f0a975c_44_flash_fwd_hdim256_e4m3_paged_softcap_sm90_cu_de61a85f_30774cuda3std3__45__cpo5beginE
	.align		8
        /*0070*/ 	.dword	_ZN80_INTERNAL_3f0a975c_44_flash_fwd_hdim256_e4m3_paged_softcap_sm90_cu_de61a85f_30774cuda3std3__45__cpo3endE
	.align		8
        /*0078*/ 	.dword	_ZN80_INTERNAL_3f0a975c_44_flash_fwd_hdim256_e4m3_paged_softcap_sm90_cu_de61a85f_30774cuda3std3__45__cpo6cbeginE
	.align		8
        /*0080*/ 	.dword	_ZN80_INTERNAL_3f0a975c_44_flash_fwd_hdim256_e4m3_paged_softcap_sm90_cu_de61a85f_30774cuda3std3__45__cpo4cendE
	.align		8
        /*0088*/ 	.dword	_ZN80_INTERNAL_3f0a975c_44_flash_fwd_hdim256_e4m3_paged_softcap_sm90_cu_de61a85f_30774cuda3std3__482_GLOBAL__N__3f0a975c_44_flash_fwd_hdim256_e4m3_paged_softcap_sm90_cu_de61a85f_30776ignoreE
	.align		8
        /*0090*/ 	.dword	_ZN80_INTERNAL_3f0a975c_44_flash_fwd_hdim256_e4m3_paged_softcap_sm90_cu_de61a85f_30774cuda3std3__419piecewise_constructE
	.align		8
        /*0098*/ 	.dword	_ZN80_INTERNAL_3f0a975c_44_flash_fwd_hdim256_e4m3_paged_softcap_sm90_cu_de61a85f_30774cuda3std3__48in_placeE
	.align		8
        /*00a0*/ 	.dword	_ZN80_INTERNAL_3f0a975c_44_flash_fwd_hdim256_e4m3_paged_softcap_sm90_cu_de61a85f_30774cuda3std6ranges3__45__cpo4swapE
	.align		8
        /*00a8*/ 	.dword	_ZN80_INTERNAL_3f0a975c_44_flash_fwd_hdim256_e4m3_paged_softcap_sm90_cu_de61a85f_30774cuda3std6ranges3__45__cpo9iter_moveE
	.align		8
        /*00b0*/ 	.dword	_ZN80_INTERNAL_3f0a975c_44_flash_fwd_hdim256_e4m3_paged_softcap_sm90_cu_de61a85f_30774cute7productE
	.align		8
        /*00b8*/ 	.dword	_ZN80_INTERNAL_3f0a975c_44_flash_fwd_hdim256_e4m3_paged_softcap_sm90_cu_de61a85f_30774cute1_E
	.align		8
        /*00c0*/ 	.dword	$str$23
	.align		8
        /*00c8*/ 	.dword	$str$24


//--------------------- .text._ZN7cutlass13device_kernelIN5flash11enable_sm90INS1_16FlashAttnFwdSm90INS1_25CollectiveMainloopFwdSm90ILi2EN4cute5tupleIJNS5_1CILi1EEES8_S8_EEENS6_IJNS7_ILi128EEESA_NS7_ILi256EEEEEELi256ENS_12float_e4m3_tEfNS_4arch4Sm90ELb0ELb0ELb1ELb0ELb1ELb0ELb0ELb1ELb0ELb1ELb0ELb0EEENS1_21CollectiveEpilogueFwdINS6_IJSA_SB_SA_EEES9_NS_10bfloat16_tESF_Li256ELb0ELb1ELb0ELb1EEENS1_29StaticPersistentTileSchedulerILb0EEEEEEEEEvNT_6ParamsE --------------------------
	.section	.text._ZN7cutlass13device_kernelIN5flash11enable_sm90INS1_16FlashAttnFwdSm90INS1_25CollectiveMainloopFwdSm90ILi2EN4cute5tupleIJNS5_1CILi1EEES8_S8_EEENS6_IJNS7_ILi128EEESA_NS7_ILi256EEEEEELi256ENS_12float_e4m3_tEfNS_4arch4Sm90ELb0ELb0ELb1ELb0ELb1ELb0ELb0ELb1ELb0ELb1ELb0ELb0EEENS1_21CollectiveEpilogueFwdINS6_IJSA_SB_SA_EEES9_NS_10bfloat16_tESF_Li256ELb0ELb1ELb0ELb1EEENS1_29StaticPersistentTileSchedulerILb0EEEEEEEEEvNT_6ParamsE,"ax",@progbits
	.align	128
.text._ZN7cutlass13device_kernelIN5flash11enable_sm90INS1_16FlashAttnFwdSm90INS1_25CollectiveMainloopFwdSm90ILi2EN4cute5tupleIJNS5_1CILi1EEES8_S8_EEENS6_IJNS7_ILi128EEESA_NS7_ILi256EEEEEELi256ENS_12float_e4m3_tEfNS_4arch4Sm90ELb0ELb0ELb1ELb0ELb1ELb0ELb0ELb1ELb0ELb1ELb0ELb0EEENS1_21CollectiveEpilogueFwdINS6_IJSA_SB_SA_EEES9_NS_10bfloat16_tESF_Li256ELb0ELb1ELb0ELb1EEENS1_29StaticPersistentTileSchedulerILb0EEEEEEEEEvNT_6ParamsE:
        .type           _ZN7cutlass13device_kernelIN5flash11enable_sm90INS1_16FlashAttnFwdSm90INS1_25CollectiveMainloopFwdSm90ILi2EN4cute5tupleIJNS5_1CILi1EEES8_S8_EEENS6_IJNS7_ILi128EEESA_NS7_ILi256EEEEEELi256ENS_12float_e4m3_tEfNS_4arch4Sm90ELb0ELb0ELb1ELb0ELb1ELb0ELb0ELb1ELb0ELb1ELb0ELb0EEENS1_21CollectiveEpilogueFwdINS6_IJSA_SB_SA_EEES9_NS_10bfloat16_tESF_Li256ELb0ELb1ELb0ELb1EEENS1_29StaticPersistentTileSchedulerILb0EEEEEEEEEvNT_6ParamsE,@function
        .size           _ZN7cutlass13device_kernelIN5flash11enable_sm90INS1_16FlashAttnFwdSm90INS1_25CollectiveMainloopFwdSm90ILi2EN4cute5tupleIJNS5_1CILi1EEES8_S8_EEENS6_IJNS7_ILi128EEESA_NS7_ILi256EEEEEELi256ENS_12float_e4m3_tEfNS_4arch4Sm90ELb0ELb0ELb1ELb0ELb1ELb0ELb0ELb1ELb0ELb1ELb0ELb0EEENS1_21CollectiveEpilogueFwdINS6_IJSA_SB_SA_EEES9_NS_10bfloat16_tESF_Li256ELb0ELb1ELb0ELb1EEENS1_29StaticPersistentTileSchedulerILb0EEEEEEEEEvNT_6ParamsE,(.L_x_3630 - _ZN7cutlass13device_kernelIN5flash11enable_sm90INS1_16FlashAttnFwdSm90INS1_25CollectiveMainloopFwdSm90ILi2EN4cute5tupleIJNS5_1CILi1EEES8_S8_EEENS6_IJNS7_ILi128EEESA_NS7_ILi256EEEEEELi256ENS_12float_e4m3_tEfNS_4arch4Sm90ELb0ELb0ELb1ELb0ELb1ELb0ELb0ELb1ELb0ELb1ELb0ELb0EEENS1_21CollectiveEpilogueFwdINS6_IJSA_SB_SA_EEES9_NS_10bfloat16_tESF_Li256ELb0ELb1ELb0ELb1EEENS1_29StaticPersistentTileSchedulerILb0EEEEEEEEEvNT_6ParamsE)
        .other          _ZN7cutlass13device_kernelIN5flash11enable_sm90INS1_16FlashAttnFwdSm90INS1_25CollectiveMainloopFwdSm90ILi2EN4cute5tupleIJNS5_1CILi1EEES8_S8_EEENS6_IJNS7_ILi128EEESA_NS7_ILi256EEEEEELi256ENS_12float_e4m3_tEfNS_4arch4Sm90ELb0ELb0ELb1ELb0ELb1ELb0ELb0ELb1ELb0ELb1ELb0ELb0EEENS1_21CollectiveEpilogueFwdINS6_IJSA_SB_SA_EEES9_NS_10bfloat16_tESF_Li256ELb0ELb1ELb0ELb1EEENS1_29StaticPersistentTileSchedulerILb0EEEEEEEEEvNT_6ParamsE,@"STO_CUDA_ENTRY STV_DEFAULT"
_ZN7cutlass13device_kernelIN5flash11enable_sm90INS1_16FlashAttnFwdSm90INS1_25CollectiveMainloopFwdSm90ILi2EN4cute5tupleIJNS5_1CILi1EEES8_S8_EEENS6_IJNS7_ILi128EEESA_NS7_ILi256EEEEEELi256ENS_12float_e4m3_tEfNS_4arch4Sm90ELb0ELb0ELb1ELb0ELb1ELb0ELb0ELb1ELb0ELb1ELb0ELb0EEENS1_21CollectiveEpilogueFwdINS6_IJSA_SB_SA_EEES9_NS_10bfloat16_tESF_Li256ELb0ELb1ELb0ELb1EEENS1_29StaticPersistentTileSchedulerILb0EEEEEEEEEvNT_6ParamsE:
[----:B------:R-:W0:Y:S02]  /*0000*/  LDC R1, c[0x0][0x28] ;  /* 0x00000a00ff017b82 */ /* 0x000e240000000800 */
[----:B0-----:R-:W-:Y:S01]  /*0010*/  VIADD R1, R1, 0xffffffe0 ;  /* 0xffffffe001017836 */ /* 0x001fe20000000000 */
[----:B------:R-:W0:Y:S01]  /*0020*/  S2R R3, SR_TID.X ;  /* 0x0000000000037919 */ /* 0x000e220000002100 */
[----:B------:R-:W-:Y:S01]  /*0030*/  ELECT P0, URZ, PT ;  /* 0x00000000003f782f */ /* 0x000fe20003800000 */
[----:B------:R-:W-:Y:S01]  /*0040*/  UMOV UR4, 0x80 ;  /* 0x0000008000047882 */ /* 0x000fe20000000000 */
[----:B------:R-:W-:Y:S01]  /*0050*/  UMOV UR7, 0x100 ;  /* 0x0000010000077882 */ /* 0x000fe20000000000 */
[--C-:B0-----:R-:W-:Y:S02]  /*0060*/  SHF.R.U32.HI R0, RZ, 0x5, R3.reuse ;  /* 0x00000005ff007819 */ /* 0x101fe40000011603 */
[----:B------:R-:W-:-:S03]  /*0070*/  SHF.R.U32.HI R3, RZ, 0x7, R3 ;  /* 0x00000007ff037819 */ /* 0x000fc60000011603 */
[----:B------:R-:W0:Y:S04]  /*0080*/  SHFL.IDX PT, R2, R0, RZ, 0x1f ;  /* 0x00001fff00027589 */ /* 0x000e2800000e0000 */
[----:B------:R-:W1:Y:S01]  /*0090*/  SHFL.IDX PT, R3, R3, RZ, 0x1f ;  /* 0x00001fff03037589 */ /* 0x000e6200000e0000 */
[C---:B0-----:R-:W-:Y:S02]  /*00a0*/  ISETP.NE.OR P0, PT, R2.reuse, RZ, !P0 ;  /* 0x000000ff0200720c */ /* 0x041fe40004705670 */
[----:B------:R-:W-:-:S11]  /*00b0*/  ISETP.NE.AND P1, PT, R2, RZ, PT ;  /* 0x000000ff0200720c */ /* 0x000fd60003f25270 */
[----:B------:R-:W-:Y:S01]  /*00c0*/  VOTEU.ALL UP0, P0 ;  /* 0x00000000003f7886 */ /* 0x000fe20000000000 */
[----:B------:R-:W-:-:S04]  /*00d0*/  VOTEU.ALL UP1, P0 ;  /* 0x00000000003f7886 */ /* 0x000fc80000020000 */
[----:B------:R-:W0:Y:S01]  /*00e0*/  @!UP0 S2UR UR8, SR_CgaCtaId ;  /* 0x00000000000889c3 */ /* 0x000e220000008800 */
[----:B------:R-:W-:Y:S01]  /*00f0*/  @!UP0 UMOV UR6, 0x400 ;  /* 0x0000040000068882 */ /* 0x000fe20000000000 */
[----:B------:R-:W-:-:S04]  /*0100*/  @!UP0 UIADD3 UR4, -UR4, 0x100000, URZ ;  /* 0x0010000004048890 */ /* 0x000fc8000fffe13f */
[----:B------:R-:W-:Y:S02]  /*0110*/  @!UP0 USHF.L.U32 UR5, UR4, 0xb, URZ ;  /* 0x0000000b04058899 */ /* 0x000fe4000800063f */
[----:B------:R-:W-:Y:S02]  /*0120*/  @!UP0 USHF.L.U32 UR4, UR4, 0x1, URZ ;  /* 0x0000000104048899 */ /* 0x000fe4000800063f */
[----:B0-----:R-:W-:Y:S02]  /*0130*/  @!UP0 ULEA UR8, UR8, UR6, 0x18 ;  /* 0x0000000608088291 */ /* 0x001fe4000f8ec03f */
[----:B------:R-:W-:-:S04]  /*0140*/  @!UP0 UIADD3 UR6, -UR7, 0x100000, URZ ;  /* 0x0010000007068890 */ /* 0x000fc8000fffe13f */
[----:B------:R-:W-:Y:S02]  /*0150*/  @!UP0 USHF.L.U32 UR7, UR6, 0xb, URZ ;  /* 0x0000000b06078899 */ /* 0x000fe4000800063f */
[----:B------:R-:W-:Y:S01]  /*0160*/  @!UP0 USHF.L.U32 UR6, UR6, 0x1, URZ ;  /* 0x0000000106068899 */ /* 0x000fe2000800063f */
[----:B------:R-:W-:-:S05]  /*0170*/  VOTEU.ALL UP0, P0 ;  /* 0x00000000003f7886 */ /* 0x000fca0000000000 */
[----:B------:R0:W2:Y:S06]  /*0180*/  @!UP0 SYNCS.EXCH.64 URZ, [UR8+0x38800], UR4 ;  /* 0x03880004083f85b2 */ /* 0x0000ac0008000100 */
[----:B------:R0:W3:Y:S02]  /*0190*/  @!UP1 SYNCS.EXCH.64 URZ, [UR8+0x38820], UR6 ;  /* 0x03882006083f95b2 */ /* 0x0000e40008000100 */
[----:B01----:R-:W-:Y:S05]  /*01a0*/  @P1 BRA `(.L_x_0) ;  /* 0x0000000000481947 */ /* 0x003fea0003800000 */
[----:B------:R-:W0:Y:S01]  /*01b0*/  S2UR UR5, SR_CgaCtaId ;  /* 0x00000000000579c3 */ /* 0x000e220000008800 */
[----:B------:R-:W-:Y:S01]  /*01c0*/  UMOV UR4, 0x400 ;  /* 0x0000040000047882 */ /* 0x000fe20000000000 */
[----:B------:R-:W-:Y:S01]  /*01d0*/  UMOV UR6, 0x80 ;  /* 0x0000008000067882 */ /* 0x000fe20000000000 */
[----:B------:R-:W-:Y:S01]  /*01e0*/  UMOV UR7, 0x100 ;  /* 0x0000010000077882 */ /* 0x000fe20000000000 */
[----:B------:R-:W-:Y:S01]  /*01f0*/  ELECT P0, URZ, PT ;  /* 0x00000000003f782f */ /* 0x000fe20003800000 */
[----:B0-----:R-:W-:Y:S02]  /*0200*/  ULEA UR8, UR5, UR4, 0x18 ;  /* 0x0000000405087291 */ /* 0x001fe4000f8ec03f */
[----:B------:R-:W-:-:S04]  /*0210*/  UIADD3 UR4, -UR6, 0x100000, URZ ;  /* 0x0010000006047890 */ /* 0x000fc8000fffe13f */
[----:B------:R-:W-:Y:S02]  /*0220*/  USHF.L.U32 UR5, UR4, 0xb, URZ ;  /* 0x0000000b04057899 */ /* 0x000fe4000800063f */
[----:B------:R-:W-:Y:S02]  /*0230*/  USHF.L.U32 UR4, UR4, 0x1, URZ ;  /* 0x0000000104047899 */ /* 0x000fe4000800063f */
[----:B------:R-:W-:-:S04]  /*0240*/  UIADD3 UR6, -UR7, 0x100000, URZ ;  /* 0x0010000007067890 */ /* 0x000fc8000fffe13f */
[----:B------:R-:W-:Y:S02]  /*0250*/  USHF.L.U32 UR7, UR6, 0xb, URZ ;  /* 0x0000000b06077899 */ /* 0x000fe4000800063f */
[----:B------:R-:W-:Y:S01]  /*0260*/  USHF.L.U32 UR6, UR6, 0x1, URZ ;  /* 0x0000000106067899 */ /* 0x000fe2000800063f */
[----:B------:R-:W0:Y:S03]  /*0270*/  FENCE.VIEW.ASYNC.S ;  /* 0x00000000000073c6 */ /* 0x000e260000000000 */
[----:B0-----:R0:W1:Y:S08]  /*0280*/  SYNCS.EXCH.64 URZ, [UR8+0x38830], UR4 ;  /* 0x03883004083f75b2 */ /* 0x0010700008000100 */
[----:B------:R0:W4:Y:S01]  /*0290*/  SYNCS.EXCH.64 URZ, [UR8+0x38840], UR6 ;  /* 0x03884006083f75b2 */ /* 0x0001220008000100 */
[----:B------:R0:W0:Y:S01]  /*02a0*/  SYNCS.EXCH.64 URZ, [UR8+0x38838], UR4 ;  /* 0x03883804083f75b2 */ /* 0x0000220008000100 */
[----:B------:R0:W0:Y:S01]  /*02b0*/  SYNCS.EXCH.64 URZ, [UR8+0x38848], UR6 ;  /* 0x03884806083f75b2 */ /* 0x0000220008000100 */
[----:B------:R-:W-:Y:S01]  /*02c0*/  NOP ;  /* 0x0000000000007918 */ /* 0x000fe20000000000 */
.L_x_0:
[----:B------:R-:W5:Y:S01]  /*02d0*/  SHFL.IDX PT, R2, R0, RZ, 0x1f ;  /* 0x00001fff00027589 */ /* 0x000f6200000e0000 */
[----:B------:R-:W-:Y:S01]  /*02e0*/  NOP ;  /* 0x0000000000007918 */ /* 0x000fe20000000000 */
[----:B-----5:R-:W-:-:S13]  /*02f0*/  ISETP.NE.AND P0, PT, R2, RZ, PT ;  /* 0x000000ff0200720c */ /* 0x020fda0003f05270 */
[----:B------:R-:W-:Y:S05]  /*0300*/  @P0 BRA `(.L_x_1) ;  /* 0x0000000000480947 */ /* 0x000fea0003800000 */
[----:B0-----:R-:W0:Y:S01]  /*0310*/  S2UR UR5, SR_CgaCtaId ;  /* 0x00000000000579c3 */ /* 0x001e220000008800 */
        /* <DEDUP_REMOVED lines=12> */
[----:B0-----:R0:W0:Y:S08]  /*03e0*/  SYNCS.EXCH.64 URZ, [UR8+0x38850], UR4 ;  /* 0x03885004083f75b2 */ /* 0x0010300008000100 */
[----:B------:R0:W0:Y:S01]  /*03f0*/  SYNCS.EXCH.64 URZ, [UR8+0x38860], UR6 ;  /* 0x03886006083f75b2 */ /* 0x0000220008000100 */
[----:B------:R0:W0:Y:S01]  /*0400*/  SYNCS.EXCH.64 URZ, [UR8+0x38858], UR4 ;  /* 0x03885804083f75b2 */ /* 0x0000220008000100 */
[----:B------:R0:W0:Y:S01]  /*0410*/  SYNCS.EXCH.64 URZ, [UR8+0x38868], UR6 ;  /* 0x03886806083f75b2 */ /* 0x0000220008000100 */
[----:B------:R-:W-:Y:S01]  /*0420*/  NOP ;  /* 0x0000000000007918 */ /* 0x000fe20000000000 */
.L_x_1:
[----:B------:R-:W5:Y:S01]  /*0430*/  SHFL.IDX PT, R2, R0, RZ, 0x1f ;  /* 0x00001fff00027589 */ /* 0x000f6200000e0000 */
[----:B------:R-:W-:Y:S01]  /*0440*/  NOP ;  /* 0x0000000000007918 */ /* 0x000fe20000000000 */
[----:B-----5:R-:W-:-:S13]  /*0450*/  ISETP.NE.AND P0, PT, R2, RZ, PT ;  /* 0x000000ff0200720c */ /* 0x020fda0003f05270 */
[----:B------:R-:W-:Y:S05]  /*0460*/  @P0 BRA `(.L_x_2) ;  /* 0x0000000000380947 */ /* 0x000fea0003800000 */
[----:B0-----:R-:W0:Y:S01]  /*0470*/  S2UR UR5, SR_CgaCtaId ;  /* 0x00000000000579c3 */ /* 0x001e220000008800 */
[----:B------:R-:W-:Y:S01]  /*0480*/  UMOV UR4, 0x400 ;  /* 0x0000040000047882 */ /* 0x000fe20000000000 */
[----:B------:R-:W-:Y:S01]  /*0490*/  UMOV UR7, 0x80 ;  /* 0x0000008000077882 */ /* 0x000fe20000000000 */
[----:B------:R-:W-:Y:S01]  /*04a0*/  ELECT P0, URZ, PT ;  /* 0x00000000003f782f */ /* 0x000fe20003800000 */
[----:B0-----:R-:W-:Y:S02]  /*04b0*/  ULEA UR6, UR5, UR4, 0x18 ;  /* 0x0000000405067291 */ /* 0x001fe4000f8ec03f */
[----:B------:R-:W-:-:S04]  /*04c0*/  UIADD3 UR4, -UR7, 0x100000, URZ ;  /* 0x0010000007047890 */ /* 0x000fc8000fffe13f */
[----:B------:R-:W-:Y:S02]  /*04d0*/  USHF.L.U32 UR5, UR4, 0xb, URZ ;  /* 0x0000000b04057899 */ /* 0x000fe4000800063f */
[----:B------:R-:W-:Y:S01]  /*04e0*/  USHF.L.U32 UR4, UR4, 0x1, URZ ;  /* 0x0000000104047899 */ /* 0x000fe2000800063f */
[----:B------:R-:W0:Y:S11]  /*04f0*/  FENCE.VIEW.ASYNC.S ;  /* 0x00000000000073c6 */ /* 0x000e360000000000 */
[----:B0-----:R0:W0:Y:S01]  /*0500*/  SYNCS.EXCH.64 URZ, [UR6+0x38870], UR4 ;  /* 0x03887004063f75b2 */ /* 0x0010220008000100 */
[----:B------:R0:W0:Y:S01]  /*0510*/  SYNCS.EXCH.64 URZ, [UR6+0x38880], UR4 ;  /* 0x03888004063f75b2 */ /* 0x0000220008000100 */
[----:B------:R0:W0:Y:S01]  /*0520*/  SYNCS.EXCH.64 URZ, [UR6+0x38878], UR4 ;  /* 0x03887804063f75b2 */ /* 0x0000220008000100 */
[----:B------:R0:W0:Y:S01]  /*0530*/  SYNCS.EXCH.64 URZ, [UR6+0x38888], UR4 ;  /* 0x03888804063f75b2 */ /* 0x0000220008000100 */
[----:B------:R-:W-:Y:S01]  /*0540*/  NOP ;  /* 0x0000000000007918 */ /* 0x000fe20000000000 */
.L_x_2:
        /* <DEDUP_REMOVED lines=22> */
.L_x_3:
[----:B------:R-:W5:Y:S01]  /*06b0*/  SHFL.IDX PT, R2, R0, RZ, 0x1f ;  /* 0x00001fff00027589 */ /* 0x000f6200000e0000 */
[----:B------:R-:W0:Y:S01]  /*06c0*/  S2UR UR45, SR_CgaCtaId ;  /* 0x00000000002d79c3 */ /* 0x000e220000008800 */
[----:B------:R-:W-:Y:S01]  /*06d0*/  R2UR UR9, R3 ;  /* 0x00000000030972ca */ /* 0x000fe200000e0000 */
[----:B------:R-:W-:Y:S01]  /*06e0*/  NOP ;  /* 0x0000000000007918 */ /* 0x000fe20000000000 */
[----:B-----5:R-:W-:-:S13]  /*06f0*/  ISETP.NE.AND P0, PT, R2, RZ, PT ;  /* 0x000000ff0200720c */ /* 0x020fda0003f05270 */
[----:B0-----:R-:W-:Y:S05]  /*0700*/  @P0 BRA `(.L_x_4) ;  /* 0x0000000000480947 */ /* 0x001fea0003800000 */
        /* <DEDUP_REMOVED lines=18> */
.L_x_4:
[----:B------:R-:W-:Y:S01]  /*0830*/  UISETP.NE.AND UP0, UPT, UR9, URZ, UPT ;  /* 0x0000003f0900728c */ /* 0x000fe2000bf05270 */
[----:B------:R-:W-:Y:S01]  /*0840*/  NOP ;  /* 0x0000000000007918 */ /* 0x000fe20000000000 */
[----:B------:R-:W-:Y:S01]  /*0850*/  UMOV UR38, 0x1 ;  /* 0x0000000100267882 */ /* 0x000fe20000000000 */
[----:B------:R-:W-:Y:S01]  /*0860*/  ULDC.64 UR48, c[0x0][0x208] ;  /* 0x0000820000307ab9 */ /* 0x000fe20000000a00 */
[----:B------:R-:W-:Y:S01]  /*0870*/  USEL UR38, UR38, 0x2, !UP0 ;  /* 0x0000000226267887 */ /* 0x000fe2000c000000 */
[----:B01234-:R-:W-:Y:S01]  /*0880*/  BAR.SYNC.DEFER_BLOCKING 0x0 ;  /* 0x0000000000007b1d */ /* 0x01ffe20000010000 */
[----:B------:R-:W-:-:S13]  /*0890*/  PLOP3.LUT P0, PT, PT, PT, UP0, 0x80, 0x0 ;  /* 0x000000000000781c */ /* 0x000fda0003f0f008 */
[----:B------:R-:W-:Y:S05]  /*08a0*/  @!P0 BRA `(.L_x_5) ;  /* 0x0000009400888947 */ /* 0x000fea0003800000 */
.L_x_6:
[----:B------:R-:W-:-:S08]  /*08b0*/  NOP ;  /* 0x0000000000007918 */ /* 0x000fd00000000000 */
[----:B------:R-:W0:Y:S02]  /*08c0*/  USETMAXREG.TRY_ALLOC.CTAPOOL UP0, 0xe8 ;  /* 0x000000e8000079c8 */ /* 0x000e240008000600 */
[----:B0-----:R-:W-:-:S13]  /*08d0*/  PLOP3.LUT P0, PT, PT, PT, UP0, 0x80, 0x0 ;  /* 0x000000000000781c */ /* 0x001fda0003f0f008 */
[----:B------:R-:W-:Y:S05]  /*08e0*/  @!P0 BRA `(.L_x_6) ;  /* 0xfffffffc00f08947 */ /* 0x000fea000383ffff */
[----:B------:R-:W0:Y:S01]  /*08f0*/  S2R R0, SR_TID.X ;  /* 0x0000000000007919 */ /* 0x000e220000002100 */
[----:B------:R-:W1:Y:S08]  /*0900*/  S2UR UR41, SR_CTAID.X ;  /* 0x00000000002979c3 */ /* 0x000e700000002500 */
[----:B------:R-:W-:Y:S06]  /*0910*/  BAR.ARV 0x8, 0x180 ;  /* 0x0206000000007b1d */ /* 0x000fec0000002000 */
[----:B0-----:R-:W-:-:S04]  /*0920*/  SHF.R.U32.HI R0, RZ, 0x7, R0 ;  /* 0x00000007ff007819 */ /* 0x001fc80000011600 */
[----:B------:R-:W-:Y:S02]  /*0930*/  ISETP.NE.AND P0, PT, R0, 0x1, PT ;  /* 0x000000010000780c */ /* 0x000fe40003f05270 */
[----:B------:R-:W1:Y:S11]  /*0940*/  LDC R0, c[0x0][0xc34] ;  /* 0x00030d00ff007b82 */ /* 0x000e760000000800 */
[----:B------:R-:W-:Y:S06]  /*0950*/  @!P0 BAR.ARV 0x9, 0x100 ;  /* 0x0244000000008b1d */ /* 0x000fec0000002000 */
[----:B-1----:R-:W-:-:S13]  /*0960*/  ISETP.LE.AND P0, PT, R0, UR41, PT ;  /* 0x0000002900007c0c */ /* 0x002fda000bf03270 */
[----:B------:R-:W-:Y:S05]  /*0970*/  @P0 EXIT ;  /* 0x000000000000094d */ /* 0x000fea0003800000 */
[----:B------:R-:W0:Y:S01]  /*0980*/  S2R R2, SR_TID.X ;  /* 0x0000000000027919 */ /* 0x000e220000002100 */
[----:B------:R-:W-:Y:S01]  /*0990*/  ULOP3.LUT UR43, UR38, 0x1, URZ, 0xfc, !UPT ;  /* 0x00000001262b7892 */ /* 0x000fe2000f8efc3f */
[----:B------:R-:W-:Y:S01]  /*09a0*/  UMOV UR42, URZ ;  /* 0x0000003f002a7c82 */ /* 0x000fe20008000000 */
[----:B------:R-:W-:Y:S01]  /*09b0*/  UMOV UR36, URZ ;  /* 0x0000003f00247c82 */ /* 0x000fe20008000000 */
[----:B------:R-:W-:Y:S01]  /*09c0*/  UMOV UR37, URZ ;  /* 0x0000003f00257c82 */ /* 0x000fe20008000000 */
[----:B0-----:R-:W-:-:S05]  /*09d0*/  VIADD R22, R2, 0xffffff80 ;  /* 0xffffff8002167836 */ /* 0x001fca0000000000 */
[----:B------:R-:W-:-:S04]  /*09e0*/  SHF.R.S32.HI R3, RZ, 0x1f, R22 ;  /* 0x0000001fff037819 */ /* 0x000fc80000011416 */
[CC--:B------:R-:W-:Y:S02]  /*09f0*/  LEA.HI R0, R3.reuse, R22.reuse, RZ, 0x7 ;  /* 0x0000001603007211 */ /* 0x0c0fe400078f38ff */
[CC--:B------:R-:W-:Y:S02]  /*0a00*/  LEA.HI R2, R3.reuse, R22.reuse, RZ, 0x4 ;  /* 0x0000001603027211 */ /* 0x0c0fe400078f20ff */
[----:B------:R-:W-:Y:S02]  /*0a10*/  LOP3.LUT R5, R0, 0xffffff80, RZ, 0xc0, !PT ;  /* 0xffffff8000057812 */ /* 0x000fe400078ec0ff */
[----:B------:R-:W-:Y:S02]  /*0a20*/  SHF.R.S32.HI R7, RZ, 0x4, R2 ;  /* 0x00000004ff077819 */ /* 0x000fe40000011402 */
[----:B------:R-:W-:Y:S01]  /*0a30*/  LEA.HI R10, R3, R22, RZ, 0x2 ;  /* 0x00000016030a7211 */ /* 0x000fe200078f10ff */
[----:B------:R-:W-:Y:S01]  /*0a40*/  IMAD.IADD R216, R22, 0x1, -R5 ;  /* 0x0000000116d87824 */ /* 0x000fe200078e0a05 */
[----:B------:R-:W-:-:S02]  /*0a50*/  LOP3.LUT R5, R2, 0x3fffff0, RZ, 0xc0, !PT ;  /* 0x03fffff002057812 */ /* 0x000fc400078ec0ff */
[----:B------:R-:W-:Y:S02]  /*0a60*/  LEA.HI R2, R2, R7, RZ, 0x1 ;  /* 0x0000000702027211 */ /* 0x000fe400078f08ff */
[----:B------:R-:W-:Y:S01]  /*0a70*/  SHF.R.S32.HI R9, RZ, 0x1f, R216 ;  /* 0x0000001fff097819 */ /* 0x000fe200000114d8 */
[----:B------:R-:W-:Y:S01]  /*0a80*/  IMAD.IADD R5, R22, 0x1, -R5 ;  /* 0x0000000116057824 */ /* 0x000fe200078e0a05 */
[----:B------:R-:W-:Y:S02]  /*0a90*/  LOP3.LUT R2, R2, 0x1ffffffe, RZ, 0xc0, !PT ;  /* 0x1ffffffe02027812 */ /* 0x000fe400078ec0ff */
[----:B------:R-:W-:Y:S02]  /*0aa0*/  LEA.HI R6, R9, R216, RZ, 0x2 ;  /* 0x000000d809067211 */ /* 0x000fe400078f10ff */
[----:B------:R-:W-:Y:S01]  /*0ab0*/  LEA.HI R4, R3, R22, RZ, 0x5 ;  /* 0x0000001603047211 */ /* 0x000fe200078f28ff */
[----:B------:R-:W-:Y:S01]  /*0ac0*/  IMAD.IADD R2, R7, 0x1, -R2 ;  /* 0x0000000107027824 */ /* 0x000fe200078e0a02 */
[----:B------:R-:W-:-:S02]  /*0ad0*/  SHF.R.S32.HI R8, RZ, 0x2, R6 ;  /* 0x00000002ff087819 */ /* 0x000fc40000011406 */
[----:B------:R-:W-:Y:S01]  /*0ae0*/  SHF.R.S32.HI R11, RZ, 0x1f, R6 ;  /* 0x0000001fff0b7819 */ /* 0x000fe20000011406 */
[----:B------:R-:W-:Y:S01]  /*0af0*/  IMAD.SHL.U32 R4, R4, 0x20, RZ ;  /* 0x0000002004047824 */ /* 0x000fe200078e00ff */
[----:B------:R-:W-:Y:S02]  /*0b00*/  LOP3.LUT R7, R10, 0xfffffffc, RZ, 0xc0, !PT ;  /* 0xfffffffc0a077812 */ /* 0x000fe400078ec0ff */
[----:B------:R-:W-:Y:S02]  /*0b10*/  LEA.HI R11, R11, R8, RZ, 0x3 ;  /* 0x000000080b0b7211 */ /* 0x000fe400078f18ff */
[----:B------:R-:W-:Y:S01]  /*0b20*/  LEA.HI R23, R3, R22, RZ, 0x3 ;  /* 0x0000001603177211 */ /* 0x000fe200078f18ff */
[----:B------:R-:W-:Y:S01]  /*0b30*/  IMAD.IADD R7, R22, 0x1, -R7 ;  /* 0x0000000116077824 */ /* 0x000fe200078e0a07 */
[----:B------:R-:W-:Y:S02]  /*0b40*/  LOP3.LUT R11, R11, 0xfffffff8, RZ, 0xc0, !PT ;  /* 0xfffffff80b0b7812 */ /* 0x000fe400078ec0ff */
[----:B------:R-:W-:-:S02]  /*0b50*/  SHF.R.S32.HI R217, RZ, 0x7, R0 ;  /* 0x00000007ffd97819 */ /* 0x000fc40000011400 */
[----:B------:R-:W-:Y:S01]  /*0b60*/  LEA.HI R9, R9, R216, RZ, 0x5 ;  /* 0x000000d809097211 */ /* 0x000fe200078f28ff */
[----:B------:R-:W-:Y:S01]  /*0b70*/  IMAD.IADD R8, R8, 0x1, -R11 ;  /* 0x0000000108087824 */ /* 0x000fe200078e0a0b */
[----:B------:R-:W-:Y:S02]  /*0b80*/  LOP3.LUT R11, R23, 0xfffffff8, RZ, 0xc0, !PT ;  /* 0xfffffff8170b7812 */ /* 0x000fe400078ec0ff */
[----:B------:R-:W-:Y:S02]  /*0b90*/  LEA.HI R0, R0, R217, RZ, 0x1 ;  /* 0x000000d900007211 */ /* 0x000fe400078f08ff */
[----:B------:R-:W-:Y:S01]  /*0ba0*/  LOP3.LUT R4, R4, 0xfffffc00, RZ, 0xc0, !PT ;  /* 0xfffffc0004047812 */ /* 0x000fe200078ec0ff */
[----:B------:R-:W-:Y:S01]  /*0bb0*/  IMAD.IADD R22, R22, 0x1, -R11 ;  /* 0x0000000116167824 */ /* 0x000fe200078e0a0b */
[----:B------:R-:W-:Y:S02]  /*0bc0*/  SHF.R.S32.HI R9, RZ, 0x5, R9 ;  /* 0x00000005ff097819 */ /* 0x000fe40000011409 */
[----:B------:R-:W-:Y:S01]  /*0bd0*/  LEA.HI R3, R7, R7, RZ, 0x1 ;  /* 0x0000000707037211 */ /* 0x000fe200078f08ff */
[----:B------:R-:W-:Y:S01]  /*0be0*/  IMAD R5, R5, 0x40, R4 ;  /* 0x0000004005057824 */ /* 0x000fe200078e0204 */
[----:B------:R-:W-:Y:S01]  /*0bf0*/  LOP3.LUT R0, R0, 0x3fffffe, RZ, 0xc0, !PT ;  /* 0x03fffffe00007812 */ /* 0x000fe200078ec0ff */
[----:B------:R-:W-:Y:S01]  /*0c00*/  IMAD.SHL.U32 R16, R22, 0x8, RZ ;  /* 0x0000000816107824 */ /* 0x000fe200078e00ff */
[----:B------:R-:W-:Y:S01]  /*0c10*/  LOP3.LUT R4, R3, 0x1ffffffe, RZ, 0xc0, !PT ;  /* 0x1ffffffe03047812 */ /* 0x000fe200078ec0ff */
[----:B------:R-:W-:Y:S01]  /*0c20*/  IMAD R9, R9, 0x10, R8 ;  /* 0x0000001009097824 */ /* 0x000fe200078e0208 */
[----:B------:R-:W-:Y:S01]  /*0c30*/  LOP3.LUT R219, R6, 0x7ffffffc, RZ, 0xc0, !PT ;  /* 0x7ffffffc06db7812 */ /* 0x000fe200078ec0ff */
[----:B------:R-:W-:Y:S01]  /*0c40*/  IMAD.IADD R0, R217, 0x1, -R0 ;  /* 0x00000001d9007824 */ /* 0x000fe200078e0a00 */
[----:B------:R-:W-:Y:S01]  /*0c50*/  SHF.R.S32.HI R23, RZ, 0x3, R23 ;  /* 0x00000003ff177819 */ /* 0x000fe20000011417 */
[----:B------:R-:W-:-:S02]  /*0c60*/  VIADD R19, R16, 0x40 ;  /* 0x0000004010137836 */ /* 0x000fc40000000000 */
[C---:B------:R-:W-:Y:S02]  /*0c70*/  VIADD R18, R16.reuse, 0x80 ;  /* 0x0000008010127836 */ /* 0x040fe40000000000 */
[----:B------:R-:W-:Y:S01]  /*0c80*/  VIADD R17, R16, 0xc0 ;  /* 0x000000c010117836 */ /* 0x000fe20000000000 */
[----:B------:R-:W-:Y:S01]  /*0c90*/  SHF.R.S32.HI R224, RZ, 0x1f, R19 ;  /* 0x0000001fffe07819 */ /* 0x000fe20000011413 */
[----:B------:R-:W-:Y:S01]  /*0ca0*/  IMAD.IADD R7, R7, 0x1, -R4 ;  /* 0x0000000107077824 */ /* 0x000fe200078e0a04 */
[----:B------:R-:W-:Y:S01]  /*0cb0*/  SHF.R.S32.HI R223, RZ, 0x1f, R18 ;  /* 0x0000001fffdf7819 */ /* 0x000fe20000011412 */
[----:B------:R-:W-:Y:S01]  /*0cc0*/  IMAD R218, R0, 0x40, R9 ;  /* 0x0000004000da7824 */ /* 0x000fe200078e0209 */
[----:B------:R-:W-:Y:S01]  /*0cd0*/  SHF.R.S32.HI R222, RZ, 0x1f, R17 ;  /* 0x0000001fffde7819 */ /* 0x000fe20000011411 */
[----:B------:R-:W-:Y:S02]  /*0ce0*/  IMAD R221, R2, 0x8, R5 ;  /* 0x0000000802dd7824 */ /* 0x000fe400078e0205 */
[----:B------:R-:W-:-:S02]  /*0cf0*/  IMAD.IADD R219, R216, 0x1, -R219 ;  /* 0x00000001d8db7824 */ /* 0x000fc400078e0adb */
[----:B------:R-:W-:-:S07]  /*0d00*/  IMAD R220, R7, 0x8, R218 ;  /* 0x0000000807dc7824 */ /* 0x000fce00078e02da */
.L_x_39:
[----:B------:R-:W0:Y:S01]  /*0d10*/  SHFL.IDX PT, R0, R217, RZ, 0x1f ;  /* 0x00001fffd9007589 */ /* 0x000e2200000e0000 */
[----:B------:R-:W-:Y:S01]  /*0d20*/  ULDC UR4, c[0x0][0xc38] ;  /* 0x00030e0000047ab9 */ /* 0x000fe20000000800 */
[----:B------:R-:W1:Y:S01]  /*0d30*/  S2UR UR44, SR_CgaCtaId ;  /* 0x00000000002c79c3 */ /* 0x000e620000008800 */
[----:B------:R-:W-:Y:S01]  /*0d40*/  UISETP.NE.AND UP0, UPT, UR4, 0x1, UPT ;  /* 0x000000010400788c */ /* 0x000fe2000bf05270 */
[----:B------:R-:W-:Y:S02]  /*0d50*/  UMOV UR39, UR41 ;  /* 0x0000002900277c82 */ /* 0x000fe40008000000 */
[----:B------:R-:W-:Y:S01]  /*0d60*/  ULDC UR4, c[0x0][0xc44] ;  /* 0x0003110000047ab9 */ /* 0x000fe20000000800 */
[----:B------:R-:W-:Y:S01]  /*0d70*/  ULDC.64 UR10, c[0x0][0x418] ;  /* 0x00010600000a7ab9 */ /* 0x000fe20000000a00 */
[----:B------:R-:W-:Y:S01]  /*0d80*/  UISETP.NE.AND UP1, UPT, UR4, 0x1, UPT ;  /* 0x000000010400788c */ /* 0x000fe2000bf25270 */
[----:B------:R-:W-:Y:S01]  /*0d90*/  UMOV UR50, 0x400 ;  /* 0x0000040000327882 */ /* 0x000fe20000000000 */
[----:B------:R-:W-:Y:S01]  /*0da0*/  ULDC UR47, c[0x0][0x424] ;  /* 0x00010900002f7ab9 */ /* 0x000fe20000000800 */
[----:B------:R-:W-:-:S03]  /*0db0*/  ULDC UR7, c[0x0][0x2f0] ;  /* 0x0000bc0000077ab9 */ /* 0x000fc60000000800 */
[----:B------:R-:W-:Y:S01]  /*0dc0*/  @UP0 ULDC UR4, c[0x0][0xc3c] ;  /* 0x00030f0000040ab9 */ /* 0x000fe20000000800 */
[----:B------:R-:W-:Y:S01]  /*0dd0*/  @UP0 ULDC UR6, c[0x0][0xc40] ;  /* 0x0003100000060ab9 */ /* 0x000fe20000000800 */
[----:B------:R-:W-:-:S03]  /*0de0*/  UIMAD.WIDE.U32 UR4, UR41, UR4, URZ ;  /* 0x00000004290472a5 */ /* 0x000fc6000f8e003f */
[----:B------:R-:W-:Y:S01]  /*0df0*/  @UP1 ULDC.64 UR8, c[0x0][0xc48] ;  /* 0x0003120000081ab9 */ /* 0x000fe20000000a00 */
[----:B------:R-:W-:Y:S02]  /*0e00*/  @UP0 USHF.R.U32.HI UR39, URZ, UR6, UR5 ;  /* 0x000000063f270299 */ /* 0x000fe40008011605 */
[----:B------:R-:W-:Y:S01]  /*0e10*/  UISETP.NE.U32.AND UP0, UPT, UR10, URZ, UPT ;  /* 0x0000003f0a00728c */ /* 0x000fe2000bf05070 */
[----:B0-----:R-:W-:Y:S01]  /*0e20*/  R2UR UR6, R0 ;  /* 0x00000000000672ca */ /* 0x001fe200000e0000 */
[----:B------:R-:W-:Y:S02]  /*0e30*/  UIMAD.WIDE.U32 UR4, UR39, UR8, URZ ;  /* 0x00000008270472a5 */ /* 0x000fe4000f8e003f */
[----:B-1----:R-:W-:Y:S02]  /*0e40*/  ULEA UR50, UR44, UR50, 0x18 ;  /* 0x000000322c327291 */ /* 0x002fe4000f8ec03f */
[----:B------:R-:W-:Y:S01]  /*0e50*/  UISETP.NE.AND.EX UP0, UPT, UR11, URZ, UPT, UP0 ;  /* 0x0000003f0b00728c */ /* 0x000fe2000bf05300 */
[----:B------:R-:W-:Y:S01]  /*0e60*/  UMOV UR40, UR39 ;  /* 0x0000002700287c82 */ /* 0x000fe20008000000 */
[----:B------:R-:W-:-:S02]  /*0e70*/  @UP1 USHF.R.U32.HI UR40, URZ, UR9, UR5 ;  /* 0x000000093f281299 */ /* 0x000fc40008011605 */
[----:B------:R-:W-:Y:S02]  /*0e80*/  UIADD3 UR5, UR50, 0x20400, URZ ;  /* 0x0002040032057890 */ /* 0x000fe4000fffe03f */
[----:B------:R-:W-:Y:S02]  /*0e90*/  USEL UR47, UR47, 0x1, UP0 ;  /* 0x000000012f2f7887 */ /* 0x000fe40008000000 */
[----:B------:R-:W-:Y:S02]  /*0ea0*/  ULEA.HI UR4, UR6, UR6, URZ, 0x1 ;  /* 0x0000000606047291 */ /* 0x000fe4000f8f083f */
[----:B------:R-:W-:Y:S02]  /*0eb0*/  ULOP3.LUT UP0, URZ, UR5, 0x3ff, URZ, 0xc0, !UPT ;  /* 0x000003ff053f7892 */ /* 0x000fe4000f80c03f */
[----:B------:R-:W-:Y:S02]  /*0ec0*/  ULOP3.LUT UR4, UR4, 0x1e, URZ, 0xc0, !UPT ;  /* 0x0000001e04047892 */ /* 0x000fe4000f8ec03f */
[----:B------:R-:W-:-:S02]  /*0ed0*/  UIMAD UR47, UR47, UR7, URZ ;  /* 0x000000072f2f72a4 */ /* 0x000fc4000f8e023f */
[----:B------:R-:W-:Y:S01]  /*0ee0*/  UIADD3 UR4, UR6, -UR4, URZ ;  /* 0x8000000406047290 */ /* 0x000fe2000fffe03f */
[----:B------:R-:W-:Y:S01]  /*0ef0*/  PLOP3.LUT P0, PT, PT, PT, UP0, 0x80, 0x0 ;  /* 0x000000000000781c */ /* 0x000fe20003f0f008 */
[----:B------:R-:W-:Y:S02]  /*0f00*/  UIADD3 UR6, UR47, 0x7f, URZ ;  /* 0x0000007f2f067890 */ /* 0x000fe4000fffe03f */
[----:B------:R-:W-:Y:S02]  /*0f10*/  ULEA UR4, UR4, UR5, 0xd ;  /* 0x0000000504047291 */ /* 0x000fe4000f8e683f */
[----:B------:R-:W-:Y:S02]  /*0f20*/  USHF.R.S32.HI UR5, URZ, 0x1f, UR6 ;  /* 0x0000001f3f057899 */ /* 0x000fe40008011406 */
[----:B------:R-:W-:Y:S02]  /*0f30*/  USHF.R.U32.HI UR4, URZ, 0x4, UR4 ;  /* 0x000000043f047899 */ /* 0x000fe40008011604 */
[----:B------:R-:W-:-:S02]  /*0f40*/  ULEA.HI UR5, UR5, UR6, URZ, 0x7 ;  /* 0x0000000605057291 */ /* 0x000fc4000f8f383f */
[----:B------:R-:W-:Y:S02]  /*0f50*/  ULOP3.LUT UR52, UR4, 0x3fff, URZ, 0xc0, !UPT ;  /* 0x00003fff04347892 */ /* 0x000fe4000f8ec03f */
[----:B------:R-:W-:Y:S01]  /*0f60*/  USHF.R.S32.HI UR46, URZ, 0x7, UR5 ;  /* 0x000000073f2e7899 */ /* 0x000fe20008011405 */
[----:B---34-:R-:W-:Y:S11]  /*0f70*/  @!P0 BRA `(.L_x_7) ;  /* 0x0000000000408947 */ /* 0x018ff60003800000 */
[----:B------:R-:W-:Y:S01]  /*0f80*/  MOV R0, 0x0 ;  /* 0x0000000000007802 */ /* 0x000fe20000000f00 */
[----:B------:R-:W-:Y:S01]  /*0f90*/  ULDC.64 UR4, c[0x4][0xc0] ;  /* 0x0100300000047ab9 */ /* 0x000fe20000000a00 */
[----:B------:R-:W-:Y:S01]  /*0fa0*/  ULDC.64 UR6, c[0x4][0x30] ;  /* 0x01000c0000067ab9 */ /* 0x000fe20000000a00 */
[----:B------:R-:W-:Y:S01]  /*0fb0*/  IMAD.U32 R4, RZ, RZ, UR4 ;  /* 0x00000004ff047e24 */ /* 0x000fe2000f8e00ff */
[----:B------:R0:W1:Y:S01]  /*0fc0*/  LDC.64 R2, c[0x4][R0] ;  /* 0x0100000000027b82 */ /* 0x0000620000000a00 */
[----:B------:R-:W-:Y:S01]  /*0fd0*/  IMAD.U32 R5, RZ, RZ, UR5 ;  /* 0x00000005ff057e24 */ /* 0x000fe2000f8e00ff */
[----:B------:R-:W-:Y:S01]  /*0fe0*/  ULDC.64 UR4, c[0x4][0xc8] ;  /* 0x0100320000047ab9 */ /* 0x000fe20000000a00 */
[----:B------:R-:W-:Y:S01]  /*0ff0*/  IMAD.U32 R10, RZ, RZ, UR6 ;  /* 0x00000006ff0a7e24 */ /* 0x000fe2000f8e00ff */
[----:B------:R-:W-:Y:S01]  /*1000*/  MOV R13, RZ ;  /* 0x000000ff000d7202 */ /* 0x000fe20000000f00 */
[----:B------:R-:W-:Y:S02]  /*1010*/  IMAD.U32 R6, RZ, RZ, UR4 ;  /* 0x00000004ff067e24 */ /* 0x000fe4000f8e00ff */
[----:B------:R-:W-:-:S02]  /*1020*/  IMAD.U32 R7, RZ, RZ, UR5 ;  /* 0x00000005ff077e24 */ /* 0x000fc4000f8e00ff */
[----:B------:R-:W-:Y:S02]  /*1030*/  IMAD.U32 R11, RZ, RZ, UR7 ;  /* 0x00000007ff0b7e24 */ /* 0x000fe4000f8e00ff */
[----:B------:R-:W-:Y:S02]  /*1040*/  IMAD.MOV.U32 R8, RZ, RZ, 0x70 ;  /* 0x00000070ff087424 */ /* 0x000fe400078e00ff */
[----:B0-----:R-:W-:-:S07]  /*1050*/  IMAD.MOV.U32 R12, RZ, RZ, 0x1 ;  /* 0x00000001ff0c7424 */ /* 0x001fce00078e00ff */
[----:B------:R-:W-:-:S07]  /*1060*/  LEPC R20, `(.L_x_7) ;  /* 0x000000001014794e */ /* 0x000fce0000000000 */
[----:B-1----:R-:W-:Y:S05]  /*1070*/  CALL.ABS.NOINC R2 ;  /* 0x0000000002007343 */ /* 0x002fea0003c00000 */
.L_x_7:
[----:B------:R-:W-:Y:S01]  /*1080*/  ULDC.64 UR6, c[0x0][0x990] ;  /* 0x0002640000067ab9 */ /* 0x000fe20000000a00 */
[----:B------:R-:W-:Y:S01]  /*1090*/  ULDC.64 UR4, c[0x0][0x998] ;  /* 0x0002660000047ab9 */ /* 0x000fe20000000a00 */
[----:B------:R-:W-:Y:S01]  /*10a0*/  UISETP.NE.U32.AND UP0, UPT, UR6, URZ, UPT ;  /* 0x0000003f0600728c */ /* 0x000fe2000bf05070 */
[----:B------:R-:W-:Y:S01]  /*10b0*/  IMAD.MOV.U32 R5, RZ, RZ, 0x3f800000 ;  /* 0x3f800000ff057424 */ /* 0x000fe200078e00ff */
[----:B------:R-:W-:Y:S01]  /*10c0*/  UISETP.NE.U32.AND UP1, UPT, UR4, URZ, UPT ;  /* 0x0000003f0400728c */ /* 0x000fe2000bf25070 */
[----:B------:R-:W-:Y:S01]  /*10d0*/  IMAD.MOV.U32 R0, RZ, RZ, 0x3f800000 ;  /* 0x3f800000ff007424 */ /* 0x000fe200078e00ff */
[----:B------:R-:W-:Y:S02]  /*10e0*/  UISETP.NE.AND.EX UP0, UPT, UR7, URZ, UPT, UP0 ;  /* 0x0000003f0700728c */ /* 0x000fe4000bf05300 */
[----:B------:R-:W-:-:S04]  /*10f0*/  UISETP.NE.AND.EX UP1, UPT, UR5, URZ, UPT, UP1 ;  /* 0x0000003f0500728c */ /* 0x000fc8000bf25310 */
[----:B------:R-:W-:Y:S02]  /*1100*/  PLOP3.LUT P0, PT, PT, PT, UP0, 0x80, 0x0 ;  /* 0x000000000000781c */ /* 0x000fe40003f0f008 */
[----:B------:R-:W-:-:S03]  /*1110*/  PLOP3.LUT P1, PT, PT, PT, UP1, 0x80, 0x0 ;  /* 0x000000000000781c */ /* 0x000fc60003f2f018 */
[----:B------:R-:W-:Y:S02]  /*1120*/  @UP0 USHF.R.S32.HI UR8, URZ, 0x1f, UR40 ;  /* 0x0000001f3f080899 */ /* 0x000fe40008011428 */
[----:B------:R-:W-:Y:S01]  /*1130*/  @UP1 USHF.R.S32.HI UR9, URZ, 0x1f, UR40 ;  /* 0x0000001f3f091899 */ /* 0x000fe20008011428 */
[----:B------:R-:W-:Y:S01]  /*1140*/  @UP0 ULDC.64 UR12, c[0x0][0x9a8] ;  /* 0x00026a00000c0ab9 */ /* 0x000fe20000000a00 */
[----:B------:R-:W-:Y:S02]  /*1150*/  @UP0 UIADD3 UR16, -UR40, URZ, URZ ;  /* 0x0000003f28100290 */ /* 0x000fe4000fffe13f */
[----:B------:R-:W-:Y:S01]  /*1160*/  @UP1 UIADD3 UR20, -UR40, URZ, URZ ;  /* 0x0000003f28141290 */ /* 0x000fe2000fffe13f */
[----:B------:R-:W-:Y:S01]  /*1170*/  @UP1 ULDC.64 UR14, c[0x0][0x9b8] ;  /* 0x00026e00000e1ab9 */ /* 0x000fe20000000a00 */
[----:B------:R-:W-:Y:S02]  /*1180*/  @UP0 UIMAD.WIDE.U32 UR10, UR40, UR12, URZ ;  /* 0x0000000c280a02a5 */ /* 0x000fe4000f8e003f */
[----:B------:R-:W-:Y:S01]  /*1190*/  @UP0 UIMAD UR8, UR8, UR12, URZ ;  /* 0x0000000c080802a4 */ /* 0x000fe2000f8e023f */
[----:B------:R-:W-:Y:S01]  /*11a0*/  @UP0 ULDC UR17, c[0x0][0xc44] ;  /* 0x0003110000110ab9 */ /* 0x000fe20000000800 */
[----:B------:R-:W-:Y:S01]  /*11b0*/  @UP1 ULDC UR21, c[0x0][0xc44] ;  /* 0x0003110000151ab9 */ /* 0x000fe20000000800 */
[----:B------:R-:W-:-:S02]  /*11c0*/  @UP1 UIMAD UR12, UR9, UR14, URZ ;  /* 0x0000000e090c12a4 */ /* 0x000fc4000f8e023f */
[----:B------:R-:W-:Y:S02]  /*11d0*/  @UP0 UIMAD UR16, UR17, UR16, UR39 ;  /* 0x00000010111002a4 */ /* 0x000fe4000f8e0227 */
[----:B------:R-:W-:Y:S02]  /*11e0*/  @UP1 UIMAD UR20, UR21, UR20, UR39 ;  /* 0x00000014151412a4 */ /* 0x000fe4000f8e0227 */
[----:B------:R-:W-:Y:S02]  /*11f0*/  @UP0 UIMAD UR18, UR40, UR13, UR8 ;  /* 0x0000000d281202a4 */ /* 0x000fe4000f8e0208 */
[----:B------:R-:W-:Y:S02]  /*1200*/  @UP0 USHF.R.S32.HI UR17, URZ, 0x1f, UR16 ;  /* 0x0000001f3f110899 */ /* 0x000fe40008011410 */
[----:B------:R-:W-:Y:S02]  /*1210*/  @UP1 USHF.R.S32.HI UR21, URZ, 0x1f, UR20 ;  /* 0x0000001f3f151899 */ /* 0x000fe40008011414 */
[----:B------:R-:W-:-:S02]  /*1220*/  @UP1 UIMAD.WIDE.U32 UR8, UR40, UR14, URZ ;  /* 0x0000000e280812a5 */ /* 0x000fc4000f8e003f */
[----:B------:R-:W-:Y:S02]  /*1230*/  @UP1 UIMAD UR19, UR40, UR15, UR12 ;  /* 0x0000000f281312a4 */ /* 0x000fe4000f8e020c */
[----:B------:R-:W-:Y:S01]  /*1240*/  @UP0 UIADD3 UR11, UR11, UR18, URZ ;  /* 0x000000120b0b0290 */ /* 0x000fe2000fffe03f */
[----:B------:R-:W-:Y:S01]  /*1250*/  @UP0 ULDC.64 UR14, c[0x0][0x9b0] ;  /* 0x00026c00000e0ab9 */ /* 0x000fe20000000a00 */
[----:B------:R-:W-:Y:S01]  /*1260*/  @UP1 ULDC.64 UR12, c[0x0][0x9c0] ;  /* 0x00027000000c1ab9 */ /* 0x000fe20000000a00 */
[----:B------:R-:W-:Y:S02]  /*1270*/  @UP0 UIMAD UR17, UR17, UR14, URZ ;  /* 0x0000000e111102a4 */ /* 0x000fe4000f8e023f */
[----:B------:R-:W-:Y:S02]  /*1280*/  @UP1 UIMAD UR18, UR21, UR12, URZ ;  /* 0x0000000c151212a4 */ /* 0x000fe4000f8e023f */
[----:B------:R-:W-:Y:S02]  /*1290*/  @UP1 UIADD3 UR9, UR9, UR19, URZ ;  /* 0x0000001309091290 */ /* 0x000fe4000fffe03f */
[----:B------:R-:W-:-:S02]  /*12a0*/  @UP0 UIMAD UR17, UR16, UR15, UR17 ;  /* 0x0000000f101102a4 */ /* 0x000fc4000f8e0211 */
[----:B------:R-:W-:Y:S02]  /*12b0*/  @UP1 UIMAD UR18, UR20, UR13, UR18 ;  /* 0x0000000d141212a4 */ /* 0x000fe4000f8e0212 */
[----:B------:R-:W-:Y:S02]  /*12c0*/  @UP0 UIMAD.WIDE.U32 UR14, UR16, UR14, UR10 ;  /* 0x0000000e100e02a5 */ /* 0x000fe4000f8e000a */
[----:B------:R-:W-:Y:S02]  /*12d0*/  @UP1 UIMAD.WIDE.U32 UR12, UR20, UR12, UR8 ;  /* 0x0000000c140c12a5 */ /* 0x000fe4000f8e0008 */
[----:B------:R-:W-:Y:S02]  /*12e0*/  @UP0 UIADD3 UR9, UR15, UR17, URZ ;  /* 0x000000110f090290 */ /* 0x000fe4000fffe03f */
[----:B------:R-:W-:Y:S02]  /*12f0*/  @UP0 ULEA UR6, UP2, UR14, UR6, 0x2 ;  /* 0x000000060e060291 */ /* 0x000fe4000f84103f */
[----:B------:R-:W-:-:S02]  /*1300*/  @UP1 UIADD3 UR8, UR13, UR18, URZ ;  /* 0x000000120d081290 */ /* 0x000fc4000fffe03f */
[----:B------:R-:W-:Y:S02]  /*1310*/  @UP1 ULEA UR4, UP3, UR12, UR4, 0x2 ;  /* 0x000000040c041291 */ /* 0x000fe4000f86103f */
[----:B------:R-:W-:Y:S01]  /*1320*/  @UP0 ULEA.HI.X UR7, UR14, UR7, UR9, 0x2, UP2 ;  /* 0x000000070e070291 */ /* 0x000fe200090f1409 */
[----:B------:R-:W-:Y:S01]  /*1330*/  IMAD.U32 R2, RZ, RZ, UR6 ;  /* 0x00000006ff027e24 */ /* 0x000fe2000f8e00ff */
[----:B------:R-:W-:Y:S02]  /*1340*/  @UP1 ULEA.HI.X UR5, UR12, UR5, UR8, 0x2, UP3 ;  /* 0x000000050c051291 */ /* 0x000fe400098f1408 */
[----:B------:R-:W-:Y:S02]  /*1350*/  IMAD.U32 R6, RZ, RZ, UR4 ;  /* 0x00000004ff067e24 */ /* 0x000fe4000f8e00ff */
[----:B------:R-:W-:Y:S02]  /*1360*/  IMAD.U32 R3, RZ, RZ, UR7 ;  /* 0x00000007ff037e24 */ /* 0x000fe4000f8e00ff */
[----:B------:R-:W-:-:S03]  /*1370*/  IMAD.U32 R7, RZ, RZ, UR5 ;  /* 0x00000005ff077e24 */ /* 0x000fc6000f8e00ff */
[----:B------:R-:W2:Y:S04]  /*1380*/  @P0 LDG.E R5, desc[UR48][R2.64] ;  /* 0x0000003002050981 */ /* 0x000ea8000c1e1900 */
[----:B------:R-:W2:Y:S01]  /*1390*/  @P1 LDG.E R0, desc[UR48][R6.64] ;  /* 0x0000003006001981 */ /* 0x000ea2000c1e1900 */
[----:B------:R-:W-:Y:S01]  /*13a0*/  ULOP3.LUT UR4, UR42, 0x1, URZ, 0xc0, !UPT ;  /* 0x000000012a047892 */ /* 0x000fe2000f8ec03f */
[----:B------:R-:W0:Y:S05]  /*13b0*/  S2R R20, SR_TID.X ;  /* 0x0000000000147919 */ /* 0x000e2a0000002100 */
[----:B------:R-:W-:Y:S01]  /*13c0*/  IMAD.U32 R4, RZ, RZ, UR4 ;  /* 0x00000004ff047e24 */ /* 0x000fe2000f8e00ff */
[----:B------:R-:W-:-:S04]  /*13d0*/  ULDC UR4, c[0x0][0x9d8] ;  /* 0x0002760000047ab9 */ /* 0x000fc80000000800 */
[----:B------:R-:W-:-:S04]  /*13e0*/  SHF.L.U32 R4, R4, 0x1f, RZ ;  /* 0x0000001f04047819 */ /* 0x000fc800000006ff */
[----:B------:R-:W1:Y:S01]  /*13f0*/  SYNCS.PHASECHK.TRANS64.TRYWAIT P0, [UR50+0x38800], R4 ;  /* 0x03880004ff0075a7 */ /* 0x000e620008000172 */
[----:B0-----:R-:W-:Y:S01]  /*1400*/  SHF.R.U32.HI R20, RZ, 0x7, R20 ;  /* 0x00000007ff147819 */ /* 0x001fe20000011614 */
[----:B--2---:R-:W-:-:S04]  /*1410*/  FMUL.FTZ R0, R5, R0 ;  /* 0x0000000005007220 */ /* 0x004fc80000410000 */
[----:B------:R-:W-:Y:S02]  /*1420*/  VIADD R5, R20, 0x8 ;  /* 0x0000000814057836 */ /* 0x000fe40000000000 */
[----:B------:R-:W-:Y:S01]  /*1430*/  FMUL.FTZ R0, R0, UR4 ;  /* 0x0000000400007c20 */ /* 0x000fe20008410000 */
[----:B-1----:R-:W-:Y:S06]  /*1440*/  @!P0 BRA `(.L_x_8) ;  /* 0x000000dc00248947 */ /* 0x002fec0003800000 */
.L_x_105:
[----:B------:R-:W-:Y:S05]  /*1450*/  WARPSYNC.ALL ;  /* 0x0000000000007948 */ /* 0x000fea0003800000 */
[----:B------:R-:W-:Y:S01]  /*1460*/  UISETP.NE.AND UP0, UPT, UR43, 0x3, UPT ;  /* 0x000000032b00788c */ /* 0x000fe2000bf05270 */
[----:B------:R1:W-:Y:S05]  /*1470*/  BAR.SYNC.DEFER_BLOCKING R5, 0x100 ;  /* 0x000400050000751d */ /* 0x0003ea0000010000 */
[----:B------:R-:W-:-:S13]  /*1480*/  PLOP3.LUT P0, PT, PT, PT, UP0, 0x80, 0x0 ;  /* 0x000000000000781c */ /* 0x000fda0003f0f008 */
[----:B-1----:R-:W-:Y:S05]  /*1490*/  @!P0 BRA `(.L_x_9) ;  /* 0x0000000000048947 */ /* 0x002fea0003800000 */
[----:B------:R-:W-:Y:S01]  /*14a0*/  BPT.TRAP 0x1 ;  /* 0x000000040000795c */ /* 0x000fe20000300000 */
.L_x_9:
[----:B------:R-:W-:Y:S01]  /*14b0*/  ULEA UR51, UR37, UR50, 0x3 ;  /* 0x0000003225337291 */ /* 0x000fe2000f8e183f */
[----:B------:R-:W-:-:S05]  /*14c0*/  IMAD.U32 R6, RZ, RZ, UR36 ;  /* 0x00000024ff067e24 */ /* 0x000fca000f8e00ff */
[----:B------:R-:W-:-:S04]  /*14d0*/  SHF.L.U32 R6, R6, 0x1f, RZ ;  /* 0x0000001f06067819 */ /* 0x000fc800000006ff */
[----:B------:R1:W2:Y:S01]  /*14e0*/  SYNCS.PHASECHK.TRANS64.TRYWAIT P1, [UR51+0x38830], R6 ;  /* 0x03883006ff0075a7 */ /* 0x0002a20008020173 */
[----:B------:R-:W-:Y:S05]  /*14f0*/  @!P0 BRA `(.L_x_10) ;  /* 0x0000000000048947 */ /* 0x000fea0003800000 */
[----:B------:R-:W-:Y:S01]  /*1500*/  BPT.TRAP 0x1 ;  /* 0x000000040000795c */ /* 0x000fe20000300000 */
.L_x_10:
[----:B--2---:R-:W-:Y:S05]  /*1510*/  @P1 BRA `(.L_x_11) ;  /* 0x0000000000081947 */ /* 0x004fea0003800000 */
[----:B------:R-:W2:Y:S02]  /*1520*/  SYNCS.PHASECHK.TRANS64.TRYWAIT P1, [UR51+0x38830], R6 ;  /* 0x03883006ff0075a7 */ /* 0x000ea40008020173 */
[----:B--2---:R-:W-:Y:S05]  /*1530*/  @!P1 BRA `(.L_x_12) ;  /* 0x000000dc00009947 */ /* 0x004fea0003800000 */
.L_x_11:
[----:B------:R-:W-:Y:S01]  /*1540*/  UIADD3 UR4, UR50, 0x28400, URZ ;  /* 0x0002840032047890 */ /* 0x000fe2000fffe03f */
[----:B------:R-:W-:Y:S01]  /*1550*/  WARPGROUP.ARRIVE ;  /* 0x00000000000079c5 */ /* 0x000fe20000000000 */
[----:B------:R-:W-:-:S05]  /*1560*/  ULOP3.LUT UR32, UR52, 0x10000, URZ, 0xfc, !UPT ;  /* 0x0001000034207892 */ /* 0x000fca000f8efc3f */
[----:B------:R-:W2:Y:S01]  /*1570*/  S2R R2, SR_TID.X ;  /* 0x0000000000027919 */ /* 0x000ea20000002100 */
[----:B------:R-:W-:Y:S01]  /*1580*/  USHF.R.U32.HI UR4, URZ, 0x4, UR4 ;  /* 0x000000043f047899 */ /* 0x000fe20008011604 */
[----:B------:R-:W-:Y:S01]  /*1590*/  UMOV UR33, 0x40000040 ;  /* 0x4000004000217882 */ /* 0x000fe20000000000 */
[----:B------:R-:W-:Y:S02]  /*15a0*/  UMOV UR35, 0x40000040 ;  /* 0x4000004000237882 */ /* 0x000fe40000000000 */
[----:B------:R-:W-:Y:S01]  /*15b0*/  ULOP3.LUT UR4, UR4, 0x3fff, URZ, 0xc0, !UPT ;  /* 0x00003fff04047892 */ /* 0x000fe2000f8ec03f */
[----:B------:R-:W-:Y:S01]  /*15c0*/  UMOV UR5, 0x40000040 ;  /* 0x4000004000057882 */ /* 0x000fe20000000000 */
[----:B------:R-:W-:Y:S02]  /*15d0*/  UMOV UR7, 0x40000040 ;  /* 0x4000004000077882 */ /* 0x000fe40000000000 */
[----:B------:R-:W-:Y:S02]  /*15e0*/  ULOP3.LUT UR45, UR4, 0x10000, URZ, 0xfc, !UPT ;  /* 0x00010000042d7892 */ /* 0x000fe4000f8efc3f */
[----:B------:R-:W-:-:S02]  /*15f0*/  UIADD3 UR4, UR32, 0x2, URZ ;  /* 0x0000000220047890 */ /* 0x000fc4000fffe03f */
[----:B------:R-:W-:Y:S02]  /*1600*/  ULEA UR34, UR37, UR45, 0xb ;  /* 0x0000002d25227291 */ /* 0x000fe4000f8e583f */
[----:B------:R-:W-:Y:S02]  /*1610*/  UIADD3 UR8, UR32, 0x4, URZ ;  /* 0x0000000420087890 */ /* 0x000fe4000fffe03f */
[----:B------:R-:W-:Y:S02]  /*1620*/  UIADD3 UR6, UR34, 0x2, URZ ;  /* 0x0000000222067890 */ /* 0x000fe4000fffe03f */
[----:B------:R-:W-:Y:S01]  /*1630*/  UIADD3 UR10, UR34, 0x4, URZ ;  /* 0x00000004220a7890 */ /* 0x000fe2000fffe03f */
[----:B------:R-:W-:Y:S02]  /*1640*/  UMOV UR9, 0x40000040 ;  /* 0x4000004000097882 */ /* 0x000fe40000000000 */
[----:B------:R-:W-:Y:S01]  /*1650*/  QGMMA.64x128x32.F32.E4M3.E4M3 R24, gdesc[UR32], RZ, !UPT, gsb0 ;  /* 0x01e00000201879f3 */ /* 0x000fe2000c0008ff */
[----:B------:R-:W-:Y:S01]  /*1660*/  UMOV UR11, 0x40000040 ;  /* 0x40000040000b7882 */ /* 0x000fe20000000000 */
[----:B------:R-:W-:-:S02]  /*1670*/  UIADD3 UR12, UR32, 0x6, URZ ;  /* 0x00000006200c7890 */ /* 0x000fc4000fffe03f */
[----:B------:R-:W-:Y:S01]  /*1680*/  UIADD3 UR14, UR34, 0x6, URZ ;  /* 0x00000006220e7890 */ /* 0x000fe2000fffe03f */
[----:B------:R-:W-:Y:S01]  /*1690*/  UMOV UR13, 0x40000040 ;  /* 0x40000040000d7882 */ /* 0x000fe20000000000 */
[----:B------:R-:W-:Y:S01]  /*16a0*/  UMOV UR15, 0x40000040 ;  /* 0x40000040000f7882 */ /* 0x000fe20000000000 */
[----:B------:R-:W-:Y:S02]  /*16b0*/  UIADD3 UR16, UR32, 0x400, URZ ;  /* 0x0000040020107890 */ /* 0x000fe4000fffe03f */
[----:B------:R-:W-:Y:S01]  /*16c0*/  UIADD3 UR18, UR34, 0x400, URZ ;  /* 0x0000040022127890 */ /* 0x000fe2000fffe03f */
[----:B--2---:R-:W-:Y:S01]  /*16d0*/  SHF.R.U32.HI R2, RZ, 0x7, R2 ;  /* 0x00000007ff027819 */ /* 0x004fe20000011602 */
[----:B------:R-:W-:Y:S01]  /*16e0*/  UMOV UR17, 0x40000040 ;  /* 0x4000004000117882 */ /* 0x000fe20000000000 */
[----:B------:R-:W-:Y:S01]  /*16f0*/  UMOV UR19, 0x40000040 ;  /* 0x4000004000137882 */ /* 0x000fe20000000000 */
[----:B------:R-:W-:Y:S01]  /*1700*/  UIADD3 UR20, UR32, 0x402, URZ ;  /* 0x0000040220147890 */ /* 0x000fe2000fffe03f */
[----:B------:R-:W-:Y:S01]  /*1710*/  IADD3 R2, -R2, 0xb, RZ ;  /* 0x0000000b02027810 */ /* 0x000fe20007ffe1ff */
[----:B------:R-:W-:Y:S01]  /*1720*/  UIADD3 UR22, UR34, 0x402, URZ ;  /* 0x0000040222167890 */ /* 0x000fe2000fffe03f */
[----:B------:R-:W-:Y:S01]  /*1730*/  UMOV UR21, 0x40000040 ;  /* 0x4000004000157882 */ /* 0x000fe20000000000 */
[----:B------:R-:W-:Y:S01]  /*1740*/  UMOV UR23, 0x40000040 ;  /* 0x4000004000177882 */ /* 0x000fe20000000000 */
[----:B------:R-:W-:-:S02]  /*1750*/  UIADD3 UR24, UR32, 0x404, URZ ;  /* 0x0000040420187890 */ /* 0x000fc4000fffe03f */
[----:B------:R-:W-:Y:S01]  /*1760*/  UIADD3 UR26, UR34, 0x404, URZ ;  /* 0x00000404221a7890 */ /* 0x000fe2000fffe03f */
[----:B------:R-:W-:Y:S01]  /*1770*/  UMOV UR25, 0x40000040 ;  /* 0x4000004000197882 */ /* 0x000fe20000000000 */
[----:B------:R-:W-:Y:S01]  /*1780*/  UMOV UR27, 0x40000040 ;  /* 0x40000040001b7882 */ /* 0x000fe20000000000 */
[----:B------:R-:W-:Y:S02]  /*1790*/  UIADD3 UR28, UR32, 0x406, URZ ;  /* 0x00000406201c7890 */ /* 0x000fe4000fffe03f */
[----:B------:R-:W-:Y:S01]  /*17a0*/  UIADD3 UR30, UR34, 0x406, URZ ;  /* 0x00000406221e7890 */ /* 0x000fe2000fffe03f */
[----:B------:R-:W-:Y:S01]  /*17b0*/  UMOV UR29, 0x40000040 ;  /* 0x40000040001d7882 */ /* 0x000fe20000000000 */
[----:B------:R-:W-:Y:S01]  /*17c0*/  UMOV UR31, 0x40000040 ;  /* 0x40000040001f7882 */ /* 0x000fe20000000000 */
[----:B------:R-:W-:Y:S02]  /*17d0*/  WARPGROUP.DEPBAR.LE gsb0, 0x0 ;  /* 0x00008000000079c5 */ /* 0x000fe40000010000 */
[----:B------:R-:W-:-:S06]  /*17e0*/  WARPGROUP.ARRIVE ;  /* 0x00000000000079c5 */ /* 0x000fcc0000000000 */
[----:B------:R-:W-:Y:S03]  /*17f0*/  QGMMA.64x128x32.F32.E4M3.E4M3 R24, gdesc[UR4], R24, gsb0 ;  /* 0x01e00000041879f3 */ /* 0x000fe60008000818 */
[----:B------:R-:W-:Y:S02]  /*1800*/  WARPGROUP.DEPBAR.LE gsb0, 0x0 ;  /* 0x00008000000079c5 */ /* 0x000fe40000010000 */
[----:B------:R-:W-:-:S07]  /*1810*/  WARPGROUP.ARRIVE ;  /* 0x00000000000079c5 */ /* 0x000fce0000000000 */
        /* <DEDUP_REMOVED lines=17> */
[----:B------:R2:W-:Y:S06]  /*1930*/  BAR.ARV R2, 0x100 ;  /* 0x000400020000751d */ /* 0x0005ec0000002000 */
[----:B------:R-:W-:Y:S05]  /*1940*/  @!P0 BRA `(.L_x_13) ;  /* 0x0000000000048947 */ /* 0x000fea0003800000 */
[----:B------:R-:W-:Y:S01]  /*1950*/  BPT.TRAP 0x1 ;  /* 0x000000040000795c */ /* 0x000fe20000300000 */
.L_x_13:
[C---:B------:R-:W-:Y:S01]  /*1960*/  FMUL.FTZ R24, R0.reuse, R24 ;  /* 0x0000001800187220 */ /* 0x040fe20000410000 */
[C---:B------:R-:W-:Y:S01]  /*1970*/  FMUL.FTZ R25, R0.reuse, R25 ;  /* 0x0000001900197220 */ /* 0x040fe20000410000 */
[----:B------:R-:W-:Y:S01]  /*1980*/  UIMAD UR6, UR46, -0x80, UR47 ;  /* 0xffffff802e0678a4 */ /* 0x000fe2000f8e022f */
[C---:B------:R-:W-:Y:S01]  /*1990*/  FMUL.FTZ R28, R0.reuse, R28 ;  /* 0x0000001c001c7220 */ /* 0x040fe20000410000 */
[C---:B------:R-:W-:Y:S01]  /*19a0*/  FMUL.FTZ R38, R0.reuse, R38 ;  /* 0x0000002600267220 */ /* 0x040fe20000410000 */
[C---:B------:R-:W-:Y:S01]  /*19b0*/  FMUL.FTZ R29, R0.reuse, R29 ;  /* 0x0000001d001d7220 */ /* 0x040fe20000410000 */
[----:B------:R-:W-:Y:S01]  /*19c0*/  UIADD3 UR6, UR6, 0x80, URZ ;  /* 0x0000008006067890 */ /* 0x000fe2000fffe03f */
[----:B------:R-:W-:Y:S01]  /*19d0*/  MUFU.TANH R24, R24 ;  /* 0x0000001800187308 */ /* 0x000fe20000002400 */
[C---:B------:R-:W-:Y:S01]  /*19e0*/  FMUL.FTZ R32, R0.reuse, R32 ;  /* 0x0000002000207220 */ /* 0x040fe20000410000 */
[C---:B------:R-:W-:Y:S01]  /*19f0*/  FMUL.FTZ R33, R0.reuse, R33 ;  /* 0x0000002100217220 */ /* 0x040fe20000410000 */
[C---:B------:R-:W-:Y:S01]  /*1a00*/  FMUL.FTZ R26, R0.reuse, R26 ;  /* 0x0000001a001a7220 */ /* 0x040fe20000410000 */
[C---:B------:R-:W-:Y:S01]  /*1a10*/  FMUL.FTZ R39, R0.reuse, R39 ;  /* 0x0000002700277220 */ /* 0x040fe20000410000 */
[C---:B------:R-:W-:Y:S01]  /*1a20*/  FMUL.FTZ R42, R0.reuse, R42 ;  /* 0x0000002a002a7220 */ /* 0x040fe20000410000 */
[C---:B------:R-:W-:Y:S01]  /*1a30*/  FMUL.FTZ R36, R0.reuse, R36 ;  /* 0x0000002400247220 */ /* 0x040fe20000410000 */
[C---:B------:R-:W-:Y:S01]  /*1a40*/  FMUL.FTZ R27, R0.reuse, R27 ;  /* 0x0000001b001b7220 */ /* 0x040fe20000410000 */
        /* <DEDUP_REMOVED lines=8> */
[----:B------:R3:W-:Y:S01]  /*1ad0*/  MUFU.TANH R11, R38 ;  /* 0x00000026000b7308 */ /* 0x0007e20000002400 */
[C---:B------:R-:W-:Y:S01]  /*1ae0*/  FMUL.FTZ R41, R0.reuse, R41 ;  /* 0x0000002900297220 */ /* 0x040fe20000410000 */
[C---:B------:R-:W-:Y:S01]  /*1af0*/  FMUL.FTZ R34, R0.reuse, R34 ;  /* 0x0000002200227220 */ /* 0x040fe20000410000 */
[C---:B------:R-:W-:Y:S01]  /*1b00*/  FMUL.FTZ R50, R0.reuse, R50 ;  /* 0x0000003200327220 */ /* 0x040fe20000410000 */
[C---:B------:R-:W-:Y:S01]  /*1b10*/  FMUL.FTZ R44, R0.reuse, R44 ;  /* 0x0000002c002c7220 */ /* 0x040fe20000410000 */
[C---:B------:R-:W-:Y:S01]  /*1b20*/  FMUL.FTZ R35, R0.reuse, R35 ;  /* 0x0000002300237220 */ /* 0x040fe20000410000 */
[C---:B------:R-:W-:Y:S01]  /*1b30*/  FMUL.FTZ R55, R0.reuse, R55 ;  /* 0x0000003700377220 */ /* 0x040fe20000410000 */
[----:B------:R-:W-:Y:S01]  /*1b40*/  FMUL.FTZ R45, R0, R45 ;  /* 0x0000002d002d7220 */ /* 0x000fe20000410000 */
[----:B------:R-:W-:Y:S01]  /*1b50*/  MUFU.TANH R28, R28 ;  /* 0x0000001c001c7308 */ /* 0x000fe20000002400 */
[----:B---3--:R-:W-:-:S02]  /*1b60*/  IMAD.U32 R38, RZ, RZ, UR6 ;  /* 0x00000006ff267e24 */ /* 0x008fc4000f8e00ff */
[C---:B------:R-:W-:Y:S01]  /*1b70*/  FMUL.FTZ R58, R0.reuse, R58 ;  /* 0x0000003a003a7220 */ /* 0x040fe20000410000 */
[C---:B------:R-:W-:Y:S01]  /*1b80*/  FMUL.FTZ R48, R0.reuse, R48 ;  /* 0x0000003000307220 */ /* 0x040fe20000410000 */
[C---:B------:R-:W-:Y:S01]  /*1b90*/  FMUL.FTZ R63, R0.reuse, R63 ;  /* 0x0000003f003f7220 */ /* 0x040fe20000410000 */
[----:B------:R-:W-:Y:S02]  /*1ba0*/  IMAD R38, R219, -0x2, R38 ;  /* 0xfffffffedb267824 */ /* 0x000fe400078e0226 */
[C---:B------:R-:W-:Y:S01]  /*1bb0*/  FMUL.FTZ R49, R0.reuse, R49 ;  /* 0x0000003100317220 */ /* 0x040fe20000410000 */
[C---:B------:R-:W-:Y:S01]  /*1bc0*/  FMUL.FTZ R66, R0.reuse, R66 ;  /* 0x0000004200427220 */ /* 0x040fe20000410000 */
[----:B------:R-:W-:Y:S01]  /*1bd0*/  MUFU.TANH R29, R29 ;  /* 0x0000001d001d7308 */ /* 0x000fe20000002400 */
[----:B------:R-:W-:Y:S01]  /*1be0*/  FMUL.FTZ R52, R0, R52 ;  /* 0x0000003400347220 */ /* 0x000fe20000410000 */
[----:B------:R-:W-:Y:S01]  /*1bf0*/  ISETP.GT.AND P2, PT, R38, RZ, PT ;  /* 0x000000ff2600720c */ /* 0x000fe20003f44270 */
[----:B------:R-:W-:Y:S01]  /*1c00*/  FMUL.FTZ R53, R0, R53 ;  /* 0x0000003500357220 */ /* 0x000fe20000410000 */
[----:B------:R-:W-:Y:S01]  /*1c10*/  ISETP.GT.AND P1, PT, R38, 0x1, PT ;  /* 0x000000012600780c */ /* 0x000fe20003f24270 */
[----:B------:R-:W-:Y:S01]  /*1c20*/  FMUL.FTZ R71, R0, R71 ;  /* 0x0000004700477220 */ /* 0x000fe20000410000 */
[----:B------:R-:W-:Y:S01]  /*1c30*/  ISETP.GT.AND P6, PT, R38, 0x8, PT ;  /* 0x000000082600780c */ /* 0x000fe20003fc4270 */
[----:B------:R-:W-:Y:S01]  /*1c40*/  FMUL.FTZ R56, R0, R56 ;  /* 0x0000003800387220 */ /* 0x000fe20000410000 */
[----:B------:R-:W-:Y:S01]  /*1c50*/  MUFU.TANH R32, R32 ;  /* 0x0000002000207308 */ /* 0x000fe20000002400 */
[----:B------:R-:W-:Y:S01]  /*1c60*/  ISETP.GT.AND P5, PT, R38, 0x9, PT ;  /* 0x000000092600780c */ /* 0x000fe20003fa4270 */
[----:B------:R-:W-:Y:S01]  /*1c70*/  FMUL.FTZ R57, R0, R57 ;  /* 0x0000003900397220 */ /* 0x000fe20000410000 */
[----:B------:R-:W-:Y:S01]  /*1c80*/  ISETP.GT.AND P4, PT, R38, 0x10, PT ;  /* 0x000000102600780c */ /* 0x000fe20003f84270 */
[----:B------:R-:W-:Y:S01]  /*1c90*/  FMUL.FTZ R74, R0, R74 ;  /* 0x0000004a004a7220 */ /* 0x000fe20000410000 */
[----:B------:R-:W-:Y:S01]  /*1ca0*/  ISETP.GT.AND P3, PT, R38, 0x11, PT ;  /* 0x000000112600780c */ /* 0x000fe20003f64270 */
[C---:B------:R-:W-:Y:S01]  /*1cb0*/  FMUL.FTZ R51, R0.reuse, R51 ;  /* 0x0000003300337220 */ /* 0x040fe20000410000 */
[C---:B------:R-:W-:Y:S01]  /*1cc0*/  FMUL.FTZ R60, R0.reuse, R60 ;  /* 0x0000003c003c7220 */ /* 0x040fe20000410000 */
[----:B0-----:R-:W0:Y:S01]  /*1cd0*/  MUFU.TANH R3, R26 ;  /* 0x0000001a00037308 */ /* 0x001e220000002400 */
        /* <DEDUP_REMOVED lines=16> */
[----:B0-----:R-:W-:Y:S01]  /*1de0*/  FSEL R3, R3, -INF , P2 ;  /* 0xff80000003037808 */ /* 0x001fe20001000000 */
[C---:B------:R-:W-:Y:S01]  /*1df0*/  FMUL.FTZ R80, R0.reuse, R80 ;  /* 0x0000005000507220 */ /* 0x040fe20000410000 */
[C---:B------:R-:W-:Y:S01]  /*1e00*/  FMUL.FTZ R81, R0.reuse, R81 ;  /* 0x0000005100517220 */ /* 0x040fe20000410000 */
[C---:B------:R-:W-:Y:S01]  /*1e10*/  FMUL.FTZ R75, R0.reuse, R75 ;  /* 0x0000004b004b7220 */ /* 0x040fe20000410000 */
[C---:B------:R-:W-:Y:S01]  /*1e20*/  FMUL.FTZ R84, R0.reuse, R84 ;  /* 0x0000005400547220 */ /* 0x040fe20000410000 */
[----:B------:R-:W-:Y:S01]  /*1e30*/  FMUL.FTZ R85, R0, R85 ;  /* 0x0000005500557220 */ /* 0x000fe20000410000 */
[----:B------:R-:W-:Y:S01]  /*1e40*/  ULDC UR10, c[0x0][0x988] ;  /* 0x00026200000a7ab9 */ /* 0x000fe20000000800 */
[----:B------:R0:W-:Y:S01]  /*1e50*/  MUFU.TANH R13, R42 ;  /* 0x0000002a000d7308 */ /* 0x0001e20000002400 */
[----:B---3--:R-:W-:Y:S01]  /*1e60*/  FSEL R39, R24, -INF , P2 ;  /* 0xff80000018277808 */ /* 0x008fe20001000000 */
[----:B------:R-:W-:Y:S01]  /*1e70*/  FMUL.FTZ R78, R0, R78 ;  /* 0x0000004e004e7220 */ /* 0x000fe20000410000 */
[----:B------:R-:W-:Y:S01]  /*1e80*/  ISETP.GT.AND P2, PT, R38, 0x18, PT ;  /* 0x000000182600780c */ /* 0x000fe20003f44270 */
[C---:B------:R-:W-:Y:S01]  /*1e90*/  FMUL.FTZ R79, R0.reuse, R79 ;  /* 0x0000004f004f7220 */ /* 0x040fe20000410000 */
[----:B------:R-:W-:Y:S01]  /*1ea0*/  P2R R88, PR, RZ, 0x1 ;  /* 0x00000001ff587803 */ /* 0x000fe20000000000 */
[C---:B------:R-:W-:Y:S01]  /*1eb0*/  FMUL.FTZ R82, R0.reuse, R82 ;  /* 0x0000005200527220 */ /* 0x040fe20000410000 */
[----:B------:R-:W-:Y:S01]  /*1ec0*/  FSEL R11, R11, -INF , P2 ;  /* 0xff8000000b0b7808 */ /* 0x000fe20001000000 */
[----:B------:R-:W3:Y:S01]  /*1ed0*/  MUFU.TANH R4, R27 ;  /* 0x0000001b00047308 */ /* 0x000ee20000002400 */
[----:B0-----:R-:W-:Y:S01]  /*1ee0*/  FSEL R42, R25, -INF , P1 ;  /* 0xff800000192a7808 */ /* 0x001fe20000800000 */
[C---:B------:R-:W-:Y:S01]  /*1ef0*/  FMUL.FTZ R83, R0.reuse, R83 ;  /* 0x0000005300537220 */ /* 0x040fe20000410000 */
[C---:B------:R-:W-:Y:S01]  /*1f00*/  FMUL.FTZ R86, R0.reuse, R86 ;  /* 0x0000005600567220 */ /* 0x040fe20000410000 */
[----:B------:R-:W-:Y:S01]  /*1f10*/  FMUL.FTZ R87, R0, R87 ;  /* 0x0000005700577220 */ /* 0x000fe20000410000 */
[----:B------:R-:W-:Y:S01]  /*1f20*/  FMNMX.FTZ R24, R39, R42, !PT ;  /* 0x0000002a27187209 */ /* 0x000fe20007810000 */
[----:B------:R-:W-:-:S02]  /*1f30*/  UIADD3 UR6, UR51, 0x38840, URZ ;  /* 0x0003884033067890 */ /* 0x000fc4000fffe03f */
[----:B------:R-:W-:Y:S02]  /*1f40*/  MUFU.TANH R36, R36 ;  /* 0x0000002400247308 */ /* 0x000fe40000002400 */
[----:B------:R-:W-:-:S06]  /*1f50*/  UPRMT UR6, UR44, 0x654, UR6 ;  /* 0x000006542c067896 */ /* 0x000fcc0008000006 */
[----:B------:R0:W-:Y:S01]  /*1f60*/  MUFU.TANH R14, R43 ;  /* 0x0000002b000e7308 */ /* 0x0001e20000002400 */
[----:B---3--:R-:W-:Y:S02]  /*1f70*/  FSEL R4, R4, -INF , P1 ;  /* 0xff80000004047808 */ /* 0x008fe40000800000 */
[----:B------:R-:W-:Y:S01]  /*1f80*/  ISETP.GT.AND P1, PT, R38, 0x19, PT ;  /* 0x000000192600780c */ /* 0x000fe20003f24270 */
[----:B------:R-:W-:Y:S03]  /*1f90*/  SYNCS.ARRIVE.TRANS64.RED.A1T0 RZ, [UR6], RZ ;  /* 0x000000ffffff79a7 */ /* 0x000fe60008100406 */
[----:B------:R-:W-:Y:S01]  /*1fa0*/  FSEL R12, R12, -INF , P1 ;  /* 0xff8000000c0c7808 */ /* 0x000fe20000800000 */
[----:B------:R-:W3:Y:S01]  /*1fb0*/  MUFU.TANH R7, R30 ;  /* 0x0000001e00077308 */ /* 0x000ee20000002400 */
[----:B0-----:R-:W-:-:S04]  /*1fc0*/  FSEL R43, R28, -INF , P6 ;  /* 0xff8000001c2b7808 */ /* 0x001fc80003000000 */
[----:B------:R-:W-:-:S03]  /*1fd0*/  FMNMX.FTZ R25, R43, R24, !PT ;  /* 0x000000182b197209 */ /* 0x000fc60007810000 */
[----:B------:R-:W-:Y:S08]  /*1fe0*/  MUFU.TANH R37, R37 ;  /* 0x0000002500257308 */ /* 0x000ff00000002400 */
[----:B------:R0:W-:Y:S01]  /*1ff0*/  MUFU.TANH R15, R46 ;  /* 0x0000002e000f7308 */ /* 0x0001e20000002400 */
[----:B---3--:R-:W-:Y:S02]  /*2000*/  FSEL R7, R7, -INF , P6 ;  /* 0xff80000007077808 */ /* 0x008fe40003000000 */
[----:B------:R-:W-:-:S04]  /*2010*/  ISETP.GT.AND P6, PT, R38, 0x20, PT ;  /* 0x000000202600780c */ /* 0x000fc80003fc4270 */
        /* <DEDUP_REMOVED lines=20> */
[----:B------:R-:W0:Y:S08]  /*2160*/  MUFU.TANH R44, R44 ;  /* 0x0000002c002c7308 */ /* 0x000e300000002400 */
[----:B------:R4:W-:Y:S01]  /*2170*/  MUFU.TANH R26, R55 ;  /* 0x00000037001a7308 */ /* 0x0009e20000002400 */
[----:B---3--:R-:W-:Y:S02]  /*2180*/  FSEL R10, R10, -INF , P3 ;  /* 0xff8000000a0a7808 */ /* 0x008fe40001800000 */
[----:B------:R-:W-:-:S04]  /*2190*/  ISETP.GT.AND P3, PT, R38, 0x29, PT ;  /* 0x000000292600780c */ /* 0x000fc80003f64270 */
[----:B------:R-:W-:Y:S01]  /*21a0*/  FSEL R20, R20, -INF , P3 ;  /* 0xff80000014147808 */ /* 0x000fe20001800000 */
[----:B------:R-:W-:Y:S01]  /*21b0*/  MUFU.TANH R45, R45 ;  /* 0x0000002d002d7308 */ /* 0x000fe20000002400 */
[----:B----4-:R-:W-:Y:S02]  /*21c0*/  FSEL R55, R36, -INF , P2 ;  /* 0xff80000024377808 */ /* 0x010fe40001000000 */
[----:B0-----:R-:W-:Y:S02]  /*21d0*/  FSEL R44, R44, -INF , P4 ;  /* 0xff8000002c2c7808 */ /* 0x001fe40002000000 */
[----:B------:R-:W-:Y:S02]  /*21e0*/  FMNMX.FTZ R25, R55, R24, !PT ;  /* 0x0000001837197209 */ /* 0x000fe40007810000 */
[C---:B------:R-:W-:Y:S01]  /*21f0*/  ISETP.GT.AND P2, PT, R38.reuse, 0x30, PT ;  /* 0x000000302600780c */ /* 0x040fe20003f44270 */
[----:B------:R0:W3:Y:S01]  /*2200*/  MUFU.TANH R27, R58 ;  /* 0x0000003a001b7308 */ /* 0x0000e20000002400 */
[----:B------:R-:W-:-:S02]  /*2210*/  ISETP.GT.AND P4, PT, R38, 0x40, PT ;  /* 0x000000402600780c */ /* 0x000fc40003f84270 */
[----:B------:R-:W-:-:S05]  /*2220*/  FSEL R21, R21, -INF , P2 ;  /* 0xff80000015157808 */ /* 0x000fca0001000000 */
[----:B------:R-:W4:Y:S01]  /*2230*/  MUFU.TANH R48, R48 ;  /* 0x0000003000307308 */ /* 0x000f220000002400 */
[----:B0-----:R-:W-:Y:S02]  /*2240*/  FSEL R58, R37, -INF , P1 ;  /* 0xff800000253a7808 */ /* 0x001fe40000800000 */
[----:B------:R-:W-:Y:S02]  /*2250*/  ISETP.GT.AND P1, PT, R38, 0x31, PT ;  /* 0x000000312600780c */ /* 0x000fe40003f24270 */
[----:B------:R-:W-:-:S03]  /*2260*/  FMNMX.FTZ R24, R58, R25, !PT ;  /* 0x000000193a187209 */ /* 0x000fc60007810000 */
[----:B------:R0:W-:Y:S01]  /*2270*/  MUFU.TANH R30, R63 ;  /* 0x0000003f001e7308 */ /* 0x0001e20000002400 */
[----:B---3--:R-:W-:-:S07]  /*2280*/  FSEL R27, R27, -INF , P4 ;  /* 0xff8000001b1b7808 */ /* 0x008fce0002000000 */
[----:B------:R-:W-:Y:S01]  /*2290*/  MUFU.TANH R49, R49 ;  /* 0x0000003100317308 */ /* 0x000fe20000002400 */
[----:B0-----:R-:W-:Y:S02]  /*22a0*/  FSEL R63, R40, -INF , P6 ;  /* 0xff800000283f7808 */ /* 0x001fe40003000000 */
[----:B----4-:R-:W-:Y:S02]  /*22b0*/  FSEL R48, R48, -INF , P2 ;  /* 0xff80000030307808 */ /* 0x010fe40001000000 */
[----:B------:R-:W-:Y:S02]  /*22c0*/  FMNMX.FTZ R25, R63, R24, !PT ;  /* 0x000000183f197209 */ /* 0x000fe40007810000 */
[C---:B------:R-:W-:Y:S01]  /*22d0*/  ISETP.GT.AND P6, PT, R38.reuse, 0x38, PT ;  /* 0x000000382600780c */ /* 0x040fe20003fc4270 */
[----:B------:R0:W-:Y:S01]  /*22e0*/  MUFU.TANH R31, R66 ;  /* 0x00000042001f7308 */ /* 0x0001e20000002400 */
[----:B------:R-:W-:-:S07]  /*22f0*/  ISETP.GT.AND P2, PT, R38, 0x48, PT ;  /* 0x000000482600780c */ /* 0x000fce0003f44270 */
[----:B------:R-:W3:Y:S01]  /*2300*/  MUFU.TANH R52, R52 ;  /* 0x0000003400347308 */ /* 0x000ee20000002400 */
[----:B0-----:R-:W-:Y:S02]  /*2310*/  FSEL R66, R41, -INF , P5 ;  /* 0xff80000029427808 */ /* 0x001fe40002800000 */
[----:B------:R-:W-:Y:S02]  /*2320*/  ISETP.GT.AND P5, PT, R38, 0x39, PT ;  /* 0x000000392600780c */ /* 0x000fe40003fa4270 */
[----:B------:R-:W-:Y:S02]  /*2330*/  FMNMX.FTZ R25, R66, R25, !PT ;  /* 0x0000001942197209 */ /* 0x000fe40007810000 */
[----:B------:R-:W-:Y:S01]  /*2340*/  FSEL R26, R26, -INF , P5 ;  /* 0xff8000001a1a7808 */ /* 0x000fe20002800000 */
[----:B------:R-:W0:Y:S01]  /*2350*/  MUFU.TANH R53, R53 ;  /* 0x0000003500357308 */ /* 0x000e220000002400 */
[----:B------:R-:W-:-:S07]  /*2360*/  FMNMX.FTZ R24, R44, R25, !PT ;  /* 0x000000192c187209 */ /* 0x000fce0007810000 */
[----:B------:R4:W-:Y:S01]  /*2370*/  MUFU.TANH R34, R71 ;  /* 0x0000004700227308 */ /* 0x0009e20000002400 */
[----:B---3--:R-:W-:-:S07]  /*2380*/  FSEL R52, R52, -INF , P6 ;  /* 0xff80000034347808 */ /* 0x008fce0003000000 */
[----:B------:R-:W3:Y:S01]  /*2390*/  MUFU.TANH R56, R56 ;  /* 0x0000003800387308 */ /* 0x000ee20000002400 */
[----:B----4-:R-:W-:Y:S02]  /*23a0*/  FSEL R71, R45, -INF , P3 ;  /* 0xff8000002d477808 */ /* 0x010fe40001800000 */
[----:B0-----:R-:W-:Y:S02]  /*23b0*/  FSEL R53, R53, -INF , P5 ;  /* 0xff80000035357808 */ /* 0x001fe40002800000 */
[----:B------:R-:W-:Y:S02]  /*23c0*/  FMNMX.FTZ R25, R71, R24, !PT ;  /* 0x0000001847197209 */ /* 0x000fe40007810000 */
[----:B------:R-:W-:Y:S01]  /*23d0*/  ISETP.GT.AND P3, PT, R38, 0x41, PT ;  /* 0x000000412600780c */ /* 0x000fe20003f64270 */
[----:B------:R-:W0:Y:S01]  /*23e0*/  MUFU.TANH R57, R57 ;  /* 0x0000003900397308 */ /* 0x000e220000002400 */
[----:B------:R-:W-:Y:S02]  /*23f0*/  FMNMX.FTZ R25, R48, R25, !PT ;  /* 0x0000001930197209 */ /* 0x000fe40007810000 */
[----:B------:R-:W-:-:S05]  /*2400*/  ISETP.GT.AND P5, PT, R38, 0x51, PT ;  /* 0x000000512600780c */ /* 0x000fca0003fa4270 */
[----:B------:R4:W-:Y:S01]  /*2410*/  MUFU.TANH R35, R74 ;  /* 0x0000004a00237308 */ /* 0x0009e20000002400 */
[----:B---3--:R-:W-:Y:S02]  /*2420*/  FSEL R56, R56, -INF , P4 ;  /* 0xff80000038387808 */ /* 0x008fe40002000000 */
[----:B------:R-:W-:-:S05]  /*2430*/  ISETP.GT.AND P4, PT, R38, 0x58, PT ;  /* 0x000000582600780c */ /* 0x000fca0003f84270 */
[----:B------:R-:W3:Y:S01]  /*2440*/  MUFU.TANH R51, R51 ;  /* 0x0000003300337308 */ /* 0x000ee20000002400 */
[----:B----4-:R-:W-:Y:S02]  /*2450*/  FSEL R74, R49, -INF , P1 ;  /* 0xff800000314a7808 */ /* 0x010fe40000800000 */
[----:B0-----:R-:W-:Y:S02]  /*2460*/  FSEL R57, R57, -INF , P3 ;  /* 0xff80000039397808 */ /* 0x001fe40001800000 */
[----:B------:R-:W-:-:S03]  /*2470*/  FMNMX.FTZ R25, R74, R25, !PT ;  /* 0x000000194a197209 */ /* 0x000fc60007810000 */
[----:B------:R-:W0:Y:S01]  /*2480*/  MUFU.TANH R60, R60 ;  /* 0x0000003c003c7308 */ /* 0x000e220000002400 */
[----:B------:R-:W-:-:S04]  /*2490*/  FMNMX.FTZ R24, R52, R25, !PT ;  /* 0x0000001934187209 */ /* 0x000fc80007810000 */
[----:B------:R-:W-:-:S03]  /*24a0*/  FMNMX.FTZ R25, R53, R24, !PT ;  /* 0x0000001835197209 */ /* 0x000fc60007810000 */
[----:B------:R-:W4:Y:S01]  /*24b0*/  MUFU.TANH R54, R54 ;  /* 0x0000003600367308 */ /* 0x000f220000002400 */
[----:B------:R-:W-:Y:S02]  /*24c0*/  FMNMX.FTZ R28, R56, R25, !PT ;  /* 0x00000019381c7209 */ /* 0x000fe40007810000 */
[----:B---3--:R-:W-:Y:S02]  /*24d0*/  FSEL R24, R51, -INF , P1 ;  /* 0xff80000033187808 */ /* 0x008fe40000800000 */
[----:B------:R-:W-:Y:S02]  /*24e0*/  ISETP.GT.AND P1, PT, R38, 0x49, PT ;  /* 0x000000492600780c */ /* 0x000fe40003f24270 */
[----:B------:R-:W-:Y:S01]  /*24f0*/  FMNMX.FTZ R29, R57, R28, !PT ;  /* 0x0000001c391d7209 */ /* 0x000fe20007810000 */
[----:B------:R-:W3:Y:S01]  /*2500*/  MUFU.TANH R61, R61 ;  /* 0x0000003d003d7308 */ /* 0x000ee20000002400 */
[----:B0-----:R-:W-:Y:S02]  /*2510*/  FSEL R60, R60, -INF , P2 ;  /* 0xff8000003c3c7808 */ /* 0x001fe40001000000 */
[----:B------:R-:W-:-:S02]  /*2520*/  FSEL R30, R30, -INF , P1 ;  /* 0xff8000001e1e7808 */ /* 0x000fc40000800000 */
[----:B------:R-:W-:-:S03]  /*2530*/  FMNMX.FTZ R28, R60, R29, !PT ;  /* 0x0000001d3c1c7209 */ /* 0x000fc60007810000 */
[----:B------:R-:W0:Y:S01]  /*2540*/  MUFU.TANH R64, R64 ;  /* 0x0000004000407308 */ /* 0x000e220000002400 */
[----:B----4-:R-:W-:Y:S02]  /*2550*/  FSEL R25, R54, -INF , P6 ;  /* 0xff80000036197808 */ /* 0x010fe40003000000 */
[----:B------:R-:W-:-:S04]  /*2560*/  ISETP.GT.AND P6, PT, R38, 0x50, PT ;  /* 0x000000502600780c */ /* 0x000fc80003fc4270 */
[----:B------:R-:W-:Y:S01]  /*2570*/  FSEL R31, R31, -INF , P6 ;  /* 0xff8000001f1f7808 */ /* 0x000fe20003000000 */
[----:B------:R-:W4:Y:S01]  /*2580*/  MUFU.TANH R65, R65 ;  /* 0x0000004100417308 */ /* 0x000f220000002400 */
[----:B---3--:R-:W-:Y:S02]  /*2590*/  FSEL R61, R61, -INF , P1 ;  /* 0xff8000003d3d7808 */ /* 0x008fe40000800000 */
[----:B------:R-:W-:Y:S02]  /*25a0*/  ISETP.GT.AND P1, PT, R38, 0x61, PT ;  /* 0x000000612600780c */ /* 0x000fe40003f24270 */
[----:B------:R-:W-:-:S03]  /*25b0*/  FMNMX.FTZ R29, R61, R28, !PT ;  /* 0x0000001c3d1d7209 */ /* 0x000fc60007810000 */
[----:B------:R-:W3:Y:S01]  /*25c0*/  MUFU.TANH R59, R59 ;  /* 0x0000003b003b7308 */ /* 0x000ee20000002400 */
[----:B0-----:R-:W-:Y:S02]  /*25d0*/  FSEL R64, R64, -INF , P6 ;  /* 0xff80000040407808 */ /* 0x001fe40003000000 */
[----:B------:R-:W-:Y:S02]  /*25e0*/  ISETP.GT.AND P6, PT, R38, 0x68, PT ;  /* 0x000000682600780c */ /* 0x000fe40003fc4270 */
[----:B------:R-:W-:-:S03]  /*25f0*/  FMNMX.FTZ R32, R64, R29, !PT ;  /* 0x0000001d40207209 */ /* 0x000fc60007810000 */
[----:B------:R-:W0:Y:S01]  /*2600*/  MUFU.TANH R68, R68 ;  /* 0x0000004400447308 */ /* 0x000e220000002400 */
[----:B----4-:R-:W-:-:S04]  /*2610*/  FSEL R65, R65, -INF , P5 ;  /* 0xff80000041417808 */ /* 0x010fc80002800000 */
[----:B------:R-:W-:-:S03]  /*2620*/  FMNMX.FTZ R33, R65, R32, !PT ;  /* 0x0000002041217209 */ /* 0x000fc60007810000 */
[----:B------:R-:W4:Y:S01]  /*2630*/  MUFU.TANH R62, R62 ;  /* 0x0000003e003e7308 */ /* 0x000f220000002400 */
[----:B---3--:R-:W-:Y:S02]  /*2640*/  FSEL R28, R59, -INF , P3 ;  /* 0xff8000003b1c7808 */ /* 0x008fe40001800000 */
[----:B------:R-:W-:-:S04]  /*2650*/  ISETP.GT.AND P3, PT, R38, 0x59, PT ;  /* 0x000000592600780c */ /* 0x000fc80003f64270 */
[----:B------:R-:W-:Y:S01]  /*2660*/  FSEL R34, R34, -INF , P3 ;  /* 0xff80000022227808 */ /* 0x000fe20001800000 */
[----:B------:R-:W3:Y:S01]  /*2670*/  MUFU.TANH R69, R69 ;  /* 0x0000004500457308 */ /* 0x000ee20000002400 */
[----:B0-----:R-:W-:-:S04]  /*2680*/  FSEL R68, R68, -INF , P4 ;  /* 0xff80000044447808 */ /* 0x001fc80002000000 */
        /* <DEDUP_REMOVED lines=18> */
[----:B------:R-:W-:-:S05]  /*27b0*/  ISETP.GT.AND P5, PT, R38, 0x69, PT ;  /* 0x000000692600780c */ /* 0x000fca0003fa4270 */
[----:B------:R-:W3:Y:S01]  /*27c0*/  MUFU.TANH R77, R77 ;  /* 0x0000004d004d7308 */ /* 0x000ee20000002400 */
[----:B0-----:R-:W-:-:S04]  /*27d0*/  FSEL R76, R76, -INF , P6 ;  /* 0xff8000004c4c7808 */ /* 0x001fc80003000000 */
[----:B------:R-:W-:-:S03]  /*27e0*/  FMNMX.FTZ R36, R76, R37, !PT ;  /* 0x000000254c247209 */ /* 0x000fc60007810000 */
[----:B------:R-:W0:Y:S01]  /*27f0*/  MUFU.TANH R80, R80 ;  /* 0x0000005000507308 */ /* 0x000e220000002400 */
[----:B----4-:R-:W-:Y:S02]  /*2800*/  FSEL R33, R70, -INF , P4 ;  /* 0xff80000046217808 */ /* 0x010fe40002000000 */
[----:B------:R-:W-:-:S05]  /*2810*/  ISETP.GT.AND P4, PT, R38, 0x70, PT ;  /* 0x000000702600780c */ /* 0x000fca0003f84270 */
[----:B------:R-:W4:Y:S01]  /*2820*/  MUFU.TANH R81, R81 ;  /* 0x0000005100517308 */ /* 0x000f220000002400 */
[----:B---3--:R-:W-:-:S04]  /*2830*/  FSEL R77, R77, -INF , P5 ;  /* 0xff8000004d4d7808 */ /* 0x008fc80002800000 */
[----:B------:R-:W-:-:S03]  /*2840*/  FMNMX.FTZ R37, R77, R36, !PT ;  /* 0x000000244d257209 */ /* 0x000fc60007810000 */
[----:B------:R-:W3:Y:S01]  /*2850*/  MUFU.TANH R75, R75 ;  /* 0x0000004b004b7308 */ /* 0x000ee20000002400 */
[----:B0-----:R-:W-:-:S04]  /*2860*/  FSEL R80, R80, -INF , P4 ;  /* 0xff80000050507808 */ /* 0x001fc80002000000 */
        /* <DEDUP_REMOVED lines=11> */
[----:B----4-:R-:W-:-:S04]  /*2920*/  FSEL R85, R85, -INF , P1 ;  /* 0xff80000055557808 */ /* 0x010fc80000800000 */
[----:B------:R-:W-:-:S03]  /*2930*/  FMNMX.FTZ R38, R85, R38, !PT ;  /* 0x0000002655267209 */ /* 0x000fc60007810000 */
[----:B------:R-:W4:Y:S01]  /*2940*/  MUFU.TANH R82, R82 ;  /* 0x0000005200527308 */ /* 0x000f220000002400 */
[----:B---3--:R-:W-:Y:S01]  /*2950*/  FSEL R78, R78, -INF , P6 ;  /* 0xff8000004e4e7808 */ /* 0x008fe20003000000 */
[----:B------:R-:W3:Y:S06]  /*2960*/  SHFL.BFLY PT, R37, R38, 0x2, 0x1f ;  /* 0x0c401f0026257f89 */ /* 0x000eec00000e0000 */
[----:B------:R-:W5:Y:S01]  /*2970*/  MUFU.TANH R83, R83 ;  /* 0x0000005300537308 */ /* 0x000f620000002400 */
[----:B0-----:R-:W-:-:S07]  /*2980*/  FSEL R79, R79, -INF , P5 ;  /* 0xff8000004f4f7808 */ /* 0x001fce0002800000 */
[----:B------:R-:W0:Y:S01]  /*2990*/  MUFU.TANH R86, R86 ;  /* 0x0000005600567308 */ /* 0x000e220000002400 */
[----:B----4-:R-:W-:-:S07]  /*29a0*/  FSEL R82, R82, -INF , P4 ;  /* 0xff80000052527808 */ /* 0x010fce0002000000 */
[----:B------:R-:W4:Y:S01]  /*29b0*/  MUFU.TANH R87, R87 ;  /* 0x0000005700577308 */ /* 0x000f220000002400 */
[----:B-----5:R-:W-:Y:S02]  /*29c0*/  FSEL R83, R83, -INF , P3 ;  /* 0xff80000053537808 */ /* 0x020fe40001800000 */
[----:B---3--:R-:W-:-:S05]  /*29d0*/  FMNMX.FTZ R37, R38, R37, !PT ;  /* 0x0000002526257209 */ /* 0x008fca0007810000 */
[----:B------:R-:W3:Y:S01]  /*29e0*/  SHFL.BFLY PT, R40, R37, 0x1, 0x1f ;  /* 0x0c201f0025287f89 */ /* 0x000ee200000e0000 */
[----:B0-----:R-:W-:Y:S02]  /*29f0*/  FSEL R86, R86, -INF , P2 ;  /* 0xff80000056567808 */ /* 0x001fe40001000000 */
[----:B----4-:R-:W-:Y:S02]  /*2a00*/  FSEL R87, R87, -INF , P1 ;  /* 0xff80000057577808 */ /* 0x010fe40000800000 */
[----:B---3--:R-:W-:Y:S01]  /*2a10*/  FMNMX.FTZ R181, R37, R40, !PT ;  /* 0x0000002825b57209 */ /* 0x008fe20007810000 */
[----:B------:R-:W-:-:S03]  /*2a20*/  IMAD.U32 R40, RZ, RZ, UR10 ;  /* 0x0000000aff287e24 */ /* 0x000fc6000f8e00ff */
[C---:B------:R-:W-:Y:S01]  /*2a30*/  FSETP.NEU.FTZ.AND P0, PT, R181.reuse, -INF , PT ;  /* 0xff800000b500780b */ /* 0x040fe20003f1d000 */
[----:B------:R-:W-:-:S05]  /*2a40*/  FFMA.FTZ R40, R181, R40, -8 ;  /* 0xc1000000b5287423 */ /* 0x000fca0000010028 */
[----:B------:R-:W-:Y:S02]  /*2a50*/  FSEL R67, R40, RZ, P0 ;  /* 0x000000ff28437208 */ /* 0x000fe40000000000 */
[----:B------:R-:W-:Y:S02]  /*2a60*/  FMNMX.FTZ R40, R3, R4, !PT ;  /* 0x0000000403287209 */ /* 0x000fe40007810000 */
[----:B------:R-:W-:Y:S01]  /*2a70*/  ISETP.NE.AND P0, PT, R88, RZ, PT ;  /* 0x000000ff5800720c */ /* 0x000fe20003f05270 */
[----:B------:R-:W-:-:S01]  /*2a80*/  FFMA.FTZ R38, R43, UR10, -R67 ;  /* 0x0000000a2b267c23 */ /* 0x000fc20008010843 */
[----:B------:R-:W-:Y:S01]  /*2a90*/  FMNMX.FTZ R41, R7, R40, !PT ;  /* 0x0000002807297209 */ /* 0x000fe20007810000 */
[----:B------:R-:W-:-:S01]  /*2aa0*/  FFMA.FTZ R37, R42, UR10, -R67 ;  /* 0x0000000a2a257c23 */ /* 0x000fc20008010843 */
[--C-:B------:R-:W-:Y:S01]  /*2ab0*/  FFMA.FTZ R154, R47, UR10, -R67.reuse ;  /* 0x0000000a2f9a7c23 */ /* 0x100fe20008010843 */
        /* <DEDUP_REMOVED lines=8> */
[----:B------:R-:W-:Y:S01]  /*2b40*/  IMAD.U32 R63, RZ, RZ, UR10 ;  /* 0x0000000aff3f7e24 */ /* 0x000fe2000f8e00ff */
[----:B------:R-:W-:Y:S01]  /*2b50*/  FMNMX.FTZ R40, R10, R41, !PT ;  /* 0x000000290a287209 */ /* 0x000fe20007810000 */
[----:B------:R-:W-:-:S01]  /*2b60*/  FFMA.FTZ R41, R50, UR10, -R67 ;  /* 0x0000000a32297c23 */ /* 0x000fc20008010843 */
[--C-:B------:R-:W-:Y:S01]  /*2b70*/  FFMA.FTZ R50, R57, UR10, -R67.reuse ;  /* 0x0000000a39327c23 */ /* 0x100fe20008010843 */
[----:B------:R-:W-:Y:S01]  /*2b80*/  MUFU.EX2 R152, R152 ;  /* 0x0000009800987308 */ /* 0x000fe20000000800 */
[----:B------:R-:W-:Y:S01]  /*2b90*/  FMNMX.FTZ R43, R11, R40, !PT ;  /* 0x000000280b2b7209 */ /* 0x000fe20007810000 */
[--C-:B------:R-:W-:Y:S01]  /*2ba0*/  FFMA.FTZ R52, R52, UR10, -R67.reuse ;  /* 0x0000000a34347c23 */ /* 0x100fe20008010843 */
[----:B------:R-:W-:-:S01]  /*2bb0*/  FFMA.FTZ R55, R55, UR10, -R67 ;  /* 0x0000000a37377c23 */ /* 0x000fc20008010843 */
[--C-:B------:R-:W-:Y:S01]  /*2bc0*/  FFMA.FTZ R49, R71, UR10, -R67.reuse ;  /* 0x0000000a47317c23 */ /* 0x100fe20008010843 */
[----:B------:R-:W-:Y:S01]  /*2bd0*/  FMNMX.FTZ R40, R12, R43, !PT ;  /* 0x0000002b0c287209 */ /* 0x000fe20007810000 */
[--C-:B------:R-:W-:Y:S01]  /*2be0*/  FFMA.FTZ R160, R56, UR10, -R67.reuse ;  /* 0x0000000a38a07c23 */ /* 0x100fe20008010843 */
[----:B------:R-:W-:-:S01]  /*2bf0*/  FFMA.FTZ R61, R61, UR10, -R67 ;  /* 0x0000000a3d3d7c23 */ /* 0x000fc20008010843 */
        /* <DEDUP_REMOVED lines=14> */
[----:B------:R-:W-:-:S02]  /*2ce0*/  FFMA.FTZ R84, R84, UR10, -R67 ;  /* 0x0000000a54547c23 */ /* 0x000fc40008010843 */
[----:B------:R-:W0:Y:S01]  /*2cf0*/  MUFU.EX2 R39, R39 ;  /* 0x0000002700277308 */ /* 0x000e220000000800 */
[----:B------:R-:W-:-:S04]  /*2d00*/  FMNMX.FTZ R45, R21, R42, !PT ;  /* 0x0000002a152d7209 */ /* 0x000fc80007810000 */
[----:B------:R-:W-:Y:S01]  /*2d10*/  FMNMX.FTZ R42, R24, R45, !PT ;  /* 0x0000002d182a7209 */ /* 0x000fe20007810000 */
[----:B------:R-:W-:-:S02]  /*2d20*/  FFMA.FTZ R45, R66, UR10, -R67 ;  /* 0x0000000a422d7c23 */ /* 0x000fc40008010843 */
[----:B------:R-:W3:Y:S01]  /*2d30*/  MUFU.EX2 R154, R154 ;  /* 0x0000009a009a7308 */ /* 0x000ee20000000800 */
[----:B------:R-:W-:-:S04]  /*2d40*/  FMNMX.FTZ R47, R25, R42, !PT ;  /* 0x0000002a192f7209 */ /* 0x000fc80007810000 */
[----:B------:R-:W-:-:S03]  /*2d50*/  FMNMX.FTZ R42, R26, R47, !PT ;  /* 0x0000002f1a2a7209 */ /* 0x000fc60007810000 */
[----:B------:R-:W4:Y:S01]  /*2d60*/  MUFU.EX2 R41, R41 ;  /* 0x0000002900297308 */ /* 0x000f220000000800 */
[----:B------:R-:W-:Y:S02]  /*2d70*/  FMNMX.FTZ R47, R27, R42, !PT ;  /* 0x0000002a1b2f7209 */ /* 0x000fe40007810000 */
[----:B0-----:R-:W-:Y:S02]  /*2d80*/  F2FP.SATFINITE.E4M3.F32.PACK_AB_MERGE_C R54, R39, R38, RZ ;  /* 0x000000262736723e */ /* 0x001fe400048070ff */
[----:B------:R-:W-:-:S03]  /*2d90*/  FMNMX.FTZ R44, R28, R47, !PT ;  /* 0x0000002f1c2c7209 */ /* 0x000fc60007810000 */
[----:B------:R-:W-:Y:S01]  /*2da0*/  MUFU.EX2 R42, R46 ;  /* 0x0000002e002a7308 */ /* 0x000fe20000000800 */
[----:B------:R-:W-:-:S04]  /*2db0*/  FMNMX.FTZ R47, R29, R44, !PT ;  /* 0x0000002c1d2f7209 */ /* 0x000fc80007810000 */
[----:B------:R-:W-:-:S03]  /*2dc0*/  FMNMX.FTZ R44, R30, R47, !PT ;  /* 0x0000002f1e2c7209 */ /* 0x000fc60007810000 */
[----:B------:R0:W5:Y:S01]  /*2dd0*/  MUFU.EX2 R40, R55 ;  /* 0x0000003700287308 */ /* 0x0001620000000800 */
[----:B------:R-:W-:-:S04]  /*2de0*/  FMNMX.FTZ R47, R31, R44, !PT ;  /* 0x0000002c1f2f7209 */ /* 0x000fc80007810000 */
[----:B------:R-:W-:Y:S01]  /*2df0*/  FMNMX.FTZ R44, R32, R47, !PT ;  /* 0x0000002f202c7209 */ /* 0x000fe20007810000 */
[----:B------:R-:W-:-:S02]  /*2e00*/  FFMA.FTZ R47, R74, UR10, -R67 ;  /* 0x0000000a4a2f7c23 */ /* 0x000fc40008010843 */
[----:B------:R-:W-:Y:S01]  /*2e10*/  MUFU.EX2 R43, R43 ;  /* 0x0000002b002b7308 */ /* 0x000fe20000000800 */
[----:B------:R-:W-:Y:S01]  /*2e20*/  FMNMX.FTZ R51, R33, R44, !PT ;  /* 0x0000002c21337209 */ /* 0x000fe20007810000 */
[----:B0-----:R-:W-:-:S03]  /*2e30*/  FFMA.FTZ R55, R65, UR10, -R67 ;  /* 0x0000000a41377c23 */ /* 0x001fc60008010843 */
[----:B------:R-:W-:-:S03]  /*2e40*/  FMNMX.FTZ R44, R34, R51, !PT ;  /* 0x00000033222c7209 */ /* 0x000fc60007810000 */
[----:B------:R-:W-:Y:S01]  /*2e50*/  MUFU.EX2 R156, R156 ;  /* 0x0000009c009c7308 */ /* 0x000fe20000000800 */
[----:B------:R-:W-:-:S04]  /*2e60*/  FMNMX.FTZ R51, R35, R44, !PT ;  /* 0x0000002c23337209 */ /* 0x000fc80007810000 */
[----:B------:R-:W-:-:S03]  /*2e70*/  FMNMX.FTZ R51, R36, R51, !PT ;  /* 0x0000003324337209 */ /* 0x000fc60007810000 */
[----:B------:R-:W-:Y:S01]  /*2e80*/  MUFU.EX2 R44, R52 ;  /* 0x00000034002c7308 */ /* 0x000fe20000000800 */
[----:B------:R-:W-:-:S04]  /*2e90*/  FMNMX.FTZ R46, R78, R51, !PT ;  /* 0x000000334e2e7209 */ /* 0x000fc80007810000 */
[----:B------:R-:W-:-:S03]  /*2ea0*/  FMNMX.FTZ R53, R79, R46, !PT ;  /* 0x0000002e4f357209 */ /* 0x000fc60007810000 */
[----:B------:R0:W-:Y:S01]  /*2eb0*/  MUFU.EX2 R51, R48 ;  /* 0x0000003000337308 */ /* 0x0001e20000000800 */
[----:B------:R-:W-:-:S04]  /*2ec0*/  FMNMX.FTZ R46, R82, R53, !PT ;  /* 0x00000035522e7209 */ /* 0x000fc80007810000 */
[----:B------:R-:W-:-:S03]  /*2ed0*/  FMNMX.FTZ R53, R83, R46, !PT ;  /* 0x0000002e53357209 */ /* 0x000fc60007810000 */
[----:B------:R-:W-:Y:S01]  /*2ee0*/  MUFU.EX2 R45, R45 ;  /* 0x0000002d002d7308 */ /* 0x000fe20000000800 */
[----:B------:R-:W-:-:S04]  /*2ef0*/  FMNMX.FTZ R46, R86, R53, !PT ;  /* 0x00000035562e7209 */ /* 0x000fc80007810000 */
[----:B0-----:R-:W-:Y:S01]  /*2f00*/  FMNMX.FTZ R48, R87, R46, !PT ;  /* 0x0000002e57307209 */ /* 0x001fe20007810000 */
[----:B------:R-:W-:-:S02]  /*2f10*/  FFMA.FTZ R46, R60, UR10, -R67 ;  /* 0x0000000a3c2e7c23 */ /* 0x000fc40008010843 */
[----:B------:R0:W-:Y:S02]  /*2f20*/  MUFU.EX2 R53, R50 ;  /* 0x0000003200357308 */ /* 0x0001e40000000800 */
[----:B------:R-:W0:Y:S06]  /*2f30*/  SHFL.BFLY PT, R57, R48, 0x2, 0x1f ;  /* 0x0c401f0030397f89 */ /* 0x000e2c00000e0000 */
[----:B------:R-:W-:Y:S08]  /*2f40*/  MUFU.EX2 R49, R49 ;  /* 0x0000003100317308 */ /* 0x000ff00000000800 */
[----:B------:R-:W-:Y:S08]  /*2f50*/  MUFU.EX2 R158, R158 ;  /* 0x0000009e009e7308 */ /* 0x000ff00000000800 */
[----:B------:R-:W-:Y:S01]  /*2f60*/  MUFU.EX2 R47, R47 ;  /* 0x0000002f002f7308 */ /* 0x000fe20000000800 */
[----:B0-----:R-:W-:Y:S01]  /*2f70*/  FMNMX.FTZ R50, R48, R57, !PT ;  /* 0x0000003930327209 */ /* 0x001fe20007810000 */
[----:B------:R-:W-:-:S04]  /*2f80*/  FFMA.FTZ R57, R73, UR10, -R67 ;  /* 0x0000000a49397c23 */ /* 0x000fc80008010843 */
[----:B------:R-:W0:Y:S02]  /*2f90*/  SHFL.BFLY PT, R59, R50, 0x1, 0x1f ;  /* 0x0c201f00323b7f89 */ /* 0x000e2400000e0000 */
[----:B------:R-:W-:Y:S08]  /*2fa0*/  MUFU.EX2 R160, R160 ;  /* 0x000000a000a07308 */ /* 0x000ff00000000800 */
[----:B------:R-:W-:Y:S08]  /*2fb0*/  MUFU.EX2 R46, R46 ;  /* 0x0000002e002e7308 */ /* 0x000ff00000000800 */
[----:B------:R-:W-:Y:S01]  /*2fc0*/  MUFU.EX2 R61, R61 ;  /* 0x0000003d003d7308 */ /* 0x000fe20000000800 */
[----:B0-----:R-:W-:-:S07]  /*2fd0*/  FMNMX.FTZ R170, R50, R59, !PT ;  /* 0x0000003b32aa7209 */ /* 0x001fce0007810000 */
[----:B------:R-:W-:Y:S01]  /*2fe0*/  MUFU.EX2 R162, R162 ;  /* 0x000000a200a27308 */ /* 0x000fe20000000800 */
[----:B------:R-:W-:-:S01]  /*2ff0*/  FFMA.FTZ R59, R81, UR10, -R67 ;  /* 0x0000000a513b7c23 */ /* 0x000fc20008010843 */
[----:B------:R-:W-:Y:S01]  /*3000*/  FFMA.FTZ R67, R85, UR10, -R67 ;  /* 0x0000000a55437c23 */ /* 0x000fe20008010843 */
[C---:B------:R-:W-:Y:S01]  /*3010*/  FSETP.NEU.FTZ.AND P1, PT, R170.reuse, -INF , PT ;  /* 0xff800000aa00780b */ /* 0x040fe20003f3d000 */
[----:B------:R-:W-:-:S04]  /*3020*/  FFMA.FTZ R48, R170, R63, -8 ;  /* 0xc1000000aa307423 */ /* 0x000fc8000001003f */
[----:B------:R-:W-:Y:S01]  /*3030*/  MUFU.EX2 R55, R55 ;  /* 0x0000003700377308 */ /* 0x000fe20000000800 */
[----:B------:R-:W-:-:S05]  /*3040*/  FSEL R50, R48, RZ, P1 ;  /* 0x000000ff30327208 */ /* 0x000fca0000800000 */
[--C-:B------:R-:W-:Y:S01]  /*3050*/  FFMA.FTZ R153, R3, UR10, -R50.reuse ;  /* 0x0000000a03997c23 */ /* 0x100fe20008010832 */
[----:B------:R-:W-:-:S01]  /*3060*/  FFMA.FTZ R48, R4, UR10, -R50 ;  /* 0x0000000a04307c23 */ /* 0x000fc20008010832 */
[--C-:B------:R-:W-:Y:S01]  /*3070*/  FFMA.FTZ R7, R7, UR10, -R50.reuse ;  /* 0x0000000a07077c23 */ /* 0x100fe20008010832 */
[----:B------:R-:W-:-:S01]  /*3080*/  FFMA.FTZ R8, R8, UR10, -R50 ;  /* 0x0000000a08087c23 */ /* 0x000fc20008010832 */
[--C-:B------:R-:W-:Y:S01]  /*3090*/  FFMA.FTZ R9, R9, UR10, -R50.reuse ;  /* 0x0000000a09097c23 */ /* 0x100fe20008010832 */
[----:B------:R-:W-:-:S01]  /*30a0*/  FFMA.FTZ R10, R10, UR10, -R50 ;  /* 0x0000000a0a0a7c23 */ /* 0x000fc20008010832 */
[----:B------:R-:W-:Y:S01]  /*30b0*/  MUFU.EX2 R153, R153 ;  /* 0x0000009900997308 */ /* 0x000fe20000000800 */
[----:B------:R-:W-:-:S01]  /*30c0*/  FFMA.FTZ R11, R11, UR10, -R50 ;  /* 0x0000000a0b0b7c23 */ /* 0x000fc20008010832 */
[----:B------:R-:W-:Y:S01]  /*30d0*/  FADD.FTZ R3, R152, R37 ;  /* 0x0000002598037221 */ /* 0x000fe20000010000 */
[----:B------:R-:W-:-:S01]  /*30e0*/  FFMA.FTZ R12, R12, UR10, -R50 ;  /* 0x0000000a0c0c7c23 */ /* 0x000fc20008010832 */
[--C-:B------:R-:W-:Y:S01]  /*30f0*/  FFMA.FTZ R13, R13, UR10, -R50.reuse ;  /* 0x0000000a0d0d7c23 */ /* 0x100fe20008010832 */
[----:B------:R-:W-:-:S01]  /*3100*/  FFMA.FTZ R14, R14, UR10, -R50 ;  /* 0x0000000a0e0e7c23 */ /* 0x000fc20008010832 */
[----:B------:R-:W-:Y:S01]  /*3110*/  FADD.FTZ R52, R38, R3 ;  /* 0x0000000326347221 */ /* 0x000fe20000010000 */
[----:B------:R-:W-:-:S01]  /*3120*/  FFMA.FTZ R15, R15, UR10, -R50 ;  /* 0x0000000a0f0f7c23 */ /* 0x000fc20008010832 */
[----:B------:R-:W0:Y:S01]  /*3130*/  MUFU.EX2 R48, R48 ;  /* 0x0000003000307308 */ /* 0x000e220000000800 */
[----:B------:R-:W-:-:S01]  /*3140*/  FFMA.FTZ R20, R20, UR10, -R50 ;  /* 0x0000000a14147c23 */ /* 0x000fc20008010832 */
[----:B------:R-:W-:Y:S01]  /*3150*/  FADD.FTZ R63, R39, R52 ;  /* 0x00000034273f7221 */ /* 0x000fe20000010000 */
[----:B------:R-:W-:-:S01]  /*3160*/  FFMA.FTZ R21, R21, UR10, -R50 ;  /* 0x0000000a15157c23 */ /* 0x000fc20008010832 */
[--C-:B------:R-:W-:Y:S01]  /*3170*/  FFMA.FTZ R24, R24, UR10, -R50.reuse ;  /* 0x0000000a18187c23 */ /* 0x100fe20008010832 */
[----:B------:R-:W-:-:S01]  /*3180*/  FFMA.FTZ R25, R25, UR10, -R50 ;  /* 0x0000000a19197c23 */ /* 0x000fc20008010832 */
[----:B---3--:R-:W-:Y:S01]  /*3190*/  FADD.FTZ R52, R154, R63 ;  /* 0x0000003f9a347221 */ /* 0x008fe20000010000 */
[----:B------:R-:W-:-:S01]  /*31a0*/  FFMA.FTZ R26, R26, UR10, -R50 ;  /* 0x0000000a1a1a7c23 */ /* 0x000fc20008010832 */
[----:B------:R-:W3:Y:S01]  /*31b0*/  MUFU.EX2 R7, R7 ;  /* 0x0000000700077308 */ /* 0x000ee20000000800 */
[----:B------:R-:W-:-:S01]  /*31c0*/  FFMA.FTZ R27, R27, UR10, -R50 ;  /* 0x0000000a1b1b7c23 */ /* 0x000fc20008010832 */
[----:B----4-:R-:W-:Y:S01]  /*31d0*/  FADD.FTZ R63, R41, R52 ;  /* 0x00000034293f7221 */ /* 0x010fe20000010000 */
[----:B------:R-:W-:-:S01]  /*31e0*/  FFMA.FTZ R28, R28, UR10, -R50 ;  /* 0x0000000a1c1c7c23 */ /* 0x000fc20008010832 */
[--C-:B------:R-:W-:Y:S01]  /*31f0*/  FFMA.FTZ R29, R29, UR10, -R50.reuse ;  /* 0x0000000a1d1d7c23 */ /* 0x100fe20008010832 */
[----:B------:R-:W-:-:S01]  /*3200*/  FFMA.FTZ R30, R30, UR10, -R50 ;  /* 0x0000000a1e1e7c23 */ /* 0x000fc20008010832 */
[----:B-----5:R-:W-:Y:S01]  /*3210*/  FADD.FTZ R52, R40, R63 ;  /* 0x0000003f28347221 */ /* 0x020fe20000010000 */
[----:B------:R-:W-:-:S01]  /*3220*/  FFMA.FTZ R31, R31, UR10, -R50 ;  /* 0x0000000a1f1f7c23 */ /* 0x000fc20008010832 */
[----:B------:R-:W4:Y:S01]  /*3230*/  MUFU.EX2 R8, R8 ;  /* 0x0000000800087308 */ /* 0x000f220000000800 */
[----:B0-----:R-:W-:-:S01]  /*3240*/  FADD.FTZ R4, R153, R48 ;  /* 0x0000003099047221 */ /* 0x001fc20000010000 */
[----:B------:R-:W-:Y:S01]  /*3250*/  FADD.FTZ R63, R43, R52 ;  /* 0x000000342b3f7221 */ /* 0x000fe20000010000 */
[----:B------:R-:W-:-:S01]  /*3260*/  FFMA.FTZ R32, R32, UR10, -R50 ;  /* 0x0000000a20207c23 */ /* 0x000fc20008010832 */
[--C-:B------:R-:W-:Y:S01]  /*3270*/  FFMA.FTZ R33, R33, UR10, -R50.reuse ;  /* 0x0000000a21217c23 */ /* 0x100fe20008010832 */
[----:B------:R-:W-:-:S01]  /*3280*/  FFMA.FTZ R34, R34, UR10, -R50 ;  /* 0x0000000a22227c23 */ /* 0x000fc20008010832 */
[----:B------:R-:W-:Y:S01]  /*3290*/  FADD.FTZ R52, R156, R63 ;  /* 0x0000003f9c347221 */ /* 0x000fe20000010000 */
[----:B------:R-:W-:-:S01]  /*32a0*/  FFMA.FTZ R35, R35, UR10, -R50 ;  /* 0x0000000a23237c23 */ /* 0x000fc20008010832 */
[----:B------:R-:W0:Y:S01]  /*32b0*/  MUFU.EX2 R9, R9 ;  /* 0x0000000900097308 */ /* 0x000e220000000800 */
[----:B---3--:R-:W-:-:S01]  /*32c0*/  FADD.FTZ R3, R7, R4 ;  /* 0x0000000407037221 */ /* 0x008fc20000010000 */
[----:B------:R-:W-:Y:S01]  /*32d0*/  FADD.FTZ R63, R45, R52 ;  /* 0x000000342d3f7221 */ /* 0x000fe20000010000 */
[----:B------:R-:W-:-:S01]  /*32e0*/  FFMA.FTZ R36, R36, UR10, -R50 ;  /* 0x0000000a24247c23 */ /* 0x000fc20008010832 */
[--C-:B------:R-:W-:Y:S01]  /*32f0*/  FFMA.FTZ R78, R78, UR10, -R50.reuse ;  /* 0x0000000a4e4e7c23 */ /* 0x100fe20008010832 */
[----:B------:R-:W-:-:S01]  /*3300*/  FFMA.FTZ R79, R79, UR10, -R50 ;  /* 0x0000000a4f4f7c23 */ /* 0x000fc20008010832 */
[----:B------:R-:W-:Y:S01]  /*3310*/  FADD.FTZ R52, R42, R63 ;  /* 0x0000003f2a347221 */ /* 0x000fe20000010000 */
[----:B------:R-:W-:-:S01]  /*3320*/  FFMA.FTZ R82, R82, UR10, -R50 ;  /* 0x0000000a52527c23 */ /* 0x000fc20008010832 */
[----:B------:R-:W3:Y:S01]  /*3330*/  MUFU.EX2 R10, R10 ;  /* 0x0000000a000a7308 */ /* 0x000ee20000000800 */
[----:B----4-:R-:W-:-:S01]  /*3340*/  FADD.FTZ R4, R8, R3 ;  /* 0x0000000308047221 */ /* 0x010fc20000010000 */
[----:B------:R-:W-:Y:S01]  /*3350*/  FADD.FTZ R63, R49, R52 ;  /* 0x00000034313f7221 */ /* 0x000fe20000010000 */
[----:B------:R-:W-:-:S01]  /*3360*/  FFMA.FTZ R83, R83, UR10, -R50 ;  /* 0x0000000a53537c23 */ /* 0x000fc20008010832 */
[--C-:B------:R-:W-:Y:S01]  /*3370*/  FFMA.FTZ R86, R86, UR10, -R50.reuse ;  /* 0x0000000a56567c23 */ /* 0x100fe20008010832 */
[----:B------:R-:W-:-:S01]  /*3380*/  FFMA.FTZ R50, R87, UR10, -R50 ;  /* 0x0000000a57327c23 */ /* 0x000fc20008010832 */
[----:B------:R-:W-:Y:S01]  /*3390*/  FADD.FTZ R52, R158, R63 ;  /* 0x0000003f9e347221 */ /* 0x000fe20000010000 */
[----:B------:R-:W-:Y:S01]  /*33a0*/  F2FP.SATFINITE.E4M3.F32.PACK_AB_MERGE_C R40, R43, R40, RZ ;  /* 0x000000282b28723e */ /* 0x000fe200048070ff */
[----:B------:R-:W4:Y:S01]  /*33b0*/  MUFU.EX2 R11, R11 ;  /* 0x0000000b000b7308 */ /* 0x000f220000000800 */
[----:B0-----:R-:W-:-:S01]  /*33c0*/  FADD.FTZ R3, R9, R4 ;  /* 0x0000000409037221 */ /* 0x001fc20000010000 */
[----:B------:R-:W-:Y:S01]  /*33d0*/  FADD.FTZ R63, R47, R52 ;  /* 0x000000342f3f7221 */ /* 0x000fe20000010000 */
[----:B------:R-:W-:-:S02]  /*33e0*/  F2FP.SATFINITE.E4M3.F32.PACK_AB_MERGE_C R42, R49, R42, RZ ;  /* 0x0000002a312a723e */ /* 0x000fc400048070ff */
[----:B------:R-:W-:Y:S01]  /*33f0*/  F2FP.SATFINITE.E4M3.F32.PACK_AB_MERGE_C R152, R37, R152, R54 ;  /* 0x000000982598723e */ /* 0x000fe20004807036 */
[----:B------:R-:W-:-:S01]  /*3400*/  FADD.FTZ R52, R44, R63 ;  /* 0x0000003f2c347221 */ /* 0x000fc20000010000 */
[----:B------:R-:W-:Y:S01]  /*3410*/  F2FP.SATFINITE.E4M3.F32.PACK_AB_MERGE_C R44, R51, R44, RZ ;  /* 0x0000002c332c723e */ /* 0x000fe200048070ff */
[----:B------:R-:W0:Y:S01]  /*3420*/  MUFU.EX2 R12, R12 ;  /* 0x0000000c000c7308 */ /* 0x000e220000000800 */
[----:B---3--:R-:W-:-:S01]  /*3430*/  FADD.FTZ R4, R10, R3 ;  /* 0x000000030a047221 */ /* 0x008fc20000010000 */
[----:B------:R-:W-:Y:S01]  /*3440*/  FADD.FTZ R63, R51, R52 ;  /* 0x00000034333f7221 */ /* 0x000fe20000010000 */
[----:B------:R-:W-:Y:S02]  /*3450*/  F2FP.SATFINITE.E4M3.F32.PACK_AB_MERGE_C R154, R41, R154, R40 ;  /* 0x0000009a299a723e */ /* 0x000fe40004807028 */
[----:B------:R-:W-:Y:S01]  /*3460*/  F2FP.SATFINITE.E4M3.F32.PACK_AB_MERGE_C R156, R45, R156, R42 ;  /* 0x0000009c2d9c723e */ /* 0x000fe2000480702a */
[----:B------:R-:W-:-:S01]  /*3470*/  FADD.FTZ R52, R160, R63 ;  /* 0x0000003fa0347221 */ /* 0x000fc20000010000 */
[----:B------:R-:W-:Y:S01]  /*3480*/  F2FP.SATFINITE.E4M3.F32.PACK_AB_MERGE_C R158, R47, R158, R44 ;  /* 0x0000009e2f9e723e */ /* 0x000fe2000480702c */
[----:B------:R-:W3:Y:S01]  /*3490*/  MUFU.EX2 R13, R13 ;  /* 0x0000000d000d7308 */ /* 0x000ee20000000800 */
[----:B----4-:R-:W-:-:S01]  /*34a0*/  FADD.FTZ R3, R11, R4 ;  /* 0x000000040b037221 */ /* 0x010fc20000010000 */
[----:B------:R-:W-:-:S04]  /*34b0*/  FADD.FTZ R63, R53, R52 ;  /* 0x00000034353f7221 */ /* 0x000fc80000010000 */
[----:B------:R-:W-:Y:S01]  /*34c0*/  FADD.FTZ R52, R46, R63 ;  /* 0x0000003f2e347221 */ /* 0x000fe20000010000 */
[----:B------:R-:W-:Y:S01]  /*34d0*/  F2FP.SATFINITE.E4M3.F32.PACK_AB_MERGE_C R46, R61, R46, RZ ;  /* 0x0000002e3d2e723e */ /* 0x000fe200048070ff */
[----:B------:R-:W4:Y:S01]  /*34e0*/  MUFU.EX2 R14, R14 ;  /* 0x0000000e000e7308 */ /* 0x000f220000000800 */
[----:B0-----:R-:W-:-:S01]  /*34f0*/  FADD.FTZ R4, R12, R3 ;  /* 0x000000030c047221 */ /* 0x001fc20000010000 */
[----:B------:R-:W-:Y:S01]  /*3500*/  FADD.FTZ R63, R61, R52 ;  /* 0x000000343d3f7221 */ /* 0x000fe20000010000 */
[----:B------:R-:W-:Y:S02]  /*3510*/  F2FP.SATFINITE.E4M3.F32.PACK_AB_MERGE_C R12, R12, R11, RZ ;  /* 0x0000000b0c0c723e */ /* 0x000fe400048070ff */
[----:B------:R-:W-:Y:S01]  /*3520*/  F2FP.SATFINITE.E4M3.F32.PACK_AB_MERGE_C R160, R53, R160, R46 ;  /* 0x000000a035a0723e */ /* 0x000fe2000480702e */
[----:B------:R-:W-:-:S01]  /*3530*/  FADD.FTZ R52, R162, R63 ;  /* 0x0000003fa2347221 */ /* 0x000fc20000010000 */
[----:B------:R-:W-:Y:S01]  /*3540*/  F2FP.SATFINITE.E4M3.F32.PACK_AB_MERGE_C R155, R10, R9, R12 ;  /* 0x000000090a9b723e */ /* 0x000fe2000480700c */
[----:B------:R-:W0:Y:S01]  /*3550*/  MUFU.EX2 R15, R15 ;  /* 0x0000000f000f7308 */ /* 0x000e220000000800 */
[----:B---3--:R-:W-:-:S01]  /*3560*/  FADD.FTZ R3, R13, R4 ;  /* 0x000000040d037221 */ /* 0x008fc20000010000 */
[----:B------:R-:W-:-:S06]  /*3570*/  FADD.FTZ R39, R55, R52 ;  /* 0x0000003437277221 */ /* 0x000fcc0000010000 */
[----:B------:R-:W3:Y:S01]  /*3580*/  MUFU.EX2 R20, R20 ;  /* 0x0000001400147308 */ /* 0x000ee20000000800 */
[----:B----4-:R-:W-:-:S07]  /*3590*/  FADD.FTZ R4, R14, R3 ;  /* 0x000000030e047221 */ /* 0x010fce0000010000 */
[----:B------:R-:W4:Y:S01]  /*35a0*/  MUFU.EX2 R21, R21 ;  /* 0x0000001500157308 */ /* 0x000f220000000800 */
[----:B0-----:R-:W-:-:S07]  /*35b0*/  FADD.FTZ R3, R15, R4 ;  /* 0x000000040f037221 */ /* 0x001fce0000010000 */
[----:B------:R-:W0:Y:S01]  /*35c0*/  MUFU.EX2 R24, R24 ;  /* 0x0000001800187308 */ /* 0x000e220000000800 */
[----:B---3--:R-:W-:-:S01]  /*35d0*/  FADD.FTZ R4, R20, R3 ;  /* 0x0000000314047221 */ /* 0x008fc20000010000 */
[----:B------:R-:W-:-:S04]  /*35e0*/  F2FP.SATFINITE.E4M3.F32.PACK_AB_MERGE_C R15, R20, R15, RZ ;  /* 0x0000000f140f723e */ /* 0x000fc800048070ff */
[----:B------:R-:W-:Y:S02]  /*35f0*/  F2FP.SATFINITE.E4M3.F32.PACK_AB_MERGE_C R157, R14, R13, R15 ;  /* 0x0000000d0e9d723e */ /* 0x000fe4000480700f */
[----:B------:R-:W3:Y:S01]  /*3600*/  MUFU.EX2 R25, R25 ;  /* 0x0000001900197308 */ /* 0x000ee20000000800 */
[----:B----4-:R-:W-:-:S07]  /*3610*/  FADD.FTZ R3, R21, R4 ;  /* 0x0000000415037221 */ /* 0x010fce0000010000 */
[----:B------:R-:W4:Y:S01]  /*3620*/  MUFU.EX2 R26, R26 ;  /* 0x0000001a001a7308 */ /* 0x000f220000000800 */
[----:B0-----:R-:W-:-:S07]  /*3630*/  FADD.FTZ R4, R24, R3 ;  /* 0x0000000318047221 */ /* 0x001fce0000010000 */
[----:B------:R-:W0:Y:S01]  /*3640*/  MUFU.EX2 R27, R27 ;  /* 0x0000001b001b7308 */ /* 0x000e220000000800 */
[----:B---3--:R-:W-:-:S07]  /*3650*/  FADD.FTZ R3, R25, R4 ;  /* 0x0000000419037221 */ /* 0x008fce0000010000 */
[----:B------:R-:W3:Y:S01]  /*3660*/  MUFU.EX2 R28, R28 ;  /* 0x0000001c001c7308 */ /* 0x000ee20000000800 */
[----:B----4-:R-:W-:-:S01]  /*3670*/  FADD.FTZ R4, R26, R3 ;  /* 0x000000031a047221 */ /* 0x010fc20000010000 */
[----:B------:R-:W-:-:S04]  /*3680*/  F2FP.SATFINITE.E4M3.F32.PACK_AB_MERGE_C R25, R26, R25, RZ ;  /* 0x000000191a19723e */ /* 0x000fc800048070ff */
[----:B------:R-:W-:Y:S02]  /*3690*/  F2FP.SATFINITE.E4M3.F32.PACK_AB_MERGE_C R159, R24, R21, R25 ;  /* 0x00000015189f723e */ /* 0x000fe40004807019 */
[----:B------:R-:W4:Y:S01]  /*36a0*/  MUFU.EX2 R29, R29 ;  /* 0x0000001d001d7308 */ /* 0x000f220000000800 */
[----:B0-----:R-:W-:-:S07]  /*36b0*/  FADD.FTZ R3, R27, R4 ;  /* 0x000000041b037221 */ /* 0x001fce0000010000 */
[----:B------:R-:W0:Y:S01]  /*36c0*/  MUFU.EX2 R30, R30 ;  /* 0x0000001e001e7308 */ /* 0x000e220000000800 */
[----:B---3--:R-:W-:-:S07]  /*36d0*/  FADD.FTZ R4, R28, R3 ;  /* 0x000000031c047221 */ /* 0x008fce0000010000 */
[----:B------:R-:W3:Y:S01]  /*36e0*/  MUFU.EX2 R31, R31 ;  /* 0x0000001f001f7308 */ /* 0x000ee20000000800 */
[----:B----4-:R-:W-:-:S07]  /*36f0*/  FADD.FTZ R3, R29, R4 ;  /* 0x000000041d037221 */ /* 0x010fce0000010000 */
[----:B------:R-:W4:Y:S01]  /*3700*/  MUFU.EX2 R32, R32 ;  /* 0x0000002000207308 */ /* 0x000f220000000800 */
[----:B0-----:R-:W-:-:S01]  /*3710*/  FADD.FTZ R4, R30, R3 ;  /* 0x000000031e047221 */ /* 0x001fc20000010000 */
[----:B------:R-:W-:-:S04]  /*3720*/  F2FP.SATFINITE.E4M3.F32.PACK_AB_MERGE_C R29, R30, R29, RZ ;  /* 0x0000001d1e1d723e */ /* 0x000fc800048070ff */
[----:B------:R-:W-:Y:S02]  /*3730*/  F2FP.SATFINITE.E4M3.F32.PACK_AB_MERGE_C R161, R28, R27, R29 ;  /* 0x0000001b1ca1723e */ /* 0x000fe4000480701d */
[----:B------:R-:W0:Y:S01]  /*3740*/  MUFU.EX2 R33, R33 ;  /* 0x0000002100217308 */ /* 0x000e220000000800 */
[----:B---3--:R-:W-:-:S07]  /*3750*/  FADD.FTZ R3, R31, R4 ;  /* 0x000000041f037221 */ /* 0x008fce0000010000 */
        /* <DEDUP_REMOVED lines=11> */
[----:B0-----:R-:W-:-:S01]  /*3810*/  FADD.FTZ R39, R69, R38 ;  /* 0x0000002645277221 */ /* 0x001fc20000010000 */
[----:B------:R-:W-:-:S04]  /*3820*/  F2FP.SATFINITE.E4M3.F32.PACK_AB_MERGE_C R68, R69, R68, RZ ;  /* 0x000000444544723e */ /* 0x000fc800048070ff */
[----:B------:R-:W-:Y:S02]  /*3830*/  F2FP.SATFINITE.E4M3.F32.PACK_AB_MERGE_C R162, R55, R162, R68 ;  /* 0x000000a237a2723e */ /* 0x000fe40004807044 */
        /* <DEDUP_REMOVED lines=13> */
[----:B0-----:R-:W-:-:S07]  /*3910*/  FADD.FTZ R4, R76, R7 ;  /* 0x000000074c047221 */ /* 0x001fce0000010000 */
[----:B------:R-:W0:Y:S01]  /*3920*/  MUFU.EX2 R166, R166 ;  /* 0x000000a600a67308 */ /* 0x000e220000000800 */
[C---:B---3--:R-:W-:Y:S01]  /*3930*/  F2FP.SATFINITE.E4M3.F32.PACK_AB_MERGE_C R76, R77.reuse, R76, RZ ;  /* 0x0000004c4d4c723e */ /* 0x048fe200048070ff */
[----:B------:R-:W-:-:S03]  /*3940*/  FADD.FTZ R77, R77, R4 ;  /* 0x000000044d4d7221 */ /* 0x000fc60000010000 */
[----:B------:R-:W-:-:S03]  /*3950*/  F2FP.SATFINITE.E4M3.F32.PACK_AB_MERGE_C R164, R57, R164, R76 ;  /* 0x000000a439a4723e */ /* 0x000fc6000480704c */
        /* <DEDUP_REMOVED lines=16> */
[C---:B0-----:R-:W-:Y:S01]  /*3a60*/  F2FP.SATFINITE.E4M3.F32.PACK_AB_MERGE_C R84, R67.reuse, R84, RZ ;  /* 0x000000544354723e */ /* 0x041fe200048070ff */
[----:B------:R-:W-:-:S03]  /*3a70*/  FADD.FTZ R4, R67, R4 ;  /* 0x0000000443047221 */ /* 0x000fc60000010000 */
[----:B------:R-:W-:Y:S02]  /*3a80*/  F2FP.SATFINITE.E4M3.F32.PACK_AB_MERGE_C R166, R59, R166, R84 ;  /* 0x000000a63ba6723e */ /* 0x000fe40004807054 */
[C---:B---3--:R-:W-:Y:S01]  /*3a90*/  F2FP.SATFINITE.E4M3.F32.PACK_AB_MERGE_C R86, R3.reuse, R86, RZ ;  /* 0x000000560356723e */ /* 0x048fe200048070ff */
[----:B------:R-:W-:-:S03]  /*3aa0*/  FADD.FTZ R3, R3, R8 ;  /* 0x0000000803037221 */ /* 0x000fc60000010000 */
[----:B------:R-:W-:Y:S01]  /*3ab0*/  F2FP.SATFINITE.E4M3.F32.PACK_AB_MERGE_C R167, R83, R82, R86 ;  /* 0x0000005253a7723e */ /* 0x000fe20004807056 */
[----:B------:R-:W-:Y:S06]  /*3ac0*/  @!P0 BRA `(.L_x_14) ;  /* 0x0000000000048947 */ /* 0x000fec0003800000 */
[----:B------:R-:W-:Y:S01]  /*3ad0*/  BPT.TRAP 0x1 ;  /* 0x000000040000795c */ /* 0x000fe20000300000 */
.L_x_14:
[----:B------:R0:W3:Y:S01]  /*3ae0*/  SYNCS.PHASECHK.TRANS64.TRYWAIT P1, [UR51+0x38850], R6 ;  /* 0x03885006ff0075a7 */ /* 0x0000e20008020173 */
[----:B------:R-:W-:Y:S05]  /*3af0*/  @!P0 BRA `(.L_x_15) ;  /* 0x0000000000048947 */ /* 0x000fea0003800000 */
[----:B------:R-:W-:Y:S01]  /*3b00*/  BPT.TRAP 0x1 ;  /* 0x000000040000795c */ /* 0x000fe20000300000 */
.L_x_15:
[----:B---3--:R-:W-:Y:S05]  /*3b10*/  @P1 BRA `(.L_x_16) ;  /* 0x0000000000081947 */ /* 0x008fea0003800000 */
[----:B------:R-:W3:Y:S02]  /*3b20*/  SYNCS.PHASECHK.TRANS64.TRYWAIT P1, [UR51+0x38850], R6 ;  /* 0x03885006ff0075a7 */ /* 0x000ee40008020173 */
[----:B---3--:R-:W-:Y:S05]  /*3b30*/  @!P1 BRA `(.L_x_17) ;  /* 0x000000b400989947 */ /* 0x008fea0003800000 */
.L_x_16:
[----:B------:R4:W-:Y:S01]  /*3b40*/  BAR.SYNC.DEFER_BLOCKING R5, 0x100 ;  /* 0x000400050000751d */ /* 0x0009e20000010000 */
[----:B------:R-:W-:-:S04]  /*3b50*/  UIADD3 UR50, UR50, 0x400, URZ ;  /* 0x0000040032327890 */ /* 0x000fc8000fffe03f */
[----:B------:R-:W-:Y:S01]  /*3b60*/  USHF.R.U32.HI UR50, URZ, 0x4, UR50 ;  /* 0x000000043f327899 */ /* 0x000fe20008011632 */
[----:B------:R-:W-:-:S03]  /*3b70*/  UMOV UR7, 0x40000040 ;  /* 0x4000004000077882 */ /* 0x000fc60000000000 */
[----:B------:R-:W-:-:S04]  /*3b80*/  ULOP3.LUT UR50, UR50, 0x3fff, URZ, 0xc0, !UPT ;  /* 0x00003fff32327892 */ /* 0x000fc8000f8ec03f */
[----:B------:R-:W-:-:S04]  /*3b90*/  ULOP3.LUT UR50, UR50, 0x10000, URZ, 0xfc, !UPT ;  /* 0x0001000032327892 */ /* 0x000fc8000f8efc3f */
[----:B------:R-:W-:Y:S01]  /*3ba0*/  ULEA UR11, UR37, UR50, 0xb ;  /* 0x00000032250b7291 */ /* 0x000fe2000f8e583f */
[----:B------:R-:W-:-:S06]  /*3bb0*/  WARPGROUP.ARRIVE ;  /* 0x00000000000079c5 */ /* 0x000fcc0000000000 */
[----:B------:R-:W-:Y:S02]  /*3bc0*/  UMOV UR6, UR11 ;  /* 0x0000000b00067c82 */ /* 0x000fe40008000000 */
[----:B------:R-:W-:Y:S01]  /*3bd0*/  QGMMA.64x256x32.F32.E4M3.E4M3 R24, R152, gdesc[UR4], RZ, !UPT, gsb0 ;  /* 0x03e0000498187df3 */ /* 0x000fe2000c0008ff */
[----:B------:R-:W-:Y:S01]  /*3be0*/  UIADD3 UR6, UR11, 0x2, URZ ;  /* 0x000000020b067890 */ /* 0x000fe2000fffe03f */
[----:B------:R-:W-:Y:S01]  /*3bf0*/  UMOV UR7, 0x40000040 ;  /* 0x4000004000077882 */ /* 0x000fe20000000000 */
[----:B------:R-:W-:Y:S02]  /*3c00*/  WARPGROUP.DEPBAR.LE gsb0, 0x0 ;  /* 0x00008000000079c5 */ /* 0x000fe40000010000 */
[----:B------:R-:W-:-:S15]  /*3c10*/  WARPGROUP.ARRIVE ;  /* 0x00000000000079c5 */ /* 0x000fde0000000000 */
[----:B------:R-:W-:-:S08]  /*3c20*/  NOP ;  /* 0x0000000000007918 */ /* 0x000fd00000000000 */
[----:B------:R-:W-:Y:S01]  /*3c30*/  QGMMA.64x256x32.F32.E4M3.E4M3 R24, R156, gdesc[UR4], R24, gsb0 ;  /* 0x03e000049c187df3 */ /* 0x000fe20008000818 */
        /* <DEDUP_REMOVED lines=11> */
[----:B------:R-:W-:Y:S03]  /*3cf0*/  QGMMA.64x256x32.F32.E4M3.E4M3 R24, R164, gdesc[UR4], R24, gsb0 ;  /* 0x03e00004a4187df3 */ /* 0x000fe60008000818 */
[----:B------:R-:W-:Y:S02]  /*3d00*/  WARPGROUP.DEPBAR.LE gsb0, 0x0 ;  /* 0x00008000000079c5 */ /* 0x000fe40000010000 */
[----:B----4-:R-:W-:Y:S05]  /*3d10*/  @!P0 BRA `(.L_x_18) ;  /* 0x0000000000048947 */ /* 0x010fea0003800000 */
[----:B------:R-:W-:Y:S01]  /*3d20*/  BPT.TRAP 0x1 ;  /* 0x000000040000795c */ /* 0x000fe20000300000 */
.L_x_18:
[----:B------:R-:W-:Y:S02]  /*3d30*/  UISETP.GE.AND UP0, UPT, UR47, 0x81, UPT ;  /* 0x000000812f00788c */ /* 0x000fe4000bf06270 */
[----:B------:R-:W-:-:S04]  /*3d40*/  UIADD3 UR51, UR51, 0x38860, URZ ;  /* 0x0003886033337890 */ /* 0x000fc8000fffe03f */
[----:B------:R-:W-:Y:S01]  /*3d50*/  PLOP3.LUT P1, PT, PT, PT, UP0, 0x80, 0x0 ;  /* 0x000000000000781c */ /* 0x000fe20003f2f008 */
[----:B------:R-:W-:-:S09]  /*3d60*/  UPRMT UR51, UR44, 0x654, UR51 ;  /* 0x000006542c337896 */ /* 0x000fd20008000033 */
[----:B------:R-:W-:Y:S03]  /*3d70*/  SYNCS.ARRIVE.TRANS64.RED.A1T0 RZ, [UR51], RZ ;  /* 0x000000ffffff79a7 */ /* 0x000fe60008100433 */
[----:B------:R-:W-:Y:S05]  /*3d80*/  @!P1 BRA `(.L_x_19) ;  /* 0x0000002800b49947 */ /* 0x000fea0003800000 */
[----:B------:R-:W-:Y:S01]  /*3d90*/  IMAD.MOV.U32 R5, RZ, RZ, R170 ;  /* 0x000000ffff057224 */ /* 0x000fe200078e00aa */
[----:B------:R-:W-:Y:S01]  /*3da0*/  UIADD3 UR51, UR46, -0x2, URZ ;  /* 0xfffffffe2e337890 */ /* 0x000fe2000fffe03f */
[----:B01-3--:R-:W-:Y:S01]  /*3db0*/  IMAD.MOV.U32 R6, RZ, RZ, R181 ;  /* 0x000000ffff067224 */ /* 0x00bfe200078e00b5 */
[----:B------:R-:W-:-:S10]  /*3dc0*/  ULDC UR44, c[0x0][0x988] ;  /* 0x00026200002c7ab9 */ /* 0x000fd40000000800 */
.L_x_30:
[----:B------:R-:W-:Y:S01]  /*3dd0*/  UIADD3 UR37, UR37, 0x1, URZ ;  /* 0x0000000125257890 */ /* 0x000fe2000fffe03f */
[----:B--2---:R-:W-:Y:S01]  /*3de0*/  IMAD.U32 R2, RZ, RZ, UR51 ;  /* 0x00000033ff027e24 */ /* 0x004fe2000f8e00ff */
[----:B------:R-:W-:Y:S02]  /*3df0*/  UIADD3 UR51, UR51, -0x1, URZ ;  /* 0xffffffff33337890 */ /* 0x000fe4000fffe03f */
[----:B------:R-:W-:Y:S02]  /*3e00*/  UISETP.NE.AND UP0, UPT, UR37, 0x2, UPT ;  /* 0x000000022500788c */ /* 0x000fe4000bf05270 */
[----:B------:R-:W-:Y:S02]  /*3e10*/  ISETP.GT.AND P1, PT, R2, RZ, PT ;  /* 0x000000ff0200720c */ /* 0x000fe40003f24270 */
[----:B------:R-:W-:Y:S02]  /*3e20*/  USEL UR6, URZ, 0x1, UP0 ;  /* 0x000000013f067887 */ /* 0x000fe40008000000 */
[----:B------:R-:W-:-:S02]  /*3e30*/  USEL UR37, UR37, URZ, UP0 ;  /* 0x0000003f25257287 */ /* 0x000fc40008000000 */
[----:B------:R-:W-:Y:S01]  /*3e40*/  ULOP3.LUT UR36, UR36, UR6, URZ, 0x3c, !UPT ;  /* 0x0000000624247292 */ /* 0x000fe2000f8e3c3f */
[----:B------:R-:W-:Y:S11]  /*3e50*/  @!P0 BRA `(.L_x_20) ;  /* 0x0000000000048947 */ /* 0x000ff60003800000 */
[----:B------:R-:W-:Y:S01]  /*3e60*/  BPT.TRAP 0x1 ;  /* 0x000000040000795c */ /* 0x000fe20000300000 */
.L_x_20:
[----:B------:R-:W0:Y:S01]  /*3e70*/  S2UR UR47, SR_CgaCtaId ;  /* 0x00000000002f79c3 */ /* 0x000e220000008800 */
[----:B------:R-:W-:Y:S01]  /*3e80*/  IMAD.U32 R2, RZ, RZ, UR36 ;  /* 0x00000024ff027e24 */ /* 0x000fe2000f8e00ff */
[----:B------:R-:W-:-:S04]  /*3e90*/  UMOV UR6, 0x400 ;  /* 0x0000040000067882 */ /* 0x000fc80000000000 */
[----:B------:R-:W-:-:S04]  /*3ea0*/  SHF.L.U32 R2, R2, 0x1f, RZ ;  /* 0x0000001f02027819 */ /* 0x000fc800000006ff */
[----:B------:R-:W-:-:S13]  /*3eb0*/  R2UR UR52, R2 ;  /* 0x00000000023472ca */ /* 0x000fda00000e0000 */
[----:B------:R-:W-:Y:S01]  /*3ec0*/  IMAD.U32 R2, RZ, RZ, UR52 ;  /* 0x00000034ff027e24 */ /* 0x000fe2000f8e00ff */
[----:B0-----:R-:W-:-:S04]  /*3ed0*/  ULEA UR6, UR47, UR6, 0x18 ;  /* 0x000000062f067291 */ /* 0x001fc8000f8ec03f */
[----:B------:R-:W-:-:S09]  /*3ee0*/  ULEA UR46, UR37, UR6, 0x3 ;  /* 0x00000006252e7291 */ /* 0x000fd2000f8e183f */
[----:B------:R0:W1:Y:S01]  /*3ef0*/  SYNCS.PHASECHK.TRANS64.TRYWAIT P2, [UR46+0x38830], R2 ;  /* 0x03883002ff0075a7 */ /* 0x000062000804016e */
[----:B------:R-:W-:Y:S05]  /*3f00*/  @!P0 BRA `(.L_x_21) ;  /* 0x0000000000048947 */ /* 0x000fea0003800000 */
[----:B------:R-:W-:Y:S01]  /*3f10*/  BPT.TRAP 0x1 ;  /* 0x000000040000795c */ /* 0x000fe20000300000 */
.L_x_21:
[----:B-1----:R-:W-:Y:S05]  /*3f20*/  @P2 BRA `(.L_x_22) ;  /* 0x00000000000c2947 */ /* 0x002fea0003800000 */
[----:B0-----:R-:W-:-:S04]  /*3f30*/  IMAD.U32 R2, RZ, RZ, UR52 ;  /* 0x00000034ff027e24 */ /* 0x001fc8000f8e00ff */
[----:B------:R-:W0:Y:S02]  /*3f40*/  SYNCS.PHASECHK.TRANS64.TRYWAIT P2, [UR46+0x38830], R2 ;  /* 0x03883002ff0075a7 */ /* 0x000e24000804016e */
[----:B0-----:R-:W-:Y:S05]  /*3f50*/  @!P2 BRA `(.L_x_23) ;  /* 0x000000b000a8a947 */ /* 0x001fea0003800000 */
.L_x_22:
[----:B------:R-:W-:Y:S01]  /*3f60*/  ULEA UR34, UR37, UR45, 0xb ;  /* 0x0000002d25227291 */ /* 0x000fe2000f8e583f */
[----:B------:R-:W-:Y:S01]  /*3f70*/  WARPGROUP.ARRIVE ;  /* 0x00000000000079c5 */ /* 0x000fe20000000000 */
[----:B------:R-:W-:Y:S01]  /*3f80*/  UMOV UR35, 0x40000040 ;  /* 0x4000004000237882 */ /* 0x000fe20000000000 */
[----:B------:R-:W-:Y:S01]  /*3f90*/  UMOV UR7, 0x40000040 ;  /* 0x4000004000077882 */ /* 0x000fe20000000000 */
[----:B------:R-:W-:-:S03]  /*3fa0*/  UIADD3 UR6, UR34, 0x2, URZ ;  /* 0x0000000222067890 */ /* 0x000fc6000fffe03f */
[----:B0-----:R-:W0:Y:S01]  /*3fb0*/  S2R R2, SR_TID.X ;  /* 0x0000000000027919 */ /* 0x001e220000002100 */
[----:B------:R-:W-:Y:S01]  /*3fc0*/  UIADD3 UR10, UR34, 0x4, URZ ;  /* 0x00000004220a7890 */ /* 0x000fe2000fffe03f */
[----:B------:R-:W-:Y:S01]  /*3fd0*/  UMOV UR11, 0x40000040 ;  /* 0x40000040000b7882 */ /* 0x000fe20000000000 */
[----:B------:R-:W-:Y:S01]  /*3fe0*/  QGMMA.64x128x32.F32.E4M3.E4M3 R152, gdesc[UR32], RZ, !UPT, gsb0 ;  /* 0x01e00000209879f3 */ /* 0x000fe2000c0008ff */
[----:B------:R-:W-:Y:S01]  /*3ff0*/  UIADD3 UR14, UR34, 0x6, URZ ;  /* 0x00000006220e7890 */ /* 0x000fe2000fffe03f */
[----:B------:R-:W-:Y:S01]  /*4000*/  UMOV UR15, 0x40000040 ;  /* 0x40000040000f7882 */ /* 0x000fe20000000000 */
        /* <DEDUP_REMOVED lines=8> */
[----:B0-----:R-:W-:-:S04]  /*4090*/  SHF.R.U32.HI R225, RZ, 0x7, R2 ;  /* 0x00000007ffe17819 */ /* 0x001fc80000011602 */
[----:B------:R-:W-:Y:S01]  /*40a0*/  IADD3 R2, -R225, 0xb, RZ ;  /* 0x0000000be1027810 */ /* 0x000fe20007ffe1ff */
        /* <DEDUP_REMOVED lines=25> */
.L_x_24:
[C---:B------:R-:W-:Y:S01]  /*4240*/  FMUL.FTZ R7, R0.reuse, R152 ;  /* 0x0000009800077220 */ /* 0x040fe20000410000 */
[C---:B------:R-:W-:Y:S01]  /*4250*/  FMUL.FTZ R8, R0.reuse, R153 ;  /* 0x0000009900087220 */ /* 0x040fe20000410000 */
[C---:B------:R-:W-:Y:S01]  /*4260*/  FMUL.FTZ R11, R0.reuse, R156 ;  /* 0x0000009c000b7220 */ /* 0x040fe20000410000 */
[C---:B------:R-:W-:Y:S01]  /*4270*/  FMUL.FTZ R12, R0.reuse, R157 ;  /* 0x0000009d000c7220 */ /* 0x040fe20000410000 */
[C---:B------:R-:W-:Y:S01]  /*4280*/  FMUL.FTZ R15, R0.reuse, R160 ;  /* 0x000000a0000f7220 */ /* 0x040fe20000410000 */
[C---:B------:R-:W-:Y:S01]  /*4290*/  FMUL.FTZ R14, R0.reuse, R159 ;  /* 0x0000009f000e7220 */ /* 0x040fe20000410000 */
[----:B------:R-:W1:Y:S01]  /*42a0*/  MUFU.TANH R7, R7 ;  /* 0x0000000700077308 */ /* 0x000e620000002400 */
[C---:B------:R-:W-:Y:S01]  /*42b0*/  FMUL.FTZ R20, R0.reuse, R161 ;  /* 0x000000a100147220 */ /* 0x040fe20000410000 */
[C---:B------:R-:W-:Y:S01]  /*42c0*/  FMUL.FTZ R159, R0.reuse, R170 ;  /* 0x000000aa009f7220 */ /* 0x040fe20000410000 */
[C---:B------:R-:W-:Y:S01]  /*42d0*/  FMUL.FTZ R170, R0.reuse, R181 ;  /* 0x000000b500aa7220 */ /* 0x040fe20000410000 */
[C---:B------:R-:W-:Y:S01]  /*42e0*/  FMUL.FTZ R13, R0.reuse, R158 ;  /* 0x0000009e000d7220 */ /* 0x040fe20000410000 */
[C---:B------:R-:W-:Y:S01]  /*42f0*/  FMUL.FTZ R153, R0.reuse, R164 ;  /* 0x000000a400997220 */ /* 0x040fe20000410000 */
[C---:B------:R-:W-:Y:S01]  /*4300*/  FMUL.FTZ R158, R0.reuse, R169 ;  /* 0x000000a9009e7220 */ /* 0x040fe20000410000 */
[C---:B------:R-:W-:Y:S01]  /*4310*/  FMUL.FTZ R169, R0.reuse, R180 ;  /* 0x000000b400a97220 */ /* 0x040fe20000410000 */
[----:B------:R-:W2:Y:S01]  /*4320*/  MUFU.TANH R8, R8 ;  /* 0x0000000800087308 */ /* 0x000ea20000002400 */
[C---:B------:R-:W-:Y:S01]  /*4330*/  FMUL.FTZ R10, R0.reuse, R154 ;  /* 0x0000009a000a7220 */ /* 0x040fe20000410000 */
[C---:B------:R-:W-:Y:S01]  /*4340*/  FMUL.FTZ R154, R0.reuse, R165 ;  /* 0x000000a5009a7220 */ /* 0x040fe20000410000 */
[C---:B------:R-:W-:Y:S01]  /*4350*/  FMUL.FTZ R157, R0.reuse, R168 ;  /* 0x000000a8009d7220 */ /* 0x040fe20000410000 */
[C---:B------:R-:W-:Y:S01]  /*4360*/  FMUL.FTZ R160, R0.reuse, R171 ;  /* 0x000000ab00a07220 */ /* 0x040fe20000410000 */
[C---:B------:R-:W-:Y:S01]  /*4370*/  FMUL.FTZ R171, R0.reuse, R182 ;  /* 0x000000b600ab7220 */ /* 0x040fe20000410000 */
[C---:B------:R-:W-:Y:S01]  /*4380*/  FMUL.FTZ R21, R0.reuse, R162 ;  /* 0x000000a200157220 */ /* 0x040fe20000410000 */
[C---:B------:R-:W-:Y:S01]  /*4390*/  FMUL.FTZ R161, R0.reuse, R172 ;  /* 0x000000ac00a17220 */ /* 0x040fe20000410000 */
[----:B------:R-:W3:Y:S01]  /*43a0*/  MUFU.TANH R11, R11 ;  /* 0x0000000b000b7308 */ /* 0x000ee20000002400 */
[----:B-1----:R-:W-:Y:S01]  /*43b0*/  FMNMX.FTZ R181, R7, R6, !PT ;  /* 0x0000000607b57209 */ /* 0x002fe20007810000 */
[C---:B------:R-:W-:Y:S01]  /*43c0*/  FMUL.FTZ R162, R0.reuse, R173 ;  /* 0x000000ad00a27220 */ /* 0x040fe20000410000 */
[C---:B------:R-:W-:Y:S01]  /*43d0*/  FMUL.FTZ R173, R0.reuse, R184 ;  /* 0x000000b800ad7220 */ /* 0x040fe20000410000 */
[C---:B------:R-:W-:Y:S01]  /*43e0*/  FMUL.FTZ R165, R0.reuse, R176 ;  /* 0x000000b000a57220 */ /* 0x040fe20000410000 */
[C---:B------:R-:W-:Y:S01]  /*43f0*/  FMUL.FTZ R9, R0.reuse, R155 ;  /* 0x0000009b00097220 */ /* 0x040fe20000410000 */
[C---:B------:R-:W-:Y:S01]  /*4400*/  FMUL.FTZ R155, R0.reuse, R166 ;  /* 0x000000a6009b7220 */ /* 0x040fe20000410000 */
[----:B------:R-:W-:Y:S01]  /*4410*/  FMUL.FTZ R166, R0, R177 ;  /* 0x000000b100a67220 */ /* 0x000fe20000410000 */
[----:B------:R-:W1:Y:S01]  /*4420*/  MUFU.TANH R12, R12 ;  /* 0x0000000c000c7308 */ /* 0x000e620000002400 */
[----:B--2---:R-:W-:Y:S01]  /*4430*/  FMNMX.FTZ R180, R8, R181, !PT ;  /* 0x000000b508b47209 */ /* 0x004fe20007810000 */
[C---:B------:R-:W-:Y:S01]  /*4440*/  FMUL.FTZ R164, R0.reuse, R175 ;  /* 0x000000af00a47220 */ /* 0x040fe20000410000 */
[C---:B------:R-:W-:Y:S01]  /*4450*/  FMUL.FTZ R175, R0.reuse, R186 ;  /* 0x000000ba00af7220 */ /* 0x040fe20000410000 */
[C---:B------:R-:W-:Y:S01]  /*4460*/  FMUL.FTZ R152, R0.reuse, R163 ;  /* 0x000000a300987220 */ /* 0x040fe20000410000 */
[C---:B------:R-:W-:Y:S01]  /*4470*/  FMUL.FTZ R163, R0.reuse, R174 ;  /* 0x000000ae00a37220 */ /* 0x040fe20000410000 */
[C---:B------:R-:W-:Y:S01]  /*4480*/  FMUL.FTZ R174, R0.reuse, R185 ;  /* 0x000000b900ae7220 */ /* 0x040fe20000410000 */
[C---:B------:R-:W-:Y:S01]  /*4490*/  FMUL.FTZ R177, R0.reuse, R188 ;  /* 0x000000bc00b17220 */ /* 0x040fe20000410000 */
[----:B------:R-:W2:Y:S01]  /*44a0*/  MUFU.TANH R15, R15 ;  /* 0x0000000f000f7308 */ /* 0x000ea20000002400 */
[----:B---3--:R-:W-:Y:S01]  /*44b0*/  FMNMX.FTZ R181, R11, R180, !PT ;  /* 0x000000b40bb57209 */ /* 0x008fe20007810000 */
[C---:B------:R-:W-:Y:S01]  /*44c0*/  FMUL.FTZ R156, R0.reuse, R167 ;  /* 0x000000a7009c7220 */ /* 0x040fe20000410000 */
[C---:B------:R-:W-:Y:S01]  /*44d0*/  FMUL.FTZ R167, R0.reuse, R178 ;  /* 0x000000b200a77220 */ /* 0x040fe20000410000 */
[C---:B------:R-:W-:Y:S01]  /*44e0*/  FMUL.FTZ R178, R0.reuse, R189 ;  /* 0x000000bd00b27220 */ /* 0x040fe20000410000 */
[C---:B------:R-:W-:Y:S01]  /*44f0*/  FMUL.FTZ R180, R0.reuse, R192 ;  /* 0x000000c000b47220 */ /* 0x040fe20000410000 */
[C---:B------:R-:W-:Y:S01]  /*4500*/  FMUL.FTZ R172, R0.reuse, R183 ;  /* 0x000000b700ac7220 */ /* 0x040fe20000410000 */
[----:B------:R-:W-:Y:S01]  /*4510*/  FMUL.FTZ R183, R0, R196 ;  /* 0x000000c400b77220 */ /* 0x000fe20000410000 */
[----:B------:R-:W3:Y:S01]  /*4520*/  MUFU.TANH R20, R20 ;  /* 0x0000001400147308 */ /* 0x000ee20000002400 */
[----:B-1----:R-:W-:Y:S01]  /*4530*/  FMNMX.FTZ R182, R12, R181, !PT ;  /* 0x000000b50cb67209 */ /* 0x002fe20007810000 */
[C---:B------:R-:W-:Y:S01]  /*4540*/  FMUL.FTZ R168, R0.reuse, R179 ;  /* 0x000000b300a87220 */ /* 0x040fe20000410000 */
[C---:B------:R-:W-:Y:S01]  /*4550*/  FMUL.FTZ R179, R0.reuse, R190 ;  /* 0x000000be00b37220 */ /* 0x040fe20000410000 */
[C---:B------:R-:W-:Y:S01]  /*4560*/  FMUL.FTZ R185, R0.reuse, R200 ;  /* 0x000000c800b97220 */ /* 0x040fe20000410000 */
[C---:B------:R-:W-:Y:S01]  /*4570*/  FMUL.FTZ R176, R0.reuse, R187 ;  /* 0x000000bb00b07220 */ /* 0x040fe20000410000 */
[C---:B------:R-:W-:Y:S01]  /*4580*/  FMUL.FTZ R187, R0.reuse, R204 ;  /* 0x000000cc00bb7220 */ /* 0x040fe20000410000 */
[C---:B------:R-:W-:Y:S01]  /*4590*/  FMUL.FTZ R189, R0.reuse, R208 ;  /* 0x000000d000bd7220 */ /* 0x040fe20000410000 */
[----:B------:R-:W1:Y:S01]  /*45a0*/  MUFU.TANH R153, R153 ;  /* 0x0000009900997308 */ /* 0x000e620000002400 */
[----:B--2---:R-:W-:Y:S01]  /*45b0*/  FMNMX.FTZ R181, R15, R182, !PT ;  /* 0x000000b60fb57209 */ /* 0x004fe20007810000 */
[C---:B------:R-:W-:Y:S01]  /*45c0*/  FMUL.FTZ R182, R0.reuse, R193 ;  /* 0x000000c100b67220 */ /* 0x040fe20000410000 */
[C---:B------:R-:W-:Y:S01]  /*45d0*/  FMUL.FTZ R193, R0.reuse, R213 ;  /* 0x000000d500c17220 */ /* 0x040fe20000410000 */
[----:B------:R-:W-:Y:S01]  /*45e0*/  UMOV UR10, UR44 ;  /* 0x0000002c000a7c82 */ /* 0x000fe20008000000 */
[C---:B------:R-:W-:Y:S01]  /*45f0*/  FMUL.FTZ R191, R0.reuse, R191 ;  /* 0x000000bf00bf7220 */ /* 0x040fe20000410000 */
[C---:B------:R-:W-:Y:S01]  /*4600*/  FMUL.FTZ R194, R0.reuse, R194 ;  /* 0x000000c200c27220 */ /* 0x040fe20000410000 */
[----:B------:R-:W-:Y:S01]  /*4610*/  FMUL.FTZ R195, R0, R195 ;  /* 0x000000c300c37220 */ /* 0x000fe20000410000 */
[----:B------:R-:W2:Y:S01]  /*4620*/  MUFU.TANH R154, R154 ;  /* 0x0000009a009a7308 */ /* 0x000ea20000002400 */
[----:B---3--:R-:W-:Y:S01]  /*4630*/  FMNMX.FTZ R184, R20, R181, !PT ;  /* 0x000000b514b87209 */ /* 0x008fe20007810000 */
[----:B------:R-:W-:Y:S01]  /*4640*/  FMUL.FTZ R204, R0, R214 ;  /* 0x000000d600cc7220 */ /* 0x000fe20000410000 */
[----:B------:R-:W-:-:S04]  /*4650*/  UIADD3 UR6, UR46, 0x38840, URZ ;  /* 0x000388402e067890 */ /* 0x000fc8000fffe03f */
[----:B------:R-:W-:Y:S01]  /*4660*/  UPRMT UR6, UR47, 0x654, UR6 ;  /* 0x000006542f067896 */ /* 0x000fe20008000006 */
[----:B------:R-:W3:Y:S01]  /*4670*/  MUFU.TANH R157, R157 ;  /* 0x0000009d009d7308 */ /* 0x000ee20000002400 */
[----:B-1----:R-:W-:-:S07]  /*4680*/  FMNMX.FTZ R181, R153, R184, !PT ;  /* 0x000000b899b57209 */ /* 0x002fce0007810000 */
[----:B------:R-:W1:Y:S01]  /*4690*/  MUFU.TANH R158, R158 ;  /* 0x0000009e009e7308 */ /* 0x000e620000002400 */
[----:B--2---:R-:W-:Y:S01]  /*46a0*/  FMNMX.FTZ R184, R154, R181, !PT ;  /* 0x000000b59ab87209 */ /* 0x004fe20007810000 */
[----:B------:R-:W-:Y:S06]  /*46b0*/  SYNCS.ARRIVE.TRANS64.RED.A1T0 RZ, [UR6], RZ ;  /* 0x000000ffffff79a7 */ /* 0x000fec0008100406 */
[----:B------:R-:W2:Y:S01]  /*46c0*/  MUFU.TANH R161, R161 ;  /* 0x000000a100a17308 */ /* 0x000ea20000002400 */
[----:B---3--:R-:W-:Y:S01]  /*46d0*/  FMNMX.FTZ R181, R157, R184, !PT ;  /* 0x000000b89db57209 */ /* 0x008fe20007810000 */
[C---:B------:R-:W-:Y:S01]  /*46e0*/  FMUL.FTZ R184, R0.reuse, R197 ;  /* 0x000000c500b87220 */ /* 0x040fe20000410000 */
[C---:B------:R-:W-:Y:S01]  /*46f0*/  FMUL.FTZ R197, R0.reuse, R199 ;  /* 0x000000c700c57220 */ /* 0x040fe20000410000 */
[C---:B------:R-:W-:Y:S01]  /*4700*/  FMUL.FTZ R199, R0.reuse, R203 ;  /* 0x000000cb00c77220 */ /* 0x040fe20000410000 */
[----:B------:R-:W-:-:S03]  /*4710*/  FMUL.FTZ R203, R0, R211 ;  /* 0x000000d300cb7220 */ /* 0x000fc60000410000 */
[----:B------:R-:W3:Y:S01]  /*4720*/  MUFU.TANH R162, R162 ;  /* 0x000000a200a27308 */ /* 0x000ee20000002400 */
[----:B-1----:R-:W-:-:S07]  /*4730*/  FMNMX.FTZ R186, R158, R181, !PT ;  /* 0x000000b59eba7209 */ /* 0x002fce0007810000 */
[----:B------:R-:W1:Y:S01]  /*4740*/  MUFU.TANH R165, R165 ;  /* 0x000000a500a57308 */ /* 0x000e620000002400 */
[----:B--2---:R-:W-:-:S07]  /*4750*/  FMNMX.FTZ R181, R161, R186, !PT ;  /* 0x000000baa1b57209 */ /* 0x004fce0007810000 */
[----:B------:R-:W2:Y:S01]  /*4760*/  MUFU.TANH R166, R166 ;  /* 0x000000a600a67308 */ /* 0x000ea20000002400 */
[----:B---3--:R-:W-:-:S07]  /*4770*/  FMNMX.FTZ R186, R162, R181, !PT ;  /* 0x000000b5a2ba7209 */ /* 0x008fce0007810000 */
[----:B------:R-:W3:Y:S01]  /*4780*/  MUFU.TANH R169, R169 ;  /* 0x000000a900a97308 */ /* 0x000ee20000002400 */
[----:B-1----:R-:W-:Y:S01]  /*4790*/  FMNMX.FTZ R181, R165, R186, !PT ;  /* 0x000000baa5b57209 */ /* 0x002fe20007810000 */
[C---:B------:R-:W-:Y:S01]  /*47a0*/  FMUL.FTZ R186, R0.reuse, R201 ;  /* 0x000000c900ba7220 */ /* 0x040fe20000410000 */
[----:B------:R-:W-:-:S05]  /*47b0*/  FMUL.FTZ R201, R0, R207 ;  /* 0x000000cf00c97220 */ /* 0x000fca0000410000 */
[----:B------:R-:W1:Y:S01]  /*47c0*/  MUFU.TANH R170, R170 ;  /* 0x000000aa00aa7308 */ /* 0x000e620000002400 */
[----:B--2---:R-:W-:-:S07]  /*47d0*/  FMNMX.FTZ R188, R166, R181, !PT ;  /* 0x000000b5a6bc7209 */ /* 0x004fce0007810000 */
[----:B------:R-:W2:Y:S01]  /*47e0*/  MUFU.TANH R173, R173 ;  /* 0x000000ad00ad7308 */ /* 0x000ea20000002400 */
[----:B---3--:R-:W-:-:S07]  /*47f0*/  FMNMX.FTZ R181, R169, R188, !PT ;  /* 0x000000bca9b57209 */ /* 0x008fce0007810000 */
[----:B------:R-:W3:Y:S01]  /*4800*/  MUFU.TANH R174, R174 ;  /* 0x000000ae00ae7308 */ /* 0x000ee20000002400 */
[----:B-1----:R-:W-:-:S07]  /*4810*/  FMNMX.FTZ R188, R170, R181, !PT ;  /* 0x000000b5aabc7209 */ /* 0x002fce0007810000 */
[----:B------:R-:W1:Y:S01]  /*4820*/  MUFU.TANH R177, R177 ;  /* 0x000000b100b17308 */ /* 0x000e620000002400 */
[----:B--2---:R-:W-:Y:S01]  /*4830*/  FMNMX.FTZ R181, R173, R188, !PT ;  /* 0x000000bcadb57209 */ /* 0x004fe20007810000 */
[C---:B------:R-:W-:Y:S01]  /*4840*/  FMUL.FTZ R188, R0.reuse, R205 ;  /* 0x000000cd00bc7220 */ /* 0x040fe20000410000 */
[----:B------:R-:W-:-:S05]  /*4850*/  FMUL.FTZ R205, R0, R215 ;  /* 0x000000d700cd7220 */ /* 0x000fca0000410000 */
[----:B------:R-:W2:Y:S01]  /*4860*/  MUFU.TANH R178, R178 ;  /* 0x000000b200b27308 */ /* 0x000ea20000002400 */
[----:B---3--:R-:W-:-:S07]  /*4870*/  FMNMX.FTZ R190, R174, R181, !PT ;  /* 0x000000b5aebe7209 */ /* 0x008fce0007810000 */
[----:B------:R-:W3:Y:S01]  /*4880*/  MUFU.TANH R180, R180 ;  /* 0x000000b400b47308 */ /* 0x000ee20000002400 */
[----:B-1----:R-:W-:Y:S01]  /*4890*/  FMNMX.FTZ R181, R177, R190, !PT ;  /* 0x000000beb1b57209 */ /* 0x002fe20007810000 */
[----:B------:R-:W-:-:S06]  /*48a0*/  FMUL.FTZ R190, R0, R209 ;  /* 0x000000d100be7220 */ /* 0x000fcc0000410000 */
        /* <DEDUP_REMOVED lines=8> */
[----:B------:R-:W-:-:S06]  /*4930*/  FMUL.FTZ R192, R0, R212 ;  /* 0x000000d400c07220 */ /* 0x000fcc0000410000 */
[----:B------:R-:W2:Y:S01]  /*4940*/  MUFU.TANH R186, R186 ;  /* 0x000000ba00ba7308 */ /* 0x000ea20000002400 */
[----:B---3--:R-:W-:-:S07]  /*4950*/  FMNMX.FTZ R196, R184, R181, !PT ;  /* 0x000000b5b8c47209 */ /* 0x008fce0007810000 */
[----:B------:R-:W3:Y:S01]  /*4960*/  MUFU.TANH R187, R187 ;  /* 0x000000bb00bb7308 */ /* 0x000ee20000002400 */
[----:B-1----:R-:W-:-:S07]  /*4970*/  FMNMX.FTZ R181, R185, R196, !PT ;  /* 0x000000c4b9b57209 */ /* 0x002fce0007810000 */
[----:B------:R-:W1:Y:S01]  /*4980*/  MUFU.TANH R188, R188 ;  /* 0x000000bc00bc7308 */ /* 0x000e620000002400 */
[----:B--2---:R-:W-:-:S07]  /*4990*/  FMNMX.FTZ R196, R186, R181, !PT ;  /* 0x000000b5bac47209 */ /* 0x004fce0007810000 */
        /* <DEDUP_REMOVED lines=13> */
[C---:B------:R-:W-:Y:S01]  /*4a70*/  FMUL.FTZ R198, R0.reuse, R202 ;  /* 0x000000ca00c67220 */ /* 0x040fe20000410000 */
[C---:B------:R-:W-:Y:S02]  /*4a80*/  FMUL.FTZ R202, R0.reuse, R210 ;  /* 0x000000d200ca7220 */ /* 0x040fe40000410000 */
[----:B------:R-:W2:Y:S02]  /*4a90*/  SHFL.BFLY PT, R200, R181, 0x2, 0x1f ;  /* 0x0c401f00b5c87f89 */ /* 0x000ea400000e0000 */
[----:B------:R-:W4:Y:S08]  /*4aa0*/  MUFU.TANH R13, R13 ;  /* 0x0000000d000d7308 */ /* 0x000f300000002400 */
[----:B------:R-:W5:Y:S08]  /*4ab0*/  MUFU.TANH R14, R14 ;  /* 0x0000000e000e7308 */ /* 0x000f700000002400 */
[----:B------:R-:W0:Y:S01]  /*4ac0*/  MUFU.TANH R21, R21 ;  /* 0x0000001500157308 */ /* 0x000e220000002400 */
[----:B--2---:R-:W-:Y:S01]  /*4ad0*/  FMNMX.FTZ R208, R181, R200, !PT ;  /* 0x000000c8b5d07209 */ /* 0x004fe20007810000 */
[----:B------:R-:W-:Y:S01]  /*4ae0*/  FMUL.FTZ R200, R0, R206 ;  /* 0x000000ce00c87220 */ /* 0x000fe20000410000 */
[----:B------:R-:W-:-:S05]  /*4af0*/  IMAD.U32 R206, RZ, RZ, UR10 ;  /* 0x0000000affce7e24 */ /* 0x000fca000f8e00ff */
[----:B------:R-:W2:Y:S01]  /*4b00*/  MUFU.TANH R152, R152 ;  /* 0x0000009800987308 */ /* 0x000ea20000002400 */
[----:B------:R-:W3:Y:S07]  /*4b10*/  SHFL.BFLY PT, R181, R208, 0x1, 0x1f ;  /* 0x0c201f00d0b57f89 */ /* 0x000eee00000e0000 */
[----:B------:R-:W2:Y:S08]  /*4b20*/  MUFU.TANH R155, R155 ;  /* 0x0000009b009b7308 */ /* 0x000eb00000002400 */
[----:B------:R-:W2:Y:S08]  /*4b30*/  MUFU.TANH R156, R156 ;  /* 0x0000009c009c7308 */ /* 0x000eb00000002400 */
[----:B------:R-:W2:Y:S01]  /*4b40*/  MUFU.TANH R159, R159 ;  /* 0x0000009f009f7308 */ /* 0x000ea20000002400 */
[----:B---3--:R-:W-:-:S05]  /*4b50*/  FMNMX.FTZ R181, R208, R181, !PT ;  /* 0x000000b5d0b57209 */ /* 0x008fca0007810000 */
[C---:B------:R-:W-:Y:S01]  /*4b60*/  FADD.FTZ R6, -R181.reuse, R6 ;  /* 0x00000006b5067221 */ /* 0x040fe20000010100 */
[----:B------:R-:W-:-:S01]  /*4b70*/  FFMA.FTZ R207, R181, R206, -8 ;  /* 0xc1000000b5cf7423 */ /* 0x000fc200000100ce */
[----:B------:R-:W3:Y:S02]  /*4b80*/  MUFU.TANH R160, R160 ;  /* 0x000000a000a07308 */ /* 0x000ee40000002400 */
[----:B------:R-:W-:Y:S01]  /*4b90*/  FMUL.FTZ R209, R6, UR10 ;  /* 0x0000000a06d17c20 */ /* 0x000fe20008410000 */
[--C-:B------:R-:W-:Y:S01]  /*4ba0*/  FFMA.FTZ R6, R7, UR10, -R207.reuse ;  /* 0x0000000a07067c23 */ /* 0x100fe200080108cf */
[----:B------:R-:W-:-:S01]  /*4bb0*/  FFMA.FTZ R7, R8, UR10, -R207 ;  /* 0x0000000a08077c23 */ /* 0x000fc200080108cf */
[--C-:B------:R-:W-:Y:S01]  /*4bc0*/  FFMA.FTZ R8, R15, UR10, -R207.reuse ;  /* 0x0000000a0f087c23 */ /* 0x100fe200080108cf */
[----:B------:R-:W-:-:S01]  /*4bd0*/  FFMA.FTZ R15, R20, UR10, -R207 ;  /* 0x0000000a140f7c23 */ /* 0x000fc200080108cf */
[----:B------:R-:W-:Y:S01]  /*4be0*/  FMNMX.FTZ R20, R10, R5, !PT ;  /* 0x000000050a147209 */ /* 0x000fe20007810000 */
[----:B------:R-:W3:Y:S01]  /*4bf0*/  MUFU.TANH R163, R163 ;  /* 0x000000a300a37308 */ /* 0x000ee20000002400 */
[----:B------:R-:W-:-:S01]  /*4c00*/  FFMA.FTZ R208, R157, UR10, -R207 ;  /* 0x0000000a9dd07c23 */ /* 0x000fc200080108cf */
[--C-:B------:R-:W-:Y:S01]  /*4c10*/  FFMA.FTZ R210, R165, UR10, -R207.reuse ;  /* 0x0000000aa5d27c23 */ /* 0x100fe200080108cf */
[----:B-1----:R-:W-:Y:S01]  /*4c20*/  FMNMX.FTZ R20, R9, R20, !PT ;  /* 0x0000001409147209 */ /* 0x002fe20007810000 */
[--C-:B------:R-:W-:Y:S01]  /*4c30*/  FFMA.FTZ R213, R170, UR10, -R207.reuse ;  /* 0x0000000aaad57c23 */ /* 0x100fe200080108cf */
[----:B------:R-:W-:-:S01]  /*4c40*/  FFMA.FTZ R174, R174, UR10, -R207 ;  /* 0x0000000aaeae7c23 */ /* 0x000fc200080108cf */
[--C-:B------:R-:W-:Y:S01]  /*4c50*/  FFMA.FTZ R11, R11, UR10, -R207.reuse ;  /* 0x0000000a0b0b7c23 */ /* 0x100fe200080108cf */
[----:B----4-:R-:W-:Y:S01]  /*4c60*/  FMNMX.FTZ R211, R13, R20, !PT ;  /* 0x000000140dd37209 */ /* 0x010fe20007810000 */
[----:B------:R-:W1:Y:S01]  /*4c70*/  MUFU.TANH R164, R164 ;  /* 0x000000a400a47308 */ /* 0x000e620000002400 */
[----:B------:R-:W-:-:S01]  /*4c80*/  FFMA.FTZ R12, R12, UR10, -R207 ;  /* 0x0000000a0c0c7c23 */ /* 0x000fc200080108cf */
[--C-:B------:R-:W-:Y:S01]  /*4c90*/  FFMA.FTZ R215, R178, UR10, -R207.reuse ;  /* 0x0000000ab2d77c23 */ /* 0x100fe200080108cf */
[----:B-----5:R-:W-:Y:S01]  /*4ca0*/  FMNMX.FTZ R20, R14, R211, !PT ;  /* 0x000000d30e147209 */ /* 0x020fe20007810000 */
[--C-:B------:R-:W-:Y:S01]  /*4cb0*/  FFMA.FTZ R178, R190, UR10, -R207.reuse ;  /* 0x0000000abeb27c23 */ /* 0x100fe200080108cf */
[----:B------:R-:W-:-:S01]  /*4cc0*/  FFMA.FTZ R153, R153, UR10, -R207 ;  /* 0x0000000a99997c23 */ /* 0x000fc200080108cf */
[----:B------:R-:W-:Y:S01]  /*4cd0*/  FFMA.FTZ R154, R154, UR10, -R207 ;  /* 0x0000000a9a9a7c23 */ /* 0x000fe200080108cf */
[----:B0-----:R-:W-:Y:S01]  /*4ce0*/  FMNMX.FTZ R211, R21, R20, !PT ;  /* 0x0000001415d37209 */ /* 0x001fe20007810000 */
[----:B------:R-:W0:Y:S03]  /*4cf0*/  MUFU.TANH R167, R167 ;  /* 0x000000a700a77308 */ /* 0x000e260000002400 */
[----:B--2---:R-:W-:-:S04]  /*4d00*/  FMNMX.FTZ R20, R152, R211, !PT ;  /* 0x000000d398147209 */ /* 0x004fc80007810000 */
[----:B------:R-:W-:Y:S01]  /*4d10*/  FMNMX.FTZ R157, R155, R20, !PT ;  /* 0x000000149b9d7209 */ /* 0x000fe20007810000 */
[----:B------:R-:W2:Y:S03]  /*4d20*/  MUFU.TANH R168, R168 ;  /* 0x000000a800a87308 */ /* 0x000ea60000002400 */
[----:B------:R-:W-:Y:S01]  /*4d30*/  FMNMX.FTZ R206, R156, R157, !PT ;  /* 0x0000009d9cce7209 */ /* 0x000fe20007810000 */
[----:B------:R-:W-:-:S03]  /*4d40*/  FFMA.FTZ R157, R158, UR10, -R207 ;  /* 0x0000000a9e9d7c23 */ /* 0x000fc600080108cf */
[----:B------:R-:W-:Y:S01]  /*4d50*/  FMNMX.FTZ R211, R159, R206, !PT ;  /* 0x000000ce9fd37209 */ /* 0x000fe20007810000 */
[----:B------:R-:W4:Y:S01]  /*4d60*/  MUFU.TANH R171, R171 ;  /* 0x000000ab00ab7308 */ /* 0x000f220000002400 */
[----:B------:R-:W-:-:S02]  /*4d70*/  FFMA.FTZ R206, R161, UR10, -R207 ;  /* 0x0000000aa1ce7c23 */ /* 0x000fc400080108cf */
[----:B---3--:R-:W-:Y:S01]  /*4d80*/  FMNMX.FTZ R158, R160, R211, !PT ;  /* 0x000000d3a09e7209 */ /* 0x008fe20007810000 */
[----:B------:R-:W-:-:S03]  /*4d90*/  FFMA.FTZ R211, R162, UR10, -R207 ;  /* 0x0000000aa2d37c23 */ /* 0x000fc600080108cf */
[----:B------:R-:W-:Y:S01]  /*4da0*/  FMNMX.FTZ R161, R163, R158, !PT ;  /* 0x0000009ea3a17209 */ /* 0x000fe20007810000 */
[----:B------:R-:W3:Y:S03]  /*4db0*/  MUFU.TANH R172, R172 ;  /* 0x000000ac00ac7308 */ /* 0x000ee60000002400 */
[----:B-1----:R-:W-:-:S04]  /*4dc0*/  FMNMX.FTZ R158, R164, R161, !PT ;  /* 0x000000a1a49e7209 */ /* 0x002fc80007810000 */
[----:B0-----:R-:W-:Y:S01]  /*4dd0*/  FMNMX.FTZ R161, R167, R158, !PT ;  /* 0x0000009ea7a17209 */ /* 0x001fe20007810000 */
[----:B------:R-:W0:Y:S03]  /*4de0*/  MUFU.TANH R175, R175 ;  /* 0x000000af00af7308 */ /* 0x000e260000002400 */
[----:B--2---:R-:W-:-:S04]  /*4df0*/  FMNMX.FTZ R158, R168, R161, !PT ;  /* 0x000000a1a89e7209 */ /* 0x004fc80007810000 */
[----:B----4-:R-:W-:Y:S01]  /*4e00*/  FMNMX.FTZ R161, R171, R158, !PT ;  /* 0x0000009eaba17209 */ /* 0x010fe20007810000 */
[----:B------:R-:W1:Y:S03]  /*4e10*/  MUFU.TANH R176, R176 ;  /* 0x000000b000b07308 */ /* 0x000e660000002400 */
[----:B---3--:R-:W-:Y:S01]  /*4e20*/  FMNMX.FTZ R162, R172, R161, !PT ;  /* 0x000000a1aca27209 */ /* 0x008fe20007810000 */
[----:B------:R-:W-:-:S04]  /*4e30*/  FFMA.FTZ R161, R166, UR10, -R207 ;  /* 0x0000000aa6a17c23 */ /* 0x000fc800080108cf */
[----:B------:R-:W2:Y:S01]  /*4e40*/  MUFU.TANH R179, R179 ;  /* 0x000000b300b37308 */ /* 0x000ea20000002400 */
[----:B0-----:R-:W-:-:S07]  /*4e50*/  FMNMX.FTZ R165, R175, R162, !PT ;  /* 0x000000a2afa57209 */ /* 0x001fce0007810000 */
[----:B------:R-:W0:Y:S01]  /*4e60*/  MUFU.TANH R191, R191 ;  /* 0x000000bf00bf7308 */ /* 0x000e220000002400 */
[----:B-1----:R-:W-:-:S07]  /*4e70*/  FMNMX.FTZ R162, R176, R165, !PT ;  /* 0x000000a5b0a27209 */ /* 0x002fce0007810000 */
[----:B------:R-:W1:Y:S01]  /*4e80*/  MUFU.TANH R194, R194 ;  /* 0x000000c200c27308 */ /* 0x000e620000002400 */
[----:B--2---:R-:W-:-:S07]  /*4e90*/  FMNMX.FTZ R162, R179, R162, !PT ;  /* 0x000000a2b3a27209 */ /* 0x004fce0007810000 */
[----:B------:R-:W2:Y:S01]  /*4ea0*/  MUFU.TANH R195, R195 ;  /* 0x000000c300c37308 */ /* 0x000ea20000002400 */
[----:B0-----:R-:W-:-:S07]  /*4eb0*/  FMNMX.FTZ R165, R191, R162, !PT ;  /* 0x000000a2bfa57209 */ /* 0x001fce0007810000 */
[----:B------:R-:W0:Y:S01]  /*4ec0*/  MUFU.TANH R196, R196 ;  /* 0x000000c400c47308 */ /* 0x000e220000002400 */
[----:B-1----:R-:W-:-:S07]  /*4ed0*/  FMNMX.FTZ R162, R194, R165, !PT ;  /* 0x000000a5c2a27209 */ /* 0x002fce0007810000 */
[----:B------:R-:W1:Y:S01]  /*4ee0*/  MUFU.TANH R197, R197 ;  /* 0x000000c500c57308 */ /* 0x000e620000002400 */
[----:B--2---:R-:W-:Y:S01]  /*4ef0*/  FMNMX.FTZ R165, R195, R162, !PT ;  /* 0x000000a2c3a57209 */ /* 0x004fe20007810000 */
[--C-:B------:R-:W-:Y:S01]  /*4f00*/  FFMA.FTZ R162, R173, UR10, -R207.reuse ;  /* 0x0000000aada27c23 */ /* 0x100fe200080108cf */
[----:B------:R-:W-:-:S01]  /*4f10*/  FFMA.FTZ R173, R185, UR10, -R207 ;  /* 0x0000000ab9ad7c23 */ /* 0x000fc200080108cf */
[----:B------:R-:W-:-:S04]  /*4f20*/  FFMA.FTZ R185, R188, UR10, -R207 ;  /* 0x0000000abcb97c23 */ /* 0x000fc800080108cf */
[----:B------:R-:W2:Y:S01]  /*4f30*/  MUFU.TANH R198, R198 ;  /* 0x000000c600c67308 */ /* 0x000ea20000002400 */
[----:B0-----:R-:W-:-:S07]  /*4f40*/  FMNMX.FTZ R166, R196, R165, !PT ;  /* 0x000000a5c4a67209 */ /* 0x001fce0007810000 */
[----:B------:R-:W0:Y:S01]  /*4f50*/  MUFU.TANH R199, R199 ;  /* 0x000000c700c77308 */ /* 0x000e220000002400 */
[----:B-1----:R-:W-:-:S07]  /*4f60*/  FMNMX.FTZ R165, R197, R166, !PT ;  /* 0x000000a6c5a57209 */ /* 0x002fce0007810000 */
[----:B------:R-:W1:Y:S01]  /*4f70*/  MUFU.TANH R200, R200 ;  /* 0x000000c800c87308 */ /* 0x000e620000002400 */
[----:B--2---:R-:W-:-:S07]  /*4f80*/  FMNMX.FTZ R166, R198, R165, !PT ;  /* 0x000000a5c6a67209 */ /* 0x004fce0007810000 */
[----:B------:R-:W2:Y:S08]  /*4f90*/  MUFU.TANH R201, R201 ;  /* 0x000000c900c97308 */ /* 0x000eb00000002400 */
[----:B------:R-:W3:Y:S08]  /*4fa0*/  MUFU.TANH R202, R202 ;  /* 0x000000ca00ca7308 */ /* 0x000ef00000002400 */
[----:B------:R4:W-:Y:S08]  /*4fb0*/  MUFU.EX2 R20, R208 ;  /* 0x000000d000147308 */ /* 0x0009f00000000800 */
[----:B------:R-:W5:Y:S01]  /*4fc0*/  MUFU.TANH R203, R203 ;  /* 0x000000cb00cb7308 */ /* 0x000f620000002400 */
[----:B----4-:R-:W-:-:S01]  /*4fd0*/  FFMA.FTZ R208, R169, UR10, -R207 ;  /* 0x0000000aa9d07c23 */ /* 0x010fc200080108cf */
[----:B0-----:R-:W-:-:S04]  /*4fe0*/  FMNMX.FTZ R169, R199, R166, !PT ;  /* 0x000000a6c7a97209 */ /* 0x001fc80007810000 */
[----:B-1----:R-:W-:Y:S02]  /*4ff0*/  FMNMX.FTZ R166, R200, R169, !PT ;  /* 0x000000a9c8a67209 */ /* 0x002fe40007810000 */
[----:B------:R-:W0:Y:S02]  /*5000*/  MUFU.TANH R204, R204 ;  /* 0x000000cc00cc7308 */ /* 0x000e240000002400 */
[----:B--2---:R-:W-:-:S04]  /*5010*/  FMNMX.FTZ R169, R201, R166, !PT ;  /* 0x000000a6c9a97209 */ /* 0x004fc80007810000 */
[----:B---3--:R-:W-:Y:S02]  /*5020*/  FMNMX.FTZ R166, R202, R169, !PT ;  /* 0x000000a9caa67209 */ /* 0x008fe40007810000 */
[----:B------:R-:W1:Y:S02]  /*5030*/  MUFU.TANH R205, R205 ;  /* 0x000000cd00cd7308 */ /* 0x000e640000002400 */
[----:B-----5:R-:W-:Y:S01]  /*5040*/  FMNMX.FTZ R169, R203, R166, !PT ;  /* 0x000000a6cba97209 */ /* 0x020fe20007810000 */
[--C-:B------:R-:W-:Y:S01]  /*5050*/  FFMA.FTZ R166, R180, UR10, -R207.reuse ;  /* 0x0000000ab4a67c23 */ /* 0x100fe200080108cf */
[----:B------:R-:W-:-:S01]  /*5060*/  FFMA.FTZ R180, R183, UR10, -R207 ;  /* 0x0000000ab7b47c23 */ /* 0x000fc200080108cf */
[--C-:B------:R-:W-:Y:S01]  /*5070*/  FFMA.FTZ R183, R184, UR10, -R207.reuse ;  /* 0x0000000ab8b77c23 */ /* 0x100fe200080108cf */
[----:B------:R-:W-:-:S02]  /*5080*/  FFMA.FTZ R184, R192, UR10, -R207 ;  /* 0x0000000ac0b87c23 */ /* 0x000fc400080108cf */
[----:B------:R2:W-:Y:S01]  /*5090*/  MUFU.EX2 R158, R210 ;  /* 0x000000d2009e7308 */ /* 0x0005e20000000800 */
[----:B0-----:R-:W-:Y:S01]  /*50a0*/  FMNMX.FTZ R170, R204, R169, !PT ;  /* 0x000000a9ccaa7209 */ /* 0x001fe20007810000 */
[--C-:B------:R-:W-:Y:S01]  /*50b0*/  FFMA.FTZ R169, R182, UR10, -R207.reuse ;  /* 0x0000000ab6a97c23 */ /* 0x100fe200080108cf */
[----:B------:R-:W-:-:S05]  /*50c0*/  FFMA.FTZ R182, R187, UR10, -R207 ;  /* 0x0000000abbb67c23 */ /* 0x000fca00080108cf */
[----:B------:R0:W-:Y:S01]  /*50d0*/  MUFU.EX2 R165, R174 ;  /* 0x000000ae00a57308 */ /* 0x0001e20000000800 */
[----:B-1----:R-:W-:Y:S01]  /*50e0*/  FMNMX.FTZ R170, R205, R170, !PT ;  /* 0x000000aacdaa7209 */ /* 0x002fe20007810000 */
[----:B--2---:R-:W-:-:S04]  /*50f0*/  FFMA.FTZ R210, R177, UR10, -R207 ;  /* 0x0000000ab1d27c23 */ /* 0x004fc800080108cf */
[----:B------:R-:W1:Y:S02]  /*5100*/  SHFL.BFLY PT, R177, R170, 0x2, 0x1f ;  /* 0x0c401f00aab17f89 */ /* 0x000e6400000e0000 */
[----:B------:R-:W2:Y:S01]  /*5110*/  MUFU.EX2 R209, R209 ;  /* 0x000000d100d17308 */ /* 0x000ea20000000800 */
[----:B0-----:R-:W-:-:S07]  /*5120*/  FFMA.FTZ R174, R186, UR10, -R207 ;  /* 0x0000000abaae7c23 */ /* 0x001fce00080108cf */
[----:B------:R-:W0:Y:S08]  /*5130*/  MUFU.EX2 R6, R6 ;  /* 0x0000000600067308 */ /* 0x000e300000000800 */
[----:B------:R-:W3:Y:S01]  /*5140*/  MUFU.EX2 R7, R7 ;  /* 0x0000000700077308 */ /* 0x000ee20000000800 */
[-C--:B--2---:R-:W-:Y:S01]  /*5150*/  FMUL.FTZ R24, R24, R209.reuse ;  /* 0x000000d118187220 */ /* 0x084fe20000410000 */
[-C--:B------:R-:W-:Y:S01]  /*5160*/  FMUL.FTZ R25, R25, R209.reuse ;  /* 0x000000d119197220 */ /* 0x080fe20000410000 */
[-C--:B------:R-:W-:Y:S01]  /*5170*/  FMUL.FTZ R28, R28, R209.reuse ;  /* 0x000000d11c1c7220 */ /* 0x080fe20000410000 */
[-C--:B------:R-:W-:Y:S01]  /*5180*/  FMUL.FTZ R29, R29, R209.reuse ;  /* 0x000000d11d1d7220 */ /* 0x080fe20000410000 */
[----:B------:R-:W-:Y:S01]  /*5190*/  FMUL.FTZ R32, R32, R209 ;  /* 0x000000d120207220 */ /* 0x000fe20000410000 */
[----:B-1----:R-:W-:Y:S01]  /*51a0*/  FMNMX.FTZ R186, R170, R177, !PT ;  /* 0x000000b1aaba7209 */ /* 0x002fe20007810000 */
[----:B------:R-:W-:-:S01]  /*51b0*/  FFMA.FTZ R177, R189, UR10, -R207 ;  /* 0x0000000abdb17c23 */ /* 0x000fc200080108cf */
[----:B------:R-:W-:Y:S01]  /*51c0*/  IMAD.U32 R189, RZ, RZ, UR10 ;  /* 0x0000000affbd7e24 */ /* 0x000fe2000f8e00ff */
[----:B------:R-:W1:Y:S01]  /*51d0*/  MUFU.EX2 R11, R11 ;  /* 0x0000000b000b7308 */ /* 0x000e620000000800 */
[----:B0-----:R-:W-:-:S01]  /*51e0*/  FFMA.FTZ R4, R209, R4, R6 ;  /* 0x00000004d1047223 */ /* 0x001fc20000010006 */
[----:B------:R-:W0:Y:S01]  /*51f0*/  SHFL.BFLY PT, R187, R186, 0x1, 0x1f ;  /* 0x0c201f00babb7f89 */ /* 0x000e2200000e0000 */
[-C--:B------:R-:W-:Y:S01]  /*5200*/  FMUL.FTZ R33, R33, R209.reuse ;  /* 0x000000d121217220 */ /* 0x080fe20000410000 */
[-C--:B------:R-:W-:Y:S01]  /*5210*/  FMUL.FTZ R36, R36, R209.reuse ;  /* 0x000000d124247220 */ /* 0x080fe20000410000 */
[-C--:B------:R-:W-:Y:S01]  /*5220*/  FMUL.FTZ R37, R37, R209.reuse ;  /* 0x000000d125257220 */ /* 0x080fe20000410000 */
[-C--:B------:R-:W-:Y:S01]  /*5230*/  FMUL.FTZ R40, R40, R209.reuse ;  /* 0x000000d128287220 */ /* 0x080fe20000410000 */
[----:B------:R-:W-:Y:S01]  /*5240*/  FMUL.FTZ R41, R41, R209 ;  /* 0x000000d129297220 */ /* 0x000fe20000410000 */
[----:B------:R-:W2:Y:S01]  /*5250*/  MUFU.EX2 R12, R12 ;  /* 0x0000000c000c7308 */ /* 0x000ea20000000800 */
[----:B---3--:R-:W-:-:S01]  /*5260*/  FADD.FTZ R4, R7, R4 ;  /* 0x0000000407047221 */ /* 0x008fc20000010000 */
[-C--:B------:R-:W-:Y:S01]  /*5270*/  FMUL.FTZ R44, R44, R209.reuse ;  /* 0x000000d12c2c7220 */ /* 0x080fe20000410000 */
[-C--:B------:R-:W-:Y:S01]  /*5280*/  FMUL.FTZ R45, R45, R209.reuse ;  /* 0x000000d12d2d7220 */ /* 0x080fe20000410000 */
[-C--:B------:R-:W-:Y:S01]  /*5290*/  FMUL.FTZ R48, R48, R209.reuse ;  /* 0x000000d130307220 */ /* 0x080fe20000410000 */
[-C--:B------:R-:W-:Y:S01]  /*52a0*/  FMUL.FTZ R49, R49, R209.reuse ;  /* 0x000000d131317220 */ /* 0x080fe20000410000 */
[-C--:B------:R-:W-:Y:S01]  /*52b0*/  FMUL.FTZ R52, R52, R209.reuse ;  /* 0x000000d134347220 */ /* 0x080fe20000410000 */
[-C--:B------:R-:W-:Y:S01]  /*52c0*/  FMUL.FTZ R53, R53, R209.reuse ;  /* 0x000000d135357220 */ /* 0x080fe20000410000 */
[----:B------:R-:W3:Y:S01]  /*52d0*/  MUFU.EX2 R8, R8 ;  /* 0x0000000800087308 */ /* 0x000ee20000000800 */
[-C--:B------:R-:W-:Y:S01]  /*52e0*/  FMUL.FTZ R56, R56, R209.reuse ;  /* 0x000000d138387220 */ /* 0x080fe20000410000 */
[-C--:B------:R-:W-:Y:S01]  /*52f0*/  FMUL.FTZ R57, R57, R209.reuse ;  /* 0x000000d139397220 */ /* 0x080fe20000410000 */
[-C--:B------:R-:W-:Y:S01]  /*5300*/  FMUL.FTZ R60, R60, R209.reuse ;  /* 0x000000d13c3c7220 */ /* 0x080fe20000410000 */
[-C--:B------:R-:W-:Y:S01]  /*5310*/  FMUL.FTZ R61, R61, R209.reuse ;  /* 0x000000d13d3d7220 */ /* 0x080fe20000410000 */
[-C--:B------:R-:W-:Y:S01]  /*5320*/  FMUL.FTZ R64, R64, R209.reuse ;  /* 0x000000d140407220 */ /* 0x080fe20000410000 */
[-C--:B------:R-:W-:Y:S01]  /*5330*/  FMUL.FTZ R65, R65, R209.reuse ;  /* 0x000000d141417220 */ /* 0x080fe20000410000 */
[-C--:B------:R-:W-:Y:S01]  /*5340*/  FMUL.FTZ R68, R68, R209.reuse ;  /* 0x000000d144447220 */ /* 0x080fe20000410000 */
[----:B------:R-:W4:Y:S01]  /*5350*/  MUFU.EX2 R15, R15 ;  /* 0x0000000f000f7308 */ /* 0x000f220000000800 */
[----:B------:R-:W-:Y:S01]  /*5360*/  FMUL.FTZ R69, R69, R209 ;  /* 0x000000d145457220 */ /* 0x000fe20000410000 */
[----:B0-----:R-:W-:Y:S01]  /*5370*/  FMNMX.FTZ R170, R186, R187, !PT ;  /* 0x000000bbbaaa7209 */ /* 0x001fe20007810000 */
[----:B------:R-:W-:-:S01]  /*5380*/  FFMA.FTZ R187, R193, UR10, -R207 ;  /* 0x0000000ac1bb7c23 */ /* 0x000fc200080108cf */
[-C--:B------:R-:W-:Y:S01]  /*5390*/  FMUL.FTZ R72, R72, R209.reuse ;  /* 0x000000d148487220 */ /* 0x080fe20000410000 */
[-C--:B------:R-:W-:Y:S01]  /*53a0*/  FMUL.FTZ R73, R73, R209.reuse ;  /* 0x000000d149497220 */ /* 0x080fe20000410000 */
[----:B------:R-:W-:Y:S01]  /*53b0*/  FMUL.FTZ R76, R76, R209 ;  /* 0x000000d14c4c7220 */ /* 0x000fe20000410000 */
[----:B------:R-:W-:-:S01]  /*53c0*/  FADD.FTZ R5, -R170, R5 ;  /* 0x00000005aa057221 */ /* 0x000fc20000010100 */
[----:B------:R-:W-:Y:S01]  /*53d0*/  FFMA.FTZ R186, R170, R189, -8 ;  /* 0xc1000000aaba7423 */ /* 0x000fe200000100bd */
[----:B------:R-:W-:Y:S01]  /*53e0*/  MUFU.EX2 R153, R153 ;  /* 0x0000009900997308 */ /* 0x000fe20000000800 */
[----:B------:R-:W-:Y:S01]  /*53f0*/  FMUL.FTZ R77, R77, R209 ;  /* 0x000000d14d4d7220 */ /* 0x000fe20000410000 */
[----:B------:R-:W-:Y:S01]  /*5400*/  FMUL.FTZ R188, R5, UR10 ;  /* 0x0000000a05bc7c20 */ /* 0x000fe20008410000 */
[----:B------:R-:W-:-:S01]  /*5410*/  FFMA.FTZ R5, R10, UR10, -R186 ;  /* 0x0000000a0a057c23 */ /* 0x000fc200080108ba */
[--C-:B------:R-:W-:Y:S01]  /*5420*/  FFMA.FTZ R10, R9, UR10, -R186.reuse ;  /* 0x0000000a090a7c23 */ /* 0x100fe200080108ba */
[----:B------:R-:W-:-:S01]  /*5430*/  FFMA.FTZ R13, R13, UR10, -R186 ;  /* 0x0000000a0d0d7c23 */ /* 0x000fc200080108ba */
[--C-:B------:R-:W-:Y:S01]  /*5440*/  FFMA.FTZ R190, R14, UR10, -R186.reuse ;  /* 0x0000000a0ebe7c23 */ /* 0x100fe200080108ba */
[----:B------:R-:W-:-:S01]  /*5450*/  FFMA.FTZ R9, R21, UR10, -R186 ;  /* 0x0000000a15097c23 */ /* 0x000fc200080108ba */
[----:B------:R-:W-:Y:S01]  /*5460*/  MUFU.EX2 R188, R188 ;  /* 0x000000bc00bc7308 */ /* 0x000fe20000000800 */
[----:B------:R-:W-:-:S01]  /*5470*/  FFMA.FTZ R14, R152, UR10, -R186 ;  /* 0x0000000a980e7c23 */ /* 0x000fc200080108ba */
[--C-:B------:R-:W-:Y:S01]  /*5480*/  FFMA.FTZ R21, R159, UR10, -R186.reuse ;  /* 0x0000000a9f157c23 */ /* 0x100fe200080108ba */
[----:B------:R-:W-:-:S01]  /*5490*/  FFMA.FTZ R152, R155, UR10, -R186 ;  /* 0x0000000a9b987c23 */ /* 0x000fc200080108ba */
[--C-:B------:R-:W-:Y:S01]  /*54a0*/  FFMA.FTZ R159, R167, UR10, -R186.reuse ;  /* 0x0000000aa79f7c23 */ /* 0x100fe200080108ba */
[----:B------:R-:W-:-:S01]  /*54b0*/  FFMA.FTZ R167, R175, UR10, -R186 ;  /* 0x0000000aafa77c23 */ /* 0x000fc200080108ba */
[----:B-1----:R-:W-:Y:S01]  /*54c0*/  FADD.FTZ R175, R11, R4 ;  /* 0x000000040baf7221 */ /* 0x002fe20000010000 */
[----:B------:R-:W-:-:S01]  /*54d0*/  FFMA.FTZ R155, R156, UR10, -R186 ;  /* 0x0000000a9c9b7c23 */ /* 0x000fc200080108ba */
[----:B------:R-:W0:Y:S01]  /*54e0*/  MUFU.EX2 R5, R5 ;  /* 0x0000000500057308 */ /* 0x000e220000000800 */
[----:B------:R-:W-:-:S01]  /*54f0*/  FFMA.FTZ R156, R163, UR10, -R186 ;  /* 0x0000000aa39c7c23 */ /* 0x000fc200080108ba */
[--C-:B------:R-:W-:Y:S01]  /*5500*/  FFMA.FTZ R163, R164, UR10, -R186.reuse ;  /* 0x0000000aa4a37c23 */ /* 0x100fe200080108ba */
[----:B------:R-:W-:-:S01]  /*5510*/  FFMA.FTZ R164, R168, UR10, -R186 ;  /* 0x0000000aa8a47c23 */ /* 0x000fc200080108ba */
[----:B--2---:R-:W-:Y:S01]  /*5520*/  FADD.FTZ R175, R12, R175 ;  /* 0x000000af0caf7221 */ /* 0x004fe20000010000 */
[----:B------:R-:W-:-:S01]  /*5530*/  FFMA.FTZ R168, R171, UR10, -R186 ;  /* 0x0000000aaba87c23 */ /* 0x000fc200080108ba */
[--C-:B------:R-:W-:Y:S01]  /*5540*/  FFMA.FTZ R171, R172, UR10, -R186.reuse ;  /* 0x0000000aacab7c23 */ /* 0x100fe200080108ba */
[----:B------:R-:W-:-:S01]  /*5550*/  FFMA.FTZ R172, R176, UR10, -R186 ;  /* 0x0000000ab0ac7c23 */ /* 0x000fc200080108ba */
[----:B------:R-:W1:Y:S01]  /*5560*/  MUFU.EX2 R10, R10 ;  /* 0x0000000a000a7308 */ /* 0x000e620000000800 */
[----:B------:R-:W-:Y:S01]  /*5570*/  F2FP.SATFINITE.E4M3.F32.PACK_AB_MERGE_C R11, R12, R11, RZ ;  /* 0x0000000b0c0b723e */ /* 0x000fe200048070ff */
[----:B---3--:R-:W-:Y:S01]  /*5580*/  FADD.FTZ R176, R8, R175 ;  /* 0x000000af08b07221 */ /* 0x008fe20000010000 */
[----:B------:R-:W-:-:S01]  /*5590*/  FFMA.FTZ R160, R160, UR10, -R186 ;  /* 0x0000000aa0a07c23 */ /* 0x000fc200080108ba */
[--C-:B------:R-:W-:Y:S01]  /*55a0*/  FFMA.FTZ R179, R179, UR10, -R186.reuse ;  /* 0x0000000ab3b37c23 */ /* 0x100fe200080108ba */
[----:B------:R-:W-:-:S01]  /*55b0*/  FFMA.FTZ R191, R191, UR10, -R186 ;  /* 0x0000000abfbf7c23 */ /* 0x000fc200080108ba */
[----:B----4-:R-:W-:Y:S01]  /*55c0*/  FADD.FTZ R176, R15, R176 ;  /* 0x000000b00fb07221 */ /* 0x010fe20000010000 */
[----:B------:R-:W-:-:S01]  /*55d0*/  FFMA.FTZ R194, R194, UR10, -R186 ;  /* 0x0000000ac2c27c23 */ /* 0x000fc200080108ba */
[----:B------:R-:W2:Y:S01]  /*55e0*/  MUFU.EX2 R13, R13 ;  /* 0x0000000d000d7308 */ /* 0x000ea20000000800 */
[----:B0-----:R-:W-:-:S01]  /*55f0*/  FFMA.FTZ R3, R188, R3, R5 ;  /* 0x00000003bc037223 */ /* 0x001fc20000010005 */
[----:B------:R-:W-:Y:S01]  /*5600*/  FADD.FTZ R175, R153, R176 ;  /* 0x000000b099af7221 */ /* 0x000fe20000010000 */
[----:B------:R-:W-:-:S01]  /*5610*/  FFMA.FTZ R195, R195, UR10, -R186 ;  /* 0x0000000ac3c37c23 */ /* 0x000fc200080108ba */
[--C-:B------:R-:W-:Y:S01]  /*5620*/  FFMA.FTZ R196, R196, UR10, -R186.reuse ;  /* 0x0000000ac4c47c23 */ /* 0x100fe200080108ba */
[----:B------:R-:W-:-:S01]  /*5630*/  FFMA.FTZ R197, R197, UR10, -R186 ;  /* 0x0000000ac5c57c23 */ /* 0x000fc200080108ba */
[--C-:B------:R-:W-:Y:S01]  /*5640*/  FFMA.FTZ R198, R198, UR10, -R186.reuse ;  /* 0x0000000ac6c67c23 */ /* 0x100fe200080108ba */
[----:B------:R-:W-:-:S01]  /*5650*/  FFMA.FTZ R199, R199, UR10, -R186 ;  /* 0x0000000ac7c77c23 */ /* 0x000fc200080108ba */
[----:B------:R-:W0:Y:S01]  /*5660*/  MUFU.EX2 R190, R190 ;  /* 0x000000be00be7308 */ /* 0x000e220000000800 */
[----:B-1----:R-:W-:-:S01]  /*5670*/  FADD.FTZ R4, R10, R3 ;  /* 0x000000030a047221 */ /* 0x002fc20000010000 */
[--C-:B------:R-:W-:Y:S01]  /*5680*/  FFMA.FTZ R200, R200, UR10, -R186.reuse ;  /* 0x0000000ac8c87c23 */ /* 0x100fe200080108ba */
[----:B------:R-:W-:-:S01]  /*5690*/  FFMA.FTZ R201, R201, UR10, -R186 ;  /* 0x0000000ac9c97c23 */ /* 0x000fc200080108ba */
[--C-:B------:R-:W-:Y:S01]  /*56a0*/  FFMA.FTZ R202, R202, UR10, -R186.reuse ;  /* 0x0000000acaca7c23 */ /* 0x100fe200080108ba */
[----:B------:R-:W-:-:S01]  /*56b0*/  FFMA.FTZ R203, R203, UR10, -R186 ;  /* 0x0000000acbcb7c23 */ /* 0x000fc200080108ba */
[--C-:B------:R-:W-:Y:S01]  /*56c0*/  FFMA.FTZ R204, R204, UR10, -R186.reuse ;  /* 0x0000000acccc7c23 */ /* 0x100fe200080108ba */
[----:B------:R-:W-:-:S01]  /*56d0*/  FFMA.FTZ R186, R205, UR10, -R186 ;  /* 0x0000000acdba7c23 */ /* 0x000fc200080108ba */
[----:B------:R-:W1:Y:S01]  /*56e0*/  MUFU.EX2 R9, R9 ;  /* 0x0000000900097308 */ /* 0x000e620000000800 */
[----:B--2---:R-:W-:-:S01]  /*56f0*/  FADD.FTZ R3, R13, R4 ;  /* 0x000000040d037221 */ /* 0x004fc20000010000 */
[-C--:B------:R-:W-:Y:S01]  /*5700*/  FMUL.FTZ R80, R80, R209.reuse ;  /* 0x000000d150507220 */ /* 0x080fe20000410000 */
[-C--:B------:R-:W-:Y:S01]  /*5710*/  FMUL.FTZ R81, R81, R209.reuse ;  /* 0x000000d151517220 */ /* 0x080fe20000410000 */
[-C--:B------:R-:W-:Y:S01]  /*5720*/  FMUL.FTZ R84, R84, R209.reuse ;  /* 0x000000d154547220 */ /* 0x080fe20000410000 */
[-C--:B------:R-:W-:Y:S01]  /*5730*/  FMUL.FTZ R85, R85, R209.reuse ;  /* 0x000000d155557220 */ /* 0x080fe20000410000 */
[-C--:B------:R-:W-:Y:S01]  /*5740*/  FMUL.FTZ R88, R88, R209.reuse ;  /* 0x000000d158587220 */ /* 0x080fe20000410000 */
[----:B------:R-:W-:Y:S01]  /*5750*/  FMUL.FTZ R89, R89, R209 ;  /* 0x000000d159597220 */ /* 0x000fe20000410000 */
[----:B------:R-:W2:Y:S01]  /*5760*/  MUFU.EX2 R14, R14 ;  /* 0x0000000e000e7308 */ /* 0x000ea20000000800 */
[----:B0-----:R-:W-:-:S01]  /*5770*/  FADD.FTZ R12, R190, R3 ;  /* 0x00000003be0c7221 */ /* 0x001fc20000010000 */
[----:B------:R-:W-:Y:S01]  /*5780*/  F2FP.SATFINITE.E4M3.F32.PACK_AB_MERGE_C R13, R190, R13, RZ ;  /* 0x0000000dbe0d723e */ /* 0x000fe200048070ff */
[-C--:B------:R-:W-:Y:S01]  /*5790*/  FMUL.FTZ R92, R92, R209.reuse ;  /* 0x000000d15c5c7220 */ /* 0x080fe20000410000 */
[-C--:B------:R-:W-:Y:S01]  /*57a0*/  FMUL.FTZ R93, R93, R209.reuse ;  /* 0x000000d15d5d7220 */ /* 0x080fe20000410000 */
[-C--:B------:R-:W-:Y:S01]  /*57b0*/  FMUL.FTZ R96, R96, R209.reuse ;  /* 0x000000d160607220 */ /* 0x080fe20000410000 */
[-C--:B------:R-:W-:Y:S01]  /*57c0*/  FMUL.FTZ R97, R97, R209.reuse ;  /* 0x000000d161617220 */ /* 0x080fe20000410000 */
[----:B------:R-:W-:Y:S01]  /*57d0*/  FMUL.FTZ R100, R100, R209 ;  /* 0x000000d164647220 */ /* 0x000fe20000410000 */
[----:B------:R-:W0:Y:S01]  /*57e0*/  MUFU.EX2 R154, R154 ;  /* 0x0000009a009a7308 */ /* 0x000e220000000800 */
[----:B-1----:R-:W-:-:S01]  /*57f0*/  FADD.FTZ R3, R9, R12 ;  /* 0x0000000c09037221 */ /* 0x002fc20000010000 */
[-C--:B------:R-:W-:Y:S01]  /*5800*/  FMUL.FTZ R101, R101, R209.reuse ;  /* 0x000000d165657220 */ /* 0x080fe20000410000 */
[-C--:B------:R-:W-:Y:S01]  /*5810*/  FMUL.FTZ R104, R104, R209.reuse ;  /* 0x000000d168687220 */ /* 0x080fe20000410000 */
[-C--:B------:R-:W-:Y:S01]  /*5820*/  FMUL.FTZ R105, R105, R209.reuse ;  /* 0x000000d169697220 */ /* 0x080fe20000410000 */
[-C--:B------:R-:W-:Y:S01]  /*5830*/  FMUL.FTZ R108, R108, R209.reuse ;  /* 0x000000d16c6c7220 */ /* 0x080fe20000410000 */
[-C--:B------:R-:W-:Y:S01]  /*5840*/  FMUL.FTZ R109, R109, R209.reuse ;  /* 0x000000d16d6d7220 */ /* 0x080fe20000410000 */
[----:B------:R-:W-:Y:S01]  /*5850*/  FMUL.FTZ R112, R112, R209 ;  /* 0x000000d170707220 */ /* 0x000fe20000410000 */
        /* <DEDUP_REMOVED lines=9> */
[C---:B0-----:R-:W-:Y:S01]  /*58f0*/  F2FP.SATFINITE.E4M3.F32.PACK_AB_MERGE_C R12, R154.reuse, R153, RZ ;  /* 0x000000999a0c723e */ /* 0x041fe200048070ff */
[----:B------:R-:W-:Y:S01]  /*5900*/  FADD.FTZ R175, R154, R175 ;  /* 0x000000af9aaf7221 */ /* 0x000fe20000010000 */
[-C--:B------:R-:W-:Y:S01]  /*5910*/  FMUL.FTZ R125, R125, R209.reuse ;  /* 0x000000d17d7d7220 */ /* 0x080fe20000410000 */
[-C--:B------:R-:W-:Y:S01]  /*5920*/  FMUL.FTZ R128, R128, R209.reuse ;  /* 0x000000d180807220 */ /* 0x080fe20000410000 */
[-C--:B------:R-:W-:Y:S01]  /*5930*/  FMUL.FTZ R129, R129, R209.reuse ;  /* 0x000000d181817220 */ /* 0x080fe20000410000 */
[----:B------:R-:W-:Y:S01]  /*5940*/  FADD.FTZ R176, R20, R175 ;  /* 0x000000af14b07221 */ /* 0x000fe20000010000 */
        /* <DEDUP_REMOVED lines=11> */
[----:B------:R-:W-:Y:S01]  /*5a00*/  F2FP.SATFINITE.E4M3.F32.PACK_AB_MERGE_C R155, R155, R152, RZ ;  /* 0x000000989b9b723e */ /* 0x000fe200048070ff */
[-C--:B------:R-:W-:Y:S01]  /*5a10*/  FMUL.FTZ R145, R145, R209.reuse ;  /* 0x000000d191917220 */ /* 0x080fe20000410000 */
[-C--:B------:R-:W-:Y:S01]  /*5a20*/  FMUL.FTZ R148, R148, R209.reuse ;  /* 0x000000d194947220 */ /* 0x080fe20000410000 */
[----:B------:R-:W-:Y:S01]  /*5a30*/  FMUL.FTZ R149, R149, R209 ;  /* 0x000000d195957220 */ /* 0x000fe20000410000 */
[-C--:B------:R-:W-:Y:S01]  /*5a40*/  FMUL.FTZ R26, R26, R188.reuse ;  /* 0x000000bc1a1a7220 */ /* 0x080fe20000410000 */
[----:B------:R-:W-:Y:S01]  /*5a50*/  FMUL.FTZ R27, R27, R188 ;  /* 0x000000bc1b1b7220 */ /* 0x000fe20000410000 */
[----:B------:R-:W2:Y:S01]  /*5a60*/  MUFU.EX2 R206, R206 ;  /* 0x000000ce00ce7308 */ /* 0x000ea20000000800 */
[----:B0-----:R-:W-:-:S01]  /*5a70*/  FADD.FTZ R153, R157, R176 ;  /* 0x000000b09d997221 */ /* 0x001fc20000010000 */
[-C--:B------:R-:W-:Y:S01]  /*5a80*/  FMUL.FTZ R30, R30, R188.reuse ;  /* 0x000000bc1e1e7220 */ /* 0x080fe20000410000 */
        /* <DEDUP_REMOVED lines=30> */
[C---:B-1----:R-:W-:Y:S01]  /*5c70*/  F2FP.SATFINITE.E4M3.F32.PACK_AB_MERGE_C R206, R211.reuse, R206, RZ ;  /* 0x000000ced3ce723e */ /* 0x042fe200048070ff */
[----:B------:R-:W-:Y:S01]  /*5c80*/  FADD.FTZ R211, R211, R152 ;  /* 0x00000098d3d37221 */ /* 0x000fe20000010000 */
[-C--:B------:R-:W-:Y:S01]  /*5c90*/  FMUL.FTZ R78, R78, R188.reuse ;  /* 0x000000bc4e4e7220 */ /* 0x080fe20000410000 */
[-C--:B------:R-:W-:Y:S01]  /*5ca0*/  FMUL.FTZ R79, R79, R188.reuse ;  /* 0x000000bc4f4f7220 */ /* 0x080fe20000410000 */
[-C--:B------:R-:W-:Y:S01]  /*5cb0*/  FMUL.FTZ R82, R82, R188.reuse ;  /* 0x000000bc52527220 */ /* 0x080fe20000410000 */
[----:B------:R-:W-:Y:S01]  /*5cc0*/  FADD.FTZ R154, R158, R211 ;  /* 0x000000d39e9a7221 */ /* 0x000fe20000010000 */
        /* <DEDUP_REMOVED lines=12> */
[----:B------:R-:W-:Y:S01]  /*5d90*/  FMUL.FTZ R98, R98, R188 ;  /* 0x000000bc62627220 */ /* 0x000fe20000410000 */
[----:B------:R-:W-:Y:S01]  /*5da0*/  F2FP.SATFINITE.E4M3.F32.PACK_AB_MERGE_C R156, R157, R20, R206 ;  /* 0x000000149d9c723e */ /* 0x000fe200048070ce */
[-C--:B------:R-:W-:Y:S01]  /*5db0*/  FMUL.FTZ R99, R99, R188.reuse ;  /* 0x000000bc63637220 */ /* 0x080fe20000410000 */
[----:B------:R-:W-:Y:S01]  /*5dc0*/  F2FP.SATFINITE.E4M3.F32.PACK_AB_MERGE_C R157, R160, R21, R163 ;  /* 0x00000015a09d723e */ /* 0x000fe200048070a3 */
        /* <DEDUP_REMOVED lines=35> */
[----:B------:R-:W-:Y:S01]  /*6000*/  FMUL.FTZ R151, R151, R188 ;  /* 0x000000bc97977220 */ /* 0x000fe20000410000 */
[----:B------:R-:W-:-:S05]  /*6010*/  F2FP.SATFINITE.E4M3.F32.PACK_AB_MERGE_C R155, R14, R9, R155 ;  /* 0x000000090e9b723e */ /* 0x000fca000480709b */
[----:B------:R-:W2:Y:S01]  /*6020*/  MUFU.EX2 R162, R162 ;  /* 0x000000a200a27308 */ /* 0x000ea20000000800 */
[----:B0-----:R-:W-:-:S01]  /*6030*/  FADD.FTZ R3, R213, R152 ;  /* 0x00000098d5037221 */ /* 0x001fc20000010000 */
[----:B------:R-:W-:-:S04]  /*6040*/  F2FP.SATFINITE.E4M3.F32.PACK_AB_MERGE_C R208, R213, R208, RZ ;  /* 0x000000d0d5d0723e */ /* 0x000fc800048070ff */
[----:B------:R-:W-:Y:S02]  /*6050*/  F2FP.SATFINITE.E4M3.F32.PACK_AB_MERGE_C R158, R161, R158, R208 ;  /* 0x0000009ea19e723e */ /* 0x000fe400048070d0 */
[----:B------:R-:W0:Y:S01]  /*6060*/  MUFU.EX2 R167, R167 ;  /* 0x000000a700a77308 */ /* 0x000e220000000800 */
[----:B-1----:R-:W-:-:S01]  /*6070*/  FADD.FTZ R154, R171, R154 ;  /* 0x0000009aab9a7221 */ /* 0x002fc20000010000 */
[----:B------:R-:W-:-:S04]  /*6080*/  F2FP.SATFINITE.E4M3.F32.PACK_AB_MERGE_C R168, R171, R168, RZ ;  /* 0x000000a8aba8723e */ /* 0x000fc800048070ff */
[----:B------:R-:W-:Y:S02]  /*6090*/  F2FP.SATFINITE.E4M3.F32.PACK_AB_MERGE_C R159, R164, R159, R168 ;  /* 0x0000009fa49f723e */ /* 0x000fe400048070a8 */
[----:B------:R-:W1:Y:S01]  /*60a0*/  MUFU.EX2 R172, R172 ;  /* 0x000000ac00ac7308 */ /* 0x000e620000000800 */
[----:B--2---:R-:W-:-:S04]  /*60b0*/  FADD.FTZ R152, R162, R3 ;  /* 0x00000003a2987221 */ /* 0x004fc80000010000 */
[----:B------:R-:W-:-:S03]  /*60c0*/  FADD.FTZ R153, R165, R152 ;  /* 0x00000098a5997221 */ /* 0x000fc60000010000 */
[----:B------:R-:W2:Y:S01]  /*60d0*/  MUFU.EX2 R210, R210 ;  /* 0x000000d200d27308 */ /* 0x000ea20000000800 */
[----:B0-----:R-:W-:-:S07]  /*60e0*/  FADD.FTZ R3, R167, R154 ;  /* 0x0000009aa7037221 */ /* 0x001fce0000010000 */
[----:B------:R-:W0:Y:S01]  /*60f0*/  MUFU.EX2 R179, R179 ;  /* 0x000000b300b37308 */ /* 0x000e220000000800 */
[----:B-1----:R-:W-:-:S07]  /*6100*/  FADD.FTZ R152, R172, R3 ;  /* 0x00000003ac987221 */ /* 0x002fce0000010000 */
[----:B------:R-:W1:Y:S01]  /*6110*/  MUFU.EX2 R215, R215 ;  /* 0x000000d700d77308 */ /* 0x000e620000000800 */
[----:B--2---:R-:W-:-:S07]  /*6120*/  FADD.FTZ R154, R210, R153 ;  /* 0x00000099d29a7221 */ /* 0x004fce0000010000 */
[----:B------:R-:W2:Y:S01]  /*6130*/  MUFU.EX2 R4, R191 ;  /* 0x000000bf00047308 */ /* 0x000ea20000000800 */
[----:B0-----:R-:W-:-:S07]  /*6140*/  FADD.FTZ R3, R179, R152 ;  /* 0x00000098b3037221 */ /* 0x001fce0000010000 */
[----:B------:R-:W0:Y:S01]  /*6150*/  MUFU.EX2 R166, R166 ;  /* 0x000000a600a67308 */ /* 0x000e220000000800 */
[----:B-1----:R-:W-:-:S01]  /*6160*/  FADD.FTZ R153, R215, R154 ;  /* 0x0000009ad7997221 */ /* 0x002fc20000010000 */
[----:B------:R-:W-:-:S04]  /*6170*/  F2FP.SATFINITE.E4M3.F32.PACK_AB_MERGE_C R210, R215, R210, RZ ;  /* 0x000000d2d7d2723e */ /* 0x000fc800048070ff */
[----:B------:R-:W-:Y:S02]  /*6180*/  F2FP.SATFINITE.E4M3.F32.PACK_AB_MERGE_C R160, R165, R162, R210 ;  /* 0x000000a2a5a0723e */ /* 0x000fe400048070d2 */
[----:B------:R-:W1:Y:S01]  /*6190*/  MUFU.EX2 R194, R194 ;  /* 0x000000c200c27308 */ /* 0x000e620000000800 */
[----:B--2---:R-:W-:-:S01]  /*61a0*/  FADD.FTZ R3, R4, R3 ;  /* 0x0000000304037221 */ /* 0x004fc20000010000 */
[----:B------:R-:W-:-:S04]  /*61b0*/  F2FP.SATFINITE.E4M3.F32.PACK_AB_MERGE_C R179, R4, R179, RZ ;  /* 0x000000b304b3723e */ /* 0x000fc800048070ff */
[----:B------:R-:W-:Y:S02]  /*61c0*/  F2FP.SATFINITE.E4M3.F32.PACK_AB_MERGE_C R161, R172, R167, R179 ;  /* 0x000000a7aca1723e */ /* 0x000fe400048070b3 */
        /* <DEDUP_REMOVED lines=9> */
[----:B-1----:R-:W-:-:S07]  /*6260*/  FADD.FTZ R152, R180, R3 ;  /* 0x00000003b4987221 */ /* 0x002fce0000010000 */
[----:B------:R-:W1:Y:S01]  /*6270*/  MUFU.EX2 R197, R197 ;  /* 0x000000c500c57308 */ /* 0x000e620000000800 */
[----:B--2---:R-:W-:-:S07]  /*6280*/  FADD.FTZ R154, R196, R153 ;  /* 0x00000099c49a7221 */ /* 0x004fce0000010000 */
        /* <DEDUP_REMOVED lines=21> */
[----:B--2---:R-:W-:-:S01]  /*63e0*/  FADD.FTZ R152, R185, R152 ;  /* 0x00000098b9987221 */ /* 0x004fc20000010000 */
[----:B------:R-:W-:-:S04]  /*63f0*/  F2FP.SATFINITE.E4M3.F32.PACK_AB_MERGE_C R182, R185, R182, RZ ;  /* 0x000000b6b9b6723e */ /* 0x000fc800048070ff */
[----:B------:R-:W-:Y:S02]  /*6400*/  F2FP.SATFINITE.E4M3.F32.PACK_AB_MERGE_C R164, R174, R173, R182 ;  /* 0x000000adaea4723e */ /* 0x000fe400048070b6 */
[----:B------:R-:W2:Y:S01]  /*6410*/  MUFU.EX2 R202, R202 ;  /* 0x000000ca00ca7308 */ /* 0x000ea20000000800 */
[----:B0-----:R-:W-:-:S01]  /*6420*/  FADD.FTZ R153, R201, R154 ;  /* 0x0000009ac9997221 */ /* 0x001fc20000010000 */
[----:B------:R-:W-:Y:S02]  /*6430*/  F2FP.SATFINITE.E4M3.F32.PACK_AB_MERGE_C R200, R201, R200, RZ ;  /* 0x000000c8c9c8723e */ /* 0x000fe400048070ff */
[----:B------:R-:W-:Y:S02]  /*6440*/  F2FP.SATFINITE.E4M3.F32.PACK_AB_MERGE_C R154, R15, R8, R12 ;  /* 0x000000080f9a723e */ /* 0x000fe4000480700c */
[----:B------:R-:W-:Y:S02]  /*6450*/  F2FP.SATFINITE.E4M3.F32.PACK_AB_MERGE_C R165, R199, R198, R200 ;  /* 0x000000c6c7a5723e */ /* 0x000fe400048070c8 */
        /* <DEDUP_REMOVED lines=12> */
[----:B------:R-:W-:Y:S02]  /*6520*/  F2FP.SATFINITE.E4M3.F32.PACK_AB_MERGE_C R153, R10, R5, R13 ;  /* 0x000000050a99723e */ /* 0x000fe4000480700d */
[C---:B-1----:R-:W-:Y:S01]  /*6530*/  F2FP.SATFINITE.E4M3.F32.PACK_AB_MERGE_C R184, R187.reuse, R184, RZ ;  /* 0x000000b8bbb8723e */ /* 0x042fe200048070ff */
[----:B------:R-:W-:-:S03]  /*6540*/  FADD.FTZ R4, R187, R4 ;  /* 0x00000004bb047221 */ /* 0x000fc60000010000 */
[----:B------:R-:W-:Y:S02]  /*6550*/  F2FP.SATFINITE.E4M3.F32.PACK_AB_MERGE_C R166, R178, R177, R184 ;  /* 0x000000b1b2a6723e */ /* 0x000fe400048070b8 */
[C---:B--2---:R-:W-:Y:S01]  /*6560*/  F2FP.SATFINITE.E4M3.F32.PACK_AB_MERGE_C R204, R3.reuse, R204, RZ ;  /* 0x000000cc03cc723e */ /* 0x044fe200048070ff */
[----:B------:R-:W-:Y:S01]  /*6570*/  FADD.FTZ R3, R3, R152 ;  /* 0x0000009803037221 */ /* 0x000fe20000010000 */
[----:B------:R-:W-:Y:S02]  /*6580*/  F2FP.SATFINITE.E4M3.F32.PACK_AB_MERGE_C R152, R7, R6, R11 ;  /* 0x000000060798723e */ /* 0x000fe4000480700b */
[----:B------:R-:W-:Y:S01]  /*6590*/  F2FP.SATFINITE.E4M3.F32.PACK_AB_MERGE_C R167, R203, R202, R204 ;  /* 0x000000cacba7723e */ /* 0x000fe200048070cc */
[----:B------:R-:W-:Y:S06]  /*65a0*/  @!P0 BRA `(.L_x_25) ;  /* 0x0000000000048947 */ /* 0x000fec0003800000 */
[----:B------:R-:W-:Y:S01]  /*65b0*/  BPT.TRAP 0x1 ;  /* 0x000000040000795c */ /* 0x000fe20000300000 */
.L_x_25:
[----:B------:R-:W-:-:S04]  /*65c0*/  IMAD.U32 R5, RZ, RZ, UR52 ;  /* 0x00000034ff057e24 */ /* 0x000fc8000f8e00ff */
[----:B------:R0:W1:Y:S01]  /*65d0*/  SYNCS.PHASECHK.TRANS64.TRYWAIT P2, [UR46+0x38850], R5 ;  /* 0x03885005ff0075a7 */ /* 0x000062000804016e */
[----:B------:R-:W-:Y:S05]  /*65e0*/  @!P0 BRA `(.L_x_26) ;  /* 0x0000000000048947 */ /* 0x000fea0003800000 */
[----:B------:R-:W-:Y:S01]  /*65f0*/  BPT.TRAP 0x1 ;  /* 0x000000040000795c */ /* 0x000fe20000300000 */
.L_x_26:
[----:B0-----:R-:W-:Y:S01]  /*6600*/  VIADD R5, R225, 0x8 ;  /* 0x00000008e1057836 */ /* 0x001fe20000000000 */
[----:B-1----:R-:W-:Y:S06]  /*6610*/  @P2 BRA `(.L_x_27) ;  /* 0x00000000000c2947 */ /* 0x002fec0003800000 */
[----:B------:R-:W-:-:S04]  /*6620*/  IMAD.U32 R6, RZ, RZ, UR52 ;  /* 0x00000034ff067e24 */ /* 0x000fc8000f8e00ff */
[----:B------:R-:W0:Y:S02]  /*6630*/  SYNCS.PHASECHK.TRANS64.TRYWAIT P2, [UR46+0x38850], R6 ;  /* 0x03885006ff0075a7 */ /* 0x000e24000804016e */
[----:B0-----:R-:W-:Y:S05]  /*6640*/  @!P2 BRA `(.L_x_28) ;  /* 0x0000008c0008a947 */ /* 0x001fea0003800000 */
.L_x_27:
[----:B------:R1:W-:Y:S01]  /*6650*/  BAR.SYNC.DEFER_BLOCKING R5, 0x100 ;  /* 0x000400050000751d */ /* 0x0003e20000010000 */
[----:B------:R-:W-:-:S05]  /*6660*/  ULEA UR11, UR37, UR50, 0xb ;  /* 0x00000032250b7291 */ /* 0x000fca000f8e583f */
[----:B------:R-:W-:Y:S02]  /*6670*/  UMOV UR7, 0x40000040 ;  /* 0x4000004000077882 */ /* 0x000fe40000000000 */
[----:B------:R-:W-:Y:S01]  /*6680*/  UMOV UR6, UR11 ;  /* 0x0000000b00067c82 */ /* 0x000fe20008000000 */
[----:B------:R-:W-:-:S06]  /*6690*/  WARPGROUP.ARRIVE ;  /* 0x00000000000079c5 */ /* 0x000fcc0000000000 */
        /* <DEDUP_REMOVED lines=20> */
[----:B-1----:R-:W-:Y:S05]  /*67e0*/  @!P0 BRA `(.L_x_29) ;  /* 0x0000000000048947 */ /* 0x002fea0003800000 */
[----:B------:R-:W-:Y:S01]  /*67f0*/  BPT.TRAP 0x1 ;  /* 0x000000040000795c */ /* 0x000fe20000300000 */
.L_x_29:
[----:B------:R-:W-:Y:S01]  /*6800*/  UIADD3 UR46, UR46, 0x38860, URZ ;  /* 0x000388602e2e7890 */ /* 0x000fe2000fffe03f */
[----:B------:R-:W-:Y:S02]  /*6810*/  IMAD.MOV.U32 R5, RZ, RZ, R170 ;  /* 0x000000ffff057224 */ /* 0x000fe400078e00aa */
[----:B0-----:R-:W-:Y:S01]  /*6820*/  IMAD.MOV.U32 R6, RZ, RZ, R181 ;  /* 0x000000ffff067224 */ /* 0x001fe200078e00b5 */
[----:B------:R-:W-:-:S09]  /*6830*/  UPRMT UR46, UR47, 0x654, UR46 ;  /* 0x000006542f2e7896 */ /* 0x000fd2000800002e */
[----:B------:R-:W-:Y:S01]  /*6840*/  SYNCS.ARRIVE.TRANS64.RED.A1T0 RZ, [UR46], RZ ;  /* 0x000000ffffff79a7 */ /* 0x000fe2000810042e */
[----:B------:R-:W-:Y:S05]  /*6850*/  @P1 BRA `(.L_x_30) ;  /* 0xffffffd4005c1947 */ /* 0x000fea000383ffff */
.L_x_19:
[----:B------:R-:W-:Y:S01]  /*6860*/  ULDC.64 UR12, c[0x0][0x9a0] ;  /* 0x00026800000c7ab9 */ /* 0x000fe20000000a00 */
[----:B------:R-:W-:Y:S01]  /*6870*/  USHF.R.S32.HI UR4, URZ, 0x1f, UR40 ;  /* 0x0000001f3f047899 */ /* 0x000fe20008011428 */
[----:B------:R-:W-:Y:S01]  /*6880*/  IMAD.MOV.U32 R0, RZ, RZ, 0x3f800000 ;  /* 0x3f800000ff007424 */ /* 0x000fe200078e00ff */
[----:B------:R-:W-:Y:S02]  /*6890*/  UISETP.NE.U32.AND UP0, UPT, UR12, URZ, UPT ;  /* 0x0000003f0c00728c */ /* 0x000fe4000bf05070 */
[----:B------:R-:W-:Y:S02]  /*68a0*/  UIADD3 UR5, -UR40, URZ, URZ ;  /* 0x0000003f28057290 */ /* 0x000fe4000fffe13f */
[----:B------:R-:W-:Y:S01]  /*68b0*/  UISETP.NE.AND.EX UP0, UPT, UR13, URZ, UPT, UP0 ;  /* 0x0000003f0d00728c */ /* 0x000fe2000bf05300 */
[----:B------:R-:W-:Y:S02]  /*68c0*/  ULDC UR6, c[0x0][0xc44] ;  /* 0x0003110000067ab9 */ /* 0x000fe40000000800 */
[----:B------:R-:W-:Y:S01]  /*68d0*/  UIMAD UR5, UR6, UR5, UR39 ;  /* 0x00000005060572a4 */ /* 0x000fe2000f8e0227 */
[----:B------:R-:W4:Y:S02]  /*68e0*/  SHFL.BFLY PT, R5, R4, 0x2, 0x1f ;  /* 0x0c401f0004057f89 */ /* 0x000f2400000e0000 */
[----:B------:R-:W-:-:S05]  /*68f0*/  PLOP3.LUT P0, PT, PT, PT, UP0, 0x80, 0x0 ;  /* 0x000000000000781c */ /* 0x000fca0003f0f008 */
[----:B------:R-:W-:Y:S01]  /*6900*/  @UP0 ULDC.64 UR14, c[0x0][0x9c8] ;  /* 0x00027200000e0ab9 */ /* 0x000fe20000000a00 */
[----:B------:R-:W-:Y:S02]  /*6910*/  @UP0 USHF.R.S32.HI UR9, URZ, 0x1f, UR5 ;  /* 0x0000001f3f090899 */ /* 0x000fe40008011405 */
[----:B------:R-:W-:Y:S02]  /*6920*/  @UP0 UIMAD UR8, UR4, UR14, URZ ;  /* 0x0000000e040802a4 */ /* 0x000fe4000f8e023f */
[----:B------:R-:W-:Y:S02]  /*6930*/  @UP0 UIMAD.WIDE.U32 UR6, UR40, UR14, URZ ;  /* 0x0000000e280602a5 */ /* 0x000fe4000f8e003f */
[----:B------:R-:W-:-:S03]  /*6940*/  @UP0 UIMAD UR8, UR40, UR15, UR8 ;  /* 0x0000000f280802a4 */ /* 0x000fc6000f8e0208 */
[----:B------:R-:W-:Y:S01]  /*6950*/  @UP0 ULDC.64 UR14, c[0x0][0x9d0] ;  /* 0x00027400000e0ab9 */ /* 0x000fe20000000a00 */
[----:B------:R-:W-:Y:S02]  /*6960*/  @UP0 UIADD3 UR7, UR7, UR8, URZ ;  /* 0x0000000807070290 */ /* 0x000fe4000fffe03f */
[----:B------:R-:W-:Y:S02]  /*6970*/  @UP0 UIMAD UR8, UR9, UR14, URZ ;  /* 0x0000000e090802a4 */ /* 0x000fe4000f8e023f */
[----:B------:R-:W-:Y:S02]  /*6980*/  @UP0 UIMAD.WIDE.U32 UR6, UR5, UR14, UR6 ;  /* 0x0000000e050602a5 */ /* 0x000fe4000f8e0006 */
[----:B------:R-:W-:Y:S01]  /*6990*/  @UP0 UIMAD UR8, UR5, UR15, UR8 ;  /* 0x0000000f050802a4 */ /* 0x000fe2000f8e0208 */
[----:B------:R-:W2:Y:S03]  /*69a0*/  S2R R11, SR_TID.X ;  /* 0x00000000000b7919 */ /* 0x000ea60000002100 */
[----:B------:R-:W-:-:S02]  /*69b0*/  @UP0 UIADD3 UR7, UR7, UR8, URZ ;  /* 0x0000000807070290 */ /* 0x000fc4000fffe03f */
[----:B------:R-:W-:Y:S01]  /*69c0*/  @UP0 ULEA UR8, UP1, UR6, UR12, 0x2 ;  /* 0x0000000c06080291 */ /* 0x000fe2000f82103f */
[----:B------:R-:W2:Y:S03]  /*69d0*/  SHFL.BFLY PT, R10, R3, 0x2, 0x1f ;  /* 0x0c401f00030a7f89 */ /* 0x000ea600000e0000 */
[----:B------:R-:W-:Y:S02]  /*69e0*/  @UP0 ULEA.HI.X UR9, UR6, UR13, UR7, 0x2, UP1 ;  /* 0x0000000d06090291 */ /* 0x000fe400088f1407 */
[----:B01-3--:R-:W-:Y:S02]  /*69f0*/  IMAD.U32 R6, RZ, RZ, UR8 ;  /* 0x00000008ff067e24 */ /* 0x00bfe4000f8e00ff */
[----:B----4-:R-:W-:Y:S01]  /*6a00*/  FADD.FTZ R5, R5, R4 ;  /* 0x0000000405057221 */ /* 0x010fe20000010000 */
[----:B------:R-:W-:Y:S01]  /*6a10*/  ULDC.64 UR12, c[0x4][0x38] ;  /* 0x01000e00000c7ab9 */ /* 0x000fe20000000a00 */
[----:B------:R-:W-:Y:S01]  /*6a20*/  MOV R7, UR9 ;  /* 0x0000000900077c02 */ /* 0x000fe20008000f00 */
[----:B------:R0:W-:Y:S08]  /*6a30*/  BAR.ARV R2, 0x100 ;  /* 0x000400020000751d */ /* 0x0001f00000002000 */
[----:B------:R-:W-:Y:S06]  /*6a40*/  BAR.ARV 0x8, 0x180 ;  /* 0x0206000000007b1d */ /* 0x000fec0000002000 */
[----:B------:R1:W3:Y:S01]  /*6a50*/  @P0 LDG.E R0, desc[UR48][R6.64] ;  /* 0x0000003006000981 */ /* 0x0002e2000c1e1900 */
[----:B--2---:R-:W-:Y:S01]  /*6a60*/  FADD.FTZ R10, R10, R3 ;  /* 0x000000030a0a7221 */ /* 0x004fe20000010000 */
[----:B------:R-:W-:Y:S01]  /*6a70*/  IMAD.SHL.U32 R3, R11, 0x4, RZ ;  /* 0x000000040b037824 */ /* 0x000fe200078e00ff */
[----:B------:R-:W2:Y:S01]  /*6a80*/  S2UR UR8, SR_CgaCtaId ;  /* 0x00000000000879c3 */ /* 0x000ea20000008800 */
[----:B------:R-:W4:Y:S01]  /*6a90*/  SHFL.BFLY PT, R8, R5, 0x1, 0x1f ;  /* 0x0c201f0005087f89 */ /* 0x000f2200000e0000 */
[----:B------:R-:W-:Y:S01]  /*6aa0*/  IMAD.MOV.U32 R203, RZ, RZ, RZ ;  /* 0x000000ffffcb7224 */ /* 0x000fe200078e00ff */
[----:B------:R-:W-:Y:S01]  /*6ab0*/  UMOV UR6, 0x400 ;  /* 0x0000040000067882 */ /* 0x000fe20000000000 */
[----:B------:R-:W-:Y:S01]  /*6ac0*/  LOP3.LUT R4, R3, 0xc, RZ, 0xc0, !PT ;  /* 0x0000000c03047812 */ /* 0x000fe200078ec0ff */
[----:B------:R-:W0:Y:S01]  /*6ad0*/  SHFL.BFLY PT, R9, R10, 0x1, 0x1f ;  /* 0x0c201f000a097f89 */ /* 0x000e2200000e0000 */
[----:B------:R-:W-:-:S02]  /*6ae0*/  IMAD.MOV.U32 R205, RZ, RZ, RZ ;  /* 0x000000ffffcd7224 */ /* 0x000fc400078e00ff */
[----:B------:R-:W-:Y:S01]  /*6af0*/  IADD3 R4, P4, R4, UR12, RZ ;  /* 0x0000000c04047c10 */ /* 0x000fe2000ff9e0ff */
[----:B------:R-:W0:Y:S01]  /*6b00*/  S2UR UR7, SR_SWINHI ;  /* 0x00000000000779c3 */ /* 0x000e220000002f00 */
[----:B------:R-:W-:Y:S02]  /*6b10*/  IMAD.MOV.U32 R194, RZ, RZ, 0x2 ;  /* 0x00000002ffc27424 */ /* 0x000fe400078e00ff */
[----:B-1----:R-:W-:Y:S02]  /*6b20*/  IMAD.U32 R6, RZ, RZ, UR10 ;  /* 0x0000000aff067e24 */ /* 0x002fe4000f8e00ff */
[----:B------:R-:W-:Y:S01]  /*6b30*/  IMAD.MOV.U32 R200, RZ, RZ, -0x800000 ;  /* 0xff800000ffc87424 */ /* 0x000fe200078e00ff */
[----:B--2---:R-:W-:Y:S01]  /*6b40*/  ULEA UR6, UR8, UR6, 0x18 ;  /* 0x0000000608067291 */ /* 0x004fe2000f8ec03f */
[----:B----4-:R-:W-:Y:S01]  /*6b50*/  FADD.FTZ R8, R5, R8 ;  /* 0x0000000805087221 */ /* 0x010fe20000010000 */
[----:B------:R-:W-:-:S03]  /*6b60*/  IMAD.X R5, RZ, RZ, UR13, P4 ;  /* 0x0000000dff057e24 */ /* 0x000fc6000a0e06ff */
[C---:B0-----:R-:W-:Y:S01]  /*6b70*/  FMUL.FTZ R2, R8.reuse, 0.00390625 ;  /* 0x3b80000008027820 */ /* 0x041fe20000410000 */
[----:B------:R-:W-:Y:S01]  /*6b80*/  FSETP.NE.FTZ.AND P0, PT, R8, RZ, PT ;  /* 0x000000ff0800720b */ /* 0x000fe20003f15000 */
[----:B------:R0:W2:Y:S01]  /*6b90*/  LDG.E.CONSTANT R201, desc[UR48][R4.64] ;  /* 0x0000003004c97981 */ /* 0x0000a2000c1e9900 */
[----:B------:R-:W-:Y:S01]  /*6ba0*/  FADD.FTZ R7, R10, R9 ;  /* 0x000000090a077221 */ /* 0x000fe20000010000 */
[----:B------:R-:W-:Y:S01]  /*6bb0*/  UMOV UR8, UR6 ;  /* 0x0000000600087c82 */ /* 0x000fe20008000000 */
[----:B------:R-:W-:Y:S01]  /*6bc0*/  UMOV UR9, UR7 ;  /* 0x0000000700097c82 */ /* 0x000fe20008000000 */
[----:B------:R-:W-:Y:S01]  /*6bd0*/  FSETP.NE.FTZ.AND P3, PT, R2, RZ, PT ;  /* 0x000000ff0200720b */ /* 0x000fe20003f75000 */
[----:B------:R-:W-:-:S04]  /*6be0*/  IMAD.WIDE R194, R221, R194, UR8 ;  /* 0x00000008ddc27e25 */ /* 0x000fc8000f8e02c2 */
[----:B------:R-:W-:Y:S01]  /*6bf0*/  FMUL.FTZ R10, R7, 0.00390625 ;  /* 0x3b800000070a7820 */ /* 0x000fe20000410000 */
[----:B------:R-:W-:-:S04]  /*6c00*/  IADD3 R9, P1, R194, 0xc060, RZ ;  /* 0x0000c060c2097810 */ /* 0x000fc80007f3e0ff */
[----:B------:R-:W-:Y:S01]  /*6c10*/  FSETP.NE.FTZ.AND P2, PT, R10, RZ, PT ;  /* 0x000000ff0a00720b */ /* 0x000fe20003f55000 */
[----:B------:R1:W-:Y:S01]  /*6c20*/  @P0 MUFU.RCP R203, R8 ;  /* 0x0000000800cb0308 */ /* 0x0003e20000001000 */
[----:B------:R-:W-:Y:S01]  /*6c30*/  FSETP.NE.FTZ.AND P0, PT, R7, RZ, PT ;  /* 0x000000ff0700720b */ /* 0x000fe20003f15000 */
[----:B------:R-:W-:Y:S02]  /*6c40*/  IMAD.U32 R12, RZ, RZ, UR10 ;  /* 0x0000000aff0c7e24 */ /* 0x000fe4000f8e00ff */
[----:B------:R-:W-:-:S04]  /*6c50*/  @P3 FMUL.FTZ R6, R6, 0.69314718246459960938 ;  /* 0x3f31721806063820 */ /* 0x000fc80000410000 */
[----:B------:R-:W4:Y:S01]  /*6c60*/  @P3 MUFU.LG2 R2, R2 ;  /* 0x0000000200023308 */ /* 0x000f220000000c00 */
[----:B-1----:R-:W-:Y:S01]  /*6c70*/  LOP3.LUT R8, R9, 0x380, RZ, 0xc0, !PT ;  /* 0x0000038009087812 */ /* 0x002fe200078ec0ff */
[----:B------:R-:W-:Y:S01]  /*6c80*/  IMAD.MOV.U32 R202, RZ, RZ, -0x800000 ;  /* 0xff800000ffca7424 */ /* 0x000fe200078e00ff */
[----:B------:R-:W-:Y:S01]  /*6c90*/  IADD3 R13, P6, R194, 0xc040, RZ ;  /* 0x0000c040c20d7810 */ /* 0x000fe20007fde0ff */
[----:B------:R-:W-:Y:S01]  /*6ca0*/  IMAD R192, R23, 0x40, R16 ;  /* 0x0000004017c07824 */ /* 0x000fe200078e0210 */
[----:B------:R-:W-:Y:S01]  /*6cb0*/  SHF.R.U64 R8, R8, 0x3, RZ ;  /* 0x0000000308087819 */ /* 0x000fe200000012ff */
[----:B------:R-:W-:Y:S01]  /*6cc0*/  IMAD.MOV.U32 R193, RZ, RZ, 0x2 ;  /* 0x00000002ffc17424 */ /* 0x000fe200078e00ff */
[C---:B------:R-:W-:Y:S01]  /*6cd0*/  IADD3 R177, P5, R194.reuse, 0x8040, RZ ;  /* 0x00008040c2b17810 */ /* 0x040fe20007fbe0ff */
[----:B------:R-:W-:Y:S01]  /*6ce0*/  @P0 MUFU.RCP R205, R7 ;  /* 0x0000000700cd0308 */ /* 0x000fe20000001000 */
[----:B------:R-:W-:Y:S01]  /*6cf0*/  LOP3.LUT P0, R3, R11, 0x3, RZ, 0xc0, !PT ;  /* 0x000000030b037812 */ /* 0x000fe2000780c0ff */
[----:B------:R-:W-:Y:S01]  /*6d00*/  USHF.R.S32.HI UR12, URZ, 0x1f, UR5 ;  /* 0x0000001f3f0c7899 */ /* 0x000fe20008011405 */
[----:B------:R-:W-:Y:S01]  /*6d10*/  LOP3.LUT R199, R194, 0x380, RZ, 0xc0, !PT ;  /* 0x00000380c2c77812 */ /* 0x000fe200078ec0ff */
[----:B------:R-:W-:Y:S01]  /*6d20*/  ULDC.64 UR10, c[0x0][0xb90] ;  /* 0x0002e400000a7ab9 */ /* 0x000fe20000000a00 */
[----:B------:R-:W-:-:S03]  /*6d30*/  ISETP.EQ.OR P0, PT, R3, 0x3, !P0 ;  /* 0x000000030300780c */ /* 0x000fc60004702670 */
[----:B------:R1:W0:Y:S01]  /*6d40*/  @P2 MUFU.LG2 R7, R10 ;  /* 0x0000000a00072308 */ /* 0x0002220000000c00 */
[----:B----4-:R-:W-:Y:S01]  /*6d50*/  @P3 FMUL.FTZ R3, R2, 0.69314718246459960938 ;  /* 0x3f31721802033820 */ /* 0x010fe20000410000 */
[----:B------:R-:W-:-:S03]  /*6d60*/  LOP3.LUT R2, R8, R9, RZ, 0x3c, !PT ;  /* 0x0000000908027212 */ /* 0x000fc600078e3cff */
[----:B------:R-:W-:Y:S01]  /*6d70*/  @P3 FFMA.FTZ R200, R6, R181, R3 ;  /* 0x000000b506c83223 */ /* 0x000fe20000010003 */
[----:B------:R-:W-:Y:S01]  /*6d80*/  IADD3 R9, P3, R194, 0xc000, RZ ;  /* 0x0000c000c2097810 */ /* 0x000fe20007f7e0ff */
[----:B-1----:R-:W-:-:S03]  /*6d90*/  @P2 FMUL.FTZ R10, R12, 0.69314718246459960938 ;  /* 0x3f3172180c0a2820 */ /* 0x002fc60000410000 */
[----:B------:R-:W-:Y:S01]  /*6da0*/  LOP3.LUT R3, R9, 0x380, RZ, 0xc0, !PT ;  /* 0x0000038009037812 */ /* 0x000fe200078ec0ff */
[----:B0-----:R-:W-:-:S04]  /*6db0*/  @P2 FMUL.FTZ R7, R7, 0.69314718246459960938 ;  /* 0x3f31721807072820 */ /* 0x001fc80000410000 */
[----:B------:R-:W-:Y:S01]  /*6dc0*/  @P2 FFMA.FTZ R202, R10, R170, R7 ;  /* 0x000000aa0aca2223 */ /* 0x000fe20000010007 */
[C---:B------:R-:W-:Y:S01]  /*6dd0*/  IADD3 R179, P2, R194.reuse, 0x8060, RZ ;  /* 0x00008060c2b37810 */ /* 0x040fe20007f5e0ff */
[--C-:B------:R-:W-:Y:S01]  /*6de0*/  IMAD.X R7, RZ, RZ, R195.reuse, P6 ;  /* 0x000000ffff077224 */ /* 0x100fe200030e06c3 */
[C---:B------:R-:W-:Y:S02]  /*6df0*/  IADD3 R161, P6, R194.reuse, 0x8020, RZ ;  /* 0x00008020c2a17810 */ /* 0x040fe40007fde0ff */
[----:B------:R-:W-:Y:S01]  /*6e00*/  SHF.R.U64 R4, R3, 0x3, RZ ;  /* 0x0000000303047819 */ /* 0x000fe200000012ff */
[----:B------:R-:W-:Y:S01]  /*6e10*/  IMAD.X R3, RZ, RZ, R195, P1 ;  /* 0x000000ffff037224 */ /* 0x000fe200008e06c3 */
[----:B------:R-:W-:Y:S02]  /*6e20*/  LOP3.LUT R178, R179, 0x380, RZ, 0xc0, !PT ;  /* 0x00000380b3b27812 */ /* 0x000fe400078ec0ff */
[----:B------:R-:W-:Y:S02]  /*6e30*/  IADD3 R175, P1, R194, 0x20, RZ ;  /* 0x00000020c2af7810 */ /* 0x000fe40007f3e0ff */
[----:B------:R-:W-:-:S02]  /*6e40*/  LOP3.LUT R160, R161, 0x380, RZ, 0xc0, !PT ;  /* 0x00000380a1a07812 */ /* 0x000fc400078ec0ff */
[----:B------:R-:W-:Y:S02]  /*6e50*/  SHF.R.U64 R178, R178, 0x3, RZ ;  /* 0x00000003b2b27819 */ /* 0x000fe400000012ff */
[----:B------:R-:W-:Y:S02]  /*6e60*/  LOP3.LUT R174, R175, 0x380, RZ, 0xc0, !PT ;  /* 0x00000380afae7812 */ /* 0x000fe400078ec0ff */
[----:B------:R-:W-:Y:S02]  /*6e70*/  SHF.R.U64 R160, R160, 0x3, RZ ;  /* 0x00000003a0a07819 */ /* 0x000fe400000012ff */
[----:B------:R-:W-:Y:S01]  /*6e80*/  LOP3.LUT R178, R178, R179, RZ, 0x3c, !PT ;  /* 0x000000b3b2b27212 */ /* 0x000fe200078e3cff */
[--C-:B------:R-:W-:Y:S01]  /*6e90*/  IMAD.X R179, RZ, RZ, R195.reuse, P2 ;  /* 0x000000ffffb37224 */ /* 0x100fe200010e06c3 */
[----:B------:R-:W-:Y:S02]  /*6ea0*/  SHF.R.U64 R174, R174, 0x3, RZ ;  /* 0x00000003aeae7819 */ /* 0x000fe400000012ff */
[----:B------:R-:W-:Y:S01]  /*6eb0*/  LOP3.LUT R160, R160, R161, RZ, 0x3c, !PT ;  /* 0x000000a1a0a07212 */ /* 0x000fe200078e3cff */
[----:B------:R-:W-:Y:S01]  /*6ec0*/  IMAD.X R161, RZ, RZ, R195, P6 ;  /* 0x000000ffffa17224 */ /* 0x000fe200030e06c3 */
[----:B------:R-:W-:-:S02]  /*6ed0*/  IADD3 R181, P2, R194, 0x4040, RZ ;  /* 0x00004040c2b57810 */ /* 0x000fc40007f5e0ff */
[----:B------:R-:W-:Y:S02]  /*6ee0*/  IADD3 R189, P6, R194, 0x4000, RZ ;  /* 0x00004000c2bd7810 */ /* 0x000fe40007fde0ff */
[----:B------:R-:W-:Y:S01]  /*6ef0*/  LOP3.LUT R174, R174, R175, RZ, 0x3c, !PT ;  /* 0x000000afaeae7212 */ /* 0x000fe200078e3cff */
[----:B------:R-:W-:Y:S01]  /*6f00*/  IMAD.X R175, RZ, RZ, R195, P1 ;  /* 0x000000ffffaf7224 */ /* 0x000fe200008e06c3 */
[----:B------:R-:W-:Y:S02]  /*6f10*/  LOP3.LUT R180, R181, 0x380, RZ, 0xc0, !PT ;  /* 0x00000380b5b47812 */ /* 0x000fe400078ec0ff */
[----:B------:R-:W-:Y:S02]  /*6f20*/  IADD3 R191, P1, R194, 0x4020, RZ ;  /* 0x00004020c2bf7810 */ /* 0x000fe40007f3e0ff */
[----:B------:R-:W-:Y:S02]  /*6f30*/  LOP3.LUT R188, R189, 0x380, RZ, 0xc0, !PT ;  /* 0x00000380bdbc7812 */ /* 0x000fe400078ec0ff */
[----:B------:R-:W-:Y:S01]  /*6f40*/  LOP3.LUT R176, R177, 0x380, RZ, 0xc0, !PT ;  /* 0x00000380b1b07812 */ /* 0x000fe200078ec0ff */
[----:B------:R-:W-:Y:S01]  /*6f50*/  IMAD.WIDE R192, R192, R193, UR8 ;  /* 0x00000008c0c07e25 */ /* 0x000fe2000f8e02c1 */
[----:B------:R-:W-:-:S02]  /*6f60*/  SHF.R.U64 R180, R180, 0x3, RZ ;  /* 0x00000003b4b47819 */ /* 0x000fc400000012ff */
[----:B------:R-:W-:Y:S02]  /*6f70*/  LOP3.LUT R190, R191, 0x380, RZ, 0xc0, !PT ;  /* 0x00000380bfbe7812 */ /* 0x000fe400078ec0ff */
[----:B------:R-:W-:Y:S02]  /*6f80*/  SHF.R.U64 R188, R188, 0x3, RZ ;  /* 0x00000003bcbc7819 */ /* 0x000fe400000012ff */
[----:B------:R-:W-:Y:S02]  /*6f90*/  IADD3 R11, P4, R194, 0xc020, RZ ;  /* 0x0000c020c20b7810 */ /* 0x000fe40007f9e0ff */
[----:B------:R-:W-:Y:S02]  /*6fa0*/  SHF.R.U64 R176, R176, 0x3, RZ ;  /* 0x00000003b0b07819 */ /* 0x000fe400000012ff */
[----:B------:R-:W-:Y:S01]  /*6fb0*/  LOP3.LUT R180, R180, R181, RZ, 0x3c, !PT ;  /* 0x000000b5b4b47212 */ /* 0x000fe200078e3cff */
[----:B------:R-:W-:Y:S01]  /*6fc0*/  IMAD.X R181, RZ, RZ, R195, P2 ;  /* 0x000000ffffb57224 */ /* 0x000fe200010e06c3 */
[----:B------:R-:W-:-:S02]  /*6fd0*/  SHF.R.U64 R190, R190, 0x3, RZ ;  /* 0x00000003bebe7819 */ /* 0x000fc400000012ff */
[----:B------:R-:W-:Y:S01]  /*6fe0*/  LOP3.LUT R188, R188, R189, RZ, 0x3c, !PT ;  /* 0x000000bdbcbc7212 */ /* 0x000fe200078e3cff */
[--C-:B------:R-:W-:Y:S01]  /*6ff0*/  IMAD.X R189, RZ, RZ, R195.reuse, P6 ;  /* 0x000000ffffbd7224 */ /* 0x100fe200030e06c3 */
[----:B------:R-:W-:Y:S01]  /*7000*/  LOP3.LUT R4, R4, R9, RZ, 0x3c, !PT ;  /* 0x0000000904047212 */ /* 0x000fe200078e3cff */
[--C-:B------:R-:W-:Y:S01]  /*7010*/  IMAD.X R9, RZ, RZ, R195.reuse, P4 ;  /* 0x000000ffff097224 */ /* 0x100fe200020e06c3 */
[----:B------:R-:W-:Y:S01]  /*7020*/  LOP3.LUT R176, R176, R177, RZ, 0x3c, !PT ;  /* 0x000000b1b0b07212 */ /* 0x000fe200078e3cff */
[--C-:B------:R-:W-:Y:S01]  /*7030*/  IMAD.X R5, RZ, RZ, R195.reuse, P3 ;  /* 0x000000ffff057224 */ /* 0x100fe200018e06c3 */
[C---:B------:R-:W-:Y:S01]  /*7040*/  IADD3 R15, P2, R192.reuse, 0x2000, RZ ;  /* 0x00002000c00f7810 */ /* 0x040fe20007f5e0ff */
[----:B------:R-:W-:Y:S01]  /*7050*/  IMAD.X R177, RZ, RZ, R195, P5 ;  /* 0x000000ffffb17224 */ /* 0x000fe200028e06c3 */
[----:B------:R-:W-:Y:S02]  /*7060*/  IADD3 R159, P6, R192, 0x5000, RZ ;  /* 0x00005000c09f7810 */ /* 0x000fe40007fde0ff */
[----:B------:R-:W-:-:S02]  /*7070*/  IADD3 R183, P4, R194, 0x8000, RZ ;  /* 0x00008000c2b77810 */ /* 0x000fc40007f9e0ff */
[C---:B------:R-:W-:Y:S02]  /*7080*/  IADD3 R185, P3, R194.reuse, 0x4060, RZ ;  /* 0x00004060c2b97810 */ /* 0x040fe40007f7e0ff */
[----:B------:R-:W-:Y:S02]  /*7090*/  IADD3 R187, P5, R194, 0x40, RZ ;  /* 0x00000040c2bb7810 */ /* 0x000fe40007fbe0ff */
[----:B------:R-:W-:Y:S01]  /*70a0*/  LOP3.LUT R190, R190, R191, RZ, 0x3c, !PT ;  /* 0x000000bfbebe7212 */ /* 0x000fe200078e3cff */
[----:B------:R-:W-:Y:S01]  /*70b0*/  IMAD.X R191, RZ, RZ, R195, P1 ;  /* 0x000000ffffbf7224 */ /* 0x000fe200008e06c3 */
[----:B------:R-:W-:Y:S02]  /*70c0*/  LOP3.LUT R14, R15, 0x380, RZ, 0xc0, !PT ;  /* 0x000003800f0e7812 */ /* 0x000fe400078ec0ff */
[----:B------:R-:W-:Y:S02]  /*70d0*/  IADD3 R155, P1, R192, 0x4000, RZ ;  /* 0x00004000c09b7810 */ /* 0x000fe40007f3e0ff */
[----:B------:R-:W-:-:S02]  /*70e0*/  LOP3.LUT R158, R159, 0x380, RZ, 0xc0, !PT ;  /* 0x000003809f9e7812 */ /* 0x000fc400078ec0ff */
[----:B------:R-:W-:Y:S02]  /*70f0*/  LOP3.LUT R182, R183, 0x380, RZ, 0xc0, !PT ;  /* 0x00000380b7b67812 */ /* 0x000fe400078ec0ff */
[----:B------:R-:W-:Y:S02]  /*7100*/  LOP3.LUT R184, R185, 0x380, RZ, 0xc0, !PT ;  /* 0x00000380b9b87812 */ /* 0x000fe400078ec0ff */
[----:B------:R-:W-:Y:S02]  /*7110*/  LOP3.LUT R186, R187, 0x380, RZ, 0xc0, !PT ;  /* 0x00000380bbba7812 */ /* 0x000fe400078ec0ff */
[----:B------:R-:W-:Y:S02]  /*7120*/  LOP3.LUT R6, R13, 0x380, RZ, 0xc0, !PT ;  /* 0x000003800d067812 */ /* 0x000fe400078ec0ff */
[----:B------:R-:W-:Y:S02]  /*7130*/  LOP3.LUT R8, R11, 0x380, RZ, 0xc0, !PT ;  /* 0x000003800b087812 */ /* 0x000fe400078ec0ff */
[----:B------:R-:W-:-:S02]  /*7140*/  SHF.R.U64 R14, R14, 0x3, RZ ;  /* 0x000000030e0e7819 */ /* 0x000fc400000012ff */
[----:B------:R-:W-:Y:S02]  /*7150*/  LOP3.LUT R154, R155, 0x380, RZ, 0xc0, !PT ;  /* 0x000003809b9a7812 */ /* 0x000fe400078ec0ff */
[----:B------:R-:W-:Y:S02]  /*7160*/  SHF.R.U64 R158, R158, 0x3, RZ ;  /* 0x000000039e9e7819 */ /* 0x000fe400000012ff */
[----:B------:R-:W-:Y:S02]  /*7170*/  SHF.R.U64 R182, R182, 0x3, RZ ;  /* 0x00000003b6b67819 */ /* 0x000fe400000012ff */
[----:B------:R-:W-:Y:S02]  /*7180*/  SHF.R.U64 R184, R184, 0x3, RZ ;  /* 0x00000003b8b87819 */ /* 0x000fe400000012ff */
[----:B------:R-:W-:Y:S02]  /*7190*/  SHF.R.U64 R186, R186, 0x3, RZ ;  /* 0x00000003baba7819 */ /* 0x000fe400000012ff */
[----:B------:R-:W-:-:S02]  /*71a0*/  SHF.R.U64 R6, R6, 0x3, RZ ;  /* 0x0000000306067819 */ /* 0x000fc400000012ff */
[----:B------:R-:W-:Y:S02]  /*71b0*/  SHF.R.U64 R8, R8, 0x3, RZ ;  /* 0x0000000308087819 */ /* 0x000fe400000012ff */
[----:B------:R-:W-:Y:S02]  /*71c0*/  LOP3.LUT R14, R14, R15, RZ, 0x3c, !PT ;  /* 0x0000000f0e0e7212 */ /* 0x000fe400078e3cff */
[----:B------:R-:W-:Y:S02]  /*71d0*/  SHF.R.U64 R154, R154, 0x3, RZ ;  /* 0x000000039a9a7819 */ /* 0x000fe400000012ff */
[----:B------:R-:W-:Y:S02]  /*71e0*/  IADD3.X R15, RZ, R193, RZ, P2, !PT ;  /* 0x000000c1ff0f7210 */ /* 0x000fe400017fe4ff */
[----:B------:R-:W-:Y:S01]  /*71f0*/  LOP3.LUT R158, R158, R159, RZ, 0x3c, !PT ;  /* 0x0000009f9e9e7212 */ /* 0x000fe200078e3cff */
[----:B------:R-:W-:Y:S01]  /*7200*/  IMAD.X R159, RZ, RZ, R193, P6 ;  /* 0x000000ffff9f7224 */ /* 0x000fe200030e06c1 */
[----:B------:R-:W-:Y:S01]  /*7210*/  LOP3.LUT R182, R182, R183, RZ, 0x3c, !PT ;  /* 0x000000b7b6b67212 */ /* 0x000fe200078e3cff */
[--C-:B------:R-:W-:Y:S01]  /*7220*/  IMAD.X R183, RZ, RZ, R195.reuse, P4 ;  /* 0x000000ffffb77224 */ /* 0x100fe200020e06c3 */
[----:B------:R-:W-:Y:S01]  /*7230*/  LOP3.LUT R184, R184, R185, RZ, 0x3c, !PT ;  /* 0x000000b9b8b87212 */ /* 0x000fe200078e3cff */
[--C-:B------:R-:W-:Y:S01]  /*7240*/  IMAD.X R185, RZ, RZ, R195.reuse, P3 ;  /* 0x000000ffffb97224 */ /* 0x100fe200018e06c3 */
[----:B------:R-:W-:Y:S01]  /*7250*/  LOP3.LUT R186, R186, R187, RZ, 0x3c, !PT ;  /* 0x000000bbbaba7212 */ /* 0x000fe200078e3cff */
[----:B------:R-:W-:Y:S01]  /*7260*/  IMAD.X R187, RZ, RZ, R195, P5 ;  /* 0x000000ffffbb7224 */ /* 0x000fe200028e06c3 */
[----:B------:R-:W-:-:S02]  /*7270*/  IADD3 R169, P2, R192, 0x8000, RZ ;  /* 0x00008000c0a97810 */ /* 0x000fc40007f5e0ff */
[----:B------:R-:W-:Y:S02]  /*7280*/  LOP3.LUT R6, R6, R13, RZ, 0x3c, !PT ;  /* 0x0000000d06067212 */ /* 0x000fe400078e3cff */
[----:B------:R-:W-:Y:S02]  /*7290*/  LOP3.LUT R8, R8, R11, RZ, 0x3c, !PT ;  /* 0x0000000b08087212 */ /* 0x000fe400078e3cff */
[----:B------:R-:W-:Y:S02]  /*72a0*/  IADD3 R157, P6, R192, 0xb000, RZ ;  /* 0x0000b000c09d7810 */ /* 0x000fe40007fde0ff */
[----:B------:R-:W-:Y:S02]  /*72b0*/  IADD3 R13, P4, R194, 0x60, RZ ;  /* 0x00000060c20d7810 */ /* 0x000fe40007f9e0ff */
[C---:B------:R-:W-:Y:S02]  /*72c0*/  IADD3 R11, P3, R192.reuse, 0x1000, RZ ;  /* 0x00001000c00b7810 */ /* 0x040fe40007f7e0ff */
[----:B------:R-:W-:-:S02]  /*72d0*/  IADD3 R153, P5, R192, 0x3000, RZ ;  /* 0x00003000c0997810 */ /* 0x000fc40007fbe0ff */
[----:B------:R-:W-:Y:S01]  /*72e0*/  LOP3.LUT R154, R154, R155, RZ, 0x3c, !PT ;  /* 0x0000009b9a9a7212 */ /* 0x000fe200078e3cff */
[----:B------:R-:W-:Y:S01]  /*72f0*/  IMAD.X R155, RZ, RZ, R193, P1 ;  /* 0x000000ffff9b7224 */ /* 0x000fe200008e06c1 */
[----:B------:R-:W-:Y:S02]  /*7300*/  LOP3.LUT R168, R169, 0x380, RZ, 0xc0, !PT ;  /* 0x00000380a9a87812 */ /* 0x000fe400078ec0ff */
[----:B------:R-:W-:Y:S02]  /*7310*/  IADD3 R21, P1, R192, 0xa000, RZ ;  /* 0x0000a000c0157810 */ /* 0x000fe40007f3e0ff */
[----:B------:R-:W-:Y:S02]  /*7320*/  LOP3.LUT R156, R157, 0x380, RZ, 0xc0, !PT ;  /* 0x000003809d9c7812 */ /* 0x000fe400078ec0ff */
[----:B------:R-:W-:Y:S02]  /*7330*/  LOP3.LUT R12, R13, 0x380, RZ, 0xc0, !PT ;  /* 0x000003800d0c7812 */ /* 0x000fe400078ec0ff */
[----:B------:R-:W-:-:S02]  /*7340*/  LOP3.LUT R10, R11, 0x380, RZ, 0xc0, !PT ;  /* 0x000003800b0a7812 */ /* 0x000fc400078ec0ff */
[----:B------:R-:W-:Y:S02]  /*7350*/  LOP3.LUT R152, R153, 0x380, RZ, 0xc0, !PT ;  /* 0x0000038099987812 */ /* 0x000fe400078ec0ff */
[----:B------:R-:W-:Y:S02]  /*7360*/  SHF.R.U64 R168, R168, 0x3, RZ ;  /* 0x00000003a8a87819 */ /* 0x000fe400000012ff */
[----:B------:R-:W-:Y:S02]  /*7370*/  LOP3.LUT R20, R21, 0x380, RZ, 0xc0, !PT ;  /* 0x0000038015147812 */ /* 0x000fe400078ec0ff */
[----:B------:R-:W-:Y:S02]  /*7380*/  SHF.R.U64 R156, R156, 0x3, RZ ;  /* 0x000000039c9c7819 */ /* 0x000fe400000012ff */
[----:B------:R-:W-:Y:S02]  /*7390*/  SHF.R.U64 R12, R12, 0x3, RZ ;  /* 0x000000030c0c7819 */ /* 0x000fe400000012ff */
[----:B------:R-:W-:-:S02]  /*73a0*/  SHF.R.U64 R10, R10, 0x3, RZ ;  /* 0x000000030a0a7819 */ /* 0x000fc400000012ff */
[----:B------:R-:W-:Y:S02]  /*73b0*/  SHF.R.U64 R152, R152, 0x3, RZ ;  /* 0x0000000398987819 */ /* 0x000fe400000012ff */
[----:B------:R-:W-:Y:S01]  /*73c0*/  LOP3.LUT R168, R168, R169, RZ, 0x3c, !PT ;  /* 0x000000a9a8a87212 */ /* 0x000fe200078e3cff */
[----:B------:R-:W-:Y:S01]  /*73d0*/  IMAD.X R169, RZ, RZ, R193, P2 ;  /* 0x000000ffffa97224 */ /* 0x000fe200010e06c1 */
[----:B------:R-:W-:Y:S02]  /*73e0*/  SHF.R.U64 R20, R20, 0x3, RZ ;  /* 0x0000000314147819 */ /* 0x000fe400000012ff */
[----:B------:R-:W-:Y:S02]  /*73f0*/  LOP3.LUT R156, R156, R157, RZ, 0x3c, !PT ;  /* 0x0000009d9c9c7212 */ /* 0x000fe400078e3cff */
[----:B------:R-:W-:Y:S01]  /*7400*/  LOP3.LUT R12, R12, R13, RZ, 0x3c, !PT ;  /* 0x0000000d0c0c7212 */ /* 0x000fe200078e3cff */
[----:B------:R-:W-:Y:S01]  /*7410*/  IMAD.X R13, RZ, RZ, R195, P4 ;  /* 0x000000ffff0d7224 */ /* 0x000fe200020e06c3 */
[----:B------:R-:W-:Y:S01]  /*7420*/  LOP3.LUT R10, R10, R11, RZ, 0x3c, !PT ;  /* 0x0000000b0a0a7212 */ /* 0x000fe200078e3cff */
[--C-:B------:R-:W-:Y:S01]  /*7430*/  IMAD.X R11, RZ, RZ, R193.reuse, P3 ;  /* 0x000000ffff0b7224 */ /* 0x100fe200018e06c1 */
[----:B------:R-:W-:Y:S01]  /*7440*/  LOP3.LUT R152, R152, R153, RZ, 0x3c, !PT ;  /* 0x0000009998987212 */ /* 0x000fe200078e3cff */
[----:B------:R-:W-:Y:S01]  /*7450*/  IMAD.X R153, RZ, RZ, R193, P5 ;  /* 0x000000ffff997224 */ /* 0x000fe200028e06c1 */
[----:B------:R-:W-:-:S02]  /*7460*/  IADD3 R157, P2, R192, 0xe000, RZ ;  /* 0x0000e000c09d7810 */ /* 0x000fc40007f5e0ff */
[C---:B------:R-:W-:Y:S02]  /*7470*/  IADD3 R163, P4, R192.reuse, 0x6000, RZ ;  /* 0x00006000c0a37810 */ /* 0x040fe40007f9e0ff */
[C---:B------:R-:W-:Y:S02]  /*7480*/  IADD3 R167, P3, R192.reuse, 0x7000, RZ ;  /* 0x00007000c0a77810 */ /* 0x040fe40007f7e0ff */
[----:B------:R-:W-:Y:S02]  /*7490*/  IADD3 R173, P5, R192, 0x9000, RZ ;  /* 0x00009000c0ad7810 */ /* 0x000fe40007fbe0ff */
[----:B------:R-:W-:Y:S02]  /*74a0*/  LOP3.LUT R20, R20, R21, RZ, 0x3c, !PT ;  /* 0x0000001514147212 */ /* 0x000fe400078e3cff */
[----:B------:R-:W-:Y:S02]  /*74b0*/  SHF.R.U64 R199, R199, 0x3, RZ ;  /* 0x00000003c7c77819 */ /* 0x000fe400000012ff */
[----:B------:R-:W-:-:S02]  /*74c0*/  LOP3.LUT R21, R157, 0x380, RZ, 0xc0, !PT ;  /* 0x000003809d157812 */ /* 0x000fc400078ec0ff */
[----:B------:R-:W-:Y:S02]  /*74d0*/  LOP3.LUT R162, R163, 0x380, RZ, 0xc0, !PT ;  /* 0x00000380a3a27812 */ /* 0x000fe400078ec0ff */
[----:B------:R-:W-:Y:S02]  /*74e0*/  LOP3.LUT R166, R167, 0x380, RZ, 0xc0, !PT ;  /* 0x00000380a7a67812 */ /* 0x000fe400078ec0ff */
[----:B------:R-:W-:Y:S02]  /*74f0*/  LOP3.LUT R172, R173, 0x380, RZ, 0xc0, !PT ;  /* 0x00000380adac7812 */ /* 0x000fe400078ec0ff */
[----:B------:R-:W-:Y:S02]  /*7500*/  LOP3.LUT R198, R199, R194, RZ, 0x3c, !PT ;  /* 0x000000c2c7c67212 */ /* 0x000fe400078e3cff */
[----:B------:R-:W-:Y:S02]  /*7510*/  SHF.R.U64 R194, R21, 0x3, RZ ;  /* 0x0000000315c27819 */ /* 0x000fe400000012ff */
[----:B------:R-:W-:-:S02]  /*7520*/  LOP3.LUT R21, R192, 0x380, RZ, 0xc0, !PT ;  /* 0x00000380c0157812 */ /* 0x000fc400078ec0ff */
[----:B------:R-:W-:Y:S02]  /*7530*/  SHF.R.U64 R162, R162, 0x3, RZ ;  /* 0x00000003a2a27819 */ /* 0x000fe400000012ff */
[----:B------:R-:W-:Y:S02]  /*7540*/  SHF.R.U64 R166, R166, 0x3, RZ ;  /* 0x00000003a6a67819 */ /* 0x000fe400000012ff */
[----:B------:R-:W-:Y:S02]  /*7550*/  SHF.R.U64 R172, R172, 0x3, RZ ;  /* 0x00000003acac7819 */ /* 0x000fe400000012ff */
[----:B------:R-:W-:Y:S02]  /*7560*/  MOV R2, R2 ;  /* 0x0000000200027202 */ /* 0x000fe40000000f00 */
[----:B------:R-:W-:Y:S02]  /*7570*/  SHF.R.U64 R3, R21, 0x3, RZ ;  /* 0x0000000315037819 */ /* 0x000fe400000012ff */
[----:B------:R-:W-:Y:S01]  /*7580*/  LOP3.LUT R162, R162, R163, RZ, 0x3c, !PT ;  /* 0x000000a3a2a27212 */ /* 0x000fe200078e3cff */
[--C-:B------:R-:W-:Y:S01]  /*7590*/  IMAD.X R163, RZ, RZ, R193.reuse, P4 ;  /* 0x000000ffffa37224 */ /* 0x100fe200020e06c1 */
[----:B------:R-:W-:Y:S01]  /*75a0*/  LOP3.LUT R166, R166, R167, RZ, 0x3c, !PT ;  /* 0x000000a7a6a67212 */ /* 0x000fe200078e3cff */
[----:B---3--:R-:W-:Y:S01]  /*75b0*/  FMUL.FTZ R203, R203, R0 ;  /* 0x00000000cbcb7220 */ /* 0x008fe20000410000 */
[----:B------:R-:W-:Y:S01]  /*75c0*/  LOP3.LUT R172, R172, R173, RZ, 0x3c, !PT ;  /* 0x000000adacac7212 */ /* 0x000fe200078e3cff */
[--C-:B------:R-:W-:Y:S01]  /*75d0*/  IMAD.X R167, RZ, RZ, R193.reuse, P3 ;  /* 0x000000ffffa77224 */ /* 0x100fe200018e06c1 */
[----:B------:R-:W-:Y:S01]  /*75e0*/  MOV R12, R12 ;  /* 0x0000000c000c7202 */ /* 0x000fe20000000f00 */
[----:B------:R-:W-:Y:S01]  /*75f0*/  IMAD.X R173, RZ, RZ, R193, P5 ;  /* 0x000000ffffad7224 */ /* 0x000fe200028e06c1 */
[C---:B------:R-:W-:Y:S01]  /*7600*/  IADD3 R165, P4, R192.reuse, 0xc000, RZ ;  /* 0x0000c000c0a57810 */ /* 0x040fe20007f9e0ff */
[----:B------:R-:W-:Y:S01]  /*7610*/  FMUL.FTZ R205, R205, R0 ;  /* 0x00000000cdcd7220 */ /* 0x000fe20000410000 */
[----:B------:R-:W-:Y:S01]  /*7620*/  IADD3 R171, P3, R192, 0xd000, RZ ;  /* 0x0000d000c0ab7810 */ /* 0x000fe20007f7e0ff */
[-C--:B------:R-:W-:Y:S01]  /*7630*/  FMUL.FTZ R13, R56, R203.reuse ;  /* 0x000000cb380d7220 */ /* 0x080fe20000410000 */
[----:B------:R-:W-:Y:S01]  /*7640*/  IADD3 R197, P5, R192, 0xf000, RZ ;  /* 0x0000f000c0c57810 */ /* 0x000fe20007fbe0ff */
[-C--:B------:R-:W-:Y:S01]  /*7650*/  FMUL.FTZ R56, R65, R203.reuse ;  /* 0x000000cb41387220 */ /* 0x080fe20000410000 */
[----:B------:R-:W-:Y:S01]  /*7660*/  LOP3.LUT R192, R3, R192, RZ, 0x3c, !PT ;  /* 0x000000c003c07212 */ /* 0x000fe200078e3cff */
[-C--:B------:R-:W-:Y:S01]  /*7670*/  FMUL.FTZ R28, R28, R203.reuse ;  /* 0x000000cb1c1c7220 */ /* 0x080fe20000410000 */
[-C--:B------:R-:W-:Y:S01]  /*7680*/  FMUL.FTZ R3, R24, R203.reuse ;  /* 0x000000cb18037220 */ /* 0x080fe20000410000 */
[-C--:B------:R-:W-:Y:S01]  /*7690*/  FMUL.FTZ R29, R29, R203.reuse ;  /* 0x000000cb1d1d7220 */ /* 0x080fe20000410000 */
[-C--:B------:R-:W-:Y:S01]  /*76a0*/  FMUL.FTZ R0, R25, R203.reuse ;  /* 0x000000cb19007220 */ /* 0x080fe20000410000 */
[-C--:B------:R-:W-:Y:S01]  /*76b0*/  FMUL.FTZ R65, R104, R203.reuse ;  /* 0x000000cb68417220 */ /* 0x080fe20000410000 */
[----:B------:R-:W-:Y:S01]  /*76c0*/  FMUL.FTZ R104, R113, R203 ;  /* 0x000000cb71687220 */ /* 0x000fe20000410000 */
[-C--:B------:R-:W-:Y:S01]  /*76d0*/  FMUL.FTZ R113, R26, R205.reuse ;  /* 0x000000cd1a717220 */ /* 0x080fe20000410000 */
[-C--:B------:R-:W-:Y:S01]  /*76e0*/  FMUL.FTZ R31, R31, R205.reuse ;  /* 0x000000cd1f1f7220 */ /* 0x080fe20000410000 */
[----:B------:R-:W-:Y:S01]  /*76f0*/  FMUL.FTZ R26, R27, R205 ;  /* 0x000000cd1b1a7220 */ /* 0x000fe20000410000 */
[----:B------:R-:W-:-:S02]  /*7700*/  F2FP.BF16.F32.PACK_AB R3, R28, R3 ;  /* 0x000000031c03723e */ /* 0x000fc400000010ff */
[----:B------:R-:W-:Y:S02]  /*7710*/  F2FP.BF16.F32.PACK_AB R0, R29, R0 ;  /* 0x000000001d00723e */ /* 0x000fe400000010ff */
[----:B------:R-:W-:Y:S02]  /*7720*/  F2FP.BF16.F32.PACK_AB R31, R31, R26 ;  /* 0x0000001a1f1f723e */ /* 0x000fe400000010ff */
[----:B------:R-:W-:Y:S02]  /*7730*/  SEL R26, R3, R0, P0 ;  /* 0x00000000031a7207 */ /* 0x000fe40000000000 */
[----:B------:R-:W-:Y:S02]  /*7740*/  SEL R3, R0, R3, P0 ;  /* 0x0000000300037207 */ /* 0x000fe40000000000 */
[----:B------:R-:W0:Y:S01]  /*7750*/  LDC R0, c[0x0][0xbe8] ;  /* 0x0002fa00ff007b82 */ /* 0x000e220000000800 */
[-C--:B------:R-:W-:Y:S01]  /*7760*/  FMUL.FTZ R27, R34, R205.reuse ;  /* 0x000000cd221b7220 */ /* 0x080fe20000410000 */
[-C--:B------:R-:W-:Y:S01]  /*7770*/  FMUL.FTZ R34, R35, R205.reuse ;  /* 0x000000cd23227220 */ /* 0x080fe20000410000 */
[----:B------:R-:W-:Y:S01]  /*7780*/  FMUL.FTZ R35, R42, R205 ;  /* 0x000000cd2a237220 */ /* 0x000fe20000410000 */
[----:B------:R-:W-:Y:S01]  /*7790*/  MOV R4, R4 ;  /* 0x0000000400047202 */ /* 0x000fe20000000f00 */
[----:B------:R-:W-:Y:S01]  /*77a0*/  FMUL.FTZ R42, R43, R205 ;  /* 0x000000cd2b2a7220 */ /* 0x000fe20000410000 */
[----:B------:R-:W-:Y:S01]  /*77b0*/  MOV R6, R6 ;  /* 0x0000000600067202 */ /* 0x000fe20000000f00 */
[-C--:B------:R-:W-:Y:S01]  /*77c0*/  FMUL.FTZ R5, R32, R203.reuse ;  /* 0x000000cb20057220 */ /* 0x080fe20000410000 */
[-C--:B------:R-:W-:Y:S01]  /*77d0*/  FMUL.FTZ R24, R33, R203.reuse ;  /* 0x000000cb21187220 */ /* 0x080fe20000410000 */
[----:B------:R-:W-:Y:S01]  /*77e0*/  FMUL.FTZ R25, R64, R203 ;  /* 0x000000cb40197220 */ /* 0x000fe20000410000 */
[----:B------:R-:W-:Y:S01]  /*77f0*/  FMUL.FTZ R43, R50, R205 ;  /* 0x000000cd322b7220 */ /* 0x000fe20000410000 */
[-C--:B------:R-:W-:Y:S01]  /*7800*/  FMUL.FTZ R7, R40, R203.reuse ;  /* 0x000000cb28077220 */ /* 0x080fe20000410000 */
[-C--:B------:R-:W-:Y:S01]  /*7810*/  FMUL.FTZ R32, R41, R203.reuse ;  /* 0x000000cb29207220 */ /* 0x080fe20000410000 */
[-C--:B------:R-:W-:Y:S01]  /*7820*/  FMUL.FTZ R76, R76, R203.reuse ;  /* 0x000000cb4c4c7220 */ /* 0x080fe20000410000 */
[-C--:B------:R-:W-:Y:S01]  /*7830*/  FMUL.FTZ R33, R72, R203.reuse ;  /* 0x000000cb48217220 */ /* 0x080fe20000410000 */
[-C--:B------:R-:W-:Y:S01]  /*7840*/  FMUL.FTZ R77, R77, R203.reuse ;  /* 0x000000cb4d4d7220 */ /* 0x080fe20000410000 */
[----:B------:R-:W-:Y:S01]  /*7850*/  FMUL.FTZ R64, R73, R203 ;  /* 0x000000cb49407220 */ /* 0x000fe20000410000 */
[----:B------:R-:W-:Y:S01]  /*7860*/  FMUL.FTZ R50, R51, R205 ;  /* 0x000000cd33327220 */ /* 0x000fe20000410000 */
[-C--:B------:R-:W-:Y:S01]  /*7870*/  FMUL.FTZ R40, R49, R203.reuse ;  /* 0x000000cb31287220 */ /* 0x080fe20000410000 */
[----:B------:R-:W-:Y:S01]  /*7880*/  FMUL.FTZ R41, R80, R203 ;  /* 0x000000cb50297220 */ /* 0x000fe20000410000 */
[----:B------:R-:W-:Y:S01]  /*7890*/  FMUL.FTZ R51, R58, R205 ;  /* 0x000000cd3a337220 */ /* 0x000fe20000410000 */
[----:B------:R-:W-:Y:S01]  /*78a0*/  LOP3.LUT R170, R171, 0x380, RZ, 0xc0, !PT ;  /* 0x00000380abaa7812 */ /* 0x000fe200078ec0ff */
[-C--:B------:R-:W-:Y:S01]  /*78b0*/  FMUL.FTZ R92, R92, R203.reuse ;  /* 0x000000cb5c5c7220 */ /* 0x080fe20000410000 */
[-C--:B------:R-:W-:Y:S01]  /*78c0*/  FMUL.FTZ R49, R88, R203.reuse ;  /* 0x000000cb58317220 */ /* 0x080fe20000410000 */
[-C--:B------:R-:W-:Y:S01]  /*78d0*/  FMUL.FTZ R93, R93, R203.reuse ;  /* 0x000000cb5d5d7220 */ /* 0x080fe20000410000 */
[----:B------:R-:W-:Y:S01]  /*78e0*/  FMUL.FTZ R80, R89, R203 ;  /* 0x000000cb59507220 */ /* 0x000fe20000410000 */
[----:B------:R-:W-:Y:S01]  /*78f0*/  FMUL.FTZ R58, R59, R205 ;  /* 0x000000cd3b3a7220 */ /* 0x000fe20000410000 */
[----:B------:R-:W-:Y:S01]  /*7900*/  FMUL.FTZ R60, R60, R203 ;  /* 0x000000cb3c3c7220 */ /* 0x000fe20000410000 */
[-C--:B------:R-:W-:Y:S01]  /*7910*/  FMUL.FTZ R30, R30, R205.reuse ;  /* 0x000000cd1e1e7220 */ /* 0x080fe20000410000 */
[-C--:B------:R-:W-:Y:S01]  /*7920*/  FMUL.FTZ R38, R38, R205.reuse ;  /* 0x000000cd26267220 */ /* 0x080fe20000410000 */
[-C--:B------:R-:W-:Y:S01]  /*7930*/  FMUL.FTZ R39, R39, R205.reuse ;  /* 0x000000cd27277220 */ /* 0x080fe20000410000 */
[----:B------:R-:W-:Y:S01]  /*7940*/  FMUL.FTZ R59, R66, R205 ;  /* 0x000000cd423b7220 */ /* 0x000fe20000410000 */
[----:B------:R-:W-:Y:S01]  /*7950*/  MOV R8, R8 ;  /* 0x0000000800087202 */ /* 0x000fe20000000f00 */
        /* <DEDUP_REMOVED lines=8> */
[----:B------:R-:W-:Y:S01]  /*79e0*/  F2FP.BF16.F32.PACK_AB R33, R76, R33 ;  /* 0x000000214c21723e */ /* 0x000fe200000010ff */
[----:B------:R-:W-:Y:S01]  /*79f0*/  FMUL.FTZ R48, R57, R203 ;  /* 0x000000cb39307220 */ /* 0x000fe20000410000 */
[----:B------:R-:W-:Y:S01]  /*7a00*/  F2FP.BF16.F32.PACK_AB R64, R77, R64 ;  /* 0x000000404d40723e */ /* 0x000fe200000010ff */
[-C--:B------:R-:W-:Y:S01]  /*7a10*/  FMUL.FTZ R78, R78, R205.reuse ;  /* 0x000000cd4e4e7220 */ /* 0x080fe20000410000 */
[----:B------:R-:W-:Y:S01]  /*7a20*/  SHF.R.U64 R170, R170, 0x3, RZ ;  /* 0x00000003aaaa7819 */ /* 0x000fe200000012ff */
[----:B------:R-:W-:Y:S01]  /*7a30*/  FMUL.FTZ R74, R75, R205 ;  /* 0x000000cd4b4a7220 */ /* 0x000fe20000410000 */
[----:B------:R-:W-:Y:S01]  /*7a40*/  FMUL.FTZ R57, R96, R203 ;  /* 0x000000cb60397220 */ /* 0x000fe20000410000 */
[-C--:B------:R-:W-:Y:S01]  /*7a50*/  FMUL.FTZ R54, R54, R205.reuse ;  /* 0x000000cd36367220 */ /* 0x080fe20000410000 */
[-C--:B------:R-:W-:Y:S01]  /*7a60*/  FMUL.FTZ R55, R55, R205.reuse ;  /* 0x000000cd37377220 */ /* 0x080fe20000410000 */
[----:B------:R-:W-:Y:S01]  /*7a70*/  FMUL.FTZ R75, R82, R205 ;  /* 0x000000cd524b7220 */ /* 0x000fe20000410000 */
[----:B------:R-:W-:Y:S01]  /*7a80*/  F2FP.BF16.F32.PACK_AB R49, R92, R49 ;  /* 0x000000315c31723e */ /* 0x000fe200000010ff */
[-C--:B------:R-:W-:Y:S01]  /*7a90*/  FMUL.FTZ R108, R108, R203.reuse ;  /* 0x000000cb6c6c7220 */ /* 0x080fe20000410000 */
[----:B------:R-:W-:Y:S01]  /*7aa0*/  F2FP.BF16.F32.PACK_AB R80, R93, R80 ;  /* 0x000000505d50723e */ /* 0x000fe200000010ff */
[-C--:B------:R-:W-:Y:S01]  /*7ab0*/  FMUL.FTZ R109, R109, R203.reuse ;  /* 0x000000cb6d6d7220 */ /* 0x080fe20000410000 */
[----:B--2---:R-:W-:Y:S01]  /*7ac0*/  LOP3.LUT R28, R201, 0x2, RZ, 0x3c, !PT ;  /* 0x00000002c91c7812 */ /* 0x004fe200078e3cff */
[----:B------:R-:W-:Y:S01]  /*7ad0*/  FMUL.FTZ R96, R105, R203 ;  /* 0x000000cb69607220 */ /* 0x000fe20000410000 */
[-C--:B------:R-:W-:Y:S01]  /*7ae0*/  FMUL.FTZ R62, R62, R205.reuse ;  /* 0x000000cd3e3e7220 */ /* 0x080fe20000410000 */
[----:B------:R-:W-:Y:S01]  /*7af0*/  FMUL.FTZ R82, R83, R205 ;  /* 0x000000cd53527220 */ /* 0x000fe20000410000 */
[----:B------:R-:W-:Y:S01]  /*7b00*/  F2FP.BF16.F32.PACK_AB R30, R30, R113 ;  /* 0x000000711e1e723e */ /* 0x000fe200000010ff */
[----:B------:R-:W-:Y:S01]  /*7b10*/  FMUL.FTZ R70, R70, R205 ;  /* 0x000000cd46467220 */ /* 0x000fe20000410000 */
[----:B------:R-:W-:Y:S01]  /*7b20*/  F2FP.BF16.F32.PACK_AB R27, R38, R27 ;  /* 0x0000001b261b723e */ /* 0x000fe200000010ff */
[-C--:B------:R-:W-:Y:S01]  /*7b30*/  FMUL.FTZ R71, R71, R205.reuse ;  /* 0x000000cd47477220 */ /* 0x080fe20000410000 */
[----:B------:R-:W-:Y:S01]  /*7b40*/  F2FP.BF16.F32.PACK_AB R34, R39, R34 ;  /* 0x000000222722723e */ /* 0x000fe200000010ff */
[----:B------:R-:W-:Y:S01]  /*7b50*/  FMUL.FTZ R83, R90, R205 ;  /* 0x000000cd5a537220 */ /* 0x000fe20000410000 */
[----:B------:R-:W-:Y:S01]  /*7b60*/  F2FP.BF16.F32.PACK_AB R13, R60, R13 ;  /* 0x0000000d3c0d723e */ /* 0x000fe200000010ff */
[----:B------:R-:W-:Y:S01]  /*7b70*/  FMUL.FTZ R84, R84, R203 ;  /* 0x000000cb54547220 */ /* 0x000fe20000410000 */
[----:B------:R-:W-:Y:S01]  /*7b80*/  F2FP.BF16.F32.PACK_AB R5, R36, R5 ;  /* 0x000000052405723e */ /* 0x000fe200000010ff */
[-C--:B------:R-:W-:Y:S01]  /*7b90*/  FMUL.FTZ R79, R79, R205.reuse ;  /* 0x000000cd4f4f7220 */ /* 0x080fe20000410000 */
[----:B------:R-:W-:Y:S01]  /*7ba0*/  F2FP.BF16.F32.PACK_AB R24, R37, R24 ;  /* 0x000000182518723e */ /* 0x000fe200000010ff */
[----:B------:R-:W-:Y:S01]  /*7bb0*/  FMUL.FTZ R90, R91, R205 ;  /* 0x000000cd5b5a7220 */ /* 0x000fe20000410000 */
[----:B------:R-:W-:Y:S01]  /*7bc0*/  SEL R60, R33, R64, P0 ;  /* 0x00000040213c7207 */ /* 0x000fe20000000000 */
[----:B------:R-:W-:Y:S01]  /*7bd0*/  FMUL.FTZ R68, R68, R203 ;  /* 0x000000cb44447220 */ /* 0x000fe20000410000 */
[----:B------:R-:W-:Y:S01]  /*7be0*/  LOP3.LUT R170, R170, R171, RZ, 0x3c, !PT ;  /* 0x000000abaaaa7212 */ /* 0x000fe200078e3cff */
[----:B------:R-:W-:Y:S01]  /*7bf0*/  IMAD.X R171, RZ, RZ, R193, P3 ;  /* 0x000000ffffab7224 */ /* 0x000fe200018e06c1 */
[----:B------:R-:W-:Y:S01]  /*7c00*/  F2FP.BF16.F32.PACK_AB R35, R46, R35 ;  /* 0x000000232e23723e */ /* 0x000fe200000010ff */
[-C--:B------:R-:W-:Y:S01]  /*7c10*/  FMUL.FTZ R102, R102, R205.reuse ;  /* 0x000000cd66667220 */ /* 0x080fe20000410000 */
[----:B------:R-:W-:Y:S01]  /*7c20*/  F2FP.BF16.F32.PACK_AB R42, R47, R42 ;  /* 0x0000002a2f2a723e */ /* 0x000fe200000010ff */
[----:B------:R-:W-:Y:S01]  /*7c30*/  FMUL.FTZ R91, R98, R205 ;  /* 0x000000cd625b7220 */ /* 0x000fe20000410000 */
[----:B------:R-:W-:-:S02]  /*7c40*/  F2FP.BF16.F32.PACK_AB R58, R63, R58 ;  /* 0x0000003a3f3a723e */ /* 0x000fc400000010ff */
[----:B------:R-:W-:Y:S01]  /*7c50*/  SEL R33, R64, R33, P0 ;  /* 0x0000002140217207 */ /* 0x000fe20000000000 */
[----:B------:R-:W-:Y:S01]  /*7c60*/  FMUL.FTZ R44, R44, R203 ;  /* 0x000000cb2c2c7220 */ /* 0x000fe20000410000 */
[----:B------:R-:W-:Y:S01]  /*7c70*/  F2FP.BF16.F32.PACK_AB R67, R78, R67 ;  /* 0x000000434e43723e */ /* 0x000fe200000010ff */
[-C--:B------:R-:W-:Y:S01]  /*7c80*/  FMUL.FTZ R45, R45, R203.reuse ;  /* 0x000000cb2d2d7220 */ /* 0x080fe20000410000 */
[----:B------:R-:W-:Y:S01]  /*7c90*/  SEL R64, R49, R80, P0 ;  /* 0x0000005031407207 */ /* 0x000fe20000000000 */
[----:B------:R-:W-:Y:S01]  /*7ca0*/  FMUL.FTZ R85, R85, R203 ;  /* 0x000000cb55557220 */ /* 0x000fe20000410000 */
[----:B------:R-:W-:Y:S01]  /*7cb0*/  SEL R63, R80, R49, P0 ;  /* 0x00000031503f7207 */ /* 0x000fe20000000000 */
[----:B------:R-:W-:Y:S01]  /*7cc0*/  FMUL.FTZ R72, R81, R203 ;  /* 0x000000cb51487220 */ /* 0x000fe20000410000 */
[----:B------:R-:W-:Y:S01]  /*7cd0*/  F2FP.BF16.F32.PACK_AB R43, R54, R43 ;  /* 0x0000002b362b723e */ /* 0x000fe200000010ff */
[----:B------:R-:W-:Y:S01]  /*7ce0*/  SHFL.IDX PT, R26, R26, R201, 0x1c1f ;  /* 0x001c1fc91a1a7589 */ /* 0x000fe200000e0000 */
[----:B------:R-:W-:Y:S01]  /*7cf0*/  F2FP.BF16.F32.PACK_AB R50, R55, R50 ;  /* 0x000000323732723e */ /* 0x000fe200000010ff */
[----:B------:R-:W-:Y:S01]  /*7d00*/  FMUL.FTZ R86, R86, R205 ;  /* 0x000000cd56567220 */ /* 0x000fe20000410000 */
[----:B------:R-:W-:Y:S01]  /*7d10*/  SEL R78, R30, R31, P0 ;  /* 0x0000001f1e4e7207 */ /* 0x000fe20000000000 */
[----:B------:R-:W1:Y:S01]  /*7d20*/  SHFL.IDX PT, R3, R3, R28, 0x1c1f ;  /* 0x001c1f1c03037589 */ /* 0x000e6200000e0000 */
[----:B------:R-:W-:-:S02]  /*7d30*/  SEL R80, R27, R34, P0 ;  /* 0x000000221b507207 */ /* 0x000fc40000000000 */
[----:B0-----:R-:W-:Y:S02]  /*7d40*/  ISETP.NE.AND P3, PT, R0, 0x1, PT ;  /* 0x000000010000780c */ /* 0x001fe40003f65270 */
[----:B------:R-:W-:Y:S02]  /*7d50*/  F2FP.BF16.F32.PACK_AB R51, R62, R51 ;  /* 0x000000333e33723e */ /* 0x000fe400000010ff */
[----:B------:R-:W-:Y:S02]  /*7d60*/  F2FP.BF16.F32.PACK_AB R65, R108, R65 ;  /* 0x000000416c41723e */ /* 0x000fe400000010ff */
[----:B------:R-:W-:Y:S02]  /*7d70*/  F2FP.BF16.F32.PACK_AB R96, R109, R96 ;  /* 0x000000606d60723e */ /* 0x000fe400000010ff */
[----:B------:R-:W-:Y:S02]  /*7d80*/  SEL R36, R5, R24, P0 ;  /* 0x0000001805247207 */ /* 0x000fe40000000000 */
[----:B------:R-:W-:-:S02]  /*7d90*/  SEL R29, R24, R5, P0 ;  /* 0x00000005181d7207 */ /* 0x000fc40000000000 */
[----:B------:R-:W-:Y:S02]  /*7da0*/  SEL R31, R31, R30, P0 ;  /* 0x0000001e1f1f7207 */ /* 0x000fe40000000000 */
[----:B------:R-:W-:Y:S01]  /*7db0*/  SEL R27, R34, R27, P0 ;  /* 0x0000001b221b7207 */ /* 0x000fe20000000000 */
[----:B------:R-:W-:Y:S01]  /*7dc0*/  FMUL.FTZ R61, R61, R203 ;  /* 0x000000cb3d3d7220 */ /* 0x000fe20000410000 */
[----:B------:R-:W-:Y:S02]  /*7dd0*/  F2FP.BF16.F32.PACK_AB R59, R70, R59 ;  /* 0x0000003b463b723e */ /* 0x000fe400000010ff */
[----:B------:R-:W-:Y:S02]  /*7de0*/  F2FP.BF16.F32.PACK_AB R66, R71, R66 ;  /* 0x000000424742723e */ /* 0x000fe400000010ff */
[----:B------:R-:W-:Y:S02]  /*7df0*/  SEL R34, R35, R42, P0 ;  /* 0x0000002a23227207 */ /* 0x000fe40000000000 */
[----:B------:R-:W-:-:S02]  /*7e00*/  F2FP.BF16.F32.PACK_AB R74, R79, R74 ;  /* 0x0000004a4f4a723e */ /* 0x000fc400000010ff */
[----:B------:R-:W-:Y:S02]  /*7e10*/  F2FP.BF16.F32.PACK_AB R41, R84, R41 ;  /* 0x000000295429723e */ /* 0x000fe400000010ff */
[----:B------:R-:W-:Y:S01]  /*7e20*/  SEL R35, R42, R35, P0 ;  /* 0x000000232a237207 */ /* 0x000fe20000000000 */
[----:B------:R-:W-:Y:S01]  /*7e30*/  FMUL.FTZ R52, R52, R203 ;  /* 0x000000cb34347220 */ /* 0x000fe20000410000 */
[----:B------:R-:W-:Y:S01]  /*7e40*/  F2FP.BF16.F32.PACK_AB R25, R68, R25 ;  /* 0x000000194419723e */ /* 0x000fe200000010ff */
[----:B------:R-:W-:Y:S01]  /*7e50*/  FMUL.FTZ R53, R53, R203 ;  /* 0x000000cb35357220 */ /* 0x000fe20000410000 */
[----:B------:R-:W-:Y:S02]  /*7e60*/  F2FP.BF16.F32.PACK_AB R91, R102, R91 ;  /* 0x0000005b665b723e */ /* 0x000fe400000010ff */
[----:B------:R-:W-:Y:S01]  /*7e70*/  SEL R84, R43, R50, P0 ;  /* 0x000000322b547207 */ /* 0x000fe20000000000 */
[----:B------:R-:W0:Y:S01]  /*7e80*/  LDC R102, c[0x0][0xc38] ;  /* 0x00030e00ff667b82 */ /* 0x000e220000000800 */
[----:B------:R-:W-:-:S02]  /*7e90*/  SEL R71, R50, R43, P0 ;  /* 0x0000002b32477207 */ /* 0x000fc40000000000 */
[----:B------:R-:W-:Y:S02]  /*7ea0*/  F2FP.BF16.F32.PACK_AB R7, R44, R7 ;  /* 0x000000072c07723e */ /* 0x000fe400000010ff */
[----:B------:R-:W-:Y:S02]  /*7eb0*/  F2FP.BF16.F32.PACK_AB R32, R45, R32 ;  /* 0x000000202d20723e */ /* 0x000fe400000010ff */
[----:B------:R-:W-:Y:S02]  /*7ec0*/  F2FP.BF16.F32.PACK_AB R72, R85, R72 ;  /* 0x000000485548723e */ /* 0x000fe400000010ff */
[----:B------:R-:W-:Y:S02]  /*7ed0*/  SEL R68, R65, R96, P0 ;  /* 0x0000006041447207 */ /* 0x000fe40000000000 */
[----:B------:R-:W-:Y:S02]  /*7ee0*/  SEL R50, R51, R58, P0 ;  /* 0x0000003a33327207 */ /* 0x000fe40000000000 */
[----:B------:R-:W-:Y:S01]  /*7ef0*/  SEL R77, R58, R51, P0 ;  /* 0x000000333a4d7207 */ /* 0x000fe20000000000 */
[----:B------:R-:W-:Y:S01]  /*7f00*/  FMUL.FTZ R69, R69, R203 ;  /* 0x000000cb45457220 */ /* 0x000fe20000410000 */
[----:B------:R-:W-:Y:S01]  /*7f10*/  F2FP.BF16.F32.PACK_AB R75, R86, R75 ;  /* 0x0000004b564b723e */ /* 0x000fe200000010ff */
[----:B------:R-:W-:Y:S01]  /*7f20*/  SHFL.IDX PT, R36, R36, R201, 0x1c1f ;  /* 0x001c1fc924247589 */ /* 0x000fe200000e0000 */
[----:B------:R-:W-:-:S02]  /*7f30*/  SEL R58, R59, R66, P0 ;  /* 0x000000423b3a7207 */ /* 0x000fc40000000000 */
[----:B------:R-:W-:Y:S01]  /*7f40*/  SEL R79, R66, R59, P0 ;  /* 0x0000003b424f7207 */ /* 0x000fe20000000000 */
[----:B------:R-:W-:Y:S01]  /*7f50*/  SHFL.IDX PT, R78, R78, R201, 0x1c1f ;  /* 0x001c1fc94e4e7589 */ /* 0x000fe200000e0000 */
[----:B------:R-:W-:Y:S02]  /*7f60*/  SEL R86, R67, R74, P0 ;  /* 0x0000004a43567207 */ /* 0x000fe40000000000 */
[----:B------:R-:W-:Y:S01]  /*7f70*/  SEL R85, R74, R67, P0 ;  /* 0x000000434a557207 */ /* 0x000fe20000000000 */
[----:B------:R-:W-:Y:S01]  /*7f80*/  SHFL.IDX PT, R29, R29, R28, 0x1c1f ;  /* 0x001c1f1c1d1d7589 */ /* 0x000fe200000e0000 */
[----:B------:R-:W-:-:S03]  /*7f90*/  F2FP.BF16.F32.PACK_AB R48, R61, R48 ;  /* 0x000000303d30723e */ /* 0x000fc600000010ff */
[----:B------:R-:W2:Y:S01]  /*7fa0*/  SHFL.IDX PT, R31, R31, R28, 0x1c1f ;  /* 0x001c1f1c1f1f7589 */ /* 0x000ea200000e0000 */
[----:B------:R-:W-:Y:S02]  /*7fb0*/  SEL R37, R32, R7, P0 ;  /* 0x0000000720257207 */ /* 0x000fe40000000000 */
[----:B------:R-:W-:Y:S01]  /*7fc0*/  SEL R62, R41, R72, P0 ;  /* 0x00000048293e7207 */ /* 0x000fe20000000000 */
[----:B------:R-:W-:Y:S01]  /*7fd0*/  SHFL.IDX PT, R66, R34, R201, 0x1c1f ;  /* 0x001c1fc922427589 */ /* 0x000fe200000e0000 */
[----:B------:R-:W-:-:S03]  /*7fe0*/  SEL R61, R72, R41, P0 ;  /* 0x00000029483d7207 */ /* 0x000fc60000000000 */
[----:B------:R-:W3:Y:S01]  /*7ff0*/  SHFL.IDX PT, R67, R35, R28, 0x1c1f ;  /* 0x001c1f1c23437589 */ /* 0x000ee200000e0000 */
[----:B------:R-:W-:Y:S01]  /*8000*/  F2FP.BF16.F32.PACK_AB R9, R52, R9 ;  /* 0x000000093409723e */ /* 0x000fe200000010ff */
[-C--:B------:R-:W-:Y:S01]  /*8010*/  FMUL.FTZ R100, R100, R203.reuse ;  /* 0x000000cb64647220 */ /* 0x080fe20000410000 */
[----:B------:R-:W-:Y:S01]  /*8020*/  F2FP.BF16.F32.PACK_AB R40, R53, R40 ;  /* 0x000000283528723e */ /* 0x000fe200000010ff */
[----:B------:R-:W-:Y:S01]  /*8030*/  SHFL.IDX PT, R41, R68, R201, 0x1c1f ;  /* 0x001c1fc944297589 */ /* 0x000fe200000e0000 */
[----:B------:R-:W-:Y:S01]  /*8040*/  SEL R24, R7, R32, P0 ;  /* 0x0000002007187207 */ /* 0x000fe20000000000 */
[-C--:B------:R-:W-:Y:S01]  /*8050*/  FMUL.FTZ R101, R101, R203.reuse ;  /* 0x000000cb65657220 */ /* 0x080fe20000410000 */
[----:B------:R-:W-:Y:S01]  /*8060*/  FMUL.FTZ R88, R97, R203 ;  /* 0x000000cb61587220 */ /* 0x000fe20000410000 */
[----:B------:R-:W-:Y:S01]  /*8070*/  SHFL.IDX PT, R68, R58, R201, 0x1c1f ;  /* 0x001c1fc93a447589 */ /* 0x000fe200000e0000 */
[----:B------:R-:W-:Y:S02]  /*8080*/  F2FP.BF16.F32.PACK_AB R56, R69, R56 ;  /* 0x000000384538723e */ /* 0x000fe400000010ff */
[----:B------:R-:W-:Y:S01]  /*8090*/  SEL R65, R96, R65, P0 ;  /* 0x0000004160417207 */ /* 0x000fe20000000000 */
[----:B------:R4:W-:Y:S01]  /*80a0*/  SHFL.IDX PT, R58, R63, R28, 0x1c1f ;  /* 0x001c1f1c3f3a7589 */ /* 0x0009e200000e0000 */
[----:B------:R-:W-:Y:S01]  /*80b0*/  SEL R39, R40, R9, P0 ;  /* 0x0000000928277207 */ /* 0x000fe20000000000 */
[-C--:B------:R-:W-:Y:S01]  /*80c0*/  FMUL.FTZ R98, R99, R205.reuse ;  /* 0x000000cd63627220 */ /* 0x080fe20000410000 */
[----:B------:R-:W-:Y:S01]  /*80d0*/  SEL R32, R9, R40, P0 ;  /* 0x0000002809207207 */ /* 0x000fe20000000000 */
[----:B------:R-:W-:Y:S01]  /*80e0*/  SHFL.IDX PT, R80, R80, R201, 0x1c1f ;  /* 0x001c1fc950507589 */ /* 0x000fe200000e0000 */
[----:B------:R-:W-:Y:S01]  /*80f0*/  SEL R52, R13, R48, P0 ;  /* 0x000000300d347207 */ /* 0x000fe20000000000 */
[----:B------:R-:W-:Y:S01]  /*8100*/  FMUL.FTZ R99, R106, R205 ;  /* 0x000000cd6a637220 */ /* 0x000fe20000410000 */
[----:B------:R-:W-:Y:S01]  /*8110*/  SEL R55, R48, R13, P0 ;  /* 0x0000000d30377207 */ /* 0x000fe20000000000 */
[----:B------:R-:W3:Y:S01]  /*8120*/  SHFL.IDX PT, R27, R27, R28, 0x1c1f ;  /* 0x001c1f1c1b1b7589 */ /* 0x000ee200000e0000 */
[----:B----4-:R-:W4:Y:S01]  /*8130*/  @P3 LDC R63, c[0x0][0xbec] ;  /* 0x0002fb00ff3f3b82 */ /* 0x010f220000000800 */
[----:B------:R-:W-:-:S02]  /*8140*/  F2FP.BF16.F32.PACK_AB R57, R100, R57 ;  /* 0x000000396439723e */ /* 0x000fc400000010ff */
[----:B------:R-:W-:Y:S01]  /*8150*/  SHFL.IDX PT, R30, R24, R201, 0x1c1f ;  /* 0x001c1fc9181e7589 */ /* 0x000fe200000e0000 */
[----:B------:R-:W-:Y:S01]  /*8160*/  SEL R48, R25, R56, P0 ;  /* 0x0000003819307207 */ /* 0x000fe20000000000 */
[-C--:B------:R-:W-:Y:S02]  /*8170*/  FMUL.FTZ R87, R87, R205.reuse ;  /* 0x000000cd57577220 */ /* 0x080fe40000410000 */
[----:B------:R-:W-:Y:S01]  /*8180*/  SHFL.IDX PT, R37, R37, R28, 0x1c1f ;  /* 0x001c1f1c25257589 */ /* 0x000fe200000e0000 */
[----:B------:R-:W-:Y:S01]  /*8190*/  FMUL.FTZ R106, R107, R205 ;  /* 0x000000cd6b6a7220 */ /* 0x000fe20000410000 */
[----:B------:R-:W-:Y:S02]  /*81a0*/  F2FP.BF16.F32.PACK_AB R88, R101, R88 ;  /* 0x000000586558723e */ /* 0x000fe400000010ff */
[----:B------:R-:W-:Y:S01]  /*81b0*/  SHFL.IDX PT, R49, R64, R201, 0x1c1f ;  /* 0x001c1fc940317589 */ /* 0x000fe200000e0000 */
[----:B------:R-:W-:Y:S01]  /*81c0*/  SEL R25, R56, R25, P0 ;  /* 0x0000001938197207 */ /* 0x000fe20000000000 */
[----:B------:R-:W-:-:S02]  /*81d0*/  FMUL.FTZ R107, R114, R205 ;  /* 0x000000cd726b7220 */ /* 0x000fc40000410000 */
[----:B------:R1:W-:Y:S01]  /*81e0*/  SHFL.IDX PT, R64, R65, R28, 0x1c1f ;  /* 0x001c1f1c41407589 */ /* 0x0003e200000e0000 */
[-C--:B------:R-:W-:Y:S01]  /*81f0*/  FMUL.FTZ R94, R94, R205.reuse ;  /* 0x000000cd5e5e7220 */ /* 0x080fe20000410000 */
[-C--:B------:R-:W-:Y:S01]  /*8200*/  FMUL.FTZ R95, R95, R205.reuse ;  /* 0x000000cd5f5f7220 */ /* 0x080fe20000410000 */
[----:B------:R-:W-:Y:S01]  /*8210*/  FMUL.FTZ R114, R115, R205 ;  /* 0x000000cd73727220 */ /* 0x000fe20000410000 */
[----:B------:R-:W-:Y:S01]  /*8220*/  FMUL.FTZ R73, R112, R203 ;  /* 0x000000cb70497220 */ /* 0x000fe20000410000 */
[----:B------:R-:W-:Y:S01]  /*8230*/  FMUL.FTZ R115, R122, R205 ;  /* 0x000000cd7a737220 */ /* 0x000fe20000410000 */
[----:B------:R0:W-:Y:S01]  /*8240*/  SHFL.IDX PT, R38, R32, R201, 0x1c1f ;  /* 0x001c1fc920267589 */ /* 0x0001e200000e0000 */
[-C--:B------:R-:W-:Y:S01]  /*8250*/  FMUL.FTZ R81, R120, R203.reuse ;  /* 0x000000cb78517220 */ /* 0x080fe20000410000 */
[----:B-1----:R-:W1:Y:S02]  /*8260*/  @P3 LDC R65, c[0x0][0xbf0] ;  /* 0x0002fc00ff413b82 */ /* 0x002e640000000800 */
[----:B------:R-:W1:Y:S01]  /*8270*/  SHFL.IDX PT, R39, R39, R28, 0x1c1f ;  /* 0x001c1f1c27277589 */ /* 0x000e6200000e0000 */
[----:B------:R-:W-:Y:S01]  /*8280*/  FMUL.FTZ R112, R121, R203 ;  /* 0x000000cb79707220 */ /* 0x000fe20000410000 */
[-C--:B------:R-:W-:Y:S01]  /*8290*/  FMUL.FTZ R103, R103, R205.reuse ;  /* 0x000000cd67677220 */ /* 0x080fe20000410000 */
[----:B------:R-:W-:Y:S01]  /*82a0*/  FMUL.FTZ R122, R123, R205 ;  /* 0x000000cd7b7a7220 */ /* 0x000fe20000410000 */
[----:B------:R-:W-:Y:S01]  /*82b0*/  SEL R44, R57, R88, P0 ;  /* 0x00000058392c7207 */ /* 0x000fe20000000000 */
[----:B------:R-:W-:Y:S01]  /*82c0*/  FMUL.FTZ R116, R116, R203 ;  /* 0x000000cb74747220 */ /* 0x000fe20000410000 */
[----:B------:R-:W-:Y:S01]  /*82d0*/  SEL R69, R88, R57, P0 ;  /* 0x0000003958457207 */ /* 0x000fe20000000000 */
[-C--:B------:R-:W-:Y:S01]  /*82e0*/  FMUL.FTZ R117, R117, R203.reuse ;  /* 0x000000cb75757220 */ /* 0x080fe20000410000 */
[-C--:B------:R-:W-:Y:S01]  /*82f0*/  FMUL.FTZ R89, R128, R203.reuse ;  /* 0x000000cb80597220 */ /* 0x080fe20000410000 */
[-C--:B------:R-:W-:Y:S01]  /*8300*/  FMUL.FTZ R120, R129, R203.reuse ;  /* 0x000000cb81787220 */ /* 0x080fe20000410000 */
[-C--:B------:R-:W-:Y:S01]  /*8310*/  FMUL.FTZ R97, R136, R203.reuse ;  /* 0x000000cb88617220 */ /* 0x080fe20000410000 */
[----:B------:R-:W-:Y:S01]  /*8320*/  FMUL.FTZ R105, R144, R203 ;  /* 0x000000cb90697220 */ /* 0x000fe20000410000 */
[-C--:B------:R-:W-:Y:S01]  /*8330*/  FMUL.FTZ R126, R126, R205.reuse ;  /* 0x000000cd7e7e7220 */ /* 0x080fe20000410000 */
[-C--:B------:R-:W-:Y:S01]  /*8340*/  FMUL.FTZ R127, R127, R205.reuse ;  /* 0x000000cd7f7f7220 */ /* 0x080fe20000410000 */
[-C--:B------:R-:W-:Y:S01]  /*8350*/  FMUL.FTZ R121, R130, R205.reuse ;  /* 0x000000cd82797220 */ /* 0x080fe20000410000 */
[----:B------:R-:W-:Y:S01]  /*8360*/  FMUL.FTZ R123, R138, R205 ;  /* 0x000000cd8a7b7220 */ /* 0x000fe20000410000 */
[----:B------:R-:W-:Y:S01]  /*8370*/  F2FP.BF16.F32.PACK_AB R82, R87, R82 ;  /* 0x000000525752723e */ /* 0x000fe200000010ff */
[----:B------:R-:W-:Y:S01]  /*8380*/  SHFL.IDX PT, R56, R48, R201, 0x1c1f ;  /* 0x001c1fc930387589 */ /* 0x000fe200000e0000 */
[-C--:B------:R-:W-:Y:S01]  /*8390*/  FMUL.FTZ R124, R124, R203.reuse ;  /* 0x000000cb7c7c7220 */ /* 0x080fe20000410000 */
[-C--:B------:R-:W-:Y:S01]  /*83a0*/  FMUL.FTZ R125, R125, R203.reuse ;  /* 0x000000cb7d7d7220 */ /* 0x080fe20000410000 */
[-C--:B------:R-:W-:Y:S01]  /*83b0*/  FMUL.FTZ R132, R132, R203.reuse ;  /* 0x000000cb84847220 */ /* 0x080fe20000410000 */
        /* <DEDUP_REMOVED lines=8> */
[----:B------:R-:W1:Y:S01]  /*8440*/  SHFL.IDX PT, R71, R71, R28, 0x1c1f ;  /* 0x001c1f1c47477589 */ /* 0x000e6200000e0000 */
[----:B------:R-:W-:Y:S01]  /*8450*/  FMUL.FTZ R136, R145, R203 ;  /* 0x000000cb91887220 */ /* 0x000fe20000410000 */
[-C--:B------:R-:W-:Y:S01]  /*8460*/  FMUL.FTZ R110, R110, R205.reuse ;  /* 0x000000cd6e6e7220 */ /* 0x080fe20000410000 */
        /* <DEDUP_REMOVED lines=12> */
[----:B------:R-:W-:Y:S01]  /*8530*/  FMUL.FTZ R144, R147, R205 ;  /* 0x000000cd93907220 */ /* 0x000fe20000410000 */
[----:B------:R-:W-:Y:S01]  /*8540*/  SHFL.IDX PT, R54, R52, R201, 0x1c1f ;  /* 0x001c1fc934367589 */ /* 0x000fe200000e0000 */
[----:B------:R-:W-:-:S02]  /*8550*/  F2FP.BF16.F32.PACK_AB R83, R94, R83 ;  /* 0x000000535e53723e */ /* 0x000fc400000010ff */
[----:B------:R-:W-:Y:S01]  /*8560*/  F2FP.BF16.F32.PACK_AB R90, R95, R90 ;  /* 0x0000005a5f5a723e */ /* 0x000fe200000010ff */
[----:B------:R-:W-:Y:S01]  /*8570*/  SHFL.IDX PT, R74, R50, R201, 0x1c1f ;  /* 0x001c1fc9324a7589 */ /* 0x000fe200000e0000 */
[----:B0-----:R-:W-:Y:S02]  /*8580*/  SEL R32, R26, R3, P0 ;  /* 0x000000031a207207 */ /* 0x001fe40000000000 */
[----:B------:R-:W-:Y:S01]  /*8590*/  SEL R34, R3, R26, P0 ;  /* 0x0000001a03227207 */ /* 0x000fe20000000000 */
[----:B------:R-:W0:Y:S01]  /*85a0*/  SHFL.IDX PT, R55, R55, R28, 0x1c1f ;  /* 0x001c1f1c37377589 */ /* 0x000e2200000e0000 */
[----:B------:R-:W-:-:S03]  /*85b0*/  IMAD R3, RZ, RZ, -UR39 ;  /* 0x80000027ff037e24 */ /* 0x000fc6000f8e02ff */
[----:B------:R-:W0:Y:S01]  /*85c0*/  SHFL.IDX PT, R77, R77, R28, 0x1c1f ;  /* 0x001c1f1c4d4d7589 */ /* 0x000e2200000e0000 */
[----:B------:R-:W-:Y:S01]  /*85d0*/  IMAD.MOV.U32 R199, RZ, RZ, R195 ;  /* 0x000000ffffc77224 */ /* 0x000fe200078e00c3 */
[----:B------:R-:W-:Y:S02]  /*85e0*/  F2FP.BF16.F32.PACK_AB R98, R103, R98 ;  /* 0x000000626762723e */ /* 0x000fe400000010ff */
[----:B------:R-:W0:Y:S01]  /*85f0*/  SHFL.IDX PT, R79, R79, R28, 0x1c1f ;  /* 0x001c1f1c4f4f7589 */ /* 0x000e2200000e0000 */
[----:B------:R-:W-:-:S03]  /*8600*/  SEL R88, R75, R82, P0 ;  /* 0x000000524b587207 */ /* 0x000fc60000000000 */
[----:B------:R-:W-:Y:S01]  /*8610*/  SHFL.IDX PT, R60, R60, R201, 0x1c1f ;  /* 0x001c1fc93c3c7589 */ /* 0x000fe200000e0000 */
[----:B------:R-:W-:-:S03]  /*8620*/  F2FP.BF16.F32.PACK_AB R73, R116, R73 ;  /* 0x000000497449723e */ /* 0x000fc600000010ff */
[----:B------:R-:W-:Y:S01]  /*8630*/  SHFL.IDX PT, R86, R86, R201, 0x1c1f ;  /* 0x001c1fc956567589 */ /* 0x000fe200000e0000 */
[----:B------:R-:W-:-:S03]  /*8640*/  F2FP.BF16.F32.PACK_AB R104, R117, R104 ;  /* 0x000000687568723e */ /* 0x000fc600000010ff */
[----:B------:R2:W0:Y:S01]  /*8650*/  SHFL.IDX PT, R59, R33, R28, 0x1c1f ;  /* 0x001c1f1c213b7589 */ /* 0x00042200000e0000 */
[----:B------:R-:W-:-:S03]  /*8660*/  F2FP.BF16.F32.PACK_AB R115, R126, R115 ;  /* 0x000000737e73723e */ /* 0x000fc600000010ff */
[----:B------:R-:W0:Y:S01]  /*8670*/  SHFL.IDX PT, R85, R85, R28, 0x1c1f ;  /* 0x001c1f1c55557589 */ /* 0x000e2200000e0000 */
[----:B------:R-:W-:Y:S02]  /*8680*/  F2FP.BF16.F32.PACK_AB R122, R127, R122 ;  /* 0x0000007a7f7a723e */ /* 0x000fe400000010ff */
[----:B------:R-:W-:Y:S01]  /*8690*/  SEL R75, R82, R75, P0 ;  /* 0x0000004b524b7207 */ /* 0x000fe20000000000 */
[----:B------:R-:W-:Y:S01]  /*86a0*/  IMAD R3, R102, R3, UR41 ;  /* 0x0000002966037e24 */ /* 0x000fe2000f8e0203 */
[----:B------:R-:W-:Y:S02]  /*86b0*/  F2FP.BF16.F32.PACK_AB R99, R110, R99 ;  /* 0x000000636e63723e */ /* 0x000fe400000010ff */
[----:B------:R-:W-:Y:S02]  /*86c0*/  F2FP.BF16.F32.PACK_AB R106, R111, R106 ;  /* 0x0000006a6f6a723e */ /* 0x000fe400000010ff */
[----:B------:R-:W-:Y:S02]  /*86d0*/  F2FP.BF16.F32.PACK_AB R107, R118, R107 ;  /* 0x0000006b766b723e */ /* 0x000fe400000010ff */
[----:B------:R-:W-:-:S02]  /*86e0*/  F2FP.BF16.F32.PACK_AB R114, R119, R114 ;  /* 0x000000727772723e */ /* 0x000fc400000010ff */
[----:B------:R-:W-:Y:S02]  /*86f0*/  F2FP.BF16.F32.PACK_AB R81, R124, R81 ;  /* 0x000000517c51723e */ /* 0x000fe400000010ff */
[----:B------:R-:W-:Y:S02]  /*8700*/  F2FP.BF16.F32.PACK_AB R112, R125, R112 ;  /* 0x000000707d70723e */ /* 0x000fe400000010ff */
        /* <DEDUP_REMOVED lines=12> */
[----:B------:R-:W-:Y:S02]  /*87d0*/  SEL R82, R83, R90, P0 ;  /* 0x0000005a53527207 */ /* 0x000fe40000000000 */
[----:B------:R-:W-:Y:S02]  /*87e0*/  SEL R83, R90, R83, P0 ;  /* 0x000000535a537207 */ /* 0x000fe40000000000 */
[----:B------:R-:W-:Y:S02]  /*87f0*/  SEL R90, R91, R98, P0 ;  /* 0x000000625b5a7207 */ /* 0x000fe40000000000 */
[----:B------:R-:W-:-:S02]  /*8800*/  MOV R198, R198 ;  /* 0x000000c600c67202 */ /* 0x000fc40000000f00 */
[----:B------:R-:W-:Y:S02]  /*8810*/  SEL R40, R73, R104, P0 ;  /* 0x0000006849287207 */ /* 0x000fe40000000000 */
[----:B------:R-:W-:Y:S02]  /*8820*/  SEL R91, R98, R91, P0 ;  /* 0x0000005b625b7207 */ /* 0x000fe40000000000 */
[----:B------:R-:W-:Y:S02]  /*8830*/  SEL R42, R115, R122, P0 ;  /* 0x0000007a732a7207 */ /* 0x000fe40000000000 */
[----:B--2---:R-:W-:Y:S02]  /*8840*/  SEL R33, R78, R31, P0 ;  /* 0x0000001f4e217207 */ /* 0x004fe40000000000 */
[----:B------:R-:W-:Y:S01]  /*8850*/  SEL R35, R31, R78, P0 ;  /* 0x0000004e1f237207 */ /* 0x000fe20000000000 */
[----:B------:R-:W-:Y:S01]  /*8860*/  BAR.SYNC.DEFER_BLOCKING 0x1, 0x100 ;  /* 0x0044000000007b1d */ /* 0x000fe20000010000 */
[----:B------:R-:W-:-:S02]  /*8870*/  SEL R24, R36, R29, P0 ;  /* 0x0000001d24187207 */ /* 0x000fc40000000000 */
[----:B------:R-:W-:Y:S02]  /*8880*/  SEL R26, R29, R36, P0 ;  /* 0x000000241d1a7207 */ /* 0x000fe40000000000 */
[----:B------:R-:W-:Y:S02]  /*8890*/  SEL R73, R104, R73, P0 ;  /* 0x0000004968497207 */ /* 0x000fe40000000000 */
[----:B------:R-:W-:Y:S02]  /*88a0*/  SEL R70, R81, R112, P0 ;  /* 0x0000007051467207 */ /* 0x000fe40000000000 */
[----:B------:R-:W-:Y:S02]  /*88b0*/  SEL R53, R120, R89, P0 ;  /* 0x0000005978357207 */ /* 0x000fe40000000000 */
[----:B------:R-:W-:Y:S02]  /*88c0*/  SEL R72, R97, R128, P0 ;  /* 0x0000008061487207 */ /* 0x000fe40000000000 */
[----:B------:R-:W-:-:S02]  /*88d0*/  SEL R76, R105, R136, P0 ;  /* 0x00000088694c7207 */ /* 0x000fc40000000000 */
[----:B------:R-:W-:Y:S02]  /*88e0*/  SEL R92, R99, R106, P0 ;  /* 0x0000006a635c7207 */ /* 0x000fe40000000000 */
[----:B------:R-:W-:Y:S02]  /*88f0*/  SEL R94, R107, R114, P0 ;  /* 0x000000726b5e7207 */ /* 0x000fe40000000000 */
[----:B------:R-:W-:Y:S02]  /*8900*/  SEL R115, R122, R115, P0 ;  /* 0x000000737a737207 */ /* 0x000fe40000000000 */
[----:B------:R-:W-:Y:S02]  /*8910*/  SEL R96, R121, R130, P0 ;  /* 0x0000008279607207 */ /* 0x000fe40000000000 */
[----:B------:R-:W-:Y:S02]  /*8920*/  SEL R98, R123, R138, P0 ;  /* 0x0000008a7b627207 */ /* 0x000fe40000000000 */
[----:B------:R-:W-:-:S02]  /*8930*/  SEL R100, R129, R144, P0 ;  /* 0x0000009081647207 */ /* 0x000fc40000000000 */
[----:B---3--:R-:W-:Y:S02]  /*8940*/  SEL R29, R66, R67, P0 ;  /* 0x00000043421d7207 */ /* 0x008fe40000000000 */
[----:B------:R-:W-:Y:S01]  /*8950*/  SEL R31, R67, R66, P0 ;  /* 0x00000042431f7207 */ /* 0x000fe20000000000 */
[----:B------:R-:W-:Y:S01]  /*8960*/  IMAD R66, R3, 0x80, R220 ;  /* 0x0000008003427824 */ /* 0x000fe200078e02dc */
[----:B------:R-:W-:Y:S02]  /*8970*/  SEL R81, R112, R81, P0 ;  /* 0x0000005170517207 */ /* 0x000fe40000000000 */
[----:B------:R-:W-:Y:S02]  /*8980*/  SEL R97, R128, R97, P0 ;  /* 0x0000006180617207 */ /* 0x000fe40000000000 */
[----:B------:R-:W-:Y:S02]  /*8990*/  SEL R105, R136, R105, P0 ;  /* 0x0000006988697207 */ /* 0x000fe40000000000 */
[----:B------:R-:W-:-:S02]  /*89a0*/  SEL R99, R106, R99, P0 ;  /* 0x000000636a637207 */ /* 0x000fc40000000000 */
[----:B------:R-:W-:Y:S02]  /*89b0*/  SEL R107, R114, R107, P0 ;  /* 0x0000006b726b7207 */ /* 0x000fe40000000000 */
[----:B------:R-:W-:Y:S02]  /*89c0*/  SEL R121, R130, R121, P0 ;  /* 0x0000007982797207 */ /* 0x000fe40000000000 */
[----:B------:R-:W-:Y:S02]  /*89d0*/  SEL R123, R138, R123, P0 ;  /* 0x0000007b8a7b7207 */ /* 0x000fe40000000000 */
[----:B------:R-:W-:Y:S01]  /*89e0*/  SEL R129, R144, R129, P0 ;  /* 0x0000008190817207 */ /* 0x000fe20000000000 */
[----:B------:R4:W-:Y:S01]  /*89f0*/  STSM.16.M88.4 [R198], R32 ;  /* 0x00000020c6007844 */ /* 0x0009e20000000200 */
[----:B------:R-:W-:Y:S01]  /*8a00*/  UIMAD UR7, UR12, UR10, URZ ;  /* 0x0000000a0c0772a4 */ /* 0x000fe2000f8e023f */
[----:B------:R-:W-:Y:S02]  /*8a10*/  SEL R25, R80, R27, P0 ;  /* 0x0000001b50197207 */ /* 0x000fe40000000000 */
[----:B------:R-:W-:Y:S01]  /*8a20*/  SHFL.IDX PT, R9, R70, R201, 0x1c1f ;  /* 0x001c1fc946097589 */ /* 0x000fe200000e0000 */
[----:B------:R-:W-:-:S03]  /*8a30*/  MOV R174, R174 ;  /* 0x000000ae00ae7202 */ /* 0x000fc60000000f00 */
[----:B------:R-:W-:Y:S01]  /*8a40*/  SHFL.IDX PT, R7, R72, R201, 0x1c1f ;  /* 0x001c1fc948077589 */ /* 0x000fe200000e0000 */
[----:B------:R-:W-:-:S03]  /*8a50*/  SEL R27, R27, R80, P0 ;  /* 0x000000501b1b7207 */ /* 0x000fc60000000000 */
[----:B------:R-:W-:Y:S01]  /*8a60*/  SHFL.IDX PT, R5, R76, R201, 0x1c1f ;  /* 0x001c1fc94c057589 */ /* 0x000fe200000e0000 */
[----:B------:R-:W-:-:S03]  /*8a70*/  MOV R186, R186 ;  /* 0x000000ba00ba7202 */ /* 0x000fc60000000f00 */
[----:B------:R-:W-:Y:S01]  /*8a80*/  SHFL.IDX PT, R45, R92, R201, 0x1c1f ;  /* 0x001c1fc95c2d7589 */ /* 0x000fe200000e0000 */
[----:B----4-:R-:W-:-:S03]  /*8a90*/  @P3 IMAD.HI.U32 R32, R66, R63, RZ ;  /* 0x0000003f42203227 */ /* 0x010fc600078e00ff */
[----:B------:R-:W-:Y:S01]  /*8aa0*/  SHFL.IDX PT, R43, R94, R201, 0x1c1f ;  /* 0x001c1fc95e2b7589 */ /* 0x000fe200000e0000 */
[----:B------:R-:W-:-:S03]  /*8ab0*/  UIMAD.WIDE.U32 UR8, UR5, UR10, URZ ;  /* 0x0000000a050872a5 */ /* 0x000fc6000f8e003f */
[----:B------:R-:W-:Y:S01]  /*8ac0*/  SHFL.IDX PT, R62, R62, R201, 0x1c1f ;  /* 0x001c1fc93e3e7589 */ /* 0x000fe200000e0000 */
[----:B------:R-:W-:-:S03]  /*8ad0*/  UIMAD UR7, UR5, UR11, UR7 ;  /* 0x0000000b050772a4 */ /* 0x000fc6000f8e0207 */
[----:B------:R-:W-:Y:S01]  /*8ae0*/  SHFL.IDX PT, R88, R88, R201, 0x1c1f ;  /* 0x001c1fc958587589 */ /* 0x000fe200000e0000 */
[----:B------:R-:W-:-:S03]  /*8af0*/  IMAD.MOV.U32 R63, RZ, RZ, R66 ;  /* 0x000000ffff3f7224 */ /* 0x000fc600078e0042 */
[----:B------:R-:W2:Y:S04]  /*8b00*/  SHFL.IDX PT, R61, R61, R28, 0x1c1f ;  /* 0x001c1f1c3d3d7589 */ /* 0x000ea800000e0000 */
[----:B------:R-:W-:Y:S04]  /*8b10*/  SHFL.IDX PT, R69, R69, R28, 0x1c1f ;  /* 0x001c1f1c45457589 */ /* 0x000fe800000e0000 */
[----:B------:R-:W-:Y:S04]  /*8b20*/  SHFL.IDX PT, R73, R73, R28, 0x1c1f ;  /* 0x001c1f1c49497589 */ /* 0x000fe800000e0000 */
[----:B------:R-:W-:Y:S04]  /*8b30*/  SHFL.IDX PT, R52, R81, R28, 0x1c1f ;  /* 0x001c1f1c51347589 */ /* 0x000fe800000e0000 */
[----:B------:R-:W-:Y:S04]  /*8b40*/  SHFL.IDX PT, R53, R53, R28, 0x1c1f ;  /* 0x001c1f1c35357589 */ /* 0x000fe800000e0000 */
[----:B------:R-:W-:Y:S04]  /*8b50*/  SHFL.IDX PT, R50, R97, R28, 0x1c1f ;  /* 0x001c1f1c61327589 */ /* 0x000fe800000e0000 */
[----:B------:R-:W-:Y:S04]  /*8b60*/  SHFL.IDX PT, R48, R105, R28, 0x1c1f ;  /* 0x001c1f1c69307589 */ /* 0x000fe800000e0000 */
[----:B------:R-:W3:Y:S04]  /*8b70*/  SHFL.IDX PT, R75, R75, R28, 0x1c1f ;  /* 0x001c1f1c4b4b7589 */ /* 0x000ee800000e0000 */
[----:B------:R-:W-:Y:S04]  /*8b80*/  SHFL.IDX PT, R83, R83, R28, 0x1c1f ;  /* 0x001c1f1c53537589 */ /* 0x000fe800000e0000 */
[----:B------:R-:W-:Y:S04]  /*8b90*/  SHFL.IDX PT, R91, R91, R28, 0x1c1f ;  /* 0x001c1f1c5b5b7589 */ /* 0x000fe800000e0000 */
[----:B------:R-:W-:Y:S04]  /*8ba0*/  SHFL.IDX PT, R70, R99, R28, 0x1c1f ;  /* 0x001c1f1c63467589 */ /* 0x000fe800000e0000 */
[----:B------:R-:W-:Y:S04]  /*8bb0*/  SHFL.IDX PT, R72, R107, R28, 0x1c1f ;  /* 0x001c1f1c6b487589 */ /* 0x000fe800000e0000 */
[----:B------:R-:W-:Y:S04]  /*8bc0*/  SHFL.IDX PT, R115, R115, R28, 0x1c1f ;  /* 0x001c1f1c73737589 */ /* 0x000fe800000e0000 */
[----:B------:R-:W-:Y:S04]  /*8bd0*/  SHFL.IDX PT, R76, R121, R28, 0x1c1f ;  /* 0x001c1f1c794c7589 */ /* 0x000fe800000e0000 */
[----:B------:R-:W-:Y:S04]  /*8be0*/  SHFL.IDX PT, R92, R123, R28, 0x1c1f ;  /* 0x001c1f1c7b5c7589 */ /* 0x000fe800000e0000 */
[----:B------:R4:W-:Y:S01]  /*8bf0*/  SHFL.IDX PT, R94, R129, R28, 0x1c1f ;  /* 0x001c1f1c815e7589 */ /* 0x0009e200000e0000 */
[----:B-1----:R-:W-:Y:S01]  /*8c00*/  @P3 SHF.R.U32.HI R63, RZ, R65, R32 ;  /* 0x00000041ff3f3219 */ /* 0x002fe20000011620 */
[----:B------:R-:W-:-:S02]  /*8c10*/  ULDC.64 UR10, c[0x0][0xb98] ;  /* 0x0002e600000a7ab9 */ /* 0x000fc40000000a00 */
[----:B------:R-:W1:Y:S01]  /*8c20*/  SHFL.IDX PT, R82, R82, R201, 0x1c1f ;  /* 0x001c1fc952527589 */ /* 0x000e6200000e0000 */
[----:B------:R-:W-:Y:S01]  /*8c30*/  SEL R36, R38, R39, P0 ;  /* 0x0000002726247207 */ /* 0x000fe20000000000 */
[----:B------:R-:W-:Y:S01]  /*8c40*/  UIADD3 UR9, UR9, UR7, URZ ;  /* 0x0000000709097290 */ /* 0x000fe2000fffe03f */
[----:B----4-:R-:W-:Y:S01]  /*8c50*/  SEL R28, R30, R37, P0 ;  /* 0x000000251e1c7207 */ /* 0x010fe20000000000 */
[----:B------:R0:W-:Y:S01]  /*8c60*/  STSM.16.M88.4 [R174], R24 ;  /* 0x00000018ae007844 */ /* 0x0001e20000000200 */
[----:B------:R-:W-:Y:S01]  /*8c70*/  SEL R30, R37, R30, P0 ;  /* 0x0000001e251e7207 */ /* 0x000fe20000000000 */
[----:B------:R-:W-:Y:S01]  /*8c80*/  UIMAD UR7, UR4, UR10, URZ ;  /* 0x0000000a040772a4 */ /* 0x000fe2000f8e023f */
[----:B------:R-:W-:Y:S01]  /*8c90*/  SEL R38, R39, R38, P0 ;  /* 0x0000002627267207 */ /* 0x000fe20000000000 */
[----:B------:R-:W4:Y:S01]  /*8ca0*/  SHFL.IDX PT, R44, R44, R201, 0x1c1f ;  /* 0x001c1fc92c2c7589 */ /* 0x000f2200000e0000 */
[----:B------:R-:W-:Y:S02]  /*8cb0*/  SEL R37, R84, R71, P0 ;  /* 0x0000004754257207 */ /* 0x000fe40000000000 */
[----:B------:R-:W-:Y:S01]  /*8cc0*/  MOV R188, R188 ;  /* 0x000000bc00bc7202 */ /* 0x000fe20000000f00 */
[----:B------:R2:W-:Y:S01]  /*8cd0*/  STSM.16.M88.4 [R186], R28 ;  /* 0x0000001cba007844 */ /* 0x0005e20000000200 */
[----:B------:R-:W-:Y:S01]  /*8ce0*/  SEL R39, R71, R84, P0 ;  /* 0x0000005447277207 */ /* 0x000fe20000000000 */
[----:B------:R-:W-:Y:S01]  /*8cf0*/  UIMAD UR7, UR40, UR11, UR7 ;  /* 0x0000000b280772a4 */ /* 0x000fe2000f8e0207 */
[----:B------:R-:W-:Y:S01]  /*8d00*/  MOV R190, R190 ;  /* 0x000000be00be7202 */ /* 0x000fe20000000f00 */
[----:B------:R-:W4:Y:S01]  /*8d10*/  SHFL.IDX PT, R90, R90, R201, 0x1c1f ;  /* 0x001c1fc95a5a7589 */ /* 0x000f2200000e0000 */
[----:B------:R-:W-:-:S02]  /*8d20*/  SEL R46, R89, R120, P0 ;  /* 0x00000078592e7207 */ /* 0x000fc40000000000 */
[----:B------:R-:W-:Y:S01]  /*8d30*/  MOV R180, R180 ;  /* 0x000000b400b47202 */ /* 0x000fe20000000f00 */
[----:B------:R-:W4:Y:S01]  /*8d40*/  SHFL.IDX PT, R40, R40, R201, 0x1c1f ;  /* 0x001c1fc928287589 */ /* 0x000f2200000e0000 */
[----:B0-----:R-:W-:Y:S01]  /*8d50*/  SEL R24, R54, R55, P0 ;  /* 0x0000003736187207 */ /* 0x001fe20000000000 */
[----:B------:R-:W-:Y:S01]  /*8d60*/  IMAD.X R21, RZ, RZ, R193, P1 ;  /* 0x000000ffff157224 */ /* 0x000fe200008e06c1 */
[----:B------:R-:W-:Y:S01]  /*8d70*/  SEL R26, R55, R54, P0 ;  /* 0x00000036371a7207 */ /* 0x000fe20000000000 */
[----:B------:R-:W-:Y:S01]  /*8d80*/  SHFL.IDX PT, R42, R42, R201, 0x1c1f ;  /* 0x001c1fc92a2a7589 */ /* 0x000fe200000e0000 */
[----:B------:R-:W-:Y:S02]  /*8d90*/  SEL R25, R74, R77, P0 ;  /* 0x0000004d4a197207 */ /* 0x000fe40000000000 */
[----:B------:R-:W-:Y:S01]  /*8da0*/  LOP3.LUT R164, R165, 0x380, RZ, 0xc0, !PT ;  /* 0x00000380a5a47812 */ /* 0x000fe200078ec0ff */
[----:B------:R-:W-:Y:S01]  /*8db0*/  SHFL.IDX PT, R47, R96, R201, 0x1c1f ;  /* 0x001c1fc9602f7589 */ /* 0x000fe200000e0000 */
[----:B--2---:R-:W-:-:S02]  /*8dc0*/  SEL R28, R56, R57, P0 ;  /* 0x00000039381c7207 */ /* 0x004fc40000000000 */
[----:B------:R-:W-:Y:S01]  /*8dd0*/  MOV R184, R184 ;  /* 0x000000b800b87202 */ /* 0x000fe20000000f00 */
[----:B------:R-:W-:Y:S01]  /*8de0*/  SHFL.IDX PT, R13, R98, R201, 0x1c1f ;  /* 0x001c1fc9620d7589 */ /* 0x000fe200000e0000 */
[----:B------:R-:W-:Y:S01]  /*8df0*/  SEL R30, R57, R56, P0 ;  /* 0x00000038391e7207 */ /* 0x000fe20000000000 */
[----:B------:R-:W-:Y:S01]  /*8e00*/  IMAD.MOV R57, RZ, RZ, -R63 ;  /* 0x000000ffff397224 */ /* 0x000fe200078e0a3f */
[----:B------:R-:W-:Y:S01]  /*8e10*/  SEL R27, R77, R74, P0 ;  /* 0x0000004a4d1b7207 */ /* 0x000fe20000000000 */
[----:B------:R-:W-:Y:S01]  /*8e20*/  SHFL.IDX PT, R51, R100, R201, 0x1c1f ;  /* 0x001c1fc964337589 */ /* 0x000fe200000e0000 */
[----:B------:R-:W-:Y:S02]  /*8e30*/  SEL R29, R68, R79, P0 ;  /* 0x0000004f441d7207 */ /* 0x000fe40000000000 */
[----:B------:R-:W-:Y:S02]  /*8e40*/  MOV R182, R182 ;  /* 0x000000b600b67202 */ /* 0x000fe40000000f00 */
[----:B------:R-:W-:-:S02]  /*8e50*/  MOV R160, R160 ;  /* 0x000000a000a07202 */ /* 0x000fc40000000f00 */
[----:B------:R-:W-:Y:S01]  /*8e60*/  MOV R176, R176 ;  /* 0x000000b000b07202 */ /* 0x000fe20000000f00 */
[----:B------:R-:W-:Y:S01]  /*8e70*/  IMAD.X R195, RZ, RZ, R193, P2 ;  /* 0x000000ffffc37224 */ /* 0x000fe200010e06c1 */
[----:B------:R-:W-:Y:S01]  /*8e80*/  SEL R31, R79, R68, P0 ;  /* 0x000000444f1f7207 */ /* 0x000fe20000000000 */
[----:B------:R-:W-:Y:S01]  /*8e90*/  UIMAD.WIDE.U32 UR8, UR40, UR10, UR8 ;  /* 0x0000000a280872a5 */ /* 0x000fe2000f8e0008 */
[----:B------:R-:W-:Y:S02]  /*8ea0*/  SEL R32, R60, R59, P0 ;  /* 0x0000003b3c207207 */ /* 0x000fe40000000000 */
[----:B------:R-:W-:Y:S02]  /*8eb0*/  SEL R34, R59, R60, P0 ;  /* 0x0000003c3b227207 */ /* 0x000fe40000000000 */
[----:B------:R-:W-:Y:S02]  /*8ec0*/  SEL R33, R86, R85, P0 ;  /* 0x0000005556217207 */ /* 0x000fe40000000000 */
[----:B------:R-:W-:Y:S01]  /*8ed0*/  SEL R35, R85, R86, P0 ;  /* 0x0000005655237207 */ /* 0x000fe20000000000 */
[----:B------:R0:W-:Y:S01]  /*8ee0*/  STSM.16.M88.4 [R12], R36 ;  /* 0x000000240c007844 */ /* 0x0001e20000000200 */
[----:B------:R-:W-:Y:S01]  /*8ef0*/  IMAD R57, R0, R57, R66 ;  /* 0x0000003900397224 */ /* 0x000fe200078e0242 */
[----:B------:R-:W-:Y:S01]  /*8f00*/  ULDC.64 UR10, c[0x0][0xb88] ;  /* 0x0002e200000a7ab9 */ /* 0x000fe20000000a00 */
[----:B------:R-:W-:Y:S01]  /*8f10*/  MOV R178, R178 ;  /* 0x000000b200b27202 */ /* 0x000fe20000000f00 */
[----:B------:R-:W-:Y:S01]  /*8f20*/  STSM.16.M88.4 [R188], R24 ;  /* 0x00000018bc007844 */ /* 0x000fe20000000200 */
[----:B------:R-:W-:Y:S01]  /*8f30*/  IADD3 R54, P1, R63, UR8, RZ ;  /* 0x000000083f367c10 */ /* 0x000fe2000ff3e0ff */
[----:B------:R-:W2:Y:S02]  /*8f40*/  @P3 LDC R65, c[0x0][0xbf0] ;  /* 0x0002fc00ff413b82 */ /* 0x000ea40000000800 */
[----:B------:R-:W-:Y:S04]  /*8f50*/  STSM.16.M88.4 [R190], R28 ;  /* 0x0000001cbe007844 */ /* 0x000fe80000000200 */
[----:B------:R-:W2:Y:S04]  /*8f60*/  SHFL.IDX PT, R46, R46, R201, 0x1c1f ;  /* 0x001c1fc92e2e7589 */ /* 0x000ea800000e0000 */
[----:B------:R1:W-:Y:S01]  /*8f70*/  STSM.16.M88.4 [R180], R32 ;  /* 0x00000020b4007844 */ /* 0x0003e20000000200 */
[----:B0-----:R-:W-:-:S02]  /*8f80*/  SHF.R.S32.HI R12, RZ, 0x1f, R57 ;  /* 0x0000001fff0c7819 */ /* 0x001fc40000011439 */
[----:B------:R-:W-:Y:S02]  /*8f90*/  SEL R36, R62, R61, P0 ;  /* 0x0000003d3e247207 */ /* 0x000fe40000000000 */
[----:B------:R-:W-:Y:S01]  /*8fa0*/  SEL R38, R61, R62, P0 ;  /* 0x0000003e3d267207 */ /* 0x000fe20000000000 */
[----:B------:R-:W-:Y:S01]  /*8fb0*/  IMAD R12, R12, UR10, RZ ;  /* 0x0000000a0c0c7c24 */ /* 0x000fe2000f8e02ff */
[----:B---3--:R-:W-:Y:S02]  /*8fc0*/  SEL R37, R88, R75, P0 ;  /* 0x0000004b58257207 */ /* 0x008fe40000000000 */
[----:B------:R-:W-:Y:S01]  /*8fd0*/  SEL R39, R75, R88, P0 ;  /* 0x000000584b277207 */ /* 0x000fe20000000000 */
[----:B-1----:R-:W-:Y:S01]  /*8fe0*/  IMAD.U32 R33, RZ, RZ, UR7 ;  /* 0x00000007ff217e24 */ /* 0x002fe2000f8e00ff */
[----:B------:R-:W-:Y:S02]  /*8ff0*/  SHF.R.S32.HI R32, RZ, 0x1f, R63 ;  /* 0x0000001fff207819 */ /* 0x000fe4000001143f */
[----:B------:R-:W-:-:S02]  /*9000*/  SEL R24, R49, R58, P0 ;  /* 0x0000003a31187207 */ /* 0x000fc40000000000 */
[----:B------:R-:W-:Y:S02]  /*9010*/  SEL R26, R58, R49, P0 ;  /* 0x000000313a1a7207 */ /* 0x000fe40000000000 */
[----:B------:R-:W-:Y:S02]  /*9020*/  SEL R25, R82, R83, P0 ;  /* 0x0000005352197207 */ /* 0x000fe40000000000 */
[----:B------:R-:W-:Y:S02]  /*9030*/  SEL R27, R83, R82, P0 ;  /* 0x00000052531b7207 */ /* 0x000fe40000000000 */
[----:B------:R-:W-:Y:S01]  /*9040*/  SHF.R.U64 R164, R164, 0x3, RZ ;  /* 0x00000003a4a47819 */ /* 0x000fe200000012ff */
[----:B------:R-:W-:Y:S01]  /*9050*/  STSM.16.M88.4 [R184], R36 ;  /* 0x00000024b8007844 */ /* 0x000fe20000000200 */
[----:B------:R-:W-:Y:S01]  /*9060*/  IADD3.X R55, R32, UR9, R33, P1, !PT ;  /* 0x0000000920377c10 */ /* 0x000fe20008ffe421 */
[----:B------:R-:W-:Y:S01]  /*9070*/  IMAD R49, R57, UR11, R12 ;  /* 0x0000000b39317c24 */ /* 0x000fe2000f8e020c */
[----:B------:R-:W-:-:S02]  /*9080*/  SEL R32, R41, R64, P0 ;  /* 0x0000004029207207 */ /* 0x000fc40000000000 */
[----:B------:R-:W-:Y:S01]  /*9090*/  SEL R34, R64, R41, P0 ;  /* 0x0000002940227207 */ /* 0x000fe20000000000 */
[----:B------:R-:W-:Y:S01]  /*90a0*/  IMAD.WIDE.U32 R54, R57, UR10, R54 ;  /* 0x0000000a39367c25 */ /* 0x000fe2000f8e0036 */
[----:B------:R-:W-:Y:S01]  /*90b0*/  LOP3.LUT R164, R164, R165, RZ, 0x3c, !PT ;  /* 0x000000a5a4a47212 */ /* 0x000fe200078e3cff */
[----:B------:R0:W-:Y:S01]  /*90c0*/  STSM.16.M88.4 [R182], R24 ;  /* 0x00000018b6007844 */ /* 0x0001e20000000200 */
[----:B------:R-:W-:Y:S01]  /*90d0*/  ULDC UR7, c[0x0][0xa88] ;  /* 0x0002a20000077ab9 */ /* 0x000fe20000000800 */
[----:B------:R-:W-:Y:S01]  /*90e0*/  IMAD R41, R3, 0x80, R218 ;  /* 0x0000008003297824 */ /* 0x000fe200078e02da */
[----:B------:R-:W-:Y:S01]  /*90f0*/  ULDC.64 UR8, c[0x0][0xb50] ;  /* 0x0002d40000087ab9 */ /* 0x000fe20000000a00 */
[----:B------:R-:W-:Y:S01]  /*9100*/  IMAD.X R165, RZ, RZ, R193, P4 ;  /* 0x000000ffffa57224 */ /* 0x000fe200020e06c1 */
[----:B------:R-:W-:Y:S01]  /*9110*/  LEA R12, P4, R54, UR8, 0x2 ;  /* 0x00000008360c7c11 */ /* 0x000fe2000f8810ff */
[----:B------:R-:W-:Y:S01]  /*9120*/  IMAD R60, R0, UR7, RZ ;  /* 0x00000007003c7c24 */ /* 0x000fe2000f8e02ff */
[----:B----4-:R-:W-:Y:S01]  /*9130*/  SEL R28, R44, R69, P0 ;  /* 0x000000452c1c7207 */ /* 0x010fe20000000000 */
[----:B------:R-:W1:Y:S01]  /*9140*/  @P3 LDC R63, c[0x0][0xbec] ;  /* 0x0002fb00ff3f3b82 */ /* 0x000e620000000800 */
[----:B------:R-:W-:Y:S01]  /*9150*/  SEL R30, R69, R44, P0 ;  /* 0x0000002c451e7207 */ /* 0x000fe20000000000 */
[----:B------:R-:W-:Y:S01]  /*9160*/  ULDC.64 UR10, c[0x0][0xae8] ;  /* 0x0002ba00000a7ab9 */ /* 0x000fe20000000a00 */
[----:B------:R-:W-:-:S02]  /*9170*/  SEL R29, R90, R91, P0 ;  /* 0x0000005b5a1d7207 */ /* 0x000fc40000000000 */
[----:B------:R-:W-:Y:S01]  /*9180*/  SEL R31, R91, R90, P0 ;  /* 0x0000005a5b1f7207 */ /* 0x000fe20000000000 */
[----:B0-----:R-:W-:Y:S01]  /*9190*/  IMAD.IADD R27, R55, 0x1, R49 ;  /* 0x00000001371b7824 */ /* 0x001fe200078e0231 */
[----:B------:R-:W-:Y:S01]  /*91a0*/  LOP3.LUT P1, RZ, R216, 0x3, RZ, 0xc0, !PT ;  /* 0x00000003d8ff7812 */ /* 0x000fe2000782c0ff */
[----:B------:R-:W-:Y:S01]  /*91b0*/  VIADD R25, R41, 0x8 ;  /* 0x0000000829197836 */ /* 0x000fe20000000000 */
[----:B------:R-:W-:Y:S02]  /*91c0*/  SEL R33, R45, R70, P0 ;  /* 0x000000462d217207 */ /* 0x000fe40000000000 */
[----:B------:R-:W-:Y:S02]  /*91d0*/  SEL R35, R70, R45, P0 ;  /* 0x0000002d46237207 */ /* 0x000fe40000000000 */
[----:B------:R-:W-:Y:S01]  /*91e0*/  LEA.HI.X R54, R54, UR9, R27, 0x2, P4 ;  /* 0x0000000936367c11 */ /* 0x000fe2000a0f141b */
[----:B------:R-:W-:Y:S01]  /*91f0*/  STSM.16.M88.4 [R160], R28 ;  /* 0x0000001ca0007844 */ /* 0x000fe20000000200 */
[----:B------:R-:W-:-:S02]  /*9200*/  ISETP.GE.OR P2, PT, R41, R60, P1 ;  /* 0x0000003c2900720c */ /* 0x000fc40000f46670 */
[----:B------:R-:W-:Y:S01]  /*9210*/  ISETP.GE.OR P1, PT, R25, R60, P1 ;  /* 0x0000003c1900720c */ /* 0x000fe20000f26670 */
[----:B------:R0:W-:Y:S01]  /*9220*/  STSM.16.M88.4 [R176], R32 ;  /* 0x00000020b0007844 */ /* 0x0001e20000000200 */
[----:B------:R-:W-:Y:S02]  /*9230*/  SEL R24, R40, R73, P0 ;  /* 0x0000004928187207 */ /* 0x000fe40000000000 */
[----:B------:R-:W-:Y:S02]  /*9240*/  SEL R26, R73, R40, P0 ;  /* 0x00000028491a7207 */ /* 0x000fe40000000000 */
[----:B------:R-:W-:Y:S02]  /*9250*/  SEL R25, R43, R72, P0 ;  /* 0x000000482b197207 */ /* 0x000fe40000000000 */
[----:B------:R-:W-:Y:S01]  /*9260*/  SEL R27, R72, R43, P0 ;  /* 0x0000002b481b7207 */ /* 0x000fe20000000000 */
[----:B------:R-:W-:Y:S01]  /*9270*/  SHFL.IDX PT, R57, R54, RZ, 0x1c1f ;  /* 0x001c1fff36397589 */ /* 0x000fe200000e0000 */
[----:B--2---:R-:W-:-:S02]  /*9280*/  SEL R44, R46, R53, P0 ;  /* 0x000000352e2c7207 */ /* 0x004fc40000000000 */
[----:B------:R-:W-:Y:S01]  /*9290*/  SEL R45, R47, R76, P0 ;  /* 0x0000004c2f2d7207 */ /* 0x000fe20000000000 */
[----:B------:R2:W-:Y:S01]  /*92a0*/  SHFL.IDX PT, R59, R54, 0x1, 0x1c1f ;  /* 0x003c1f00363b7f89 */ /* 0x0005e200000e0000 */
[----:B------:R-:W-:Y:S02]  /*92b0*/  SEL R46, R53, R46, P0 ;  /* 0x0000002e352e7207 */ /* 0x000fe40000000000 */
[----:B------:R-:W-:Y:S02]  /*92c0*/  SEL R47, R76, R47, P0 ;  /* 0x0000002f4c2f7207 */ /* 0x000fe40000000000 */
[----:B0-----:R-:W-:Y:S02]  /*92d0*/  SEL R32, R9, R52, P0 ;  /* 0x0000003409207207 */ /* 0x001fe40000000000 */
[----:B------:R-:W-:Y:S02]  /*92e0*/  SEL R34, R52, R9, P0 ;  /* 0x0000000934227207 */ /* 0x000fe40000000000 */
[----:B------:R-:W-:-:S02]  /*92f0*/  SEL R33, R42, R115, P0 ;  /* 0x000000732a217207 */ /* 0x000fc40000000000 */
[----:B------:R-:W-:Y:S02]  /*9300*/  SEL R35, R115, R42, P0 ;  /* 0x0000002a73237207 */ /* 0x000fe40000000000 */
[----:B------:R-:W-:Y:S02]  /*9310*/  SEL R52, R7, R50, P0 ;  /* 0x0000003207347207 */ /* 0x000fe40000000000 */
[----:B--2---:R-:W-:Y:S02]  /*9320*/  SEL R54, R50, R7, P0 ;  /* 0x0000000732367207 */ /* 0x004fe40000000000 */
[----:B------:R-:W-:Y:S02]  /*9330*/  SEL R53, R13, R92, P0 ;  /* 0x0000005c0d357207 */ /* 0x000fe40000000000 */
[----:B------:R-:W-:Y:S01]  /*9340*/  SEL R55, R92, R13, P0 ;  /* 0x0000000d5c377207 */ /* 0x000fe20000000000 */
[----:B------:R-:W-:Y:S01]  /*9350*/  STSM.16.M88.4 [R178], R24 ;  /* 0x00000018b2007844 */ /* 0x000fe20000000200 */
[----:B------:R-:W-:-:S02]  /*9360*/  SEL R29, R51, R94, P0 ;  /* 0x0000005e331d7207 */ /* 0x000fc40000000000 */
[----:B------:R-:W-:Y:S02]  /*9370*/  SEL R31, R94, R51, P0 ;  /* 0x000000335e1f7207 */ /* 0x000fe40000000000 */
[----:B------:R-:W-:Y:S02]  /*9380*/  SEL R28, R5, R48, P0 ;  /* 0x00000030051c7207 */ /* 0x000fe40000000000 */
[----:B------:R-:W-:Y:S01]  /*9390*/  SEL R30, R48, R5, P0 ;  /* 0x00000005301e7207 */ /* 0x000fe20000000000 */
[----:B------:R-:W-:Y:S04]  /*93a0*/  STSM.16.M88.4 [R4], R32 ;  /* 0x0000002004007844 */ /* 0x000fe80000000200 */
[----:B------:R-:W-:Y:S04]  /*93b0*/  STSM.16.M88.4 [R8], R44 ;  /* 0x0000002c08007844 */ /* 0x000fe80000000200 */
[----:B------:R-:W-:Y:S04]  /*93c0*/  STSM.16.M88.4 [R6], R52 ;  /* 0x0000003406007844 */ /* 0x000fe80000000200 */
[----:B------:R0:W-:Y:S01]  /*93d0*/  STSM.16.M88.4 [R2], R28 ;  /* 0x0000001c02007844 */ /* 0x0001e20000000200 */
[----:B------:R-:W-:-:S03]  /*93e0*/  UIMAD UR7, UR12, UR10, URZ ;  /* 0x0000000a0c0772a4 */ /* 0x000fc6000f8e023f */
[----:B------:R-:W2:Y:S01]  /*93f0*/  SHFL.IDX PT, R56, R12, RZ, 0x1c1f ;  /* 0x001c1fff0c387589 */ /* 0x000ea200000e0000 */
[----:B------:R-:W-:Y:S01]  /*9400*/  BAR.SYNC.DEFER_BLOCKING 0x1, 0x100 ;  /* 0x0044000000007b1d */ /* 0x000fe20000010000 */
[----:B------:R-:W-:-:S05]  /*9410*/  UIMAD.WIDE.U32 UR8, UR5, UR10, URZ ;  /* 0x0000000a050872a5 */ /* 0x000fca000f8e003f */
[----:B------:R-:W3:Y:S01]  /*9420*/  SHFL.IDX PT, R58, R12, 0x1, 0x1c1f ;  /* 0x003c1f000c3a7f89 */ /* 0x000ee200000e0000 */
[----:B------:R-:W-:Y:S01]  /*9430*/  UIMAD UR5, UR5, UR11, UR7 ;  /* 0x0000000b050572a4 */ /* 0x000fe2000f8e0207 */
[----:B0-----:R-:W-:Y:S02]  /*9440*/  IMAD R2, R22, 0x20, R23 ;  /* 0x0000002016027824 */ /* 0x001fe400078e0217 */
[----:B------:R-:W-:Y:S02]  /*9450*/  ULDC.64 UR10, c[0x0][0xaf0] ;  /* 0x0002bc00000a7ab9 */ /* 0x000fe40000000a00 */
[----:B------:R-:W-:Y:S01]  /*9460*/  UIMAD UR4, UR4, UR10, URZ ;  /* 0x0000000a040472a4 */ /* 0x000fe2000f8e023f */
[----:B------:R-:W-:Y:S01]  /*9470*/  IMAD R62, R3, 0x80, R2 ;  /* 0x00000080033e7824 */ /* 0x000fe200078e0202 */
[----:B------:R-:W-:Y:S02]  /*9480*/  UIADD3 UR5, UR9, UR5, URZ ;  /* 0x0000000509057290 */ /* 0x000fe4000fffe03f */
[----:B------:R-:W-:Y:S01]  /*9490*/  UIMAD UR7, UR40, UR11, UR4 ;  /* 0x0000000b280772a4 */ /* 0x000fe2000f8e0204 */
[----:B-1----:R-:W-:-:S02]  /*94a0*/  @P3 IMAD.HI.U32 R2, R62, R63, RZ ;  /* 0x0000003f3e023227 */ /* 0x002fc400078e00ff */
[----:B------:R-:W-:Y:S01]  /*94b0*/  UMOV UR4, UR8 ;  /* 0x0000000800047c82 */ /* 0x000fe20008000000 */
[----:B------:R-:W-:Y:S01]  /*94c0*/  LOP3.LUT R196, R197, 0x380, RZ, 0xc0, !PT ;  /* 0x00000380c5c47812 */ /* 0x000fe200078ec0ff */
[----:B------:R-:W-:Y:S01]  /*94d0*/  UIMAD.WIDE.U32 UR4, UR40, UR10, UR4 ;  /* 0x0000000a280472a5 */ /* 0x000fe2000f8e0004 */
[----:B------:R-:W-:Y:S01]  /*94e0*/  IMAD.MOV.U32 R61, RZ, RZ, R62 ;  /* 0x000000ffff3d7224 */ /* 0x000fe200078e003e */
[----:B------:R-:W-:Y:S01]  /*94f0*/  @P3 SHF.R.U32.HI R61, RZ, R65, R2 ;  /* 0x00000041ff3d3219 */ /* 0x000fe20000011602 */
[----:B--2---:R-:W-:Y:S01]  /*9500*/  @!P2 ST.E desc[UR48][R56.64], R200 ;  /* 0x000000c83800a985 */ /* 0x004fe2000c101930 */
[----:B------:R-:W-:Y:S02]  /*9510*/  UIADD3 UR7, UR5, UR7, URZ ;  /* 0x0000000705077290 */ /* 0x000fe4000fffe03f */
[----:B------:R-:W-:Y:S01]  /*9520*/  SHF.R.S32.HI R2, RZ, 0x1f, R61 ;  /* 0x0000001fff027819 */ /* 0x000fe2000001143d */
[----:B------:R-:W-:Y:S01]  /*9530*/  ULDC.64 UR8, c[0x0][0xad8] ;  /* 0x0002b60000087ab9 */ /* 0x000fe20000000a00 */
[----:B------:R-:W-:Y:S01]  /*9540*/  SHF.R.U64 R196, R196, 0x3, RZ ;  /* 0x00000003c4c47819 */ /* 0x000fe200000012ff */
[----:B---3--:R0:W-:Y:S01]  /*9550*/  @!P1 ST.E desc[UR48][R58.64], R202 ;  /* 0x000000ca3a009985 */ /* 0x0081e2000c101930 */
[----:B------:R-:W-:Y:S01]  /*9560*/  LOP3.LUT R194, R194, R157, RZ, 0x3c, !PT ;  /* 0x0000009dc2c27212 */ /* 0x000fe200078e3cff */
[----:B------:R-:W-:Y:S01]  /*9570*/  IMAD R69, R3, 0x80, R23 ;  /* 0x0000008003457824 */ /* 0x000fe200078e0217 */
[----:B------:R-:W-:Y:S01]  /*9580*/  UIADD3 UR6, UR6, 0x38820, URZ ;  /* 0x0003882006067890 */ /* 0x000fe2000fffe03f */
[----:B------:R1:W5:Y:S01]  /*9590*/  LD.E.128 R44, desc[UR48][R20.64] ;  /* 0x00000030142c7980 */ /* 0x000362000c101d00 */
[----:B------:R-:W-:Y:S01]  /*95a0*/  LOP3.LUT R196, R196, R197, RZ, 0x3c, !PT ;  /* 0x000000c5c4c47212 */ /* 0x000fe200078e3cff */
[----:B------:R-:W-:Y:S01]  /*95b0*/  IMAD.MOV R65, RZ, RZ, -R61 ;  /* 0x000000ffff417224 */ /* 0x000fe200078e0a3d */
[----:B------:R-:W-:Y:S01]  /*95c0*/  UIADD3 UR37, UR37, 0x1, URZ ;  /* 0x0000000125257890 */ /* 0x000fe2000fffe03f */
[----:B------:R-:W-:Y:S01]  /*95d0*/  IMAD.X R197, RZ, RZ, R193, P5 ;  /* 0x000000ffffc57224 */ /* 0x000fe200028e06c1 */
[----:B------:R2:W5:Y:S01]  /*95e0*/  LD.E.128 R40, desc[UR48][R192.64] ;  /* 0x00000030c0287980 */ /* 0x000562000c101d00 */
[----:B------:R-:W-:-:S03]  /*95f0*/  ULDC.64 UR10, c[0x0][0xa80] ;  /* 0x0002a000000a7ab9 */ /* 0x000fc60000000a00 */
[----:B------:R2:W5:Y:S01]  /*9600*/  LD.E.128 R36, desc[UR48][R10.64] ;  /* 0x000000300a247980 */ /* 0x000562000c101d00 */
[----:B-1----:R-:W-:Y:S02]  /*9610*/  IMAD.U32 R20, RZ, RZ, UR4 ;  /* 0x00000004ff147e24 */ /* 0x002fe4000f8e00ff */
[----:B------:R-:W-:Y:S01]  /*9620*/  IMAD.U32 R21, RZ, RZ, UR5 ;  /* 0x00000005ff157e24 */ /* 0x000fe2000f8e00ff */
[----:B------:R-:W-:Y:S01]  /*9630*/  ULDC.64 UR4, c[0x0][0xae0] ;  /* 0x0002b80000047ab9 */ /* 0x000fe20000000a00 */
[----:B------:R-:W-:Y:S01]  /*9640*/  MOV R21, UR7 ;  /* 0x0000000700157c02 */ /* 0x000fe20008000f00 */
[----:B------:R-:W-:Y:S01]  /*9650*/  IMAD R2, R2, UR4, RZ ;  /* 0x0000000402027c24 */ /* 0x000fe2000f8e02ff */
[----:B------:R-:W5:Y:S01]  /*9660*/  LD.E.128 R12, desc[UR48][R14.64] ;  /* 0x000000300e0c7980 */ /* 0x000f62000c101d00 */
[----:B------:R-:W-:Y:S02]  /*9670*/  IMAD.X R157, RZ, RZ, R193, P6 ;  /* 0x000000ffff9d7224 */ /* 0x000fe400030e06c1 */
[C---:B------:R-:W-:Y:S01]  /*9680*/  IMAD R63, R61.reuse, UR5, R2 ;  /* 0x000000053d3f7c24 */ /* 0x040fe2000f8e0202 */
[----:B------:R2:W5:Y:S01]  /*9690*/  LD.E.128 R24, desc[UR48][R152.64] ;  /* 0x0000003098187980 */ /* 0x000562000c101d00 */
[----:B------:R-:W-:-:S03]  /*96a0*/  IMAD.WIDE.U32 R20, R61, UR4, R20 ;  /* 0x000000043d147c25 */ /* 0x000fc6000f8e0014 */
[----:B------:R2:W5:Y:S01]  /*96b0*/  LD.E.128 R48, desc[UR48][R154.64] ;  /* 0x000000309a307980 */ /* 0x000562000c101d00 */
[----:B------:R-:W-:-:S03]  /*96c0*/  IMAD R61, R0, R65, R62 ;  /* 0x00000041003d7224 */ /* 0x000fc600078e023e */
[----:B------:R2:W5:Y:S02]  /*96d0*/  LD.E.128 R32, desc[UR48][R158.64] ;  /* 0x000000309e207980 */ /* 0x000564000c101d00 */
[----:B------:R-:W-:Y:S02]  /*96e0*/  SHF.R.S32.HI R0, RZ, 0x1f, R61 ;  /* 0x0000001fff007819 */ /* 0x000fe4000001143d */
[----:B------:R-:W5:Y:S04]  /*96f0*/  LD.E.128 R160, desc[UR48][R162.64] ;  /* 0x00000030a2a07980 */ /* 0x000f68000c101d00 */
[----:B------:R2:W5:Y:S04]  /*9700*/  LD.E.128 R4, desc[UR48][R166.64] ;  /* 0x00000030a6047980 */ /* 0x000568000c101d00 */
[----:B------:R2:W5:Y:S04]  /*9710*/  LD.E.128 R52, desc[UR48][R168.64] ;  /* 0x00000030a8347980 */ /* 0x000568000c101d00 */
[----:B------:R-:W5:Y:S04]  /*9720*/  LD.E.128 R172, desc[UR48][R172.64] ;  /* 0x00000030acac7980 */ /* 0x000f68000c101d00 */
[----:B------:R2:W5:Y:S04]  /*9730*/  LD.E.128 R28, desc[UR48][R156.64] ;  /* 0x000000309c1c7980 */ /* 0x000568000c101d00 */
[----:B0-----:R2:W5:Y:S04]  /*9740*/  LD.E.128 R56, desc[UR48][R164.64] ;  /* 0x00000030a4387980 */ /* 0x001568000c101d00 */
[----:B------:R2:W5:Y:S04]  /*9750*/  LD.E.128 R8, desc[UR48][R170.64] ;  /* 0x00000030aa087980 */ /* 0x000568000c101d00 */
[----:B------:R-:W5:Y:S04]  /*9760*/  LD.E.128 R192, desc[UR48][R194.64] ;  /* 0x00000030c2c07980 */ /* 0x000f68000c101d00 */
[----:B------:R-:W5:Y:S01]  /*9770*/  LD.E.128 R196, desc[UR48][R196.64] ;  /* 0x00000030c4c47980 */ /* 0x000f62000c101d00 */
[----:B------:R-:W-:Y:S01]  /*9780*/  @!PT LDS RZ, [RZ] ;  /* 0x00000000fffff984 */ /* 0x000fe20000000800 */
[----:B------:R-:W-:Y:S01]  /*9790*/  @!PT LDS RZ, [RZ] ;  /* 0x00000000fffff984 */ /* 0x000fe20000000800 */
[----:B------:R-:W-:Y:S01]  /*97a0*/  @!PT LDS RZ, [RZ] ;  /* 0x00000000fffff984 */ /* 0x000fe20000000800 */
[----:B------:R-:W-:Y:S01]  /*97b0*/  @!PT LDS RZ, [RZ] ;  /* 0x00000000fffff984 */ /* 0x000fe20000000800 */
[----:B------:R0:W-:Y:S06]  /*97c0*/  MEMBAR.ALL.CTA ;  /* 0x0000000000007992 */ /* 0x0001ec0000008000 */
[----:B0-----:R-:W0:Y:S01]  /*97d0*/  FENCE.VIEW.ASYNC.S ;  /* 0x00000000000073c6 */ /* 0x001e220000000000 */
[----:B------:R-:W-:-:S02]  /*97e0*/  IMAD.IADD R21, R21, 0x1, R63 ;  /* 0x0000000115157824 */ /* 0x000fc400078e023f */
[----:B------:R-:W-:Y:S02]  /*97f0*/  IMAD R0, R0, UR8, RZ ;  /* 0x0000000800007c24 */ /* 0x000fe4000f8e02ff */
[----:B------:R-:W-:Y:S01]  /*9800*/  IMAD.WIDE.U32 R2, R61, UR8, R20 ;  /* 0x000000083d027c25 */ /* 0x000fe2000f8e0014 */
[----:B------:R-:W-:-:S03]  /*9810*/  ISETP.GE.AND P2, PT, R69, R60, PT ;  /* 0x0000003c4500720c */ /* 0x000fc60003f46270 */
[----:B------:R-:W-:Y:S01]  /*9820*/  IMAD R65, R61, UR9, R0 ;  /* 0x000000093d417c24 */ /* 0x000fe2000f8e0200 */
[----:B------:R-:W-:Y:S01]  /*9830*/  LEA R0, P3, R2, UR10, 0x1 ;  /* 0x0000000a02007c11 */ /* 0x000fe2000f8608ff */
[----:B------:R-:W-:Y:S02]  /*9840*/  UPRMT UR6, URZ, 0x654, UR6 ;  /* 0x000006543f067896 */ /* 0x000fe40008000006 */
[----:B------:R-:W-:Y:S01]  /*9850*/  IMAD.IADD R3, R3, 0x1, R65 ;  /* 0x0000000103037824 */ /* 0x000fe200078e0241 */
[----:B------:R-:W-:Y:S01]  /*9860*/  UISETP.NE.AND UP0, UPT, UR37, 0x2, UPT ;  /* 0x000000022500788c */ /* 0x000fe2000bf05270 */
[----:B------:R-:W-:-:S03]  /*9870*/  VIADD R21, R69, 0x40 ;  /* 0x0000004045157836 */ /* 0x000fc60000000000 */
[----:B------:R-:W-:Y:S01]  /*9880*/  LEA.HI.X R61, R2, UR11, R3, 0x1, P3 ;  /* 0x0000000b023d7c11 */ /* 0x000fe200098f0c03 */
[----:B------:R-:W-:Y:S01]  /*9890*/  USEL UR5, URZ, 0x1, UP0 ;  /* 0x000000013f057887 */ /* 0x000fe20008000000 */
[----:B------:R-:W-:Y:S01]  /*98a0*/  VIADD R63, R69, 0x20 ;  /* 0x00000020453f7836 */ /* 0x000fe20000000000 */
[----:B------:R-:W-:Y:S01]  /*98b0*/  ULDC UR4, c[0x0][0xc] ;  /* 0x0000030000047ab9 */ /* 0x000fe20000000800 */
[-C--:B------:R-:W-:Y:S01]  /*98c0*/  ISETP.GE.AND P0, PT, R21, R60.reuse, PT ;  /* 0x0000003c1500720c */ /* 0x080fe20003f06270 */
[----:B------:R-:W-:Y:S01]  /*98d0*/  UIADD3 UR41, UR4, UR41, URZ ;  /* 0x0000002904297290 */ /* 0x000fe2000fffe03f */
[----:B0-----:R2:W0:Y:S01]  /*98e0*/  SHFL.IDX PT, R20, R0, RZ, 0x181f ;  /* 0x00181fff00147589 */ /* 0x00142200000e0000 */
[----:B------:R-:W-:Y:S01]  /*98f0*/  USEL UR37, UR37, URZ, UP0 ;  /* 0x0000003f25257287 */ /* 0x000fe20008000000 */
[----:B------:R-:W-:Y:S01]  /*9900*/  SYNCS.ARRIVE.TRANS64.RED.A1T0 RZ, [UR6], RZ ;  /* 0x000000ffffff79a7 */ /* 0x000fe20008100406 */
[----:B------:R-:W-:Y:S01]  /*9910*/  ULOP3.LUT UR36, UR36, UR5, URZ, 0x3c, !UPT ;  /* 0x0000000524247292 */ /* 0x000fe2000f8e3c3f */
[----:B------:R2:W1:Y:S01]  /*9920*/  SHFL.IDX PT, R21, R61, RZ, 0x181f ;  /* 0x00181fff3d157589 */ /* 0x00046200000e0000 */
[----:B------:R-:W-:Y:S01]  /*9930*/  BSSY B0, `(.L_x_31) ;  /* 0x0000013000007945 */ /* 0x000fe20003800000 */
[----:B------:R-:W-:-:S03]  /*9940*/  ISETP.GE.AND P1, PT, R63, R60, PT ;  /* 0x0000003c3f00720c */ /* 0x000fc60003f26270 */
[----:B------:R-:W-:Y:S10]  /*9950*/  @P2 BRA `(.L_x_32) ;  /* 0x0000000000402947 */ /* 0x000ff40003800000 */
[----:B------:R-:W-:Y:S02]  /*9960*/  ULDC UR4, c[0x0][0xac8] ;  /* 0x0002b20000047ab9 */ /* 0x000fe40000000800 */
[----:B------:R-:W-:Y:S02]  /*9970*/  ISETP.GE.AND P4, PT, R19, UR4, PT ;  /* 0x0000000413007c0c */ /* 0x000fe4000bf86270 */
[----:B------:R-:W-:Y:S02]  /*9980*/  ISETP.GE.AND P3, PT, R18, UR4, PT ;  /* 0x0000000412007c0c */ /* 0x000fe4000bf66270 */
[----:B------:R-:W-:Y:S02]  /*9990*/  ISETP.GE.AND P2, PT, R17, UR4, PT ;  /* 0x0000000411007c0c */ /* 0x000fe4000bf46270 */
[----:B------:R-:W-:-:S07]  /*99a0*/  ISETP.GE.AND P5, PT, R16, UR4, PT ;  /* 0x0000000410007c0c */ /* 0x000fce000bfa6270 */
[----:B0-----:R-:W-:-:S04]  /*99b0*/  @!P4 LEA R62, P6, R19, R20, 0x1 ;  /* 0x00000014133ec211 */ /* 0x001fc800078c08ff */
[----:B-1----:R-:W-:Y:S02]  /*99c0*/  @!P4 LEA.HI.X R63, R19, R21, R224, 0x1, P6 ;  /* 0x00000015133fc211 */ /* 0x002fe400030f0ce0 */
[----:B------:R-:W-:Y:S01]  /*99d0*/  @!P3 LEA R64, P6, R18, R20, 0x1 ;  /* 0x000000141240b211 */ /* 0x000fe200078c08ff */
[----:B------:R-:W-:-:S03]  /*99e0*/  @!P5 IMAD.WIDE R2, R16, 0x2, R20 ;  /* 0x000000021002d825 */ /* 0x000fc600078e0214 */
[-C--:B------:R-:W-:Y:S02]  /*99f0*/  @!P3 LEA.HI.X R65, R18, R21.reuse, R223, 0x1, P6 ;  /* 0x000000151241b211 */ /* 0x080fe400030f0cdf */
[C---:B------:R-:W-:Y:S01]  /*9a00*/  @!P2 LEA R66, P6, R17.reuse, R20, 0x1 ;  /* 0x000000141142a211 */ /* 0x040fe200078c08ff */
[----:B-----5:R3:W-:Y:S03]  /*9a10*/  @!P5 ST.E.128 desc[UR48][R2.64], R40 ;  /* 0x000000280200d985 */ /* 0x0207e6000c101d30 */
[----:B------:R-:W-:Y:S01]  /*9a20*/  @!P2 LEA.HI.X R67, R17, R21, R222, 0x1, P6 ;  /* 0x000000151143a211 */ /* 0x000fe200030f0cde */
[----:B------:R3:W-:Y:S04]  /*9a30*/  @!P4 ST.E.128 desc[UR48][R62.64], R48 ;  /* 0x000000303e00c985 */ /* 0x0007e8000c101d30 */
[----:B------:R3:W-:Y:S04]  /*9a40*/  @!P3 ST.E.128 desc[UR48][R64.64], R52 ;  /* 0x000000344000b985 */ /* 0x0007e8000c101d30 */
[----:B------:R3:W-:Y:S02]  /*9a50*/  @!P2 ST.E.128 desc[UR48][R66.64], R56 ;  /* 0x000000384200a985 */ /* 0x0007e4000c101d30 */
.L_x_32:
[----:B------:R-:W-:Y:S05]  /*9a60*/  BSYNC B0 ;  /* 0x0000000000007941 */ /* 0x000fea0003800000 */
.L_x_31:
[----:B-1----:R1:W4:Y:S01]  /*9a70*/  SHFL.IDX PT, R21, R61, 0x1, 0x181f ;  /* 0x00381f003d157f89 */ /* 0x00232200000e0000 */
[----:B------:R-:W-:Y:S03]  /*9a80*/  BSSY B0, `(.L_x_33) ;  /* 0x0000013000007945 */ /* 0x000fe60003800000 */
[----:B0-----:R1:W0:Y:S01]  /*9a90*/  SHFL.IDX PT, R20, R0, 0x1, 0x181f ;  /* 0x00381f0000147f89 */ /* 0x00122200000e0000 */
[----:B------:R-:W-:Y:S05]  /*9aa0*/  @P1 BRA `(.L_x_34) ;  /* 0x0000000000401947 */ /* 0x000fea0003800000 */
[----:B------:R-:W-:Y:S02]  /*9ab0*/  ULDC UR4, c[0x0][0xac8] ;  /* 0x0002b20000047ab9 */ /* 0x000fe40000000800 */
[----:B------:R-:W-:Y:S02]  /*9ac0*/  ISETP.GE.AND P3, PT, R19, UR4, PT ;  /* 0x0000000413007c0c */ /* 0x000fe4000bf66270 */
[----:B------:R-:W-:Y:S02]  /*9ad0*/  ISETP.GE.AND P2, PT, R18, UR4, PT ;  /* 0x0000000412007c0c */ /* 0x000fe4000bf46270 */
[----:B------:R-:W-:Y:S02]  /*9ae0*/  ISETP.GE.AND P1, PT, R17, UR4, PT ;  /* 0x0000000411007c0c */ /* 0x000fe4000bf26270 */
[----:B------:R-:W-:-:S07]  /*9af0*/  ISETP.GE.AND P4, PT, R16, UR4, PT ;  /* 0x0000000410007c0c */ /* 0x000fce000bf86270 */
[CC--:B0--3-5:R-:W-:Y:S02]  /*9b00*/  @!P3 LEA R40, P6, R19.reuse, R20.reuse, 0x1 ;  /* 0x000000141328b211 */ /* 0x0e9fe400078c08ff */
[-C--:B------:R-:W-:Y:S02]  /*9b10*/  @!P2 LEA R42, P5, R18, R20.reuse, 0x1 ;  /* 0x00000014122aa211 */ /* 0x080fe400078a08ff */
[-C--:B----4-:R-:W-:Y:S02]  /*9b20*/  @!P3 LEA.HI.X R41, R19, R21.reuse, R224, 0x1, P6 ;  /* 0x000000151329b211 */ /* 0x090fe400030f0ce0 */
[C---:B------:R-:W-:Y:S01]  /*9b30*/  @!P1 LEA R48, P6, R17.reuse, R20, 0x1 ;  /* 0x0000001411309211 */ /* 0x040fe200078c08ff */
[----:B------:R-:W-:Y:S01]  /*9b40*/  @!P4 IMAD.WIDE R2, R16, 0x2, R20 ;  /* 0x000000021002c825 */ /* 0x000fe200078e0214 */
[-C--:B------:R-:W-:Y:S02]  /*9b50*/  @!P2 LEA.HI.X R43, R18, R21.reuse, R223, 0x1, P5 ;  /* 0x00000015122ba211 */ /* 0x080fe400028f0cdf */
[----:B------:R-:W-:-:S02]  /*9b60*/  @!P1 LEA.HI.X R49, R17, R21, R222, 0x1, P6 ;  /* 0x0000001511319211 */ /* 0x000fc400030f0cde */
[----:B------:R0:W-:Y:S04]  /*9b70*/  @!P4 ST.E.128 desc[UR48][R2.64], R36 ;  /* 0x000000240200c985 */ /* 0x0001e8000c101d30 */
[----:B------:R0:W-:Y:S04]  /*9b80*/  @!P3 ST.E.128 desc[UR48][R40.64], R32 ;  /* 0x000000202800b985 */ /* 0x0001e8000c101d30 */
[----:B------:R0:W-:Y:S04]  /*9b90*/  @!P2 ST.E.128 desc[UR48][R42.64], R172 ;  /* 0x000000ac2a00a985 */ /* 0x0001e8000c101d30 */
[----:B------:R0:W-:Y:S02]  /*9ba0*/  @!P1 ST.E.128 desc[UR48][R48.64], R8 ;  /* 0x0000000830009985 */ /* 0x0001e4000c101d30 */
.L_x_34:
[----:B------:R-:W-:Y:S05]  /*9bb0*/  BSYNC B0 ;  /* 0x0000000000007941 */ /* 0x000fea0003800000 */
.L_x_33:
[----:B0----5:R0:W0:Y:S01]  /*9bc0*/  SHFL.IDX PT, R9, R61, 0x2, 0x181f ;  /* 0x00581f003d097f89 */ /* 0x02102200000e0000 */
[----:B------:R-:W-:Y:S03]  /*9bd0*/  BSSY B0, `(.L_x_35) ;  /* 0x0000013000007945 */ /* 0x000fe60003800000 */
[----:B------:R0:W0:Y:S01]  /*9be0*/  SHFL.IDX PT, R8, R0, 0x2, 0x181f ;  /* 0x00581f0000087f89 */ /* 0x00002200000e0000 */
[----:B------:R-:W-:Y:S05]  /*9bf0*/  @P0 BRA `(.L_x_36) ;  /* 0x0000000000400947 */ /* 0x000fea0003800000 */
[----:B------:R-:W-:Y:S02]  /*9c00*/  ULDC UR4, c[0x0][0xac8] ;  /* 0x0002b20000047ab9 */ /* 0x000fe40000000800 */
[----:B------:R-:W-:Y:S02]  /*9c10*/  ISETP.GE.AND P4, PT, R19, UR4, PT ;  /* 0x0000000413007c0c */ /* 0x000fe4000bf86270 */
[----:B------:R-:W-:Y:S02]  /*9c20*/  ISETP.GE.AND P5, PT, R18, UR4, PT ;  /* 0x0000000412007c0c */ /* 0x000fe4000bfa6270 */
[----:B------:R-:W-:Y:S02]  /*9c30*/  ISETP.GE.AND P6, PT, R17, UR4, PT ;  /* 0x0000000411007c0c */ /* 0x000fe4000bfc6270 */
[----:B------:R-:W-:-:S07]  /*9c40*/  ISETP.GE.AND P3, PT, R16, UR4, PT ;  /* 0x0000000410007c0c */ /* 0x000fce000bf66270 */
[-C--:B0-2---:R-:W-:Y:S02]  /*9c50*/  @!P4 LEA R10, P0, R19, R8.reuse, 0x1 ;  /* 0x00000008130ac211 */ /* 0x085fe400078008ff */
[-C--:B------:R-:W-:Y:S02]  /*9c60*/  @!P5 LEA R20, P1, R18, R8.reuse, 0x1 ;  /* 0x000000081214d211 */ /* 0x080fe400078208ff */
[----:B------:R-:W-:Y:S02]  /*9c70*/  @!P6 LEA R32, P2, R17, R8, 0x1 ;  /* 0x000000081120e211 */ /* 0x000fe400078408ff */
[----:B---3--:R-:W-:Y:S01]  /*9c80*/  @!P3 IMAD.WIDE R2, R16, 0x2, R8 ;  /* 0x000000021002b825 */ /* 0x008fe200078e0208 */
[-C--:B------:R-:W-:Y:S02]  /*9c90*/  @!P4 LEA.HI.X R11, R19, R9.reuse, R224, 0x1, P0 ;  /* 0x00000009130bc211 */ /* 0x080fe400000f0ce0 */
[-C--:B----4-:R-:W-:Y:S02]  /*9ca0*/  @!P5 LEA.HI.X R21, R18, R9.reuse, R223, 0x1, P1 ;  /* 0x000000091215d211 */ /* 0x090fe400008f0cdf */
[----:B------:R-:W-:Y:S01]  /*9cb0*/  @!P6 LEA.HI.X R33, R17, R9, R222, 0x1, P2 ;  /* 0x000000091121e211 */ /* 0x000fe200010f0cde */
[----:B------:R0:W-:Y:S04]  /*9cc0*/  @!P3 ST.E.128 desc[UR48][R2.64], R12 ;  /* 0x0000000c0200b985 */ /* 0x0001e8000c101d30 */
[----:B------:R0:W-:Y:S04]  /*9cd0*/  @!P4 ST.E.128 desc[UR48][R10.64], R160 ;  /* 0x000000a00a00c985 */ /* 0x0001e8000c101d30 */
[----:B------:R0:W-:Y:S04]  /*9ce0*/  @!P5 ST.E.128 desc[UR48][R20.64], R44 ;  /* 0x0000002c1400d985 */ /* 0x0001e8000c101d30 */
[----:B------:R0:W-:Y:S02]  /*9cf0*/  @!P6 ST.E.128 desc[UR48][R32.64], R192 ;  /* 0x000000c02000e985 */ /* 0x0001e4000c101d30 */
.L_x_36:
[----:B------:R-:W-:Y:S05]  /*9d00*/  BSYNC B0 ;  /* 0x0000000000007941 */ /* 0x000fea0003800000 */
.L_x_35:
[----:B0--3--:R-:W-:Y:S01]  /*9d10*/  VIADD R3, R69, 0x60 ;  /* 0x0000006045037836 */ /* 0x009fe20000000000 */
[----:B------:R0:W3:Y:S01]  /*9d20*/  SHFL.IDX PT, R9, R61, 0x3, 0x181f ;  /* 0x00781f003d097f89 */ /* 0x0000e200000e0000 */
[----:B------:R-:W-:Y:S01]  /*9d30*/  UIADD3 UR42, UR42, 0x1, URZ ;  /* 0x000000012a2a7890 */ /* 0x000fe2000fffe03f */
[----:B------:R-:W-:Y:S02]  /*9d40*/  BSSY B0, `(.L_x_37) ;  /* 0x0000014000007945 */ /* 0x000fe40003800000 */
[----:B------:R-:W-:Y:S01]  /*9d50*/  ISETP.GE.AND P0, PT, R3, R60, PT ;  /* 0x0000003c0300720c */ /* 0x000fe20003f06270 */
[----:B------:R0:W0:-:S12]  /*9d60*/  SHFL.IDX PT, R8, R0, 0x3, 0x181f ;  /* 0x00781f0000087f89 */ /* 0x00001800000e0000 */
        /* <DEDUP_REMOVED lines=11> */
[-C--:B------:R-:W-:Y:S02]  /*9e20*/  @!P5 LEA.HI.X R13, R18, R9.reuse, R223, 0x1, P1 ;  /* 0x00000009120dd211 */ /* 0x080fe400008f0cdf */
[----:B------:R-:W-:Y:S01]  /*9e30*/  @!P6 LEA.HI.X R15, R17, R9, R222, 0x1, P2 ;  /* 0x00000009110fe211 */ /* 0x000fe200010f0cde */
[----:B------:R0:W-:Y:S04]  /*9e40*/  @!P3 ST.E.128 desc[UR48][R2.64], R24 ;  /* 0x000000180200b985 */ /* 0x0001e8000c101d30 */
[----:B------:R0:W-:Y:S04]  /*9e50*/  @!P4 ST.E.128 desc[UR48][R10.64], R4 ;  /* 0x000000040a00c985 */ /* 0x0001e8000c101d30 */
[----:B------:R0:W-:Y:S04]  /*9e60*/  @!P5 ST.E.128 desc[UR48][R12.64], R28 ;  /* 0x0000001c0c00d985 */ /* 0x0001e8000c101d30 */
[----:B------:R0:W-:Y:S02]  /*9e70*/  @!P6 ST.E.128 desc[UR48][R14.64], R196 ;  /* 0x000000c40e00e985 */ /* 0x0001e4000c101d30 */
.L_x_38:
[----:B------:R-:W-:Y:S05]  /*9e80*/  BSYNC B0 ;  /* 0x0000000000007941 */ /* 0x000fea0003800000 */
.L_x_37:
[----:B012---:R-:W0:Y:S02]  /*9e90*/  LDC R0, c[0x0][0xc34] ;  /* 0x00030d00ff007b82 */ /* 0x007e240000000800 */
[----:B0-----:R-:W-:-:S13]  /*9ea0*/  ISETP.LE.AND P0, PT, R0, UR41, PT ;  /* 0x0000002900007c0c */ /* 0x001fda000bf03270 */
[----:B------:R-:W-:Y:S05]  /*9eb0*/  @!P0 BRA `(.L_x_39) ;  /* 0xffffff6c00948947 */ /* 0x000fea000383ffff */
[----:B------:R-:W-:Y:S05]  /*9ec0*/  EXIT ;  /* 0x000000000000794d */ /* 0x000fea0003800000 */
.L_x_5:
[----:B------:R-:W-:-:S08]  /*9ed0*/  NOP ;  /* 0x0000000000007918 */ /* 0x000fd00000000000 */
[----:B------:R-:W0:-:S00]  /*9ee0*/  USETMAXREG.DEALLOC.CTAPOOL 0x28 ;  /* 0x00000028000079c8 */ /* 0x000e0000080e0500 */
[----:B------:R-:W1:Y:S01]  /*9ef0*/  S2UR UR37, SR_CTAID.X ;  /* 0x00000000002579c3 */ /* 0x000e620000002500 */
[----:B------:R-:W-:Y:S01]  /*9f00*/  UMOV UR36, 0x1 ;  /* 0x0000000100247882 */ /* 0x000fe20000000000 */
[----:B0-----:R-:W-:Y:S02]  /*9f10*/  IMAD.MOV.U32 R29, RZ, RZ, RZ ;  /* 0x000000ffff1d7224 */ /* 0x001fe400078e00ff */
[----:B------:R-:W-:-:S04]  /*9f20*/  IMAD.MOV.U32 R31, RZ, RZ, 0x1 ;  /* 0x00000001ff1f7424 */ /* 0x000fc800078e00ff */
[----:B------:R-:W1:Y:S02]  /*9f30*/  LDC R2, c[0x0][0xc34] ;  /* 0x00030d00ff027b82 */ /* 0x000e640000000800 */
[----:B-1----:R-:W-:-:S13]  /*9f40*/  ISETP.LE.AND P0, PT, R2, UR37, PT ;  /* 0x0000002502007c0c */ /* 0x002fda000bf03270 */
[----:B------:R-:W-:Y:S05]  /*9f50*/  @P0 BRA `(.L_x_40) ;  /* 0x0000004c00800947 */ /* 0x000fea0003800000 */
[----:B------:R-:W-:Y:S01]  /*9f60*/  ULDC.64 UR4, c[0x0][0x418] ;  /* 0x0001060000047ab9 */ /* 0x000fe20000000a00 */
[----:B------:R-:W0:Y:S01]  /*9f70*/  S2R R4, SR_TID.X ;  /* 0x0000000000047919 */ /* 0x000e220000002100 */
[----:B------:R-:W-:Y:S01]  /*9f80*/  UISETP.NE.U32.AND UP0, UPT, UR4, URZ, UPT ;  /* 0x0000003f0400728c */ /* 0x000fe2000bf05070 */
[----:B------:R-:W-:Y:S01]  /*9f90*/  IMAD.MOV.U32 R36, RZ, RZ, 0x40 ;  /* 0x00000040ff247424 */ /* 0x000fe200078e00ff */
[----:B------:R-:W-:Y:S01]  /*9fa0*/  ULDC.64 UR6, c[0x0][0x2f0] ;  /* 0x0000bc0000067ab9 */ /* 0x000fe20000000a00 */
[----:B------:R-:W-:Y:S01]  /*9fb0*/  ULDC UR4, c[0x0][0x424] ;  /* 0x0001090000047ab9 */ /* 0x000fe20000000800 */
[----:B------:R-:W-:Y:S01]  /*9fc0*/  UISETP.NE.AND.EX UP0, UPT, UR5, URZ, UPT, UP0 ;  /* 0x0000003f0500728c */ /* 0x000fe2000bf05300 */
[----:B------:R-:W-:Y:S01]  /*9fd0*/  IMAD.MOV.U32 R34, RZ, RZ, 0x20 ;  /* 0x00000020ff227424 */ /* 0x000fe200078e00ff */
[----:B------:R-:W-:Y:S01]  /*9fe0*/  ULDC UR40, c[0x0][0x448] ;  /* 0x0001120000287ab9 */ /* 0x000fe20000000800 */
[----:B------:R-:W-:Y:S01]  /*9ff0*/  LOP3.LUT R16, R16, 0xf7ffffff, RZ, 0xc0, !PT ;  /* 0xf7ffffff10107812 */ /* 0x000fe200078ec0ff */
[----:B------:R-:W-:Y:S01]  /*a000*/  USEL UR4, UR4, 0x1, UP0 ;  /* 0x0000000104047887 */ /* 0x000fe20008000000 */
[----:B------:R-:W-:Y:S01]  /*a010*/  IMAD.MOV.U32 R31, RZ, RZ, 0x1 ;  /* 0x00000001ff1f7424 */ /* 0x000fe200078e00ff */
[----:B------:R-:W-:Y:S01]  /*a020*/  ULDC UR8, c[0x0][0x2b8] ;  /* 0x0000ae0000087ab9 */ /* 0x000fe20000000800 */
[----:B------:R-:W-:Y:S01]  /*a030*/  UMOV UR41, 0x400 ;  /* 0x0000040000297882 */ /* 0x000fe20000000000 */
[----:B------:R-:W-:Y:S01]  /*a040*/  UIMAD UR39, UR4, UR6, URZ ;  /* 0x00000006042772a4 */ /* 0x000fe2000f8e023f */
[----:B------:R-:W-:Y:S01]  /*a050*/  IMAD.MOV.U32 R29, RZ, RZ, RZ ;  /* 0x000000ffff1d7224 */ /* 0x000fe200078e00ff */
[----:B------:R-:W-:-:S02]  /*a060*/  ULEA UR41, UR45, UR41, 0x18 ;  /* 0x000000292d297291 */ /* 0x000fc4000f8ec03f */
[----:B------:R-:W-:Y:S01]  /*a070*/  UIADD3 UR5, UR39, 0x7f, URZ ;  /* 0x0000007f27057890 */ /* 0x000fe2000fffe03f */
[----:B------:R-:W-:Y:S01]  /*a080*/  ULDC UR4, c[0x0][0x288] ;  /* 0x0000a20000047ab9 */ /* 0x000fe20000000800 */
[----:B------:R-:W-:Y:S02]  /*a090*/  ULOP3.LUT UR46, UR38, 0x2, URZ, 0xfc, !UPT ;  /* 0x00000002262e7892 */ /* 0x000fe4000f8efc3f */
[----:B------:R-:W-:Y:S02]  /*a0a0*/  USHF.R.S32.HI UR6, URZ, 0x1f, UR5 ;  /* 0x0000001f3f067899 */ /* 0x000fe40008011405 */
[----:B------:R-:W-:Y:S02]  /*a0b0*/  UIMAD UR40, UR40, UR4, URZ ;  /* 0x00000004282872a4 */ /* 0x000fe4000f8e023f */
[----:B------:R-:W-:Y:S02]  /*a0c0*/  ULEA.HI UR6, UR6, UR5, URZ, 0x7 ;  /* 0x0000000506067291 */ /* 0x000fe4000f8f383f */
[----:B------:R-:W-:-:S02]  /*a0d0*/  ULOP3.LUT UR47, UR38, 0x1, URZ, 0xfc, !UPT ;  /* 0x00000001262f7892 */ /* 0x000fc4000f8efc3f */
[----:B------:R-:W-:Y:S01]  /*a0e0*/  ULOP3.LUT UR4, UR6, 0xffffff80, URZ, 0xc0, !UPT ;  /* 0xffffff8006047892 */ /* 0x000fe2000f8ec03f */
[C---:B0-----:R-:W-:Y:S01]  /*a0f0*/  LOP3.LUT R0, R4.reuse, 0x7f, RZ, 0xc0, !PT ;  /* 0x0000007f04007812 */ /* 0x041fe200078ec0ff */
[C---:B------:R-:W-:Y:S02]  /*a100*/  IMAD.SHL.U32 R7, R4.reuse, 0x10, RZ ;  /* 0x0000001004077824 */ /* 0x040fe400078e00ff */
[----:B------:R-:W-:Y:S01]  /*a110*/  UIADD3 UR4, UR4, -0x80, URZ ;  /* 0xffffff8004047890 */ /* 0x000fe2000fffe03f */
[C---:B------:R-:W-:Y:S01]  /*a120*/  R2P PR, R4.reuse, 0x6 ;  /* 0x0000000604007804 */ /* 0x040fe20000000000 */
[C---:B------:R-:W-:Y:S01]  /*a130*/  IMAD.SHL.U32 R3, R4.reuse, 0x80, RZ ;  /* 0x0000008004037824 */ /* 0x040fe200078e00ff */
[--C-:B------:R-:W-:Y:S01]  /*a140*/  SHF.R.U32.HI R2, RZ, 0x5, R0.reuse ;  /* 0x00000005ff027819 */ /* 0x100fe20000011600 */
[----:B------:R-:W-:Y:S01]  /*a150*/  IMAD.SHL.U32 R11, R4, 0x2, RZ ;  /* 0x00000002040b7824 */ /* 0x000fe200078e00ff */
[----:B------:R-:W-:Y:S01]  /*a160*/  SHF.R.U32.HI R8, RZ, 0x3, R0 ;  /* 0x00000003ff087819 */ /* 0x000fe20000011600 */
[----:B------:R-:W-:Y:S01]  /*a170*/  IMAD.U32 R0, RZ, RZ, UR4 ;  /* 0x00000004ff007e24 */ /* 0x000fe2000f8e00ff */
[----:B------:R-:W-:Y:S01]  /*a180*/  LOP3.LUT R32, R7, 0x70, RZ, 0xc0, !PT ;  /* 0x0000007007207812 */ /* 0x000fe200078ec0ff */
[----:B------:R-:W-:Y:S01]  /*a190*/  ULDC UR50, c[0x0][0xc] ;  /* 0x0000030000327ab9 */ /* 0x000fe20000000800 */
[----:B------:R-:W-:Y:S01]  /*a1a0*/  SEL R36, R36, 0xffffffc0, !P2 ;  /* 0xffffffc024247807 */ /* 0x000fe20005000000 */
[----:B------:R-:W-:Y:S01]  /*a1b0*/  UMOV UR36, URZ ;  /* 0x0000003f00247c82 */ /* 0x000fe20008000000 */
[----:B------:R-:W-:Y:S01]  /*a1c0*/  ISETP.GE.AND P0, PT, R32, UR7, PT ;  /* 0x0000000720007c0c */ /* 0x000fe2000bf06270 */
[----:B------:R-:W-:Y:S01]  /*a1d0*/  ULEA.HI.SX32 UR42, UR6, 0xfffffffe, 0x19 ;  /* 0xfffffffe062a7891 */ /* 0x000fe2000f8fca3f */
[----:B------:R-:W-:-:S02]  /*a1e0*/  IADD3 R0, -R8, UR39, -R0 ;  /* 0x0000002708007c10 */ /* 0x000fc4000fffe900 */
[----:B------:R-:W-:Y:S02]  /*a1f0*/  SEL R34, R34, 0xffffffe0, !P1 ;  /* 0xffffffe022227807 */ /* 0x000fe40004800000 */
[C---:B------:R-:W-:Y:S02]  /*a200*/  ISETP.LT.OR P2, PT, R0.reuse, 0x1, P0 ;  /* 0x000000010000780c */ /* 0x040fe40000741670 */
[C---:B------:R-:W-:Y:S02]  /*a210*/  ISETP.LT.OR P1, PT, R0.reuse, 0x11, P0 ;  /* 0x000000110000780c */ /* 0x040fe40000721670 */
[----:B------:R-:W-:Y:S02]  /*a220*/  ISETP.LT.OR P3, PT, R0, 0x21, P0 ;  /* 0x000000210000780c */ /* 0x000fe40000761670 */
[C---:B------:R-:W-:Y:S02]  /*a230*/  LOP3.LUT R9, R3.reuse, 0x400, RZ, 0xc0, !PT ;  /* 0x0000040003097812 */ /* 0x040fe400078ec0ff */
[----:B------:R-:W-:-:S02]  /*a240*/  LOP3.LUT R5, R3, 0x380, RZ, 0xc0, !PT ;  /* 0x0000038003057812 */ /* 0x000fc400078ec0ff */
[----:B------:R-:W-:Y:S01]  /*a250*/  LOP3.LUT R6, R7, 0x3f0, RZ, 0xc0, !PT ;  /* 0x000003f007067812 */ /* 0x000fe200078ec0ff */
[C---:B------:R-:W-:Y:S01]  /*a260*/  IMAD R9, R2.reuse, 0x800, R9 ;  /* 0x0000080002097824 */ /* 0x040fe200078e0209 */
[----:B------:R-:W-:Y:S01]  /*a270*/  LOP3.LUT R4, R5, 0x10, R4, 0xf8, !PT ;  /* 0x0000001005047812 */ /* 0x000fe200078ef804 */
[----:B------:R-:W-:Y:S01]  /*a280*/  IMAD R2, R2, 0x10, R5 ;  /* 0x0000001002027824 */ /* 0x000fe200078e0205 */
[----:B------:R-:W-:Y:S02]  /*a290*/  @P2 LOP3.LUT R16, R16, 0x8000000, RZ, 0xfc, !PT ;  /* 0x0800000010102812 */ /* 0x000fe400078efcff */
[----:B------:R-:W-:Y:S02]  /*a2a0*/  ISETP.LT.OR P2, PT, R0, 0x31, P0 ;  /* 0x000000310000780c */ /* 0x000fe40000741670 */
[----:B------:R-:W-:Y:S02]  /*a2b0*/  LOP3.LUT R16, R16, 0xfdffffff, RZ, 0xc0, !PT ;  /* 0xfdffffff10107812 */ /* 0x000fe400078ec0ff */
[----:B------:R-:W-:-:S02]  /*a2c0*/  LOP3.LUT R2, R2, 0x70, R7, 0x78, !PT ;  /* 0x0000007002027812 */ /* 0x000fc400078e7807 */
[----:B------:R-:W-:Y:S02]  /*a2d0*/  @P1 LOP3.LUT R16, R16, 0x2000000, RZ, 0xfc, !PT ;  /* 0x0200000010101812 */ /* 0x000fe400078efcff */
[----:B------:R-:W-:Y:S02]  /*a2e0*/  ISETP.LT.OR P1, PT, R0, 0x41, P0 ;  /* 0x000000410000780c */ /* 0x000fe40000721670 */
[----:B------:R-:W-:Y:S02]  /*a2f0*/  LOP3.LUT R16, R16, 0xff7fffff, RZ, 0xc0, !PT ;  /* 0xff7fffff10107812 */ /* 0x000fe400078ec0ff */
[----:B------:R-:W-:Y:S02]  /*a300*/  LOP3.LUT R2, R2, 0xc00, R3, 0xf8, !PT ;  /* 0x00000c0002027812 */ /* 0x000fe400078ef803 */
[----:B------:R-:W-:Y:S02]  /*a310*/  @P3 LOP3.LUT R16, R16, 0x800000, RZ, 0xfc, !PT ;  /* 0x0080000010103812 */ /* 0x000fe400078efcff */
[----:B------:R-:W-:Y:S01]  /*a320*/  ISETP.LT.OR P3, PT, R0, 0x51, P0 ;  /* 0x000000510000780c */ /* 0x000fe20000761670 */
[----:B------:R0:W-:Y:S01]  /*a330*/  STL [R1+0x10], R2 ;  /* 0x0000100201007387 */ /* 0x0001e20000100800 */
[----:B------:R-:W-:-:S02]  /*a340*/  LOP3.LUT R16, R16, 0xffdfffff, RZ, 0xc0, !PT ;  /* 0xffdfffff10107812 */ /* 0x000fc400078ec0ff */
[----:B------:R-:W-:Y:S02]  /*a350*/  LOP3.LUT R4, R4, 0x70, R7, 0x78, !PT ;  /* 0x0000007004047812 */ /* 0x000fe400078e7807 */
[----:B------:R-:W-:Y:S02]  /*a360*/  @P2 LOP3.LUT R16, R16, 0x200000, RZ, 0xfc, !PT ;  /* 0x0020000010102812 */ /* 0x000fe400078efcff */
[----:B------:R-:W-:Y:S02]  /*a370*/  ISETP.LT.OR P2, PT, R0, 0x61, P0 ;  /* 0x000000610000780c */ /* 0x000fe40000741670 */
[----:B------:R-:W-:Y:S01]  /*a380*/  LOP3.LUT R16, R16, 0xfff7ffff, RZ, 0xc0, !PT ;  /* 0xfff7ffff10107812 */ /* 0x000fe200078ec0ff */
[----:B0-----:R-:W-:Y:S01]  /*a390*/  IMAD.IADD R2, R9, 0x1, R4 ;  /* 0x0000000109027824 */ /* 0x001fe200078e0204 */
[----:B------:R-:W-:Y:S02]  /*a3a0*/  LOP3.LUT R6, R6, 0x70, R11, 0x78, !PT ;  /* 0x0000007006067812 */ /* 0x000fe400078e780b */
[----:B------:R-:W-:-:S02]  /*a3b0*/  @P1 LOP3.LUT R16, R16, 0x80000, RZ, 0xfc, !PT ;  /* 0x0008000010101812 */ /* 0x000fc400078efcff */
[----:B------:R0:W-:Y:S01]  /*a3c0*/  STL [R1+0xc], R2 ;  /* 0x00000c0201007387 */ /* 0x0001e20000100800 */
[----:B------:R-:W-:Y:S02]  /*a3d0*/  ISETP.LT.OR P1, PT, R0, 0x71, P0 ;  /* 0x000000710000780c */ /* 0x000fe40000721670 */
[----:B------:R-:W-:Y:S02]  /*a3e0*/  LOP3.LUT R16, R16, 0xfffdffff, RZ, 0xc0, !PT ;  /* 0xfffdffff10107812 */ /* 0x000fe400078ec0ff */
[--C-:B------:R-:W-:Y:S02]  /*a3f0*/  LOP3.LUT R5, R6, 0x400, R7.reuse, 0xf8, !PT ;  /* 0x0000040006057812 */ /* 0x100fe400078ef807 */
[----:B------:R-:W-:Y:S02]  /*a400*/  @P3 LOP3.LUT R16, R16, 0x20000, RZ, 0xfc, !PT ;  /* 0x0002000010103812 */ /* 0x000fe400078efcff */
[----:B------:R-:W-:Y:S01]  /*a410*/  LOP3.LUT R3, R8, 0x70, R7, 0xf8, !PT ;  /* 0x0000007008037812 */ /* 0x000fe200078ef807 */
[----:B------:R-:W-:Y:S01]  /*a420*/  VIADD R4, R5, UR41 ;  /* 0x0000002905047c36 */ /* 0x000fe20008000000 */
[----:B0-----:R-:W-:Y:S01]  /*a430*/  LOP3.LUT R2, R32, 0x80, RZ, 0xfc, !PT ;  /* 0x0000008020027812 */ /* 0x001fe200078efcff */
[----:B------:R0:W-:Y:S01]  /*a440*/  STL [R1+0x4], R5 ;  /* 0x0000040501007387 */ /* 0x0001e20000100800 */
[----:B------:R-:W-:-:S02]  /*a450*/  LOP3.LUT R16, R16, 0xffff7fff, RZ, 0xc0, !PT ;  /* 0xffff7fff10107812 */ /* 0x000fc400078ec0ff */
[----:B------:R-:W-:Y:S01]  /*a460*/  ISETP.GE.AND P0, PT, R2, UR7, PT ;  /* 0x0000000702007c0c */ /* 0x000fe2000bf06270 */
[----:B------:R0:W-:Y:S01]  /*a470*/  STL [R1+0x18], R4 ;  /* 0x0000180401007387 */ /* 0x0001e20000100800 */
[----:B------:R-:W-:Y:S02]  /*a480*/  @P2 LOP3.LUT R16, R16, 0x8000, RZ, 0xfc, !PT ;  /* 0x0000800010102812 */ /* 0x000fe400078efcff */
[----:B------:R-:W-:Y:S01]  /*a490*/  ISETP.LT.OR P2, PT, R0, 0x1, P0 ;  /* 0x000000010000780c */ /* 0x000fe20000741670 */
[----:B------:R0:W-:Y:S01]  /*a4a0*/  STL [R1+0x8], R0 ;  /* 0x0000080001007387 */ /* 0x0001e20000100800 */
[----:B------:R-:W-:Y:S02]  /*a4b0*/  LOP3.LUT R16, R16, 0xdfffffff, RZ, 0xc0, !PT ;  /* 0xdfffffff10107812 */ /* 0x000fe400078ec0ff */
[----:B------:R-:W-:Y:S02]  /*a4c0*/  ISETP.LT.OR P3, PT, R0, 0x21, P0 ;  /* 0x000000210000780c */ /* 0x000fe40000761670 */
[----:B------:R-:W-:-:S02]  /*a4d0*/  @P1 LOP3.LUT R16, R16, 0x20000000, RZ, 0xfc, !PT ;  /* 0x2000000010101812 */ /* 0x000fc400078efcff */
[----:B------:R-:W-:Y:S02]  /*a4e0*/  ISETP.LT.OR P1, PT, R0, 0x11, P0 ;  /* 0x000000110000780c */ /* 0x000fe40000721670 */
[----:B------:R-:W-:Y:S02]  /*a4f0*/  LOP3.LUT R16, R16, 0xfbffffff, RZ, 0xc0, !PT ;  /* 0xfbffffff10107812 */ /* 0x000fe400078ec0ff */
[----:B------:R-:W-:Y:S02]  /*a500*/  LOP3.LUT R3, R3, UR4, RZ, 0xfc, !PT ;  /* 0x0000000403037c12 */ /* 0x000fe4000f8efcff */
[----:B------:R-:W-:Y:S02]  /*a510*/  @P2 LOP3.LUT R16, R16, 0x4000000, RZ, 0xfc, !PT ;  /* 0x0400000010102812 */ /* 0x000fe400078efcff */
[----:B------:R-:W-:Y:S01]  /*a520*/  ISETP.LT.OR P2, PT, R0, 0x31, P0 ;  /* 0x000000310000780c */ /* 0x000fe20000741670 */
[----:B------:R0:W-:Y:S01]  /*a530*/  STL [R1+0x14], R3 ;  /* 0x0000140301007387 */ /* 0x0001e20000100800 */
[----:B------:R-:W-:-:S04]  /*a540*/  LOP3.LUT R16, R16, 0xfeffffff, RZ, 0xc0, !PT ;  /* 0xfeffffff10107812 */ /* 0x000fc800078ec0ff */
[----:B------:R-:W-:Y:S02]  /*a550*/  @P1 LOP3.LUT R16, R16, 0x1000000, RZ, 0xfc, !PT ;  /* 0x0100000010101812 */ /* 0x000fe400078efcff */
[----:B------:R-:W-:Y:S02]  /*a560*/  ISETP.LT.OR P1, PT, R0, 0x41, P0 ;  /* 0x000000410000780c */ /* 0x000fe40000721670 */
        /* <DEDUP_REMOVED lines=9> */
[----:B------:R-:W-:Y:S02]  /*a600*/  LOP3.LUT R16, R16, 0xfffeffff, RZ, 0xc0, !PT ;  /* 0xfffeffff10107812 */ /* 0x000fe400078ec0ff */
[----:B------:R-:W-:Y:S02]  /*a610*/  ISETP.GE.AND P0, PT, R2, UR7, PT ;  /* 0x0000000702007c0c */ /* 0x000fe4000bf06270 */
[----:B------:R-:W-:-:S04]  /*a620*/  @P3 LOP3.LUT R16, R16, 0x10000, RZ, 0xfc, !PT ;  /* 0x0001000010103812 */ /* 0x000fc800078efcff */
[----:B------:R-:W-:-:S04]  /*a630*/  LOP3.LUT R16, R16, 0xffffbfff, RZ, 0xc0, !PT ;  /* 0xffffbfff10107812 */ /* 0x000fc800078ec0ff */
[----:B------:R-:W-:Y:S02]  /*a640*/  @P2 LOP3.LUT R16, R16, 0x4000, RZ, 0xfc, !PT ;  /* 0x0000400010102812 */ /* 0x000fe400078efcff */
[----:B------:R-:W-:Y:S02]  /*a650*/  ISETP.GE.AND P2, PT, R0, 0x11, PT ;  /* 0x000000110000780c */ /* 0x000fe40003f46270 */
[----:B------:R-:W-:-:S04]  /*a660*/  LOP3.LUT R16, R16, 0xfffffffe, RZ, 0xc0, !PT ;  /* 0xfffffffe10107812 */ /* 0x000fc800078ec0ff */
[----:B------:R-:W-:-:S04]  /*a670*/  LOP3.LUT R16, R16, 0xefffffff, RZ, 0xc0, !PT ;  /* 0xefffffff10107812 */ /* 0x000fc800078ec0ff */
[----:B------:R-:W-:Y:S02]  /*a680*/  @P1 LOP3.LUT R16, R16, 0x10000000, RZ, 0xfc, !PT ;  /* 0x1000000010101812 */ /* 0x000fe400078efcff */
[----:B------:R-:W-:Y:S02]  /*a690*/  ISETP.GE.AND P1, PT, R2, UR8, PT ;  /* 0x0000000802007c0c */ /* 0x000fe4000bf26270 */
[----:B------:R-:W-:Y:S02]  /*a6a0*/  @P0 LOP3.LUT R16, R16, 0x1, RZ, 0xfc, !PT ;  /* 0x0000000110100812 */ /* 0x000fe400078efcff */
[----:B------:R-:W-:Y:S02]  /*a6b0*/  ISETP.GE.AND P0, PT, R0, 0x1, PT ;  /* 0x000000010000780c */ /* 0x000fe40003f06270 */
[----:B------:R-:W-:-:S07]  /*a6c0*/  LOP3.LUT R16, R16, 0xfffff7ff, RZ, 0xc0, !PT ;  /* 0xfffff7ff10107812 */ /* 0x000fce00078ec0ff */
[----:B------:R-:W-:Y:S02]  /*a6d0*/  @P1 LOP3.LUT R16, R16, 0x800, RZ, 0xfc, !PT ;  /* 0x0000080010101812 */ /* 0x000fe400078efcff */
[----:B------:R-:W-:Y:S02]  /*a6e0*/  ISETP.GE.AND P1, PT, R0, 0x21, PT ;  /* 0x000000210000780c */ /* 0x000fe40003f26270 */
[----:B------:R-:W-:-:S04]  /*a6f0*/  LOP3.LUT R16, R16, 0xfffffbff, RZ, 0xc0, !PT ;  /* 0xfffffbff10107812 */ /* 0x000fc800078ec0ff */
        /* <DEDUP_REMOVED lines=16> */
[----:B------:R-:W-:Y:S02]  /*a800*/  ISETP.GE.AND P1, PT, R32, UR7, PT ;  /* 0x0000000720007c0c */ /* 0x000fe4000bf26270 */
[----:B------:R-:W-:-:S04]  /*a810*/  LOP3.LUT R16, R16, 0xffffffef, RZ, 0xc0, !PT ;  /* 0xffffffef10107812 */ /* 0x000fc800078ec0ff */
[----:B------:R-:W-:Y:S02]  /*a820*/  @P0 LOP3.LUT R16, R16, 0x10, RZ, 0xfc, !PT ;  /* 0x0000001010100812 */ /* 0x000fe400078efcff */
[----:B------:R-:W-:Y:S02]  /*a830*/  ISETP.GE.AND P0, PT, R32, UR8, PT ;  /* 0x0000000820007c0c */ /* 0x000fe4000bf06270 */
[----:B------:R-:W-:-:S04]  /*a840*/  LOP3.LUT R16, R16, 0xffffdfff, RZ, 0xc0, !PT ;  /* 0xffffdfff10107812 */ /* 0x000fc800078ec0ff */
[----:B------:R-:W-:-:S04]  /*a850*/  @P2 LOP3.LUT R16, R16, 0x2000, RZ, 0xfc, !PT ;  /* 0x0000200010102812 */ /* 0x000fc800078efcff */
[----:B------:R-:W-:-:S04]  /*a860*/  LOP3.LUT R16, R16, 0xffffefff, RZ, 0xc0, !PT ;  /* 0xffffefff10107812 */ /* 0x000fc800078ec0ff */
[----:B------:R-:W-:-:S04]  /*a870*/  LOP3.LUT R16, R16, 0xfffffffd, RZ, 0xc0, !PT ;  /* 0xfffffffd10107812 */ /* 0x000fc800078ec0ff */
[----:B------:R-:W-:-:S04]  /*a880*/  @P1 LOP3.LUT R16, R16, 0x2, RZ, 0xfc, !PT ;  /* 0x0000000210101812 */ /* 0x000fc800078efcff */
[----:B0-----:R-:W-:-:S07]  /*a890*/  @P0 LOP3.LUT R16, R16, 0x1000, RZ, 0xfc, !PT ;  /* 0x0000100010100812 */ /* 0x001fce00078efcff */
.L_x_90:
[----:B------:R-:W-:Y:S01]  /*a8a0*/  ULDC UR4, c[0x0][0xc38] ;  /* 0x00030e0000047ab9 */ /* 0x000fe20000000800 */
[----:B------:R-:W-:Y:S01]  /*a8b0*/  ULDC.64 UR8, c[0x0][0xa28] ;  /* 0x00028a0000087ab9 */ /* 0x000fe20000000a00 */
[----:B------:R-:W-:Y:S01]  /*a8c0*/  UISETP.NE.AND UP0, UPT, UR4, 0x1, UPT ;  /* 0x000000010400788c */ /* 0x000fe2000bf05270 */
[----:B------:R0:W-:Y:S01]  /*a8d0*/  STL [R1], RZ ;  /* 0x000000ff01007387 */ /* 0x0001e20000100800 */
[----:B------:R-:W-:Y:S01]  /*a8e0*/  ISETP.NE.U32.AND P0, PT, RZ, UR8, PT ;  /* 0x00000008ff007c0c */ /* 0x000fe2000bf05070 */
[----:B------:R-:W-:Y:S01]  /*a8f0*/  ULDC UR4, c[0x0][0xc44] ;  /* 0x0003110000047ab9 */ /* 0x000fe20000000800 */
[----:B------:R-:W-:Y:S01]  /*a900*/  UMOV UR43, UR37 ;  /* 0x00000025002b7c82 */ /* 0x000fe20008000000 */
[----:B------:R-:W-:Y:S01]  /*a910*/  UISETP.NE.AND UP1, UPT, UR4, 0x1, UPT ;  /* 0x000000010400788c */ /* 0x000fe2000bf25270 */
[----:B------:R-:W-:Y:S01]  /*a920*/  ISETP.NE.AND.EX P0, PT, RZ, UR9, PT, P0 ;  /* 0x00000009ff007c0c */ /* 0x000fe2000bf05300 */
[----:B------:R-:W-:-:S04]  /*a930*/  UIADD3 UR11, UR41, 0x28400, URZ ;  /* 0x00028400290b7890 */ /* 0x000fc8000fffe03f */
[----:B------:R-:W-:Y:S01]  /*a940*/  @UP0 ULDC UR4, c[0x0][0xc3c] ;  /* 0x00030f0000040ab9 */ /* 0x000fe20000000800 */
[----:B------:R-:W-:Y:S01]  /*a950*/  @UP0 ULDC UR10, c[0x0][0xc40] ;  /* 0x00031000000a0ab9 */ /* 0x000fe20000000800 */
[----:B------:R-:W-:-:S03]  /*a960*/  UIMAD.WIDE.U32 UR4, UR37, UR4, URZ ;  /* 0x00000004250472a5 */ /* 0x000fc6000f8e003f */
[----:B------:R-:W-:Y:S01]  /*a970*/  @UP1 ULDC.64 UR6, c[0x0][0xc48] ;  /* 0x0003120000061ab9 */ /* 0x000fe20000000a00 */
[----:B------:R-:W-:Y:S02]  /*a980*/  @UP0 USHF.R.U32.HI UR43, URZ, UR10, UR5 ;  /* 0x0000000a3f2b0299 */ /* 0x000fe40008011605 */
[----:B------:R-:W-:Y:S02]  /*a990*/  ULOP3.LUT UP0, URZ, UR11, 0x3ff, URZ, 0xc0, !UPT ;  /* 0x000003ff0b3f7892 */ /* 0x000fe4000f80c03f */
[----:B------:R-:W-:-:S03]  /*a9a0*/  UIMAD.WIDE.U32 UR4, UR43, UR6, URZ ;  /* 0x000000062b0472a5 */ /* 0x000fc6000f8e003f */
[----:B------:R-:W-:Y:S01]  /*a9b0*/  UMOV UR44, UR43 ;  /* 0x0000002b002c7c82 */ /* 0x000fe20008000000 */
[----:B------:R-:W-:Y:S01]  /*a9c0*/  @UP1 USHF.R.U32.HI UR44, URZ, UR7, UR5 ;  /* 0x000000073f2c1299 */ /* 0x000fe20008011605 */
[----:B0-----:R-:W-:Y:S11]  /*a9d0*/  @!P0 BRA `(.L_x_41) ;  /* 0x0000000000188947 */ /* 0x001ff60003800000 */
[----:B------:R-:W-:Y:S02]  /*a9e0*/  ULDC.64 UR4, c[0x0][0xa28] ;  /* 0x00028a0000047ab9 */ /* 0x000fe40000000a00 */
[----:B------:R-:W-:-:S06]  /*a9f0*/  UIMAD.WIDE UR4, UR44, 0x4, UR4 ;  /* 0x000000042c0478a5 */ /* 0x000fcc000f8e0204 */
[----:B------:R-:W-:Y:S02]  /*aa00*/  IMAD.U32 R2, RZ, RZ, UR4 ;  /* 0x00000004ff027e24 */ /* 0x000fe4000f8e00ff */
[----:B------:R-:W-:-:S05]  /*aa10*/  IMAD.U32 R3, RZ, RZ, UR5 ;  /* 0x00000005ff037e24 */ /* 0x000fca000f8e00ff */
[----:B------:R-:W2:Y:S04]  /*aa20*/  LDG.E R0, desc[UR48][R2.64] ;  /* 0x0000003002007981 */ /* 0x000ea8000c1e1900 */
[----:B--2---:R0:W-:Y:S02]  /*aa30*/  STL [R1], R0 ;  /* 0x0000000001007387 */ /* 0x0041e40000100800 */
.L_x_41:
[----:B------:R-:W-:-:S13]  /*aa40*/  PLOP3.LUT P0, PT, PT, PT, UP0, 0x80, 0x0 ;  /* 0x000000000000781c */ /* 0x000fda0003f0f008 */
[----:B------:R-:W-:Y:S05]  /*aa50*/  @!P0 BRA `(.L_x_42) ;  /* 0x0000000000408947 */ /* 0x000fea0003800000 */
[----:B------:R-:W-:Y:S01]  /*aa60*/  MOV R2, 0x0 ;  /* 0x0000000000027802 */ /* 0x000fe20000000f00 */
[----:B------:R-:W-:Y:S01]  /*aa70*/  ULDC.64 UR4, c[0x4][0xc0] ;  /* 0x0100300000047ab9 */ /* 0x000fe20000000a00 */
[----:B------:R-:W-:Y:S01]  /*aa80*/  ULDC.64 UR6, c[0x4][0xc8] ;  /* 0x0100320000067ab9 */ /* 0x000fe20000000a00 */
[----:B------:R-:W-:Y:S02]  /*aa90*/  IMAD.U32 R4, RZ, RZ, UR4 ;  /* 0x00000004ff047e24 */ /* 0x000fe4000f8e00ff */
[----:B------:R-:W-:Y:S01]  /*aaa0*/  IMAD.U32 R5, RZ, RZ, UR5 ;  /* 0x00000005ff057e24 */ /* 0x000fe2000f8e00ff */
[----:B------:R-:W1:Y:S01]  /*aab0*/  LDC.64 R2, c[0x4][R2] ;  /* 0x0100000002027b82 */ /* 0x000e620000000a00 */
[----:B------:R-:W-:Y:S01]  /*aac0*/  ULDC.64 UR4, c[0x4][0x8] ;  /* 0x0100020000047ab9 */ /* 0x000fe20000000a00 */
[----:B------:R-:W-:Y:S01]  /*aad0*/  IMAD.U32 R6, RZ, RZ, UR6 ;  /* 0x00000006ff067e24 */ /* 0x000fe2000f8e00ff */
[----:B------:R-:W-:Y:S01]  /*aae0*/  MOV R10, UR4 ;  /* 0x00000004000a7c02 */ /* 0x000fe20008000f00 */
[----:B------:R-:W-:-:S02]  /*aaf0*/  IMAD.U32 R7, RZ, RZ, UR7 ;  /* 0x00000007ff077e24 */ /* 0x000fc4000f8e00ff */
[----:B------:R-:W-:Y:S02]  /*ab00*/  IMAD.U32 R11, RZ, RZ, UR5 ;  /* 0x00000005ff0b7e24 */ /* 0x000fe4000f8e00ff */
[----:B------:R-:W-:Y:S02]  /*ab10*/  IMAD.MOV.U32 R8, RZ, RZ, 0x70 ;  /* 0x00000070ff087424 */ /* 0x000fe400078e00ff */
[----:B------:R-:W-:Y:S02]  /*ab20*/  IMAD.MOV.U32 R12, RZ, RZ, 0x1 ;  /* 0x00000001ff0c7424 */ /* 0x000fe400078e00ff */
[----:B------:R-:W-:-:S07]  /*ab30*/  IMAD.MOV.U32 R13, RZ, RZ, RZ ;  /* 0x000000ffff0d7224 */ /* 0x000fce00078e00ff */
[----:B------:R-:W-:-:S07]  /*ab40*/  LEPC R20, `(.L_x_42) ;  /* 0x000000001014794e */ /* 0x000fce0000000000 */
[----:B01----:R-:W-:Y:S05]  /*ab50*/  CALL.ABS.NOINC R2 ;  /* 0x0000000002007343 */ /* 0x003fea0003c00000 */
.L_x_42:
[----:B------:R-:W-:Y:S01]  /*ab60*/  UIADD3 UR4, UR41, 0x10400, URZ ;  /* 0x0001040029047890 */ /* 0x000fe2000fffe03f */
[----:B------:R-:W-:-:S05]  /*ab70*/  LOP3.LUT R16, R16, 0xfffffffb, RZ, 0xc0, !PT ;  /* 0xfffffffb10107812 */ /* 0x000fca00078ec0ff */
[----:B------:R-:W-:-:S05]  /*ab80*/  IMAD.U32 R17, RZ, RZ, UR4 ;  /* 0x00000004ff117e24 */ /* 0x000fca000f8e00ff */
[----:B------:R-:W-:-:S13]  /*ab90*/  LOP3.LUT P0, RZ, R17, 0x3ff, RZ, 0xc0, !PT ;  /* 0x000003ff11ff7812 */ /* 0x000fda000780c0ff */
[----:B------:R-:W-:Y:S01]  /*aba0*/  @P0 LOP3.LUT R16, R16, 0x4, RZ, 0xfc, !PT ;  /* 0x0000000410100812 */ /* 0x000fe200078efcff */
[----:B------:R-:W-:Y:S06]  /*abb0*/  @!P0 BRA `(.L_x_43) ;  /* 0x0000000000408947 */ /* 0x000fec0003800000 */
[----:B------:R-:W-:Y:S01]  /*abc0*/  MOV R2, 0x0 ;  /* 0x0000000000027802 */ /* 0x000fe20000000f00 */
[----:B------:R-:W-:Y:S01]  /*abd0*/  ULDC.64 UR4, c[0x4][0xc0] ;  /* 0x0100300000047ab9 */ /* 0x000fe20000000a00 */
[----:B------:R-:W-:Y:S01]  /*abe0*/  ULDC.64 UR6, c[0x4][0xc8] ;  /* 0x0100320000067ab9 */ /* 0x000fe20000000a00 */
[----:B------:R-:W-:Y:S02]  /*abf0*/  IMAD.U32 R4, RZ, RZ, UR4 ;  /* 0x00000004ff047e24 */ /* 0x000fe4000f8e00ff */
[----:B------:R-:W-:Y:S01]  /*ac00*/  IMAD.U32 R5, RZ, RZ, UR5 ;  /* 0x00000005ff057e24 */ /* 0x000fe2000f8e00ff */
[----:B------:R-:W1:Y:S01]  /*ac10*/  LDC.64 R2, c[0x4][R2] ;  /* 0x0100000002027b82 */ /* 0x000e620000000a00 */
[----:B------:R-:W-:Y:S01]  /*ac20*/  ULDC.64 UR4, c[0x4][0x10] ;  /* 0x0100040000047ab9 */ /* 0x000fe20000000a00 */
[----:B------:R-:W-:Y:S02]  /*ac30*/  IMAD.U32 R6, RZ, RZ, UR6 ;  /* 0x00000006ff067e24 */ /* 0x000fe4000f8e00ff */
[----:B------:R-:W-:-:S02]  /*ac40*/  IMAD.U32 R7, RZ, RZ, UR7 ;  /* 0x00000007ff077e24 */ /* 0x000fc4000f8e00ff */
[----:B------:R-:W-:Y:S02]  /*ac50*/  IMAD.U32 R10, RZ, RZ, UR4 ;  /* 0x00000004ff0a7e24 */ /* 0x000fe4000f8e00ff */
[----:B------:R-:W-:Y:S02]  /*ac60*/  IMAD.U32 R11, RZ, RZ, UR5 ;  /* 0x00000005ff0b7e24 */ /* 0x000fe4000f8e00ff */
[----:B------:R-:W-:Y:S02]  /*ac70*/  IMAD.MOV.U32 R8, RZ, RZ, 0x70 ;  /* 0x00000070ff087424 */ /* 0x000fe400078e00ff */
[----:B------:R-:W-:Y:S02]  /*ac80*/  IMAD.MOV.U32 R12, RZ, RZ, 0x1 ;  /* 0x00000001ff0c7424 */ /* 0x000fe400078e00ff */
[----:B------:R-:W-:-:S07]  /*ac90*/  IMAD.MOV.U32 R13, RZ, RZ, RZ ;  /* 0x000000ffff0d7224 */ /* 0x000fce00078e00ff */
[----:B------:R-:W-:-:S07]  /*aca0*/  LEPC R20, `(.L_x_43) ;  /* 0x000000001014794e */ /* 0x000fce0000000000 */
[----:B01----:R-:W-:Y:S05]  /*acb0*/  CALL.ABS.NOINC R2 ;  /* 0x0000000002007343 */ /* 0x003fea0003c00000 */
.L_x_43:
[----:B------:R-:W-:-:S04]  /*acc0*/  UIADD3 UR4, UR41, 0x400, URZ ;  /* 0x0000040029047890 */ /* 0x000fc8000fffe03f */
[----:B------:R-:W-:-:S06]  /*acd0*/  ULOP3.LUT UP0, URZ, UR4, 0x3ff, URZ, 0xc0, !UPT ;  /* 0x000003ff043f7892 */ /* 0x000fcc000f80c03f */
        /* <DEDUP_REMOVED lines=18> */
.L_x_44:
[----:B------:R-:W-:-:S13]  /*ae00*/  LOP3.LUT P6, RZ, R17, 0x3ff, RZ, 0xc0, !PT ;  /* 0x000003ff11ff7812 */ /* 0x000fda00078cc0ff */
        /* <DEDUP_REMOVED lines=17> */
.L_x_45:
[----:B------:R-:W-:Y:S01]  /*af20*/  ULDC.64 UR4, c[0x0][0x9f8] ;  /* 0x00027e0000047ab9 */ /* 0x000fe20000000a00 */
[----:B------:R-:W-:Y:S01]  /*af30*/  IMAD.U32 R33, RZ, RZ, UR44 ;  /* 0x0000002cff217e24 */ /* 0x000fe2000f8e00ff */
[----:B------:R-:W-:Y:S01]  /*af40*/  UISETP.NE.U32.AND UP0, UPT, UR4, URZ, UPT ;  /* 0x0000003f0400728c */ /* 0x000fe2000bf05070 */
[----:B------:R-:W1:Y:S03]  /*af50*/  LDC R8, c[0x0][0x430] ;  /* 0x00010c00ff087b82 */ /* 0x000e660000000800 */
[----:B------:R-:W-:-:S06]  /*af60*/  UISETP.NE.AND.EX UP0, UPT, UR5, URZ, UPT, UP0 ;  /* 0x0000003f0500728c */ /* 0x000fcc000bf05300 */
[----:B------:R-:W-:-:S05]  /*af70*/  PLOP3.LUT P0, PT, PT, PT, UP0, 0x80, 0x0 ;  /* 0x000000000000781c */ /* 0x000fca0003f0f008 */
[----:B------:R-:W-:Y:S02]  /*af80*/  @UP0 ULDC.64 UR4, c[0x0][0x9f8] ;  /* 0x00027e0000040ab9 */ /* 0x000fe40000000a00 */
[----:B------:R-:W-:-:S06]  /*af90*/  @UP0 UIMAD.WIDE UR4, UR44, 0x4, UR4 ;  /* 0x000000042c0408a5 */ /* 0x000fcc000f8e0204 */
[----:B------:R-:W-:Y:S02]  /*afa0*/  IMAD.U32 R2, RZ, RZ, UR4 ;  /* 0x00000004ff027e24 */ /* 0x000fe4000f8e00ff */
[----:B------:R-:W-:-:S05]  /*afb0*/  IMAD.U32 R3, RZ, RZ, UR5 ;  /* 0x00000005ff037e24 */ /* 0x000fca000f8e00ff */
[----:B------:R2:W5:Y:S01]  /*afc0*/  @P0 LDG.E R33, desc[UR48][R2.64] ;  /* 0x0000003002210981 */ /* 0x000562000c1e1900 */
[----:B------:R-:W-:-:S03]  /*afd0*/  UMOV UR4, 0xffffffff ;  /* 0xffffffff00047882 */ /* 0x000fc60000000000 */
[----:B------:R-:W-:Y:S05]  /*afe0*/  BRA.DIV UR4, `(.L_x_46) ;  /* 0x0000004204bc7947 */ /* 0x000fea000b800000 */
.L_x_107:
[----:B0-----:R-:W3:Y:S04]  /*aff0*/  LDL R0, [R1+0x14] ;  /* 0x0000140001007983 */ /* 0x001ee80000100800 */
[----:B--2---:R-:W2:Y:S01]  /*b000*/  LDL R2, [R1] ;  /* 0x0000000001027983 */ /* 0x004ea20000100800 */
[----:B-1----:R-:W-:-:S13]  /*b010*/  ISETP.NE.AND P1, PT, R8, 0x1, PT ;  /* 0x000000010800780c */ /* 0x002fda0003f25270 */
[----:B------:R-:W0:Y:S08]  /*b020*/  @P1 LDC R3, c[0x0][0x434] ;  /* 0x00010d00ff031b82 */ /* 0x000e300000000800 */
[----:B------:R-:W1:Y:S01]  /*b030*/  @P1 LDC R7, c[0x0][0x438] ;  /* 0x00010e00ff071b82 */ /* 0x000e620000000800 */
[----:B-----5:R-:W-:Y:S02]  /*b040*/  SHF.R.S32.HI R37, RZ, 0x1f, R33 ;  /* 0x0000001fff257819 */ /* 0x020fe40000011421 */
[----:B------:R-:W-:-:S04]  /*b050*/  LOP3.LUT R16, R16, 0xfffffff7, RZ, 0xc0, !PT ;  /* 0xfffffff710107812 */ /* 0x000fc800078ec0ff */
[----:B------:R-:W-:Y:S02]  /*b060*/  @P1 LOP3.LUT R16, R16, 0x8, RZ, 0xfc, !PT ;  /* 0x0000000810101812 */ /* 0x000fe400078efcff */
[C---:B---3--:R-:W-:Y:S01]  /*b070*/  ISETP.GE.AND P0, PT, R0.reuse, UR39, PT ;  /* 0x0000002700007c0c */ /* 0x048fe2000bf06270 */
[----:B--2---:R-:W-:-:S12]  /*b080*/  IMAD.IADD R0, R0, 0x1, R2 ;  /* 0x0000000100007824 */ /* 0x004fd800078e0202 */
[----:B------:R-:W2:Y:S01]  /*b090*/  @!P0 LDC.64 R4, c[0x0][0x428] ;  /* 0x00010a00ff048b82 */ /* 0x000ea20000000a00 */
[----:B0-----:R-:W-:-:S04]  /*b0a0*/  @P1 IMAD.HI.U32 R2, R0, R3, RZ ;  /* 0x0000000300021227 */ /* 0x001fc800078e00ff */
[----:B------:R-:W-:Y:S01]  /*b0b0*/  IMAD.MOV.U32 R9, RZ, RZ, R0 ;  /* 0x000000ffff097224 */ /* 0x000fe200078e0000 */
[----:B-1----:R-:W-:Y:S02]  /*b0c0*/  @P1 SHF.R.U32.HI R9, RZ, R7, R2 ;  /* 0x00000007ff091219 */ /* 0x002fe40000011602 */
[----:B------:R-:W0:Y:S02]  /*b0d0*/  @!P0 LDC.64 R6, c[0x0][0x418] ;  /* 0x00010600ff068b82 */ /* 0x000e240000000a00 */
[----:B------:R-:W-:Y:S01]  /*b0e0*/  @!P0 SHF.R.S32.HI R3, RZ, 0x1f, R9 ;  /* 0x0000001fff038819 */ /* 0x000fe20000011409 */
[----:B--2---:R-:W-:-:S04]  /*b0f0*/  @!P0 IMAD R2, R37, R4, RZ ;  /* 0x0000000425028224 */ /* 0x004fc800078e02ff */
[----:B------:R-:W-:Y:S02]  /*b100*/  @!P0 IMAD R5, R33, R5, R2 ;  /* 0x0000000521058224 */ /* 0x000fe400078e0202 */
[----:B------:R-:W-:-:S04]  /*b110*/  @!P0 IMAD.MOV.U32 R2, RZ, RZ, R9 ;  /* 0x000000ffff028224 */ /* 0x000fc800078e0009 */
[----:B------:R-:W-:-:S04]  /*b120*/  @!P0 IMAD.WIDE.U32 R2, R33, R4, R2 ;  /* 0x0000000421028225 */ /* 0x000fc800078e0002 */
[----:B------:R-:W-:Y:S01]  /*b130*/  @!P0 IMAD.IADD R3, R3, 0x1, R5 ;  /* 0x0000000103038824 */ /* 0x000fe200078e0205 */
[----:B0-----:R-:W-:Y:S01]  /*b140*/  @!P0 LEA R6, P1, R2, R6, 0x2 ;  /* 0x0000000602068211 */ /* 0x001fe200078210ff */
[----:B------:R-:W-:-:S03]  /*b150*/  IMAD.MOV.U32 R4, RZ, RZ, RZ ;  /* 0x000000ffff047224 */ /* 0x000fc600078e00ff */
[----:B------:R-:W-:Y:S02]  /*b160*/  @!P0 LEA.HI.X R7, R2, R7, R3, 0x2, P1 ;  /* 0x0000000702078211 */ /* 0x000fe400008f1403 */
[----:B------:R-:W0:Y:S03]  /*b170*/  LDC R3, c[0x0][0xc44] ;  /* 0x00031100ff037b82 */ /* 0x000e260000000800 */
[----:B------:R1:W5:Y:S01]  /*b180*/  @!P0 LDG.E R4, desc[UR48][R6.64] ;  /* 0x0000003006048981 */ /* 0x000362000c1e1900 */
[----:B------:R-:W-:-:S05]  /*b190*/  IMAD.U32 R2, RZ, RZ, UR46 ;  /* 0x0000002eff027e24 */ /* 0x000fca000f8e00ff */
[----:B------:R-:W-:Y:S01]  /*b1a0*/  ISETP.NE.AND P2, PT, R2, 0x3, PT ;  /* 0x000000030200780c */ /* 0x000fe20003f45270 */
[----:B------:R-:W-:Y:S01]  /*b1b0*/  IMAD R28, RZ, RZ, -UR44 ;  /* 0x8000002cff1c7e24 */ /* 0x000fe2000f8e02ff */
[----:B------:R-:W-:Y:S01]  /*b1c0*/  LOP3.LUT R16, R16, 0xfffffffb, RZ, 0xc0, !PT ;  /* 0xfffffffb10107812 */ /* 0x000fe200078ec0ff */
[----:B------:R-:W-:-:S04]  /*b1d0*/  IMAD.MOV R5, RZ, RZ, -R9 ;  /* 0x000000ffff057224 */ /* 0x000fc800078e0a09 */
[----:B------:R-:W-:Y:S02]  /*b1e0*/  IMAD R5, R8, R5, R0 ;  /* 0x0000000508057224 */ /* 0x000fe400078e0200 */
[----:B0-----:R-:W-:-:S04]  /*b1f0*/  IMAD R28, R3, R28, UR43 ;  /* 0x0000002b031c7e24 */ /* 0x001fc8000f8e021c */
[----:B------:R-:W-:Y:S02]  /*b200*/  @P2 LOP3.LUT R16, R16, 0x4, RZ, 0xfc, !PT ;  /* 0x0000000410102812 */ /* 0x000fe400078efcff */
[----:B------:R-:W-:Y:S01]  /*b210*/  SHF.R.S32.HI R35, RZ, 0x1f, R28 ;  /* 0x0000001fff237819 */ /* 0x000fe2000001141c */
[----:B-1----:R-:W-:Y:S06]  /*b220*/  @!P2 BRA `(.L_x_47) ;  /* 0x000000000004a947 */ /* 0x002fec0003800000 */
[----:B------:R-:W-:Y:S01]  /*b230*/  BPT.TRAP 0x1 ;  /* 0x000000040000795c */ /* 0x000fe20000300000 */
.L_x_47:
[----:B------:R-:W-:Y:S01]  /*b240*/  LEA R6, R29, UR41, 0x3 ;  /* 0x000000291d067c11 */ /* 0x000fe2000f8e18ff */
[----:B------:R-:W-:Y:S01]  /*b250*/  BSSY B0, `(.L_x_48) ;  /* 0x0000005000007945 */ /* 0x000fe20003800000 */
[----:B------:R-:W-:Y:S02]  /*b260*/  SHF.L.U32 R20, R31, 0x1f, RZ ;  /* 0x0000001f1f147819 */ /* 0x000fe400000006ff */
[----:B------:R-:W-:Y:S02]  /*b270*/  SHF.R.S32.HI R9, RZ, 0x1f, R5 ;  /* 0x0000001fff097819 */ /* 0x000fe40000011405 */
[----:B------:R-:W0:Y:S02]  /*b280*/  SYNCS.PHASECHK.TRANS64.TRYWAIT P0, [R6+URZ+0x38880], R20 ;  /* 0x03888014060075a7 */ /* 0x000e24000800017f */
[----:B0-----:R-:W-:Y:S05]  /*b290*/  @!P0 BRA `(.L_x_49) ;  /* 0x00000040003c8947 */ /* 0x001fea0003800000 */
.L_x_108:
[----:B------:R-:W-:Y:S05]  /*b2a0*/  BSYNC B0 ;  /* 0x0000000000007941 */ /* 0x000fea0003800000 */
.L_x_48:
[----:B------:R-:W2:Y:S01]  /*b2b0*/  LDL R10, [R1+0x4] ;  /* 0x00000400010a7983 */ /* 0x000ea20000100800 */
[----:B------:R-:W-:Y:S01]  /*b2c0*/  ULDC.64 UR4, c[0x0][0x328] ;  /* 0x0000ca0000047ab9 */ /* 0x000fe20000000a00 */
[----:B-----5:R-:W-:Y:S01]  /*b2d0*/  SHF.R.S32.HI R17, RZ, 0x1f, R4 ;  /* 0x0000001fff117819 */ /* 0x020fe20000011404 */
[----:B------:R-:W-:Y:S01]  /*b2e0*/  IMAD R0, R9, UR4, RZ ;  /* 0x0000000409007c24 */ /* 0x000fe2000f8e02ff */
[----:B------:R-:W-:Y:S01]  /*b2f0*/  ULDC.64 UR6, c[0x0][0x318] ;  /* 0x0000c60000067ab9 */ /* 0x000fe20000000a00 */
[----:B------:R-:W-:-:S04]  /*b300*/  IMAD.WIDE.U32 R2, R5, UR4, RZ ;  /* 0x0000000405027c25 */ /* 0x000fc8000f8e00ff */
[----:B------:R-:W-:Y:S01]  /*b310*/  IMAD R7, R5, UR5, R0 ;  /* 0x0000000505077c24 */ /* 0x000fe2000f8e0200 */
[----:B------:R-:W-:-:S03]  /*b320*/  ULDC.64 UR4, c[0x0][0x338] ;  /* 0x0000ce0000047ab9 */ /* 0x000fc60000000a00 */
[----:B------:R-:W-:Y:S02]  /*b330*/  IMAD.IADD R3, R3, 0x1, R7 ;  /* 0x0000000103037824 */ /* 0x000fe400078e0207 */
[----:B------:R-:W-:Y:S02]  /*b340*/  IMAD R7, R17, UR4, RZ ;  /* 0x0000000411077c24 */ /* 0x000fe4000f8e02ff */
[----:B------:R-:W-:-:S04]  /*b350*/  IMAD.WIDE.U32 R2, R4, UR4, R2 ;  /* 0x0000000404027c25 */ /* 0x000fc8000f8e0002 */
[----:B------:R-:W-:Y:S01]  /*b360*/  IMAD R7, R4, UR5, R7 ;  /* 0x0000000504077c24 */ /* 0x000fe2000f8e0207 */
[----:B------:R-:W-:-:S03]  /*b370*/  ULDC.64 UR4, c[0x0][0x330] ;  /* 0x0000cc0000047ab9 */ /* 0x000fc60000000a00 */
[----:B------:R-:W-:Y:S02]  /*b380*/  IMAD.IADD R3, R3, 0x1, R7 ;  /* 0x0000000103037824 */ /* 0x000fe400078e0207 */
[----:B------:R-:W-:Y:S02]  /*b390*/  IMAD R7, R35, UR4, RZ ;  /* 0x0000000423077c24 */ /* 0x000fe4000f8e02ff */
[----:B------:R-:W-:Y:S01]  /*b3a0*/  IMAD.WIDE.U32 R2, R28, UR4, R2 ;  /* 0x000000041c027c25 */ /* 0x000fe2000f8e0002 */
[----:B------:R-:W-:-:S03]  /*b3b0*/  UMOV UR4, 0xffffffff ;  /* 0xffffffff00047882 */ /* 0x000fc60000000000 */
[----:B------:R-:W-:Y:S01]  /*b3c0*/  IMAD R11, R28, UR5, R7 ;  /* 0x000000051c0b7c24 */ /* 0x000fe2000f8e0207 */
[----:B------:R-:W-:-:S04]  /*b3d0*/  IADD3 R7, P0, R2, UR6, RZ ;  /* 0x0000000602077c10 */ /* 0x000fc8000ff1e0ff */
[----:B------:R-:W-:Y:S01]  /*b3e0*/  IADD3.X R8, R3, UR7, R11, P0, !PT ;  /* 0x0000000703087c10 */ /* 0x000fe200087fe40b */
[----:B--2---:R-:W-:Y:S01]  /*b3f0*/  IMAD R0, R29, 0x8000, R10 ;  /* 0x000080001d007824 */ /* 0x004fe200078e020a */
[----:B------:R-:W-:Y:S07]  /*b400*/  BRA.DIV UR4, `(.L_x_50) ;  /* 0x0000003e04f47947 */ /* 0x000fee000b800000 */
[C---:B------:R-:W-:Y:S01]  /*b410*/  LOP3.LUT P6, RZ, R16.reuse, 0x80000, RZ, 0xc0, !PT ;  /* 0x0008000010ff7812 */ /* 0x040fe200078cc0ff */
[----:B------:R-:W1:Y:S01]  /*b420*/  SHFL.IDX PT, R14, R7, RZ, 0x181f ;  /* 0x00181fff070e7589 */ /* 0x000e6200000e0000 */
[----:B------:R-:W-:Y:S01]  /*b430*/  LOP3.LUT R16, R16, 0xbfffffff, RZ, 0xc0, !PT ;  /* 0xbfffffff10107812 */ /* 0x000fe200078ec0ff */
[----:B------:R-:W-:Y:S01]  /*b440*/  VIADD R0, R0, UR41 ;  /* 0x0000002900007c36 */ /* 0x000fe20008000000 */
[----:B------:R-:W-:Y:S01]  /*b450*/  LOP3.LUT R12, R12, 0xfffffffe, RZ, 0xc0, !PT ;  /* 0xfffffffe0c0c7812 */ /* 0x000fe200078ec0ff */
[----:B------:R-:W2:Y:S04]  /*b460*/  SHFL.IDX PT, R3, R8, RZ, 0x181f ;  /* 0x00181fff08037589 */ /* 0x000ea800000e0000 */
[----:B------:R-:W-:Y:S04]  /*b470*/  SHFL.IDX PT, R18, R7, 0x2, 0x181f ;  /* 0x00581f0007127f89 */ /* 0x000fe800000e0000 */
[----:B------:R-:W-:Y:S01]  /*b480*/  @P6 LOP3.LUT R16, R16, 0x40000000, RZ, 0xfc, !PT ;  /* 0x4000000010106812 */ /* 0x000fe200078efcff */
[----:B------:R-:W-:Y:S03]  /*b490*/  SHFL.IDX PT, R19, R8, 0x2, 0x181f ;  /* 0x00581f0008137f89 */ /* 0x000fe600000e0000 */
[C---:B------:R-:W-:Y:S01]  /*b4a0*/  LOP3.LUT P6, RZ, R16.reuse, 0x200000, RZ, 0xc0, !PT ;  /* 0x0020000010ff7812 */ /* 0x040fe200078cc0ff */
[----:B------:R-:W-:Y:S01]  /*b4b0*/  SHFL.IDX PT, R21, R7, 0x4, 0x181f ;  /* 0x00981f0007157f89 */ /* 0x000fe200000e0000 */
[----:B------:R-:W-:-:S02]  /*b4c0*/  LOP3.LUT R16, R16, 0x7fffffff, RZ, 0xc0, !PT ;  /* 0x7fffffff10107812 */ /* 0x000fc400078ec0ff */
[----:B-1----:R-:W-:Y:S02]  /*b4d0*/  IADD3 R10, P0, R32, R14, RZ ;  /* 0x0000000e200a7210 */ /* 0x002fe40007f1e0ff */
[----:B------:R-:W1:Y:S07]  /*b4e0*/  SHFL.IDX PT, R14, R7, 0x1, 0x181f ;  /* 0x00381f00070e7f89 */ /* 0x000e6e00000e0000 */
[----:B------:R-:W-:Y:S01]  /*b4f0*/  @P6 LOP3.LUT R16, R16, 0x80000000, RZ, 0xfc, !PT ;  /* 0x8000000010106812 */ /* 0x000fe200078efcff */
[----:B--2---:R-:W-:-:S02]  /*b500*/  IMAD.X R11, RZ, RZ, R3, P0 ;  /* 0x000000ffff0b7224 */ /* 0x004fc400000e0603 */
[----:B------:R-:W2:Y:S01]  /*b510*/  SHFL.IDX PT, R3, R8, 0x1, 0x181f ;  /* 0x00381f0008037f89 */ /* 0x000ea200000e0000 */
[C---:B------:R-:W-:Y:S02]  /*b520*/  LOP3.LUT P6, RZ, R16.reuse, 0x800000, RZ, 0xc0, !PT ;  /* 0x0080000010ff7812 */ /* 0x040fe400078cc0ff */
[C---:B------:R-:W-:Y:S02]  /*b530*/  LOP3.LUT P5, RZ, R16.reuse, 0x40000, RZ, 0xc0, !PT ;  /* 0x0004000010ff7812 */ /* 0x040fe400078ac0ff */
[C---:B------:R-:W-:Y:S02]  /*b540*/  LOP3.LUT P4, RZ, R16.reuse, 0x20000, RZ, 0xc0, !PT ;  /* 0x0002000010ff7812 */ /* 0x040fe4000788c0ff */
[C---:B------:R-:W-:Y:S02]  /*b550*/  LOP3.LUT P3, RZ, R16.reuse, 0x10000, RZ, 0xc0, !PT ;  /* 0x0001000010ff7812 */ /* 0x040fe4000786c0ff */
[C---:B------:R-:W-:Y:S02]  /*b560*/  LOP3.LUT P2, RZ, R16.reuse, 0x8000, RZ, 0xc0, !PT ;  /* 0x0000800010ff7812 */ /* 0x040fe4000784c0ff */
[----:B------:R-:W-:-:S03]  /*b570*/  LOP3.LUT P1, RZ, R16, 0x4000, RZ, 0xc0, !PT ;  /* 0x0000400010ff7812 */ /* 0x000fc6000782c0ff */
[----:B------:R-:W-:Y:S02]  /*b580*/  @P6 LOP3.LUT R12, R12, 0x1, RZ, 0xfc, !PT ;  /* 0x000000010c0c6812 */ /* 0x000fe400078efcff */
[----:B------:R-:W-:Y:S02]  /*b590*/  LOP3.LUT P6, RZ, R16, 0x2000000, RZ, 0xc0, !PT ;  /* 0x0200000010ff7812 */ /* 0x000fe400078cc0ff */
[----:B-1----:R-:W-:Y:S02]  /*b5a0*/  IADD3 R2, P0, R32, R14, RZ ;  /* 0x0000000e20027210 */ /* 0x002fe40007f1e0ff */
[----:B------:R-:W-:Y:S01]  /*b5b0*/  LOP3.LUT R12, R12, 0xfffffffd, RZ, 0xc0, !PT ;  /* 0xfffffffd0c0c7812 */ /* 0x000fe200078ec0ff */
[----:B------:R-:W1:Y:S02]  /*b5c0*/  SHFL.IDX PT, R14, R7, 0x3, 0x181f ;  /* 0x00781f00070e7f89 */ /* 0x000e6400000e0000 */
[----:B--2---:R-:W-:Y:S01]  /*b5d0*/  IMAD.X R3, RZ, RZ, R3, P0 ;  /* 0x000000ffff037224 */ /* 0x004fe200000e0603 */
[----:B------:R-:W-:-:S05]  /*b5e0*/  IADD3 R18, P0, R32, R18, RZ ;  /* 0x0000001220127210 */ /* 0x000fca0007f1e0ff */
[----:B------:R-:W-:Y:S01]  /*b5f0*/  @P6 LOP3.LUT R12, R12, 0x2, RZ, 0xfc, !PT ;  /* 0x000000020c0c6812 */ /* 0x000fe200078efcff */
[----:B------:R-:W-:Y:S01]  /*b600*/  IMAD.X R19, RZ, RZ, R19, P0 ;  /* 0x000000ffff137224 */ /* 0x000fe200000e0613 */
[C---:B------:R-:W-:Y:S02]  /*b610*/  LOP3.LUT P6, RZ, R16.reuse, 0x8000000, RZ, 0xc0, !PT ;  /* 0x0800000010ff7812 */ /* 0x040fe400078cc0ff */
[----:B------:R-:W-:-:S11]  /*b620*/  LOP3.LUT P0, RZ, R16, 0x4000000, RZ, 0xc0, !PT ;  /* 0x0400000010ff7812 */ /* 0x000fd6000780c0ff */
[----:B------:R-:W-:Y:S01]  /*b630*/  LDGSTS.E.BYPASS.LTC128B.128 [R0+0x10400], desc[UR48][R10.64], !P6 ;  /* 0x104000000a007fae */ /* 0x000fe2000f101d70 */
[----:B------:R-:W-:-:S03]  /*b640*/  LOP3.LUT P6, RZ, R12, 0x2, RZ, 0xc0, !PT ;  /* 0x000000020cff7812 */ /* 0x000fc600078cc0ff */
[----:B------:R2:W-:Y:S01]  /*b650*/  LDGSTS.E.BYPASS.LTC128B.128 [R0+0x14400], desc[UR48][R10.64+0x80], !P0 ;  /* 0x144000800a007fae */ /* 0x0005e2000c101d70 */
[----:B-1----:R-:W-:-:S09]  /*b660*/  IADD3 R14, P0, R32, R14, RZ ;  /* 0x0000000e200e7210 */ /* 0x002fd20007f1e0ff */
[----:B------:R-:W-:Y:S01]  /*b670*/  LDGSTS.E.BYPASS.LTC128B.128 [R0+0x10c00], desc[UR48][R2.64], !P6 ;  /* 0x10c0000002007fae */ /* 0x000fe2000f101d70 */
[----:B------:R-:W-:-:S03]  /*b680*/  LOP3.LUT P6, RZ, R12, 0x1, RZ, 0xc0, !PT ;  /* 0x000000010cff7812 */ /* 0x000fc600078cc0ff */
[----:B--2---:R-:W1:Y:S02]  /*b690*/  SHFL.IDX PT, R10, R8, 0x3, 0x181f ;  /* 0x00781f00080a7f89 */ /* 0x004e6400000e0000 */
[----:B-1----:R-:W-:Y:S01]  /*b6a0*/  IMAD.X R15, RZ, RZ, R10, P0 ;  /* 0x000000ffff0f7224 */ /* 0x002fe200000e060a */
[----:B------:R-:W-:-:S13]  /*b6b0*/  LOP3.LUT P0, RZ, R16, 0x1000000, RZ, 0xc0, !PT ;  /* 0x0100000010ff7812 */ /* 0x000fda000780c0ff */
[----:B------:R1:W-:Y:S01]  /*b6c0*/  LDGSTS.E.BYPASS.LTC128B.128 [R0+0x14c00], desc[UR48][R2.64+0x80], !P0 ;  /* 0x14c0008002007fae */ /* 0x0003e2000c101d70 */
[----:B------:R-:W-:-:S03]  /*b6d0*/  IADD3 R12, P0, R32, R21, RZ ;  /* 0x00000015200c7210 */ /* 0x000fc60007f1e0ff */
[----:B------:R-:W-:Y:S04]  /*b6e0*/  SHFL.IDX PT, R21, R7, 0x5, 0x181f ;  /* 0x00b81f0007157f89 */ /* 0x000fe800000e0000 */
[----:B------:R-:W-:Y:S01]  /*b6f0*/  LDGSTS.E.BYPASS.LTC128B.128 [R0+0x11400], desc[UR48][R18.64], !P6 ;  /* 0x1140000012007fae */ /* 0x000fe2000f101d70 */
[----:B------:R-:W-:-:S03]  /*b700*/  LOP3.LUT P6, RZ, R16, 0x80000000, RZ, 0xc0, !PT ;  /* 0x8000000010ff7812 */ /* 0x000fc600078cc0ff */
[----:B-1----:R-:W1:Y:S02]  /*b710*/  SHFL.IDX PT, R3, R8, 0x4, 0x181f ;  /* 0x00981f0008037f89 */ /* 0x002e6400000e0000 */
[----:B-1----:R-:W-:Y:S01]  /*b720*/  IMAD.X R13, RZ, RZ, R3, P0 ;  /* 0x000000ffff0d7224 */ /* 0x002fe200000e0603 */
[----:B------:R-:W-:Y:S01]  /*b730*/  LOP3.LUT P0, RZ, R16, 0x400000, RZ, 0xc0, !PT ;  /* 0x0040000010ff7812 */ /* 0x000fe2000780c0ff */
[----:B------:R-:W1:-:S12]  /*b740*/  SHFL.IDX PT, R3, R8, 0x5, 0x181f ;  /* 0x00b81f0008037f89 */ /* 0x000e5800000e0000 */
[----:B------:R-:W-:Y:S01]  /*b750*/  LDGSTS.E.BYPASS.LTC128B.128 [R0+0x15400], desc[UR48][R18.64+0x80], !P0 ;  /* 0x1540008012007fae */ /* 0x000fe2000c101d70 */
[----:B------:R-:W-:-:S03]  /*b760*/  IADD3 R10, P0, R32, R21, RZ ;  /* 0x00000015200a7210 */ /* 0x000fc60007f1e0ff */
[----:B------:R-:W2:Y:S04]  /*b770*/  SHFL.IDX PT, R21, R7, 0x6, 0x181f ;  /* 0x00d81f0007157f89 */ /* 0x000ea800000e0000 */
[----:B------:R-:W-:Y:S01]  /*b780*/  LDGSTS.E.BYPASS.LTC128B.128 [R0+0x11c00], desc[UR48][R14.64], !P6 ;  /* 0x11c000000e007fae */ /* 0x000fe2000f101d70 */
[C---:B------:R-:W-:Y:S01]  /*b790*/  LOP3.LUT P6, RZ, R16.reuse, 0x40000000, RZ, 0xc0, !PT ;  /* 0x4000000010ff7812 */ /* 0x040fe200078cc0ff */
[----:B-1----:R-:W-:Y:S01]  /*b7a0*/  IMAD.X R11, RZ, RZ, R3, P0 ;  /* 0x000000ffff0b7224 */ /* 0x002fe200000e0603 */
[----:B------:R-:W-:Y:S01]  /*b7b0*/  LOP3.LUT P0, RZ, R16, 0x100000, RZ, 0xc0, !PT ;  /* 0x0010000010ff7812 */ /* 0x000fe2000780c0ff */
[----:B------:R-:W1:Y:S04]  /*b7c0*/  SHFL.IDX PT, R3, R8, 0x6, 0x181f ;  /* 0x00d81f0008037f89 */ /* 0x000e6800000e0000 */
[----:B------:R-:W3:Y:S08]  /*b7d0*/  SHFL.IDX PT, R8, R8, 0x7, 0x181f ;  /* 0x00f81f0008087f89 */ /* 0x000ef000000e0000 */
[----:B------:R4:W-:Y:S01]  /*b7e0*/  LDGSTS.E.BYPASS.LTC128B.128 [R0+0x15c00], desc[UR48][R14.64+0x80], !P0 ;  /* 0x15c000800e007fae */ /* 0x0009e2000c101d70 */
[----:B--2---:R-:W-:-:S03]  /*b7f0*/  IADD3 R2, P0, R32, R21, RZ ;  /* 0x0000001520027210 */ /* 0x004fc60007f1e0ff */
[----:B------:R2:W-:Y:S04]  /*b800*/  LDGSTS.E.BYPASS.LTC128B.128 [R0+0x12400], desc[UR48][R12.64], !P6 ;  /* 0x124000000c007fae */ /* 0x0005e8000f101d70 */
[----:B------:R2:W-:Y:S01]  /*b810*/  LDGSTS.E.BYPASS.LTC128B.128 [R0+0x16400], desc[UR48][R12.64+0x80], !P5 ;  /* 0x164000800c007fae */ /* 0x0005e2000e901d70 */
[----:B-1----:R-:W-:-:S03]  /*b820*/  IMAD.X R3, RZ, RZ, R3, P0 ;  /* 0x000000ffff037224 */ /* 0x002fc600000e0603 */
[----:B------:R2:W-:Y:S04]  /*b830*/  LDGSTS.E.BYPASS.LTC128B.128 [R0+0x12c00], desc[UR48][R10.64], !P4 ;  /* 0x12c000000a007fae */ /* 0x0005e8000e101d70 */
[----:B------:R2:W-:Y:S04]  /*b840*/  LDGSTS.E.BYPASS.LTC128B.128 [R0+0x16c00], desc[UR48][R10.64+0x80], !P3 ;  /* 0x16c000800a007fae */ /* 0x0005e8000d901d70 */
[----:B------:R2:W-:Y:S04]  /*b850*/  LDGSTS.E.BYPASS.LTC128B.128 [R0+0x13400], desc[UR48][R2.64], !P2 ;  /* 0x1340000002007fae */ /* 0x0005e8000d101d70 */
[----:B------:R2:W-:Y:S04]  /*b860*/  LDGSTS.E.BYPASS.LTC128B.128 [R0+0x17400], desc[UR48][R2.64+0x80], !P1 ;  /* 0x1740008002007fae */ /* 0x0005e8000c901d70 */
[----:B---34-:R2:W1:Y:S02]  /*b870*/  SHFL.IDX PT, R14, R7, 0x7, 0x181f ;  /* 0x00f81f00070e7f89 */ /* 0x01846400000e0000 */
.L_x_126:
[C---:B------:R-:W-:Y:S02]  /*b880*/  LOP3.LUT P2, RZ, R16.reuse, 0x20000000, RZ, 0xc0, !PT ;  /* 0x2000000010ff7812 */ /* 0x040fe4000784c0ff */
[----:B------:R-:W-:Y:S02]  /*b890*/  LOP3.LUT P1, RZ, R16, 0x10000000, RZ, 0xc0, !PT ;  /* 0x1000000010ff7812 */ /* 0x000fe4000782c0ff */
[----:B-12---:R-:W-:-:S05]  /*b8a0*/  IADD3 R2, P0, R32, R14, RZ ;  /* 0x0000000e20027210 */ /* 0x006fca0007f1e0ff */
[----:B------:R-:W-:Y:S01]  /*b8b0*/  IMAD.X R3, RZ, RZ, R8, P0 ;  /* 0x000000ffff037224 */ /* 0x000fe200000e0608 */
[----:B------:R-:W-:-:S04]  /*b8c0*/  PLOP3.LUT P0, PT, PT, PT, PT, 0x80, 0x0 ;  /* 0x000000000000781c */ /* 0x000fc80003f0f070 */
[----:B------:R-:W-:Y:S01]  /*b8d0*/  @!PT LDS RZ, [RZ] ;  /* 0x00000000fffff984 */ /* 0x000fe20000000800 */
[----:B------:R-:W-:Y:S01]  /*b8e0*/  @!PT LDS RZ, [RZ] ;  /* 0x00000000fffff984 */ /* 0x000fe20000000800 */
[----:B------:R-:W-:Y:S01]  /*b8f0*/  @!PT LDS RZ, [RZ] ;  /* 0x00000000fffff984 */ /* 0x000fe20000000800 */
[----:B------:R1:W-:Y:S04]  /*b900*/  LDGSTS.E.BYPASS.LTC128B.128 [R0+0x13c00], desc[UR48][R2.64], !P2 ;  /* 0x13c0000002007fae */ /* 0x0003e8000d101d70 */
[----:B------:R1:W-:Y:S01]  /*b910*/  LDGSTS.E.BYPASS.LTC128B.128 [R0+0x17c00], desc[UR48][R2.64+0x80], !P1 ;  /* 0x17c0008002007fae */ /* 0x0003e2000c901d70 */
[----:B------:R-:W-:-:S04]  /*b920*/  NOP ;  /* 0x0000000000007918 */ /* 0x000fc80000000000 */
.L_x_51:
[----:B------:R-:W-:Y:S02]  /*b930*/  PLOP3.LUT P1, PT, P1, P0, PT, 0xa2, 0x0 ;  /* 0x000000000000781c */ /* 0x000fe40000f21472 */
[----:B------:R-:W-:-:S08]  /*b940*/  @P0 R2UR P1, UR4, R6 ;  /* 0x00000000060402ca */ /* 0x000fd00000020000 */
[----:B------:R-:W-:-:S05]  /*b950*/  @P0 PLOP3.LUT P0, PT, P1, PT, PT, 0x80, 0x0 ;  /* 0x000000000000081c */ /* 0x000fca0000f0f070 */
[----:B------:R-:W-:Y:S01]  /*b960*/  @!P1 SYNCS.ARRIVE.TRANS64.RED.A0T1 RZ, [UR4+0x38870], RZ ;  /* 0x038870ffffff99a7 */ /* 0x000fe20008200404 */
[----:B------:R-:W-:Y:S07]  /*b970*/  @!P1 ARRIVES.LDGSTSBAR.64.TRANSCNT [UR4+0x38870] ;  /* 0x03887000ff0099b0 */ /* 0x000fee0008000a84 */
[----:B------:R-:W-:Y:S05]  /*b980*/  @P0 BRA.U.ANY `(.L_x_51) ;  /* 0xfffffffd00e80947 */ /* 0x000fea000393ffff */
[----:B------:R-:W-:Y:S01]  /*b990*/  NOP ;  /* 0x0000000000007918 */ /* 0x000fe20000000000 */
[----:B-1----:R-:W-:-:S04]  /*b9a0*/  MOV R2, UR46 ;  /* 0x0000002e00027c02 */ /* 0x002fc80008000f00 */
[----:B------:R-:W-:-:S13]  /*b9b0*/  ISETP.NE.AND P2, PT, R2, 0x3, PT ;  /* 0x000000030200780c */ /* 0x000fda0003f45270 */
[----:B------:R-:W-:Y:S05]  /*b9c0*/  @!P2 BRA `(.L_x_52) ;  /* 0x000000000004a947 */ /* 0x000fea0003800000 */
[----:B------:R-:W-:Y:S01]  /*b9d0*/  BPT.TRAP 0x1 ;  /* 0x000000040000795c */ /* 0x000fe20000300000 */
.L_x_52:
[----:B------:R1:W-:Y:S01]  /*b9e0*/  SYNCS.ARRIVE.TRANS64.A1T0 RZ, [R6+URZ+0x38870], RZ ;  /* 0x038870ff06ff79a7 */ /* 0x0003e2000810003f */
[----:B------:R-:W-:Y:S05]  /*b9f0*/  @!P2 BRA `(.L_x_53) ;  /* 0x000000000004a947 */ /* 0x000fea0003800000 */
[----:B------:R-:W-:Y:S01]  /*ba00*/  BPT.TRAP 0x1 ;  /* 0x000000040000795c */ /* 0x000fe20000300000 */
.L_x_53:
[----:B------:R-:W2:Y:S01]  /*ba10*/  SYNCS.PHASECHK.TRANS64.TRYWAIT P0, [R6+URZ+0x38840], R20 ;  /* 0x03884014060075a7 */ /* 0x000ea2000800017f */
[----:B------:R-:W-:Y:S04]  /*ba20*/  BSSY B0, `(.L_x_54) ;  /* 0x0000002000007945 */ /* 0x000fe80003800000 */
[----:B--2---:R-:W-:Y:S05]  /*ba30*/  @!P0 BRA `(.L_x_55) ;  /* 0x0000004000d88947 */ /* 0x004fea0003800000 */
.L_x_127:
[----:B------:R-:W-:Y:S05]  /*ba40*/  BSYNC B0 ;  /* 0x0000000000007941 */ /* 0x000fea0003800000 */
.L_x_54:
[----:B------:R3:W5:Y:S01]  /*ba50*/  LDL R21, [R1+0x8] ;  /* 0x0000080001157983 */ /* 0x0007620000100800 */
[----:B------:R-:W-:Y:S01]  /*ba60*/  ULDC.64 UR4, c[0x0][0x300] ;  /* 0x0000c00000047ab9 */ /* 0x000fe20000000a00 */
[----:B------:R-:W-:Y:S01]  /*ba70*/  ULDC.64 UR6, c[0x0][0x2e8] ;  /* 0x0000ba0000067ab9 */ /* 0x000fe20000000a00 */
[----:B------:R-:W-:Y:S01]  /*ba80*/  IMAD R2, R9, UR4, RZ ;  /* 0x0000000409027c24 */ /* 0x000fe2000f8e02ff */
[C---:B------:R-:W-:Y:S02]  /*ba90*/  LOP3.LUT P3, RZ, R16.reuse, 0x2, RZ, 0xc0, !PT ;  /* 0x0000000210ff7812 */ /* 0x040fe4000786c0ff */
[----:B------:R-:W-:Y:S01]  /*baa0*/  LOP3.LUT P1, RZ, R16, 0x1, RZ, 0xc0, !PT ;  /* 0x0000000110ff7812 */ /* 0x000fe2000782c0ff */
[C---:B------:R-:W-:Y:S02]  /*bab0*/  IMAD R7, R5.reuse, UR5, R2 ;  /* 0x0000000505077c24 */ /* 0x040fe4000f8e0202 */
[----:B------:R-:W-:Y:S01]  /*bac0*/  IMAD.WIDE.U32 R2, R5, UR4, RZ ;  /* 0x0000000405027c25 */ /* 0x000fe2000f8e00ff */
[----:B------:R-:W-:-:S03]  /*bad0*/  ULDC.64 UR4, c[0x0][0x310] ;  /* 0x0000c40000047ab9 */ /* 0x000fc60000000a00 */
[----:B------:R-:W-:Y:S02]  /*bae0*/  IMAD.IADD R3, R3, 0x1, R7 ;  /* 0x0000000103037824 */ /* 0x000fe400078e0207 */
[----:B------:R-:W-:Y:S02]  /*baf0*/  IMAD R17, R17, UR4, RZ ;  /* 0x0000000411117c24 */ /* 0x000fe4000f8e02ff */
[----:B------:R-:W-:-:S04]  /*bb00*/  IMAD.WIDE.U32 R2, R4, UR4, R2 ;  /* 0x0000000404027c25 */ /* 0x000fc8000f8e0002 */
[----:B------:R-:W-:Y:S01]  /*bb10*/  IMAD R17, R4, UR5, R17 ;  /* 0x0000000504117c24 */ /* 0x000fe2000f8e0211 */
[----:B------:R-:W-:Y:S02]  /*bb20*/  ULDC.64 UR4, c[0x0][0x308] ;  /* 0x0000c20000047ab9 */ /* 0x000fe40000000a00 */
[----:B------:R-:W-:Y:S02]  /*bb30*/  IMAD R5, R35, UR4, RZ ;  /* 0x0000000423057c24 */ /* 0x000fe4000f8e02ff */
[----:B------:R-:W-:Y:S02]  /*bb40*/  IMAD.IADD R3, R3, 0x1, R17 ;  /* 0x0000000103037824 */ /* 0x000fe400078e0211 */
[C---:B------:R-:W-:Y:S02]  /*bb50*/  IMAD R5, R28.reuse, UR5, R5 ;  /* 0x000000051c057c24 */ /* 0x040fe4000f8e0205 */
[----:B------:R-:W-:Y:S01]  /*bb60*/  IMAD.WIDE.U32 R2, R28, UR4, R2 ;  /* 0x000000041c027c25 */ /* 0x000fe2000f8e0002 */
[----:B------:R-:W-:-:S02]  /*bb70*/  UMOV UR4, 0xffffffff ;  /* 0xffffffff00047882 */ /* 0x000fc40000000000 */
[----:B------:R-:W-:-:S04]  /*bb80*/  IADD3 R4, P0, R2, UR6, RZ ;  /* 0x0000000602047c10 */ /* 0x000fc8000ff1e0ff */
[----:B------:R-:W-:Y:S01]  /*bb90*/  IADD3.X R5, R3, UR7, R5, P0, !PT ;  /* 0x0000000703057c10 */ /* 0x000fe200087fe405 */
[----:B---3--:R-:W-:Y:S08]  /*bba0*/  BRA.DIV UR4, `(.L_x_56) ;  /* 0x0000004204907947 */ /* 0x008ff0000b800000 */
[----:B------:R-:W3:Y:S01]  /*bbb0*/  SHFL.IDX PT, R14, R4, RZ, 0x181f ;  /* 0x00181fff040e7589 */ /* 0x000ee200000e0000 */
[C---:B-----5:R-:W-:Y:S02]  /*bbc0*/  ISETP.GE.AND P2, PT, R21.reuse, 0x1, PT ;  /* 0x000000011500780c */ /* 0x060fe40003f46270 */
[C---:B------:R-:W-:Y:S01]  /*bbd0*/  ISETP.GE.AND P4, PT, R21.reuse, 0x11, PT ;  /* 0x000000111500780c */ /* 0x040fe20003f86270 */
[----:B------:R-:W4:Y:S01]  /*bbe0*/  SHFL.IDX PT, R9, R5, RZ, 0x181f ;  /* 0x00181fff05097589 */ /* 0x000f2200000e0000 */
[C---:B------:R-:W-:Y:S02]  /*bbf0*/  ISETP.GE.AND P6, PT, R21.reuse, 0x31, PT ;  /* 0x000000311500780c */ /* 0x040fe40003fc6270 */
[----:B------:R-:W-:Y:S01]  /*bc00*/  ISETP.GE.AND P5, PT, R21, 0x41, PT ;  /* 0x000000411500780c */ /* 0x000fe20003fa6270 */
[----:B------:R-:W-:Y:S01]  /*bc10*/  SHFL.IDX PT, R18, R5, 0x1, 0x181f ;  /* 0x00381f0005127f89 */ /* 0x000fe200000e0000 */
[----:B------:R-:W-:-:S03]  /*bc20*/  LOP3.LUT R16, R16, 0xbfffffff, RZ, 0xc0, !PT ;  /* 0xbfffffff10107812 */ /* 0x000fc600078ec0ff */
[----:B------:R-:W-:Y:S04]  /*bc30*/  SHFL.IDX PT, R17, R5, 0x2, 0x181f ;  /* 0x00581f0005117f89 */ /* 0x000fe800000e0000 */
[----:B------:R-:W-:Y:S02]  /*bc40*/  SHFL.IDX PT, R2, R5, 0x3, 0x181f ;  /* 0x00781f0005027f89 */ /* 0x000fe400000e0000 */
[----:B------:R-:W-:Y:S02]  /*bc50*/  @P6 LOP3.LUT R16, R16, 0x40000000, RZ, 0xfc, !PT ;  /* 0x4000000010106812 */ /* 0x000fe400078efcff */
[----:B------:R-:W-:Y:S01]  /*bc60*/  SHFL.IDX PT, R7, R4, 0x4, 0x181f ;  /* 0x00981f0004077f89 */ /* 0x000fe200000e0000 */
[----:B---3--:R-:W-:-:S03]  /*bc70*/  @P2 IADD3 R3, P0, R32, R14, RZ ;  /* 0x0000000e20032210 */ /* 0x008fc60007f1e0ff */
[----:B------:R-:W-:Y:S04]  /*bc80*/  SHFL.IDX PT, R8, R5, 0x5, 0x181f ;  /* 0x00b81f0005087f89 */ /* 0x000fe800000e0000 */
[----:B------:R-:W3:Y:S01]  /*bc90*/  SHFL.IDX PT, R14, R4, 0x1, 0x181f ;  /* 0x00381f00040e7f89 */ /* 0x000ee200000e0000 */
[----:B----4-:R-:W-:Y:S01]  /*bca0*/  @P2 IMAD.X R9, RZ, RZ, R9, P0 ;  /* 0x000000ffff092224 */ /* 0x010fe200000e0609 */
[----:B------:R-:W-:Y:S02]  /*bcb0*/  ISETP.GE.AND P2, PT, R21, 0x21, PT ;  /* 0x000000211500780c */ /* 0x000fe40003f46270 */
[----:B------:R-:W-:Y:S01]  /*bcc0*/  SHFL.IDX PT, R10, R5, 0x6, 0x181f ;  /* 0x00d81f00050a7f89 */ /* 0x000fe200000e0000 */
[----:B---3--:R-:W-:-:S03]  /*bcd0*/  @P4 IADD3 R19, P0, R32, R14, RZ ;  /* 0x0000000e20134210 */ /* 0x008fc60007f1e0ff */
[----:B------:R-:W3:Y:S02]  /*bce0*/  SHFL.IDX PT, R14, R4, 0x2, 0x181f ;  /* 0x00581f00040e7f89 */ /* 0x000ee400000e0000 */
[----:B------:R-:W-:Y:S01]  /*bcf0*/  @P4 IMAD.X R18, RZ, RZ, R18, P0 ;  /* 0x000000ffff124224 */ /* 0x000fe200000e0612 */
[----:B------:R-:W-:-:S04]  /*bd00*/  ISETP.GE.AND P4, PT, R21, 0x51, PT ;  /* 0x000000511500780c */ /* 0x000fc80003f86270 */
[C---:B---3--:R-:W-:Y:S02]  /*bd10*/  @P2 IADD3 R15, P0, R32.reuse, R14, RZ ;  /* 0x0000000e200f2210 */ /* 0x048fe40007f1e0ff */
[----:B------:R-:W3:Y:S03]  /*bd20*/  SHFL.IDX PT, R14, R4, 0x3, 0x181f ;  /* 0x00781f00040e7f89 */ /* 0x000ee600000e0000 */
[----:B------:R-:W-:Y:S01]  /*bd30*/  @P2 IMAD.X R17, RZ, RZ, R17, P0 ;  /* 0x000000ffff112224 */ /* 0x000fe200000e0611 */
[----:B------:R-:W-:Y:S02]  /*bd40*/  ISETP.GE.AND P2, PT, R21, 0x61, PT ;  /* 0x000000611500780c */ /* 0x000fe40003f46270 */
[----:B---3--:R-:W-:-:S05]  /*bd50*/  @P6 IADD3 R13, P0, R32, R14, RZ ;  /* 0x0000000e200d6210 */ /* 0x008fca0007f1e0ff */
[----:B------:R-:W-:Y:S01]  /*bd60*/  @P6 IMAD.X R14, RZ, RZ, R2, P0 ;  /* 0x000000ffff0e6224 */ /* 0x000fe200000e0602 */
[----:B------:R-:W-:Y:S01]  /*bd70*/  ISETP.GE.AND P6, PT, R21, 0x1, PT ;  /* 0x000000011500780c */ /* 0x000fe20003fc6270 */
[----:B------:R-:W3:Y:S01]  /*bd80*/  SHFL.IDX PT, R2, R5, 0x4, 0x181f ;  /* 0x00981f0005027f89 */ /* 0x000ee200000e0000 */
[----:B------:R-:W-:-:S03]  /*bd90*/  @P5 IADD3 R11, P0, R32, R7, RZ ;  /* 0x00000007200b5210 */ /* 0x000fc60007f1e0ff */
[----:B------:R-:W4:Y:S04]  /*bda0*/  SHFL.IDX PT, R7, R4, 0x5, 0x181f ;  /* 0x00b81f0004077f89 */ /* 0x000f2800000e0000 */
[----:B------:R-:W-:Y:S01]  /*bdb0*/  SHFL.IDX PT, R5, R5, 0x7, 0x181f ;  /* 0x00f81f0005057f89 */ /* 0x000fe200000e0000 */
[----:B---3--:R-:W-:-:S03]  /*bdc0*/  @P5 IMAD.X R12, RZ, RZ, R2, P0 ;  /* 0x000000ffff0c5224 */ /* 0x008fc600000e0602 */
[----:B------:R-:W-:Y:S02]  /*bdd0*/  @P6 IMAD.MOV.U32 R2, RZ, RZ, R3 ;  /* 0x000000ffff026224 */ /* 0x000fe400078e0003 */
[----:B------:R-:W-:Y:S01]  /*bde0*/  @P6 IMAD.MOV.U32 R3, RZ, RZ, R9 ;  /* 0x000000ffff036224 */ /* 0x000fe200078e0009 */
[----:B----4-:R-:W-:Y:S01]  /*bdf0*/  @P4 IADD3 R7, P0, R32, R7, RZ ;  /* 0x0000000720074210 */ /* 0x010fe20007f1e0ff */
[----:B------:R-:W3:Y:S04]  /*be00*/  SHFL.IDX PT, R9, R4, 0x6, 0x181f ;  /* 0x00d81f0004097f89 */ /* 0x000ee800000e0000 */
[----:B------:R-:W-:Y:S01]  /*be10*/  @P6 LDGSTS.E.BYPASS.LTC128B.128 [R0+0x28400], desc[UR48][R2.64], !P3 ;  /* 0x2840000002006fae */ /* 0x000fe2000d901d70 */
[----:B------:R-:W-:-:S03]  /*be20*/  @P4 IMAD.X R8, RZ, RZ, R8, P0 ;  /* 0x000000ffff084224 */ /* 0x000fc600000e0608 */
[----:B------:R4:W-:Y:S01]  /*be30*/  @P6 LDGSTS.E.BYPASS.LTC128B.128 [R0+0x2c400], desc[UR48][R2.64+0x80], !P1 ;  /* 0x2c40008002006fae */ /* 0x0009e2000c901d70 */
[----:B------:R-:W-:-:S13]  /*be40*/  ISETP.GE.AND P6, PT, R21, 0x11, PT ;  /* 0x000000111500780c */ /* 0x000fda0003fc6270 */
[----:B----4-:R-:W-:Y:S01]  /*be50*/  @P6 IMAD.MOV.U32 R2, RZ, RZ, R19 ;  /* 0x000000ffff026224 */ /* 0x010fe200078e0013 */
[----:B---3--:R-:W-:Y:S01]  /*be60*/  @P2 IADD3 R9, P0, R32, R9, RZ ;  /* 0x0000000920092210 */ /* 0x008fe20007f1e0ff */
[----:B------:R-:W-:-:S04]  /*be70*/  @P6 IMAD.MOV.U32 R3, RZ, RZ, R18 ;  /* 0x000000ffff036224 */ /* 0x000fc800078e0012 */
[----:B------:R-:W-:Y:S01]  /*be80*/  @P2 IMAD.X R10, RZ, RZ, R10, P0 ;  /* 0x000000ffff0a2224 */ /* 0x000fe200000e060a */
[----:B------:R-:W-:Y:S01]  /*be90*/  ISETP.GE.AND P0, PT, R21, 0x21, PT ;  /* 0x000000211500780c */ /* 0x000fe20003f06270 */
[----:B------:R-:W-:Y:S04]  /*bea0*/  @P6 LDGSTS.E.BYPASS.LTC128B.128 [R0+0x28c00], desc[UR48][R2.64], !P3 ;  /* 0x28c0000002006fae */ /* 0x000fe8000d901d70 */
[----:B------:R3:W-:Y:S01]  /*beb0*/  @P6 LDGSTS.E.BYPASS.LTC128B.128 [R0+0x2cc00], desc[UR48][R2.64+0x80], !P1 ;  /* 0x2cc0008002006fae */ /* 0x0007e2000c901d70 */
[----:B------:R-:W-:-:S07]  /*bec0*/  LOP3.LUT P6, RZ, R16, 0x40000000, RZ, 0xc0, !PT ;  /* 0x4000000010ff7812 */ /* 0x000fce00078cc0ff */
[----:B---3--:R-:W-:Y:S02]  /*bed0*/  @P0 IMAD.MOV.U32 R2, RZ, RZ, R15 ;  /* 0x000000ffff020224 */ /* 0x008fe400078e000f */
[----:B------:R-:W-:-:S05]  /*bee0*/  @P0 IMAD.MOV.U32 R3, RZ, RZ, R17 ;  /* 0x000000ffff030224 */ /* 0x000fca00078e0011 */
[----:B------:R-:W-:Y:S04]  /*bef0*/  @P0 LDGSTS.E.BYPASS.LTC128B.128 [R0+0x29400], desc[UR48][R2.64], !P3 ;  /* 0x2940000002000fae */ /* 0x000fe8000d901d70 */
[----:B------:R3:W-:Y:S02]  /*bf00*/  @P0 LDGSTS.E.BYPASS.LTC128B.128 [R0+0x2d400], desc[UR48][R2.64+0x80], !P1 ;  /* 0x2d40008002000fae */ /* 0x0007e4000c901d70 */
[----:B---3--:R-:W-:Y:S02]  /*bf10*/  @P6 IMAD.MOV.U32 R2, RZ, RZ, R13 ;  /* 0x000000ffff026224 */ /* 0x008fe400078e000d */
[----:B------:R-:W-:Y:S02]  /*bf20*/  @P6 IMAD.MOV.U32 R3, RZ, RZ, R14 ;  /* 0x000000ffff036224 */ /* 0x000fe400078e000e */
[----:B------:R3:W4:Y:S04]  /*bf30*/  SHFL.IDX PT, R14, R4, 0x7, 0x181f ;  /* 0x00f81f00040e7f89 */ /* 0x00072800000e0000 */
[----:B------:R-:W-:Y:S04]  /*bf40*/  @P6 LDGSTS.E.BYPASS.LTC128B.128 [R0+0x29c00], desc[UR48][R2.64], !P3 ;  /* 0x29c0000002006fae */ /* 0x000fe8000d901d70 */
[----:B------:R0:W-:Y:S02]  /*bf50*/  @P6 LDGSTS.E.BYPASS.LTC128B.128 [R0+0x2dc00], desc[UR48][R2.64+0x80], !P1 ;  /* 0x2dc0008002006fae */ /* 0x0001e4000c901d70 */
[----:B0-----:R-:W-:-:S02]  /*bf60*/  @P5 IMAD.MOV.U32 R2, RZ, RZ, R11 ;  /* 0x000000ffff025224 */ /* 0x001fc400078e000b */
[----:B------:R-:W-:-:S05]  /*bf70*/  @P5 IMAD.MOV.U32 R3, RZ, RZ, R12 ;  /* 0x000000ffff035224 */ /* 0x000fca00078e000c */
[----:B------:R-:W-:Y:S04]  /*bf80*/  @P5 LDGSTS.E.BYPASS.LTC128B.128 [R0+0x2a400], desc[UR48][R2.64], !P3 ;  /* 0x2a40000002005fae */ /* 0x000fe8000d901d70 */
[----:B------:R0:W-:Y:S02]  /*bf90*/  @P5 LDGSTS.E.BYPASS.LTC128B.128 [R0+0x2e400], desc[UR48][R2.64+0x80], !P1 ;  /* 0x2e40008002005fae */ /* 0x0001e4000c901d70 */
[----:B0-----:R-:W-:Y:S02]  /*bfa0*/  @P4 IMAD.MOV.U32 R2, RZ, RZ, R7 ;  /* 0x000000ffff024224 */ /* 0x001fe400078e0007 */
[----:B------:R-:W-:-:S05]  /*bfb0*/  @P4 IMAD.MOV.U32 R3, RZ, RZ, R8 ;  /* 0x000000ffff034224 */ /* 0x000fca00078e0008 */
[----:B------:R-:W-:Y:S04]  /*bfc0*/  @P4 LDGSTS.E.BYPASS.LTC128B.128 [R0+0x2ac00], desc[UR48][R2.64], !P3 ;  /* 0x2ac0000002004fae */ /* 0x000fe8000d901d70 */
[----:B------:R0:W-:Y:S02]  /*bfd0*/  @P4 LDGSTS.E.BYPASS.LTC128B.128 [R0+0x2ec00], desc[UR48][R2.64+0x80], !P1 ;  /* 0x2ec0008002004fae */ /* 0x0001e4000c901d70 */
[----:B0-----:R-:W-:Y:S02]  /*bfe0*/  @P2 IMAD.MOV.U32 R2, RZ, RZ, R9 ;  /* 0x000000ffff022224 */ /* 0x001fe400078e0009 */
[----:B------:R-:W-:-:S05]  /*bff0*/  @P2 IMAD.MOV.U32 R3, RZ, RZ, R10 ;  /* 0x000000ffff032224 */ /* 0x000fca00078e000a */
[----:B------:R3:W-:Y:S04]  /*c000*/  @P2 LDGSTS.E.BYPASS.LTC128B.128 [R0+0x2b400], desc[UR48][R2.64], !P3 ;  /* 0x2b40000002002fae */ /* 0x0007e8000d901d70 */
[----:B----4-:R3:W-:Y:S02]  /*c010*/  @P2 LDGSTS.E.BYPASS.LTC128B.128 [R0+0x2f400], desc[UR48][R2.64+0x80], !P1 ;  /* 0x2f40008002002fae */ /* 0x0107e4000c901d70 */
.L_x_145:
[----:B------:R-:W-:-:S13]  /*c020*/  ISETP.GE.AND P2, PT, R21, 0x71, PT ;  /* 0x000000711500780c */ /* 0x000fda0003f46270 */
[----:B---3--:R-:W-:-:S05]  /*c030*/  @P2 IADD3 R2, P0, R32, R14, RZ ;  /* 0x0000000e20022210 */ /* 0x008fca0007f1e0ff */
[----:B------:R-:W-:Y:S01]  /*c040*/  @P2 IMAD.X R3, RZ, RZ, R5, P0 ;  /* 0x000000ffff032224 */ /* 0x000fe200000e0605 */
[----:B------:R-:W-:-:S04]  /*c050*/  PLOP3.LUT P0, PT, PT, PT, PT, 0x80, 0x0 ;  /* 0x000000000000781c */ /* 0x000fc80003f0f070 */
[----:B------:R-:W-:Y:S01]  /*c060*/  @!PT LDS RZ, [RZ] ;  /* 0x00000000fffff984 */ /* 0x000fe20000000800 */
[----:B------:R-:W-:Y:S01]  /*c070*/  @!PT LDS RZ, [RZ] ;  /* 0x00000000fffff984 */ /* 0x000fe20000000800 */
[----:B------:R-:W-:Y:S01]  /*c080*/  @!PT LDS RZ, [RZ] ;  /* 0x00000000fffff984 */ /* 0x000fe20000000800 */
[----:B------:R0:W-:Y:S04]  /*c090*/  @P2 LDGSTS.E.BYPASS.LTC128B.128 [R0+0x2bc00], desc[UR48][R2.64], !P3 ;  /* 0x2bc0000002002fae */ /* 0x0001e8000d901d70 */
[----:B------:R0:W-:Y:S01]  /*c0a0*/  @P2 LDGSTS.E.BYPASS.LTC128B.128 [R0+0x2fc00], desc[UR48][R2.64+0x80], !P1 ;  /* 0x2fc0008002002fae */ /* 0x0001e2000c901d70 */
[----:B------:R-:W-:-:S04]  /*c0b0*/  NOP ;  /* 0x0000000000007918 */ /* 0x000fc80000000000 */
.L_x_57:
[----:B------:R-:W-:Y:S02]  /*c0c0*/  PLOP3.LUT P1, PT, P1, P0, PT, 0xa2, 0x0 ;  /* 0x000000000000781c */ /* 0x000fe40000f21472 */
[----:B------:R-:W-:-:S08]  /*c0d0*/  @P0 R2UR P1, UR4, R6 ;  /* 0x00000000060402ca */ /* 0x000fd00000020000 */
[----:B------:R-:W-:-:S05]  /*c0e0*/  @P0 PLOP3.LUT P0, PT, P1, PT, PT, 0x80, 0x0 ;  /* 0x000000000000081c */ /* 0x000fca0000f0f070 */
[----:B------:R-:W-:Y:S01]  /*c0f0*/  @!P1 SYNCS.ARRIVE.TRANS64.RED.A0T1 RZ, [UR4+0x38830], RZ ;  /* 0x038830ffffff99a7 */ /* 0x000fe20008200404 */
[----:B------:R-:W-:Y:S07]  /*c100*/  @!P1 ARRIVES.LDGSTSBAR.64.TRANSCNT [UR4+0x38830] ;  /* 0x03883000ff0099b0 */ /* 0x000fee0008000a84 */
[----:B------:R-:W-:Y:S05]  /*c110*/  @P0 BRA.U.ANY `(.L_x_57) ;  /* 0xfffffffd00e80947 */ /* 0x000fea000393ffff */
[----:B------:R-:W-:Y:S01]  /*c120*/  NOP ;  /* 0x0000000000007918 */ /* 0x000fe20000000000 */
[----:B0-----:R-:W-:-:S05]  /*c130*/  IMAD.U32 R0, RZ, RZ, UR46 ;  /* 0x0000002eff007e24 */ /* 0x001fca000f8e00ff */
[----:B------:R-:W-:-:S13]  /*c140*/  ISETP.NE.AND P2, PT, R0, 0x3, PT ;  /* 0x000000030000780c */ /* 0x000fda0003f45270 */
[----:B------:R-:W-:Y:S05]  /*c150*/  @!P2 BRA `(.L_x_58) ;  /* 0x000000000004a947 */ /* 0x000fea0003800000 */
[----:B------:R-:W-:Y:S01]  /*c160*/  BPT.TRAP 0x1 ;  /* 0x000000040000795c */ /* 0x000fe20000300000 */
.L_x_58:
[----:B------:R0:W-:Y:S02]  /*c170*/  SYNCS.ARRIVE.TRANS64.A1T0 RZ, [R6+URZ+0x38830], RZ ;  /* 0x038830ff06ff79a7 */ /* 0x0001e4000810003f */
[----:B------:R-:W-:Y:S05]  /*c180*/  WARPSYNC.ALL ;  /* 0x0000000000007948 */ /* 0x000fea0003800000 */
[----:B------:R-:W-:-:S04]  /*c190*/  UIADD3 UR4, UR41, 0x20400, URZ ;  /* 0x0002040029047890 */ /* 0x000fc8000fffe03f */
[----:B------:R-:W-:Y:S01]  /*c1a0*/  ULOP3.LUT UP0, URZ, UR4, 0x3ff, URZ, 0xc0, !UPT ;  /* 0x000003ff043f7892 */ /* 0x000fe2000f80c03f */
[----:B------:R-:W-:Y:S05]  /*c1b0*/  BAR.SYNC.DEFER_BLOCKING 0x8, 0x180 ;  /* 0x0206000000007b1d */ /* 0x000fea0000010000 */
[----:B------:R-:W-:-:S13]  /*c1c0*/  PLOP3.LUT P0, PT, PT, PT, UP0, 0x80, 0x0 ;  /* 0x000000000000781c */ /* 0x000fda0003f0f008 */
[----:B------:R-:W-:Y:S05]  /*c1d0*/  @!P0 BRA `(.L_x_59) ;  /* 0x0000000000408947 */ /* 0x000fea0003800000 */
[----:B------:R-:W-:Y:S01]  /*c1e0*/  MOV R2, 0x0 ;  /* 0x0000000000027802 */ /* 0x000fe20000000f00 */
[----:B------:R-:W-:Y:S01]  /*c1f0*/  ULDC.64 UR6, c[0x4][0xc0] ;  /* 0x0100300000067ab9 */ /* 0x000fe20000000a00 */
[----:B------:R-:W-:Y:S01]  /*c200*/  ULDC.64 UR8, c[0x4][0xc8] ;  /* 0x0100320000087ab9 */ /* 0x000fe20000000a00 */
[----:B------:R-:W-:Y:S01]  /*c210*/  ULDC.64 UR4, c[0x4][0x28] ;  /* 0x01000a0000047ab9 */ /* 0x000fe20000000a00 */
[----:B------:R-:W-:Y:S01]  /*c220*/  IMAD.U32 R4, RZ, RZ, UR6 ;  /* 0x00000006ff047e24 */ /* 0x000fe2000f8e00ff */
[----:B012---:R-:W-:Y:S01]  /*c230*/  MOV R6, UR8 ;  /* 0x0000000800067c02 */ /* 0x007fe20008000f00 */
[----:B------:R-:W0:Y:S01]  /*c240*/  LDC.64 R2, c[0x4][R2] ;  /* 0x0100000002027b82 */ /* 0x000e220000000a00 */
[----:B------:R-:W-:Y:S02]  /*c250*/  IMAD.U32 R5, RZ, RZ, UR7 ;  /* 0x00000007ff057e24 */ /* 0x000fe4000f8e00ff */
[----:B------:R-:W-:Y:S02]  /*c260*/  IMAD.U32 R7, RZ, RZ, UR9 ;  /* 0x00000009ff077e24 */ /* 0x000fe4000f8e00ff */
[----:B------:R-:W-:-:S02]  /*c270*/  IMAD.U32 R10, RZ, RZ, UR4 ;  /* 0x00000004ff0a7e24 */ /* 0x000fc4000f8e00ff */
[----:B------:R-:W-:Y:S02]  /*c280*/  IMAD.U32 R11, RZ, RZ, UR5 ;  /* 0x00000005ff0b7e24 */ /* 0x000fe4000f8e00ff */
[----:B------:R-:W-:Y:S02]  /*c290*/  IMAD.MOV.U32 R8, RZ, RZ, 0x70 ;  /* 0x00000070ff087424 */ /* 0x000fe400078e00ff */
[----:B------:R-:W-:Y:S02]  /*c2a0*/  IMAD.MOV.U32 R12, RZ, RZ, 0x1 ;  /* 0x00000001ff0c7424 */ /* 0x000fe400078e00ff */
[----:B------:R-:W-:-:S07]  /*c2b0*/  IMAD.MOV.U32 R13, RZ, RZ, RZ ;  /* 0x000000ffff0d7224 */ /* 0x000fce00078e00ff */
[----:B------:R-:W-:-:S07]  /*c2c0*/  LEPC R20, `(.L_x_59) ;  /* 0x000000001014794e */ /* 0x000fce0000000000 */
[----:B0-----:R-:W-:Y:S05]  /*c2d0*/  CALL.ABS.NOINC R2 ;  /* 0x0000000002007343 */ /* 0x001fea0003c00000 */
.L_x_59:
[----:B------:R3:W5:Y:S01]  /*c2e0*/  LDL R8, [R1+0x18] ;  /* 0x0000180001087983 */ /* 0x0007620000100800 */
[----:B012---:R-:W0:Y:S01]  /*c2f0*/  LDC R6, c[0x0][0x448] ;  /* 0x00011200ff067b82 */ /* 0x007e220000000800 */
[----:B------:R-:W-:Y:S01]  /*c300*/  IMAD R5, RZ, RZ, -UR43 ;  /* 0x8000002bff057e24 */ /* 0x000fe2000f8e02ff */
[C---:B------:R-:W-:Y:S01]  /*c310*/  LOP3.LUT P4, RZ, R16.reuse, 0x1000, RZ, 0xc0, !PT ;  /* 0x0000100010ff7812 */ /* 0x040fe2000788c0ff */
[----:B------:R-:W1:Y:S01]  /*c320*/  S2R R17, SR_TID.X ;  /* 0x0000000000117919 */ /* 0x000e620000002100 */
[----:B------:R-:W-:Y:S01]  /*c330*/  LOP3.LUT P5, RZ, R16, 0x800, RZ, 0xc0, !PT ;  /* 0x0000080010ff7812 */ /* 0x000fe200078ac0ff */
[----:B------:R-:W-:-:S03]  /*c340*/  ULDC.64 UR8, c[0x0][0x2d8] ;  /* 0x0000b60000087ab9 */ /* 0x000fc60000000a00 */
[----:B------:R-:W2:Y:S01]  /*c350*/  LDC R2, c[0x0][0xc38] ;  /* 0x00030e00ff027b82 */ /* 0x000ea20000000800 */
[----:B0-----:R-:W-:Y:S02]  /*c360*/  ISETP.NE.AND P0, PT, R6, 0x1, PT ;  /* 0x000000010600780c */ /* 0x001fe40003f05270 */
[----:B------:R-:W-:Y:S02]  /*c370*/  R2UR UR6, R35 ;  /* 0x00000000230672ca */ /* 0x000fe400000e0000 */
[C---:B------:R-:W-:Y:S02]  /*c380*/  R2UR UR7, R28.reuse ;  /* 0x000000001c0772ca */ /* 0x040fe400000e0000 */
[----:B------:R-:W-:Y:S01]  /*c390*/  R2UR UR4, R28 ;  /* 0x000000001c0472ca */ /* 0x000fe200000e0000 */
[----:B--2---:R-:W-:Y:S01]  /*c3a0*/  IMAD R5, R2, R5, UR37 ;  /* 0x0000002502057e24 */ /* 0x004fe2000f8e0205 */
[C---:B-1----:R-:W-:Y:S01]  /*c3b0*/  LOP3.LUT R18, R17.reuse, 0x7f, RZ, 0xc0, !PT ;  /* 0x0000007f11127812 */ /* 0x042fe200078ec0ff */
[----:B------:R-:W-:-:S04]  /*c3c0*/  IMAD.SHL.U32 R17, R17, 0x10, RZ ;  /* 0x0000001011117824 */ /* 0x000fc800078e00ff */
[----:B------:R-:W0:Y:S01]  /*c3d0*/  @P0 LDC R0, c[0x0][0x44c] ;  /* 0x00011300ff000b82 */ /* 0x000e220000000800 */
[----:B------:R-:W-:Y:S01]  /*c3e0*/  IMAD.SHL.U32 R5, R5, 0x80, RZ ;  /* 0x0000008005057824 */ /* 0x000fe200078e00ff */
[----:B------:R-:W-:-:S04]  /*c3f0*/  SHF.R.U32.HI R18, RZ, 0x3, R18 ;  /* 0x00000003ff127819 */ /* 0x000fc80000011612 */
[----:B------:R-:W-:Y:S02]  /*c400*/  LOP3.LUT R17, R18, 0x70, R17, 0xf8, !PT ;  /* 0x0000007012117812 */ /* 0x000fe400078ef811 */
[----:B------:R-:W1:Y:S01]  /*c410*/  @P0 LDC R3, c[0x0][0x450] ;  /* 0x00011400ff030b82 */ /* 0x000e620000000800 */
[----:B------:R-:W-:Y:S01]  /*c420*/  UIMAD UR6, UR6, UR8, URZ ;  /* 0x00000008060672a4 */ /* 0x000fe2000f8e023f */
[----:B------:R-:W-:Y:S01]  /*c430*/  LOP3.LUT R4, R17, R5, RZ, 0xfc, !PT ;  /* 0x0000000511047212 */ /* 0x000fe200078efcff */
[----:B------:R-:W-:Y:S02]  /*c440*/  UIMAD.WIDE.U32 UR4, UR4, UR8, URZ ;  /* 0x00000008040472a5 */ /* 0x000fe4000f8e003f */
[----:B------:R-:W-:Y:S02]  /*c450*/  UIMAD UR7, UR7, UR9, UR6 ;  /* 0x00000009070772a4 */ /* 0x000fe4000f8e0206 */
[----:B------:R-:W-:Y:S01]  /*c460*/  USHF.R.S32.HI UR6, URZ, 0x1f, UR44 ;  /* 0x0000001f3f067899 */ /* 0x000fe2000801142c */
[----:B------:R-:W2:Y:S01]  /*c470*/  S2R R17, SR_TID.X ;  /* 0x0000000000117919 */ /* 0x000ea20000002100 */
[----:B------:R-:W-:Y:S01]  /*c480*/  ULDC.64 UR8, c[0x0][0x2e0] ;  /* 0x0000b80000087ab9 */ /* 0x000fe20000000a00 */
[----:B------:R-:W-:Y:S01]  /*c490*/  IMAD.MOV.U32 R2, RZ, RZ, R4 ;  /* 0x000000ffff027224 */ /* 0x000fe200078e0004 */
[----:B------:R-:W-:Y:S01]  /*c4a0*/  UIADD3 UR5, UR5, UR7, URZ ;  /* 0x0000000705057290 */ /* 0x000fe2000fffe03f */
[----:B0-----:R-:W-:Y:S01]  /*c4b0*/  @P0 IMAD.HI.U32 R0, R4, R0, RZ ;  /* 0x0000000004000227 */ /* 0x001fe200078e00ff */
[----:B------:R-:W-:-:S02]  /*c4c0*/  UIMAD UR6, UR6, UR8, URZ ;  /* 0x00000008060672a4 */ /* 0x000fc4000f8e023f */
[----:B------:R-:W-:Y:S02]  /*c4d0*/  UIMAD.WIDE.U32 UR4, UR44, UR8, UR4 ;  /* 0x000000082c0472a5 */ /* 0x000fe4000f8e0004 */
[----:B-1----:R-:W-:Y:S01]  /*c4e0*/  @P0 SHF.R.U32.HI R2, RZ, R3, R0 ;  /* 0x00000003ff020219 */ /* 0x002fe20000011600 */
[----:B------:R-:W-:-:S03]  /*c4f0*/  UIMAD UR6, UR44, UR9, UR6 ;  /* 0x000000092c0672a4 */ /* 0x000fc6000f8e0206 */
[--C-:B------:R-:W-:Y:S01]  /*c500*/  SHF.R.S32.HI R0, RZ, 0x1f, R2.reuse ;  /* 0x0000001fff007819 */ /* 0x100fe20000011402 */
[----:B------:R-:W-:Y:S01]  /*c510*/  IMAD.MOV R7, RZ, RZ, -R2 ;  /* 0x000000ffff077224 */ /* 0x000fe200078e0a02 */
[----:B------:R-:W-:Y:S01]  /*c520*/  ULDC.64 UR8, c[0x0][0x2d0] ;  /* 0x0000b40000087ab9 */ /* 0x000fe20000000a00 */
[----:B------:R-:W-:Y:S01]  /*c530*/  UIADD3 UR5, UR5, UR6, URZ ;  /* 0x0000000605057290 */ /* 0x000fe2000fffe03f */
[----:B------:R-:W-:Y:S02]  /*c540*/  IMAD.U32 R11, RZ, RZ, UR8 ;  /* 0x00000008ff0b7e24 */ /* 0x000fe4000f8e00ff */
[----:B------:R-:W-:Y:S02]  /*c550*/  IMAD R3, R0, UR8, RZ ;  /* 0x0000000800037c24 */ /* 0x000fe4000f8e02ff */
[----:B------:R-:W-:Y:S02]  /*c560*/  IMAD R7, R6, R7, R4 ;  /* 0x0000000706077224 */ /* 0x000fe400078e0204 */
[----:B------:R-:W-:-:S02]  /*c570*/  IMAD R9, R2, UR9, R3 ;  /* 0x0000000902097c24 */ /* 0x000fc4000f8e0203 */
[----:B------:R-:W-:Y:S01]  /*c580*/  IMAD.WIDE.U32 R2, R2, R11, UR4 ;  /* 0x0000000402027e25 */ /* 0x000fe2000f8e000b */
[----:B------:R-:W-:Y:S01]  /*c590*/  SHF.R.S32.HI R0, RZ, 0x1f, R7 ;  /* 0x0000001fff007819 */ /* 0x000fe20000011407 */
[----:B------:R-:W-:Y:S02]  /*c5a0*/  ULDC.64 UR4, c[0x0][0x2c8] ;  /* 0x0000b20000047ab9 */ /* 0x000fe40000000a00 */
[----:B------:R-:W-:Y:S02]  /*c5b0*/  IMAD.IADD R3, R3, 0x1, R9 ;  /* 0x0000000103037824 */ /* 0x000fe400078e0209 */
[----:B------:R-:W-:Y:S02]  /*c5c0*/  IMAD R0, R0, UR4, RZ ;  /* 0x0000000400007c24 */ /* 0x000fe4000f8e02ff */
[----:B------:R-:W-:-:S04]  /*c5d0*/  IMAD.WIDE.U32 R2, R7, UR4, R2 ;  /* 0x0000000407027c25 */ /* 0x000fc8000f8e0002 */
[----:B------:R-:W-:Y:S01]  /*c5e0*/  IMAD R7, R7, UR5, R0 ;  /* 0x0000000507077c24 */ /* 0x000fe2000f8e0200 */
[----:B------:R-:W-:Y:S02]  /*c5f0*/  ULDC.64 UR4, c[0x0][0x280] ;  /* 0x0000a00000047ab9 */ /* 0x000fe40000000a00 */
[----:B------:R-:W-:Y:S01]  /*c600*/  IADD3 R0, P0, R2, UR4, RZ ;  /* 0x0000000402007c10 */ /* 0x000fe2000ff1e0ff */
[----:B------:R-:W-:Y:S01]  /*c610*/  UMOV UR4, 0xffffffff ;  /* 0xffffffff00047882 */ /* 0x000fe20000000000 */
[----:B--2---:R-:W-:Y:S02]  /*c620*/  LOP3.LUT R10, R17, 0x7f, RZ, 0xc0, !PT ;  /* 0x0000007f110a7812 */ /* 0x004fe400078ec0ff */
[----:B------:R-:W-:Y:S02]  /*c630*/  IADD3.X R4, R3, UR5, R7, P0, !PT ;  /* 0x0000000503047c10 */ /* 0x000fe400087fe407 */
[----:B------:R-:W-:Y:S01]  /*c640*/  SHF.R.U32.HI R10, RZ, 0x3, R10 ;  /* 0x00000003ff0a7819 */ /* 0x000fe2000001160a */
[----:B---3--:R-:W-:Y:S06]  /*c650*/  BRA.DIV UR4, `(.L_x_60) ;  /* 0x00000042047c7947 */ /* 0x008fec000b800000 */
[----:B------:R-:W0:Y:S01]  /*c660*/  SHFL.IDX PT, R14, R0, RZ, 0x181f ;  /* 0x00181fff000e7589 */ /* 0x000e2200000e0000 */
[----:B------:R-:W-:-:S03]  /*c670*/  IMAD.IADD R5, R10, 0x1, R5 ;  /* 0x000000010a057824 */ /* 0x000fc600078e0205 */
[----:B------:R-:W1:Y:S01]  /*c680*/  SHFL.IDX PT, R2, R4, RZ, 0x181f ;  /* 0x00181fff04027589 */ /* 0x000e6200000e0000 */
[C---:B------:R-:W-:Y:S01]  /*c690*/  VIADD R7, R5.reuse, 0x10 ;  /* 0x0000001005077836 */ /* 0x040fe20000000000 */
[----:B------:R-:W-:Y:S02]  /*c6a0*/  ISETP.GE.AND P1, PT, R5, UR40, PT ;  /* 0x0000002805007c0c */ /* 0x000fe4000bf26270 */
[----:B------:R-:W-:Y:S11]  /*c6b0*/  SHFL.IDX PT, R6, R4, 0x1, 0x181f ;  /* 0x00381f0004067f89 */ /* 0x000ff600000e0000 */
[----:B0-----:R-:W-:-:S05]  /*c6c0*/  @!P1 IADD3 R14, P0, R32, R14, RZ ;  /* 0x0000000e200e9210 */ /* 0x001fca0007f1e0ff */
[----:B-1----:R-:W-:Y:S02]  /*c6d0*/  @!P1 IMAD.X R3, RZ, RZ, R2, P0 ;  /* 0x000000ffff039224 */ /* 0x002fe400000e0602 */
[----:B------:R-:W-:Y:S02]  /*c6e0*/  @!P1 IMAD.MOV.U32 R2, RZ, RZ, R14 ;  /* 0x000000ffff029224 */ /* 0x000fe400078e000e */
[----:B------:R-:W0:Y:S04]  /*c6f0*/  SHFL.IDX PT, R14, R0, 0x1, 0x181f ;  /* 0x00381f00000e7f89 */ /* 0x000e2800000e0000 */
[----:B-----5:R-:W-:Y:S04]  /*c700*/  @!P1 LDGSTS.E.BYPASS.LTC128B.128 [R8+0x20400], desc[UR48][R2.64], !P4 ;  /* 0x2040000002089fae */ /* 0x020fe8000e101d70 */
[----:B------:R1:W-:Y:S01]  /*c710*/  @!P1 LDGSTS.E.BYPASS.LTC128B.128 [R8+0x24400], desc[UR48][R2.64+0x80], !P5 ;  /* 0x2440008002089fae */ /* 0x0003e2000e901d70 */
[----:B------:R-:W-:-:S13]  /*c720*/  ISETP.GE.AND P1, PT, R7, UR40, PT ;  /* 0x0000002807007c0c */ /* 0x000fda000bf26270 */
[----:B0-----:R-:W-:-:S05]  /*c730*/  @!P1 IADD3 R14, P0, R32, R14, RZ ;  /* 0x0000000e200e9210 */ /* 0x001fca0007f1e0ff */
[----:B-1----:R-:W-:Y:S02]  /*c740*/  @!P1 IMAD.MOV.U32 R2, RZ, RZ, R14 ;  /* 0x000000ffff029224 */ /* 0x002fe400078e000e */
[----:B------:R-:W-:Y:S01]  /*c750*/  @!P1 IMAD.X R7, RZ, RZ, R6, P0 ;  /* 0x000000ffff079224 */ /* 0x000fe200000e0606 */
[----:B------:R-:W0:Y:S03]  /*c760*/  SHFL.IDX PT, R14, R0, 0x2, 0x181f ;  /* 0x00581f00000e7f89 */ /* 0x000e2600000e0000 */
[----:B------:R-:W-:Y:S01]  /*c770*/  @!P1 IMAD.MOV.U32 R3, RZ, RZ, R7 ;  /* 0x000000ffff039224 */ /* 0x000fe200078e0007 */
[----:B------:R-:W1:Y:S01]  /*c780*/  SHFL.IDX PT, R6, R4, 0x2, 0x181f ;  /* 0x00581f0004067f89 */ /* 0x000e6200000e0000 */
[----:B------:R-:W-:-:S03]  /*c790*/  VIADD R7, R5, 0x20 ;  /* 0x0000002005077836 */ /* 0x000fc60000000000 */
[----:B------:R-:W-:Y:S04]  /*c7a0*/  @!P1 LDGSTS.E.BYPASS.LTC128B.128 [R8+0x20c00], desc[UR48][R2.64], !P4 ;  /* 0x20c0000002089fae */ /* 0x000fe8000e101d70 */
[----:B------:R2:W-:Y:S01]  /*c7b0*/  @!P1 LDGSTS.E.BYPASS.LTC128B.128 [R8+0x24c00], desc[UR48][R2.64+0x80], !P5 ;  /* 0x24c0008002089fae */ /* 0x0005e2000e901d70 */
[----:B------:R-:W-:-:S13]  /*c7c0*/  ISETP.GE.AND P1, PT, R7, UR40, PT ;  /* 0x0000002807007c0c */ /* 0x000fda000bf26270 */
[----:B0-----:R-:W-:-:S05]  /*c7d0*/  @!P1 IADD3 R14, P0, R32, R14, RZ ;  /* 0x0000000e200e9210 */ /* 0x001fca0007f1e0ff */
[----:B--2---:R-:W-:Y:S02]  /*c7e0*/  @!P1 IMAD.MOV.U32 R2, RZ, RZ, R14 ;  /* 0x000000ffff029224 */ /* 0x004fe400078e000e */
[----:B-1----:R-:W-:Y:S01]  /*c7f0*/  @!P1 IMAD.X R7, RZ, RZ, R6, P0 ;  /* 0x000000ffff079224 */ /* 0x002fe200000e0606 */
        /* <DEDUP_REMOVED lines=8> */
[----:B-1----:R-:W-:Y:S02]  /*c880*/  @!P1 IMAD.X R7, RZ, RZ, R6, P0 ;  /* 0x000000ffff079224 */ /* 0x002fe400000e0606 */
[----:B--2---:R-:W-:Y:S01]  /*c890*/  @!P1 IMAD.MOV.U32 R2, RZ, RZ, R14 ;  /* 0x000000ffff029224 */ /* 0x004fe200078e000e */
[----:B------:R-:W-:Y:S02]  /*c8a0*/  SHFL.IDX PT, R6, R4, 0x4, 0x181f ;  /* 0x00981f0004067f89 */ /* 0x000fe400000e0000 */
[----:B------:R-:W-:Y:S01]  /*c8b0*/  @!P1 MOV R3, R7 ;  /* 0x0000000700039202 */ /* 0x000fe20000000f00 */
[----:B------:R-:W-:Y:S01]  /*c8c0*/  VIADD R7, R5, 0x40 ;  /* 0x0000004005077836 */ /* 0x000fe20000000000 */
[----:B------:R-:W0:Y:S04]  /*c8d0*/  SHFL.IDX PT, R14, R0, 0x4, 0x181f ;  /* 0x00981f00000e7f89 */ /* 0x000e2800000e0000 */
[----:B------:R-:W-:Y:S04]  /*c8e0*/  @!P1 LDGSTS.E.BYPASS.LTC128B.128 [R8+0x21c00], desc[UR48][R2.64], !P4 ;  /* 0x21c0000002089fae */ /* 0x000fe8000e101d70 */
        /* <DEDUP_REMOVED lines=25> */
[----:B------:R0:W1:Y:S01]  /*ca80*/  SHFL.IDX PT, R6, R4, 0x7, 0x181f ;  /* 0x00f81f0004067f89 */ /* 0x00006200000e0000 */
[----:B------:R-:W-:-:S03]  /*ca90*/  @!P1 IMAD.MOV.U32 R3, RZ, RZ, R7 ;  /* 0x000000ffff039224 */ /* 0x000fc600078e0007 */
[----:B------:R0:W2:Y:S04]  /*caa0*/  SHFL.IDX PT, R14, R0, 0x7, 0x181f ;  /* 0x00f81f00000e7f89 */ /* 0x0000a800000e0000 */
[----:B------:R0:W-:Y:S04]  /*cab0*/  @!P1 LDGSTS.E.BYPASS.LTC128B.128 [R8+0x23400], desc[UR48][R2.64], !P4 ;  /* 0x2340000002089fae */ /* 0x0001e8000e101d70 */
[----:B------:R0:W-:Y:S02]  /*cac0*/  @!P1 LDGSTS.E.BYPASS.LTC128B.128 [R8+0x27400], desc[UR48][R2.64+0x80], !P5 ;  /* 0x2740008002089fae */ /* 0x0001e4000e901d70 */
.L_x_162:
[----:B------:R-:W-:-:S05]  /*cad0*/  VIADD R5, R5, 0x70 ;  /* 0x0000007005057836 */ /* 0x000fca0000000000 */
[----:B------:R-:W-:-:S13]  /*cae0*/  ISETP.GE.AND P0, PT, R5, UR40, PT ;  /* 0x0000002805007c0c */ /* 0x000fda000bf06270 */
[----:B0-2---:R-:W-:-:S05]  /*caf0*/  @!P0 IADD3 R2, P1, R32, R14, RZ ;  /* 0x0000000e20028210 */ /* 0x005fca0007f3e0ff */
[----:B-1----:R-:W-:-:S05]  /*cb00*/  @!P0 IMAD.X R3, RZ, RZ, R6, P1 ;  /* 0x000000ffff038224 */ /* 0x002fca00008e0606 */
[----:B------:R-:W-:Y:S01]  /*cb10*/  @!PT LDS RZ, [RZ] ;  /* 0x00000000fffff984 */ /* 0x000fe20000000800 */
[----:B------:R-:W-:Y:S01]  /*cb20*/  @!PT LDS RZ, [RZ] ;  /* 0x00000000fffff984 */ /* 0x000fe20000000800 */
[----:B------:R-:W-:Y:S01]  /*cb30*/  @!PT LDS RZ, [RZ] ;  /* 0x00000000fffff984 */ /* 0x000fe20000000800 */
[----:B------:R-:W-:Y:S04]  /*cb40*/  @!P0 LDGSTS.E.BYPASS.LTC128B.128 [R8+0x23c00], desc[UR48][R2.64], !P4 ;  /* 0x23c0000002088fae */ /* 0x000fe8000e101d70 */
[----:B------:R0:W-:Y:S01]  /*cb50*/  @!P0 LDGSTS.E.BYPASS.LTC128B.128 [R8+0x27c00], desc[UR48][R2.64+0x80], !P5 ;  /* 0x27c0008002088fae */ /* 0x0001e2000e901d70 */
[----:B------:R-:W-:Y:S01]  /*cb60*/  NOP ;  /* 0x0000000000007918 */ /* 0x000fe20000000000 */
[----:B------:R-:W-:Y:S02]  /*cb70*/  SYNCS.ARRIVE.TRANS64.RED.A0T1 RZ, [UR41+0x38800], RZ ;  /* 0x038800ffffff79a7 */ /* 0x000fe40008200429 */
[----:B------:R-:W-:Y:S01]  /*cb80*/  ARRIVES.LDGSTSBAR.64.TRANSCNT [UR41+0x38800] ;  /* 0x03880000ff0079b0 */ /* 0x000fe20008000aa9 */
[----:B------:R-:W-:Y:S01]  /*cb90*/  NOP ;  /* 0x0000000000007918 */ /* 0x000fe20000000000 */
[----:B------:R-:W-:Y:S01]  /*cba0*/  ULOP3.LUT UR4, UR36, 0x1, URZ, 0xc, !UPT ;  /* 0x0000000124047892 */ /* 0x000fe2000f8e0c3f */
[----:B------:R-:W-:Y:S01]  /*cbb0*/  SYNCS.ARRIVE.TRANS64.A1T0 RZ, [UR41+0x38800], RZ ;  /* 0x038800ffffff79a7 */ /* 0x000fe20008100029 */
[----:B0-----:R-:W-:-:S04]  /*cbc0*/  IMAD.U32 R2, RZ, RZ, UR39 ;  /* 0x00000027ff027e24 */ /* 0x001fc8000f8e00ff */
[----:B------:R-:W-:-:S05]  /*cbd0*/  IMAD.U32 R0, RZ, RZ, UR4 ;  /* 0x00000004ff007e24 */ /* 0x000fca000f8e00ff */
[----:B------:R-:W-:-:S04]  /*cbe0*/  SHF.L.U32 R0, R0, 0x1f, RZ ;  /* 0x0000001f00007819 */ /* 0x000fc800000006ff */
[----:B------:R-:W0:Y:S02]  /*cbf0*/  SYNCS.PHASECHK.TRANS64.TRYWAIT P0, [UR41+0x38820], R0 ;  /* 0x03882000ff0075a7 */ /* 0x000e240008000169 */
[----:B0-----:R-:W-:Y:S05]  /*cc00*/  @!P0 BRA `(.L_x_61) ;  /* 0x00000044008c8947 */ /* 0x001fea0003800000 */
.L_x_163:
[----:B------:R-:W-:-:S13]  /*cc10*/  ISETP.GE.AND P0, PT, R2, 0x81, PT ;  /* 0x000000810200780c */ /* 0x000fda0003f06270 */
[----:B------:R-:W-:Y:S05]  /*cc20*/  @!P0 BRA `(.L_x_62) ;  /* 0x0000001400e48947 */ /* 0x000fea0003800000 */
[----:B------:R-:W-:Y:S02]  /*cc30*/  IMAD.MOV.U32 R19, RZ, RZ, R31 ;  /* 0x000000ffff137224 */ /* 0x000fe400078e001f */
[----:B------:R-:W-:Y:S02]  /*cc40*/  IMAD.MOV.U32 R18, RZ, RZ, R29 ;  /* 0x000000ffff127224 */ /* 0x000fe400078e001d */
[----:B------:R-:W-:-:S07]  /*cc50*/  IMAD.U32 R30, RZ, RZ, UR42 ;  /* 0x0000002aff1e7e24 */ /* 0x000fce000f8e00ff */
.L_x_82:
[----:B0-----:R-:W2:Y:S01]  /*cc60*/  LDL R0, [R1] ;  /* 0x0000000001007983 */ /* 0x001ea20000100800 */
[----:B------:R-:W0:Y:S01]  /*cc70*/  LDC R4, c[0x0][0x430] ;  /* 0x00010c00ff047b82 */ /* 0x000e220000000800 */
[----:B------:R-:W-:Y:S01]  /*cc80*/  ULDC.64 UR4, c[0x0][0x428] ;  /* 0x00010a0000047ab9 */ /* 0x000fe20000000a00 */
[----:B-1----:R-:W1:Y:S01]  /*cc90*/  S2R R3, SR_TID.X ;  /* 0x0000000000037919 */ /* 0x002e620000002100 */
[----:B0-----:R-:W-:-:S13]  /*cca0*/  ISETP.NE.AND P0, PT, R4, 0x1, PT ;  /* 0x000000010400780c */ /* 0x001fda0003f05270 */
[----:B------:R-:W0:Y:S01]  /*ccb0*/  @P0 LDC R5, c[0x0][0x434] ;  /* 0x00010d00ff050b82 */ /* 0x000e220000000800 */
[----:B-1----:R-:W-:-:S07]  /*ccc0*/  LOP3.LUT R3, R3, 0x7f, RZ, 0xc0, !PT ;  /* 0x0000007f03037812 */ /* 0x002fce00078ec0ff */
[----:B------:R-:W1:Y:S01]  /*ccd0*/  @P0 LDC R9, c[0x0][0x438] ;  /* 0x00010e00ff090b82 */ /* 0x000e620000000800 */
[----:B------:R-:W-:-:S05]  /*cce0*/  SHF.R.U32.HI R3, RZ, 0x3, R3 ;  /* 0x00000003ff037819 */ /* 0x000fca0000011603 */
[----:B------:R-:W-:-:S05]  /*ccf0*/  IMAD R3, R30, 0x80, R3 ;  /* 0x000000801e037824 */ /* 0x000fca00078e0203 */
[----:B--2---:R-:W-:-:S05]  /*cd00*/  IADD3 R6, R32, R3, R0 ;  /* 0x0000000320067210 */ /* 0x004fca0007ffe000 */
[----:B0-----:R-:W-:-:S04]  /*cd10*/  @P0 IMAD.HI.U32 R0, R6, R5, RZ ;  /* 0x0000000506000227 */ /* 0x001fc800078e00ff */
[----:B------:R-:W-:Y:S01]  /*cd20*/  IMAD.MOV.U32 R7, RZ, RZ, R6 ;  /* 0x000000ffff077224 */ /* 0x000fe200078e0006 */
[----:B-1----:R-:W-:Y:S01]  /*cd30*/  @P0 SHF.R.U32.HI R7, RZ, R9, R0 ;  /* 0x00000009ff070219 */ /* 0x002fe20000011600 */
[----:B------:R-:W-:-:S03]  /*cd40*/  IMAD R0, R37, UR4, RZ ;  /* 0x0000000425007c24 */ /* 0x000fc6000f8e02ff */
[--C-:B------:R-:W-:Y:S01]  /*cd50*/  SHF.R.S32.HI R3, RZ, 0x1f, R7.reuse ;  /* 0x0000001fff037819 */ /* 0x100fe20000011407 */
[----:B------:R-:W-:Y:S02]  /*cd60*/  IMAD.MOV.U32 R2, RZ, RZ, R7 ;  /* 0x000000ffff027224 */ /* 0x000fe400078e0007 */
[C---:B------:R-:W-:Y:S02]  /*cd70*/  IMAD R5, R33.reuse, UR5, R0 ;  /* 0x0000000521057c24 */ /* 0x040fe4000f8e0200 */
[----:B------:R-:W-:Y:S01]  /*cd80*/  IMAD.WIDE.U32 R2, R33, UR4, R2 ;  /* 0x0000000421027c25 */ /* 0x000fe2000f8e0002 */
[----:B------:R-:W-:-:S03]  /*cd90*/  ULDC.64 UR4, c[0x0][0x418] ;  /* 0x0001060000047ab9 */ /* 0x000fc60000000a00 */
[----:B------:R-:W-:Y:S01]  /*cda0*/  IMAD.IADD R3, R5, 0x1, R3 ;  /* 0x0000000105037824 */ /* 0x000fe200078e0203 */
[C---:B------:R-:W-:Y:S01]  /*cdb0*/  LEA R4, P0, R2.reuse, UR4, 0x2 ;  /* 0x0000000402047c11 */ /* 0x040fe2000f8010ff */
[----:B------:R-:W-:Y:S01]  /*cdc0*/  IMAD.U32 R8, RZ, RZ, UR46 ;  /* 0x0000002eff087e24 */ /* 0x000fe2000f8e00ff */
[----:B------:R-:W-:Y:S02]  /*cdd0*/  ULDC UR4, c[0x0][0x430] ;  /* 0x00010c0000047ab9 */ /* 0x000fe40000000800 */
[----:B------:R-:W-:-:S06]  /*cde0*/  LEA.HI.X R5, R2, UR5, R3, 0x2, P0 ;  /* 0x0000000502057c11 */ /* 0x000fcc00080f1403 */
[----:B------:R-:W2:Y:S01]  /*cdf0*/  LDG.E R5, desc[UR48][R4.64] ;  /* 0x0000003004057981 */ /* 0x000ea2000c1e1900 */
[----:B------:R-:W-:Y:S01]  /*ce00*/  ISETP.NE.AND P2, PT, R8, 0x3, PT ;  /* 0x000000030800780c */ /* 0x000fe20003f45270 */
[----:B------:R-:W-:Y:S02]  /*ce10*/  VIADD R29, R18, 0x1 ;  /* 0x00000001121d7836 */ /* 0x000fe40000000000 */
[----:B------:R-:W-:-:S03]  /*ce20*/  IMAD.MOV R3, RZ, RZ, -R7 ;  /* 0x000000ffff037224 */ /* 0x000fc600078e0a07 */
[----:B------:R-:W-:Y:S01]  /*ce30*/  ISETP.NE.AND P0, PT, R29, 0x2, PT ;  /* 0x000000021d00780c */ /* 0x000fe20003f05270 */
[----:B------:R-:W-:Y:S02]  /*ce40*/  IMAD.MOV.U32 R2, RZ, RZ, R30 ;  /* 0x000000ffff027224 */ /* 0x000fe400078e001e */
[----:B------:R-:W-:Y:S01]  /*ce50*/  IMAD R6, R3, UR4, R6 ;  /* 0x0000000403067c24 */ /* 0x000fe2000f8e0206 */
[----:B------:R-:W-:Y:S02]  /*ce60*/  SEL R0, RZ, 0x1, P0 ;  /* 0x00000001ff007807 */ /* 0x000fe40000000000 */
[----:B------:R-:W-:Y:S02]  /*ce70*/  SEL R29, R29, RZ, P0 ;  /* 0x000000ff1d1d7207 */ /* 0x000fe40000000000 */
[----:B------:R-:W-:Y:S02]  /*ce80*/  IADD3 R30, R30, -0x1, RZ ;  /* 0xffffffff1e1e7810 */ /* 0x000fe40007ffe0ff */
[----:B------:R-:W-:-:S02]  /*ce90*/  LOP3.LUT R31, R19, R0, RZ, 0x3c, !PT ;  /* 0x00000000131f7212 */ /* 0x000fc400078e3cff */
[----:B------:R-:W-:Y:S02]  /*cea0*/  ISETP.GT.AND P1, PT, R2, RZ, PT ;  /* 0x000000ff0200720c */ /* 0x000fe40003f24270 */
[----:B--2---:R-:W-:Y:S01]  /*ceb0*/  SHF.R.S32.HI R20, RZ, 0x1f, R5 ;  /* 0x0000001fff147819 */ /* 0x004fe20000011405 */
[----:B------:R-:W-:Y:S10]  /*cec0*/  @!P2 BRA `(.L_x_63) ;  /* 0x000000000004a947 */ /* 0x000ff40003800000 */
[----:B------:R-:W-:Y:S01]  /*ced0*/  BPT.TRAP 0x1 ;  /* 0x000000040000795c */ /* 0x000fe20000300000 */
.L_x_63:
[----:B------:R-:W-:Y:S01]  /*cee0*/  LEA R0, R29, UR41, 0x3 ;  /* 0x000000291d007c11 */ /* 0x000fe2000f8e18ff */
[----:B------:R-:W-:Y:S01]  /*cef0*/  BSSY B0, `(.L_x_64) ;  /* 0x0000005000007945 */ /* 0x000fe20003800000 */
[----:B------:R-:W-:Y:S02]  /*cf00*/  SHF.L.U32 R21, R31, 0x1f, RZ ;  /* 0x0000001f1f157819 */ /* 0x000fe400000006ff */
[----:B------:R-:W-:Y:S02]  /*cf10*/  SHF.R.S32.HI R17, RZ, 0x1f, R6 ;  /* 0x0000001fff117819 */ /* 0x000fe40000011406 */
[----:B------:R-:W0:Y:S02]  /*cf20*/  SYNCS.PHASECHK.TRANS64.TRYWAIT P0, [R0+URZ+0x38880], R21 ;  /* 0x03888015000075a7 */ /* 0x000e24000800017f */
[----:B0-----:R-:W-:Y:S05]  /*cf30*/  @!P0 BRA `(.L_x_65) ;  /* 0x0000004000d88947 */ /* 0x001fea0003800000 */
.L_x_164:
[----:B------:R-:W-:Y:S05]  /*cf40*/  BSYNC B0 ;  /* 0x0000000000007941 */ /* 0x000fea0003800000 */
.L_x_64:
[----:B------:R-:W2:Y:S01]  /*cf50*/  LDL R8, [R1+0x4] ;  /* 0x0000040001087983 */ /* 0x000ea20000100800 */
        /* <DEDUP_REMOVED lines=22> */
[----:B------:R-:W1:Y:S01]  /*d0c0*/  SHFL.IDX PT, R14, R10, RZ, 0x181f ;  /* 0x00181fff0a0e7589 */ /* 0x000e6200000e0000 */
[----:B------:R-:W-:-:S03]  /*d0d0*/  VIADD R4, R4, UR41 ;  /* 0x0000002904047c36 */ /* 0x000fc60008000000 */
[----:B------:R-:W2:Y:S04]  /*d0e0*/  SHFL.IDX PT, R3, R7, RZ, 0x181f ;  /* 0x00181fff07037589 */ /* 0x000ea800000e0000 */
[----:B------:R-:W3:Y:S04]  /*d0f0*/  SHFL.IDX PT, R8, R10, 0x1, 0x181f ;  /* 0x00381f000a087f89 */ /* 0x000ee800000e0000 */
[----:B------:R-:W4:Y:S01]  /*d100*/  SHFL.IDX PT, R9, R7, 0x1, 0x181f ;  /* 0x00381f0007097f89 */ /* 0x000f2200000e0000 */
[----:B-1----:R-:W-:-:S03]  /*d110*/  IADD3 R2, P0, R32, R14, RZ ;  /* 0x0000000e20027210 */ /* 0x002fc60007f1e0ff */
[----:B------:R-:W-:Y:S02]  /*d120*/  SHFL.IDX PT, R14, R10, 0x7, 0x181f ;  /* 0x00f81f000a0e7f89 */ /* 0x000fe400000e0000 */
[----:B--2---:R-:W-:Y:S01]  /*d130*/  IMAD.X R3, RZ, RZ, R3, P0 ;  /* 0x000000ffff037224 */ /* 0x004fe200000e0603 */
[----:B---3--:R-:W-:-:S04]  /*d140*/  IADD3 R8, P0, R32, R8, RZ ;  /* 0x0000000820087210 */ /* 0x008fc80007f1e0ff */
[----:B------:R-:W-:Y:S01]  /*d150*/  LDGSTS.E.BYPASS.LTC128B.128 [R4+0x10400], desc[UR48][R2.64], !P3 ;  /* 0x1040000002047fae */ /* 0x000fe2000d901d70 */
[----:B----4-:R-:W-:-:S03]  /*d160*/  IMAD.X R9, RZ, RZ, R9, P0 ;  /* 0x000000ffff097224 */ /* 0x010fc600000e0609 */
[----:B------:R1:W-:Y:S04]  /*d170*/  LDGSTS.E.BYPASS.LTC128B.128 [R4+0x14400], desc[UR48][R2.64+0x80], !P2 ;  /* 0x1440008002047fae */ /* 0x0003e8000d101d70 */
[----:B------:R-:W-:Y:S04]  /*d180*/  LDGSTS.E.BYPASS.LTC128B.128 [R4+0x10c00], desc[UR48][R8.64], !P3 ;  /* 0x10c0000008047fae */ /* 0x000fe8000d901d70 */
[----:B------:R2:W-:Y:S04]  /*d190*/  LDGSTS.E.BYPASS.LTC128B.128 [R4+0x14c00], desc[UR48][R8.64+0x80], !P2 ;  /* 0x14c0008008047fae */ /* 0x0005e8000d101d70 */
[----:B-1----:R-:W1:Y:S04]  /*d1a0*/  SHFL.IDX PT, R2, R10, 0x2, 0x181f ;  /* 0x00581f000a027f89 */ /* 0x002e6800000e0000 */
[----:B------:R-:W3:Y:S04]  /*d1b0*/  SHFL.IDX PT, R3, R7, 0x2, 0x181f ;  /* 0x00581f0007037f89 */ /* 0x000ee800000e0000 */
[----:B--2---:R-:W2:Y:S04]  /*d1c0*/  SHFL.IDX PT, R8, R10, 0x3, 0x181f ;  /* 0x00781f000a087f89 */ /* 0x004ea800000e0000 */
[----:B------:R-:W4:Y:S01]  /*d1d0*/  SHFL.IDX PT, R9, R7, 0x3, 0x181f ;  /* 0x00781f0007097f89 */ /* 0x000f2200000e0000 */
[----:B-1----:R-:W-:-:S05]  /*d1e0*/  IADD3 R2, P0, R32, R2, RZ ;  /* 0x0000000220027210 */ /* 0x002fca0007f1e0ff */
[----:B---3--:R-:W-:Y:S01]  /*d1f0*/  IMAD.X R3, RZ, RZ, R3, P0 ;  /* 0x000000ffff037224 */ /* 0x008fe200000e0603 */
[----:B--2---:R-:W-:-:S04]  /*d200*/  IADD3 R8, P0, R32, R8, RZ ;  /* 0x0000000820087210 */ /* 0x004fc80007f1e0ff */
        /* <DEDUP_REMOVED lines=15> */
[----:B------:R2:W-:Y:S04]  /*d300*/  LDGSTS.E.BYPASS.LTC128B.128 [R4+0x12c00], desc[UR48][R8.64], !P3 ;  /* 0x12c0000008047fae */ /* 0x0005e8000d901d70 */
[----:B------:R2:W-:Y:S04]  /*d310*/  LDGSTS.E.BYPASS.LTC128B.128 [R4+0x16c00], desc[UR48][R8.64+0x80], !P2 ;  /* 0x16c0008008047fae */ /* 0x0005e8000d101d70 */
[----:B-1----:R-:W1:Y:S04]  /*d320*/  SHFL.IDX PT, R2, R10, 0x6, 0x181f ;  /* 0x00d81f000a027f89 */ /* 0x002e6800000e0000 */
[----:B------:R-:W3:Y:S04]  /*d330*/  SHFL.IDX PT, R3, R7, 0x6, 0x181f ;  /* 0x00d81f0007037f89 */ /* 0x000ee800000e0000 */
[----:B------:R-:W4:Y:S01]  /*d340*/  SHFL.IDX PT, R7, R7, 0x7, 0x181f ;  /* 0x00f81f0007077f89 */ /* 0x000f2200000e0000 */
[----:B-1----:R-:W-:-:S05]  /*d350*/  IADD3 R2, P0, R32, R2, RZ ;  /* 0x0000000220027210 */ /* 0x002fca0007f1e0ff */
[----:B---3--:R-:W-:-:S05]  /*d360*/  IMAD.X R3, RZ, RZ, R3, P0 ;  /* 0x000000ffff037224 */ /* 0x008fca00000e0603 */
[----:B------:R2:W-:Y:S04]  /*d370*/  LDGSTS.E.BYPASS.LTC128B.128 [R4+0x13400], desc[UR48][R2.64], !P3 ;  /* 0x1340000002047fae */ /* 0x0005e8000d901d70 */
[----:B----4-:R2:W-:Y:S02]  /*d380*/  LDGSTS.E.BYPASS.LTC128B.128 [R4+0x17400], desc[UR48][R2.64+0x80], !P2 ;  /* 0x1740008002047fae */ /* 0x0105e4000d101d70 */
.L_x_182:
[----:B--2---:R-:W-:-:S05]  /*d390*/  IADD3 R2, P0, R32, R14, RZ ;  /* 0x0000000e20027210 */ /* 0x004fca0007f1e0ff */
        /* <DEDUP_REMOVED lines=8> */
.L_x_67:
[----:B------:R-:W-:Y:S02]  /*d420*/  PLOP3.LUT P2, PT, P2, P0, PT, 0xa2, 0x0 ;  /* 0x000000000000781c */ /* 0x000fe40001741472 */
[----:B------:R-:W-:-:S08]  /*d430*/  @P0 R2UR P2, UR4, R0 ;  /* 0x00000000000402ca */ /* 0x000fd00000040000 */
[----:B------:R-:W-:-:S05]  /*d440*/  @P0 PLOP3.LUT P0, PT, P2, PT, PT, 0x80, 0x0 ;  /* 0x000000000000081c */ /* 0x000fca000170f070 */
[----:B------:R-:W-:Y:S01]  /*d450*/  @!P2 SYNCS.ARRIVE.TRANS64.RED.A0T1 RZ, [UR4+0x38870], RZ ;  /* 0x038870ffffffa9a7 */ /* 0x000fe20008200404 */
[----:B------:R-:W-:Y:S07]  /*d460*/  @!P2 ARRIVES.LDGSTSBAR.64.TRANSCNT [UR4+0x38870] ;  /* 0x03887000ff00a9b0 */ /* 0x000fee0008000a84 */
[----:B------:R-:W-:Y:S05]  /*d470*/  @P0 BRA.U.ANY `(.L_x_67) ;  /* 0xfffffffd00e80947 */ /* 0x000fea000393ffff */
[----:B------:R-:W-:Y:S01]  /*d480*/  NOP ;  /* 0x0000000000007918 */ /* 0x000fe20000000000 */
[----:B-1----:R-:W-:-:S05]  /*d490*/  IMAD.U32 R2, RZ, RZ, UR46 ;  /* 0x0000002eff027e24 */ /* 0x002fca000f8e00ff */
[----:B------:R-:W-:-:S13]  /*d4a0*/  ISETP.NE.AND P3, PT, R2, 0x3, PT ;  /* 0x000000030200780c */ /* 0x000fda0003f65270 */
[----:B------:R-:W-:Y:S05]  /*d4b0*/  @!P3 BRA `(.L_x_68) ;  /* 0x000000000004b947 */ /* 0x000fea0003800000 */
[----:B------:R-:W-:Y:S01]  /*d4c0*/  BPT.TRAP 0x1 ;  /* 0x000000040000795c */ /* 0x000fe20000300000 */
.L_x_68:
[----:B------:R1:W-:Y:S01]  /*d4d0*/  SYNCS.ARRIVE.TRANS64.A1T0 RZ, [R0+URZ+0x38870], RZ ;  /* 0x038870ff00ff79a7 */ /* 0x0003e2000810003f */
[----:B------:R-:W-:Y:S05]  /*d4e0*/  @!P3 BRA `(.L_x_69) ;  /* 0x000000000004b947 */ /* 0x000fea0003800000 */
[----:B------:R-:W-:Y:S01]  /*d4f0*/  BPT.TRAP 0x1 ;  /* 0x000000040000795c */ /* 0x000fe20000300000 */
.L_x_69:
[----:B------:R-:W2:Y:S01]  /*d500*/  SYNCS.PHASECHK.TRANS64.TRYWAIT P0, [R0+URZ+0x38840], R21 ;  /* 0x03884015000075a7 */ /* 0x000ea2000800017f */
[----:B------:R-:W-:Y:S04]  /*d510*/  BSSY B0, `(.L_x_70) ;  /* 0x0000002000007945 */ /* 0x000fe80003800000 */
[----:B--2---:R-:W-:Y:S05]  /*d520*/  @!P0 BRA `(.L_x_71) ;  /* 0x0000004400b08947 */ /* 0x004fea0003800000 */
.L_x_183:
[----:B------:R-:W-:Y:S05]  /*d530*/  BSYNC B0 ;  /* 0x0000000000007941 */ /* 0x000fea0003800000 */
.L_x_70:
[----:B------:R-:W-:Y:S01]  /*d540*/  ULDC.64 UR4, c[0x0][0x300] ;  /* 0x0000c00000047ab9 */ /* 0x000fe20000000a00 */
[----:B------:R-:W-:Y:S01]  /*d550*/  ULDC.64 UR6, c[0x0][0x2e8] ;  /* 0x0000ba0000067ab9 */ /* 0x000fe20000000a00 */
[----:B------:R-:W-:Y:S01]  /*d560*/  IMAD R17, R17, UR4, RZ ;  /* 0x0000000411117c24 */ /* 0x000fe2000f8e02ff */
[----:B------:R-:W-:Y:S01]  /*d570*/  LOP3.LUT P3, RZ, R16, 0x2, RZ, 0xc0, !PT ;  /* 0x0000000210ff7812 */ /* 0x000fe2000786c0ff */
[----:B------:R-:W-:Y:S01]  /*d580*/  IMAD.WIDE.U32 R2, R6, UR4, RZ ;  /* 0x0000000406027c25 */ /* 0x000fe2000f8e00ff */
[----:B------:R-:W-:-:S03]  /*d590*/  LOP3.LUT P2, RZ, R16, 0x1, RZ, 0xc0, !PT ;  /* 0x0000000110ff7812 */ /* 0x000fc6000784c0ff */
[----:B------:R-:W-:Y:S01]  /*d5a0*/  IMAD R17, R6, UR5, R17 ;  /* 0x0000000506117c24 */ /* 0x000fe2000f8e0211 */
[----:B------:R-:W-:Y:S02]  /*d5b0*/  ULDC.64 UR4, c[0x0][0x310] ;  /* 0x0000c40000047ab9 */ /* 0x000fe40000000a00 */
[----:B------:R-:W-:Y:S02]  /*d5c0*/  IMAD R20, R20, UR4, RZ ;  /* 0x0000000414147c24 */ /* 0x000fe4000f8e02ff */
[----:B------:R-:W-:Y:S02]  /*d5d0*/  IMAD.IADD R3, R3, 0x1, R17 ;  /* 0x0000000103037824 */ /* 0x000fe400078e0211 */
[C---:B------:R-:W-:Y:S02]  /*d5e0*/  IMAD R7, R5.reuse, UR5, R20 ;  /* 0x0000000505077c24 */ /* 0x040fe4000f8e0214 */
[----:B------:R-:W-:Y:S01]  /*d5f0*/  IMAD.WIDE.U32 R2, R5, UR4, R2 ;  /* 0x0000000405027c25 */ /* 0x000fe2000f8e0002 */
        /* <DEDUP_REMOVED lines=8> */
[----:B------:R-:W-:Y:S08]  /*d680*/  BRA.DIV UR4, `(.L_x_72) ;  /* 0x00000046046c7947 */ /* 0x000ff0000b800000 */
[----:B------:R-:W3:Y:S04]  /*d690*/  SHFL.IDX PT, R14, R17, RZ, 0x181f ;  /* 0x00181fff110e7589 */ /* 0x000ee800000e0000 */
[----:B------:R-:W4:Y:S04]  /*d6a0*/  SHFL.IDX PT, R3, R5, RZ, 0x181f ;  /* 0x00181fff05037589 */ /* 0x000f2800000e0000 */
[----:B------:R-:W-:Y:S01]  /*d6b0*/  SHFL.IDX PT, R8, R5, 0x2, 0x181f ;  /* 0x00581f0005087f89 */ /* 0x000fe200000e0000 */
[----:B---3--:R-:W-:-:S03]  /*d6c0*/  IADD3 R6, P0, R32, R14, RZ ;  /* 0x0000000e20067210 */ /* 0x008fc60007f1e0ff */
[----:B------:R-:W3:Y:S02]  /*d6d0*/  SHFL.IDX PT, R14, R17, 0x1, 0x181f ;  /* 0x00381f00110e7f89 */ /* 0x000ee400000e0000 */
[----:B----4-:R-:W-:Y:S02]  /*d6e0*/  IMAD.X R7, RZ, RZ, R3, P0 ;  /* 0x000000ffff077224 */ /* 0x010fe400000e0603 */
[----:B------:R-:W4:Y:S04]  /*d6f0*/  SHFL.IDX PT, R3, R5, 0x1, 0x181f ;  /* 0x00381f0005037f89 */ /* 0x000f2800000e0000 */
[----:B------:R-:W-:Y:S04]  /*d700*/  LDGSTS.E.BYPASS.LTC128B.128 [R4+0x28400], desc[UR48][R6.64], !P3 ;  /* 0x2840000006047fae */ /* 0x000fe8000d901d70 */
[----:B------:R5:W-:Y:S01]  /*d710*/  LDGSTS.E.BYPASS.LTC128B.128 [R4+0x2c400], desc[UR48][R6.64+0x80], !P2 ;  /* 0x2c40008006047fae */ /* 0x000be2000d101d70 */
[----:B---3--:R-:W-:-:S03]  /*d720*/  IADD3 R2, P0, R32, R14, RZ ;  /* 0x0000000e20027210 */ /* 0x008fc60007f1e0ff */
[----:B-----5:R-:W-:Y:S04]  /*d730*/  SHFL.IDX PT, R6, R5, 0x4, 0x181f ;  /* 0x00981f0005067f89 */ /* 0x020fe800000e0000 */
[----:B------:R-:W3:Y:S01]  /*d740*/  SHFL.IDX PT, R14, R17, 0x2, 0x181f ;  /* 0x00581f00110e7f89 */ /* 0x000ee200000e0000 */
[----:B----4-:R-:W-:-:S05]  /*d750*/  IMAD.X R3, RZ, RZ, R3, P0 ;  /* 0x000000ffff037224 */ /* 0x010fca00000e0603 */
[----:B------:R-:W-:Y:S04]  /*d760*/  LDGSTS.E.BYPASS.LTC128B.128 [R4+0x28c00], desc[UR48][R2.64], !P3 ;  /* 0x28c0000002047fae */ /* 0x000fe8000d901d70 */
[----:B------:R4:W-:Y:S04]  /*d770*/  LDGSTS.E.BYPASS.LTC128B.128 [R4+0x2cc00], desc[UR48][R2.64+0x80], !P2 ;  /* 0x2cc0008002047fae */ /* 0x0009e8000d101d70 */
[----:B----4-:R-:W-:Y:S01]  /*d780*/  SHFL.IDX PT, R3, R5, 0x5, 0x181f ;  /* 0x00b81f0005037f89 */ /* 0x010fe200000e0000 */
[----:B---3--:R-:W-:-:S03]  /*d790*/  IADD3 R10, P0, R32, R14, RZ ;  /* 0x0000000e200a7210 */ /* 0x008fc60007f1e0ff */
[----:B------:R-:W3:Y:S02]  /*d7a0*/  SHFL.IDX PT, R14, R17, 0x3, 0x181f ;  /* 0x00781f00110e7f89 */ /* 0x000ee400000e0000 */
[----:B------:R-:W-:Y:S02]  /*d7b0*/  IMAD.X R11, RZ, RZ, R8, P0 ;  /* 0x000000ffff0b7224 */ /* 0x000fe400000e0608 */
[----:B------:R-:W4:Y:S04]  /*d7c0*/  SHFL.IDX PT, R8, R5, 0x3, 0x181f ;  /* 0x00781f0005087f89 */ /* 0x000f2800000e0000 */
[----:B------:R0:W-:Y:S04]  /*d7d0*/  LDGSTS.E.BYPASS.LTC128B.128 [R4+0x29400], desc[UR48][R10.64], !P3 ;  /* 0x294000000a047fae */ /* 0x0001e8000d901d70 */
[----:B------:R0:W-:Y:S01]  /*d7e0*/  LDGSTS.E.BYPASS.LTC128B.128 [R4+0x2d400], desc[UR48][R10.64+0x80], !P2 ;  /* 0x2d4000800a047fae */ /* 0x0001e2000d101d70 */
[----:B---3--:R-:W-:-:S03]  /*d7f0*/  IADD3 R12, P0, R32, R14, RZ ;  /* 0x0000000e200c7210 */ /* 0x008fc60007f1e0ff */
[----:B------:R-:W3:Y:S02]  /*d800*/  SHFL.IDX PT, R14, R17, 0x4, 0x181f ;  /* 0x00981f00110e7f89 */ /* 0x000ee400000e0000 */
[----:B----4-:R-:W-:-:S05]  /*d810*/  IMAD.X R13, RZ, RZ, R8, P0 ;  /* 0x000000ffff0d7224 */ /* 0x010fca00000e0608 */
[----:B------:R0:W-:Y:S04]  /*d820*/  LDGSTS.E.BYPASS.LTC128B.128 [R4+0x29c00], desc[UR48][R12.64], !P3 ;  /* 0x29c000000c047fae */ /* 0x0001e8000d901d70 */
[----:B------:R0:W-:Y:S01]  /*d830*/  LDGSTS.E.BYPASS.LTC128B.128 [R4+0x2dc00], desc[UR48][R12.64+0x80], !P2 ;  /* 0x2dc000800c047fae */ /* 0x0001e2000d101d70 */
[----:B---3--:R-:W-:-:S03]  /*d840*/  IADD3 R8, P0, R32, R14, RZ ;  /* 0x0000000e20087210 */ /* 0x008fc60007f1e0ff */
[----:B------:R-:W3:Y:S02]  /*d850*/  SHFL.IDX PT, R14, R17, 0x5, 0x181f ;  /* 0x00b81f00110e7f89 */ /* 0x000ee400000e0000 */
[----:B------:R-:W-:-:S05]  /*d860*/  IMAD.X R9, RZ, RZ, R6, P0 ;  /* 0x000000ffff097224 */ /* 0x000fca00000e0606 */
[----:B------:R0:W-:Y:S04]  /*d870*/  LDGSTS.E.BYPASS.LTC128B.128 [R4+0x2a400], desc[UR48][R8.64], !P3 ;  /* 0x2a40000008047fae */ /* 0x0001e8000d901d70 */
[----:B------:R0:W-:Y:S01]  /*d880*/  LDGSTS.E.BYPASS.LTC128B.128 [R4+0x2e400], desc[UR48][R8.64+0x80], !P2 ;  /* 0x2e40008008047fae */ /* 0x0001e2000d101d70 */
[----:B---3--:R-:W-:-:S03]  /*d890*/  IADD3 R6, P0, R32, R14, RZ ;  /* 0x0000000e20067210 */ /* 0x008fc60007f1e0ff */
[----:B------:R-:W3:Y:S02]  /*d8a0*/  SHFL.IDX PT, R14, R17, 0x6, 0x181f ;  /* 0x00d81f00110e7f89 */ /* 0x000ee400000e0000 */
[----:B------:R-:W-:Y:S02]  /*d8b0*/  IMAD.X R7, RZ, RZ, R3, P0 ;  /* 0x000000ffff077224 */ /* 0x000fe400000e0603 */
[----:B------:R-:W4:Y:S04]  /*d8c0*/  SHFL.IDX PT, R3, R5, 0x6, 0x181f ;  /* 0x00d81f0005037f89 */ /* 0x000f2800000e0000 */
[----:B------:R0:W-:Y:S04]  /*d8d0*/  LDGSTS.E.BYPASS.LTC128B.128 [R4+0x2ac00], desc[UR48][R6.64], !P3 ;  /* 0x2ac0000006047fae */ /* 0x0001e8000d901d70 */
[----:B------:R0:W-:Y:S04]  /*d8e0*/  LDGSTS.E.BYPASS.LTC128B.128 [R4+0x2ec00], desc[UR48][R6.64+0x80], !P2 ;  /* 0x2ec0008006047fae */ /* 0x0001e8000d101d70 */
[----:B------:R-:W0:Y:S01]  /*d8f0*/  SHFL.IDX PT, R5, R5, 0x7, 0x181f ;  /* 0x00f81f0005057f89 */ /* 0x000e2200000e0000 */
[----:B---3--:R-:W-:-:S03]  /*d900*/  IADD3 R2, P0, R32, R14, RZ ;  /* 0x0000000e20027210 */ /* 0x008fc60007f1e0ff */
[----:B------:R3:W0:Y:S02]  /*d910*/  SHFL.IDX PT, R14, R17, 0x7, 0x181f ;  /* 0x00f81f00110e7f89 */ /* 0x00062400000e0000 */
[----:B----4-:R-:W-:-:S05]  /*d920*/  IMAD.X R3, RZ, RZ, R3, P0 ;  /* 0x000000ffff037224 */ /* 0x010fca00000e0603 */
[----:B------:R3:W-:Y:S04]  /*d930*/  LDGSTS.E.BYPASS.LTC128B.128 [R4+0x2b400], desc[UR48][R2.64], !P3 ;  /* 0x2b40000002047fae */ /* 0x0007e8000d901d70 */
[----:B------:R3:W-:Y:S02]  /*d940*/  LDGSTS.E.BYPASS.LTC128B.128 [R4+0x2f400], desc[UR48][R2.64+0x80], !P2 ;  /* 0x2f40008002047fae */ /* 0x0007e4000d101d70 */
.L_x_201:
[----:B0--3--:R-:W-:-:S05]  /*d950*/  IADD3 R2, P0, R32, R14, RZ ;  /* 0x0000000e20027210 */ /* 0x009fca0007f1e0ff */
        /* <DEDUP_REMOVED lines=8> */
.L_x_73:
        /* <DEDUP_REMOVED lines=11> */
.L_x_74:
[----:B------:R1:W-:Y:S02]  /*da90*/  SYNCS.ARRIVE.TRANS64.A1T0 RZ, [R0+URZ+0x38830], RZ ;  /* 0x038830ff00ff79a7 */ /* 0x0003e4000810003f */
[----:B-12---:R-:W-:-:S05]  /*daa0*/  IMAD.U32 R0, RZ, RZ, UR47 ;  /* 0x0000002fff007e24 */ /* 0x006fca000f8e00ff */
[----:B------:R-:W-:-:S13]  /*dab0*/  ISETP.NE.AND P0, PT, R0, 0x3, PT ;  /* 0x000000030000780c */ /* 0x000fda0003f05270 */
[----:B------:R-:W-:Y:S05]  /*dac0*/  @!P0 BRA `(.L_x_75) ;  /* 0x0000000000048947 */ /* 0x000fea0003800000 */
[----:B------:R-:W-:Y:S01]  /*dad0*/  BPT.TRAP 0x1 ;  /* 0x000000040000795c */ /* 0x000fe20000300000 */
.L_x_75:
[----:B------:R-:W-:Y:S01]  /*dae0*/  LOP3.LUT R0, R19, 0x1, RZ, 0x3c, !PT ;  /* 0x0000000113007812 */ /* 0x000fe200078e3cff */
[----:B------:R-:W-:Y:S01]  /*daf0*/  BSSY B0, `(.L_x_76) ;  /* 0x0000005000007945 */ /* 0x000fe20003800000 */
[----:B------:R-:W-:Y:S02]  /*db00*/  LEA R17, R18, UR41, 0x3 ;  /* 0x0000002912117c11 */ /* 0x000fe4000f8e18ff */
[----:B------:R-:W-:-:S04]  /*db10*/  SHF.L.U32 R0, R0, 0x1f, RZ ;  /* 0x0000001f00007819 */ /* 0x000fc800000006ff */
[----:B------:R-:W0:Y:S02]  /*db20*/  SYNCS.PHASECHK.TRANS64.TRYWAIT P2, [R17+URZ+0x38870], R0 ;  /* 0x03887000110075a7 */ /* 0x000e24000804017f */
[----:B0-----:R-:W-:Y:S05]  /*db30*/  @!P2 BRA `(.L_x_77) ;  /* 0x000000480064a947 */ /* 0x001fea0003800000 */
.L_x_202:
[----:B------:R-:W-:Y:S05]  /*db40*/  BSYNC B0 ;  /* 0x0000000000007941 */ /* 0x000fea0003800000 */
.L_x_76:
[----:B------:R-:W-:-:S05]  /*db50*/  IMAD.U32 R2, RZ, RZ, UR46 ;  /* 0x0000002eff027e24 */ /* 0x000fca000f8e00ff */
[----:B------:R-:W-:-:S13]  /*db60*/  ISETP.NE.AND P2, PT, R2, 0x3, PT ;  /* 0x000000030200780c */ /* 0x000fda0003f45270 */
[----:B------:R-:W-:Y:S05]  /*db70*/  @!P2 BRA `(.L_x_78) ;  /* 0x000000000004a947 */ /* 0x000fea0003800000 */
[----:B------:R-:W-:Y:S01]  /*db80*/  BPT.TRAP 0x1 ;  /* 0x000000040000795c */ /* 0x000fe20000300000 */
.L_x_78:
[----:B0-----:R-:W-:Y:S01]  /*db90*/  SHF.L.U32 R0, R19, 0x1f, RZ ;  /* 0x0000001f13007819 */ /* 0x001fe200000006ff */
[----:B------:R-:W-:-:S03]  /*dba0*/  IMAD.SHL.U32 R2, R18, 0x8000, RZ ;  /* 0x0000800012027824 */ /* 0x000fc600078e00ff */
[----:B------:R-:W0:Y:S02]  /*dbb0*/  SYNCS.PHASECHK.TRANS64.TRYWAIT P2, [R17+URZ+0x38860], R0 ;  /* 0x03886000110075a7 */ /* 0x000e24000804017f */
[----:B0-----:R-:W-:Y:S05]  /*dbc0*/  @!P2 BRA `(.L_x_79) ;  /* 0x000000480054a947 */ /* 0x001fea0003800000 */
.L_x_203:
[----:B------:R-:W2:Y:S04]  /*dbd0*/  LDL R3, [R1+0x10] ;  /* 0x0000100001037983 */ /* 0x000ea80000100800 */
[----:B------:R-:W3:Y:S01]  /*dbe0*/  LDL R18, [R1+0xc] ;  /* 0x00000c0001127983 */ /* 0x000ee20000100800 */
[----:B------:R-:W-:Y:S05]  /*dbf0*/  WARPSYNC.ALL ;  /* 0x0000000000007948 */ /* 0x000fea0003800000 */
[----:B------:R-:W-:-:S05]  /*dc00*/  IMAD.U32 R19, RZ, RZ, UR46 ;  /* 0x0000002eff137e24 */ /* 0x000fca000f8e00ff */
[----:B------:R-:W-:Y:S02]  /*dc10*/  ISETP.NE.AND P2, PT, R19, 0x3, PT ;  /* 0x000000031300780c */ /* 0x000fe40003f45270 */
[----:B--2---:R-:W-:-:S04]  /*dc20*/  LOP3.LUT R3, R2, R3, RZ, 0xfc, !PT ;  /* 0x0000000302037212 */ /* 0x004fc800078efcff */
[----:B------:R-:W-:Y:S01]  /*dc30*/  IADD3 R5, R3, UR41, RZ ;  /* 0x0000002903057c10 */ /* 0x000fe2000fffe0ff */
[----:B------:R-:W1:Y:S01]  /*dc40*/  LDSM.16.MT88.4 R12, [R3+UR41+0x10400] ;  /* 0x01040029030c783b */ /* 0x000e620008004200 */
[----:B---3--:R-:W-:-:S03]  /*dc50*/  IADD3 R2, R2, UR41, R18 ;  /* 0x0000002902027c10 */ /* 0x008fc6000fffe012 */
[----:B0-----:R-:W-:Y:S01]  /*dc60*/  IMAD.IADD R0, R36, 0x1, R5 ;  /* 0x0000000124007824 */ /* 0x001fe200078e0205 */
[----:B------:R-:W-:-:S04]  /*dc70*/  IADD3 R18, R34, 0x400, R2 ;  /* 0x0000040022127810 */ /* 0x000fc80007ffe002 */
[----:B------:R-:W0:Y:S01]  /*dc80*/  LDSM.16.MT88.4 R4, [R0+0x10400] ;  /* 0x010400000004783b */ /* 0x000e220000004200 */
[C-C-:B-1----:R-:W-:Y:S02]  /*dc90*/  PRMT R8, R12.reuse, 0x6420, R13.reuse ;  /* 0x000064200c087816 */ /* 0x142fe4000000000d */
[----:B------:R-:W-:Y:S02]  /*dca0*/  PRMT R9, R12, 0x7531, R13 ;  /* 0x000075310c097816 */ /* 0x000fe4000000000d */
[C-C-:B------:R-:W-:Y:S02]  /*dcb0*/  PRMT R10, R14.reuse, 0x6420, R15.reuse ;  /* 0x000064200e0a7816 */ /* 0x140fe4000000000f */
[----:B------:R-:W-:Y:S02]  /*dcc0*/  PRMT R11, R14, 0x7531, R15 ;  /* 0x000075310e0b7816 */ /* 0x000fe4000000000f */
[C-C-:B0-----:R-:W-:Y:S02]  /*dcd0*/  PRMT R20, R4.reuse, 0x6420, R5.reuse ;  /* 0x0000642004147816 */ /* 0x141fe40000000005 */
[----:B------:R-:W-:Y:S01]  /*dce0*/  PRMT R21, R4, 0x7531, R5 ;  /* 0x0000753104157816 */ /* 0x000fe20000000005 */
[----:B------:R-:W-:Y:S01]  /*dcf0*/  STSM.16.M88.4 [R2+0x400], R8 ;  /* 0x0004000802007844 */ /* 0x000fe20000000200 */
[----:B------:R-:W-:-:S02]  /*dd00*/  PRMT R22, R6, 0x6420, R7 ;  /* 0x0000642006167816 */ /* 0x000fc40000000007 */
[----:B------:R-:W-:-:S05]  /*dd10*/  PRMT R23, R6, 0x7531, R7 ;  /* 0x0000753106177816 */ /* 0x000fca0000000007 */
[----:B------:R-:W-:Y:S04]  /*dd20*/  STSM.16.M88.4 [R2+0x2400], R20 ;  /* 0x0024001402007844 */ /* 0x000fe80000000200 */
[----:B------:R-:W0:Y:S04]  /*dd30*/  LDSM.16.MT88.4 R4, [R3+UR41+0x14400] ;  /* 0x014400290304783b */ /* 0x000e280008004200 */
[----:B------:R-:W1:Y:S01]  /*dd40*/  LDSM.16.MT88.4 R8, [R0+0x14400] ;  /* 0x014400000008783b */ /* 0x000e620000004200 */
[C-C-:B0-----:R-:W-:Y:S02]  /*dd50*/  PRMT R12, R4.reuse, 0x6420, R5.reuse ;  /* 0x00006420040c7816 */ /* 0x141fe40000000005 */
[----:B------:R-:W-:-:S02]  /*dd60*/  PRMT R13, R4, 0x7531, R5 ;  /* 0x00007531040d7816 */ /* 0x000fc40000000005 */
[C-C-:B------:R-:W-:Y:S02]  /*dd70*/  PRMT R14, R6.reuse, 0x6420, R7.reuse ;  /* 0x00006420060e7816 */ /* 0x140fe40000000007 */
[----:B------:R-:W-:Y:S02]  /*dd80*/  PRMT R15, R6, 0x7531, R7 ;  /* 0x00007531060f7816 */ /* 0x000fe40000000007 */
[C-C-:B-1----:R-:W-:Y:S02]  /*dd90*/  PRMT R24, R8.reuse, 0x6420, R9.reuse ;  /* 0x0000642008187816 */ /* 0x142fe40000000009 */
[----:B------:R-:W-:Y:S01]  /*dda0*/  PRMT R25, R8, 0x7531, R9 ;  /* 0x0000753108197816 */ /* 0x000fe20000000009 */
[----:B------:R-:W-:Y:S01]  /*ddb0*/  STSM.16.M88.4 [R2+0x4400], R12 ;  /* 0x0044000c02007844 */ /* 0x000fe20000000200 */
[C-C-:B------:R-:W-:Y:S02]  /*ddc0*/  PRMT R26, R10.reuse, 0x6420, R11.reuse ;  /* 0x000064200a1a7816 */ /* 0x140fe4000000000b */
[----:B------:R-:W-:-:S05]  /*ddd0*/  PRMT R27, R10, 0x7531, R11 ;  /* 0x000075310a1b7816 */ /* 0x000fca000000000b */
[----:B------:R0:W-:Y:S04]  /*dde0*/  STSM.16.M88.4 [R2+0x6400], R24 ;  /* 0x0064001802007844 */ /* 0x0001e80000000200 */
[----:B------:R-:W1:Y:S04]  /*ddf0*/  LDSM.16.MT88.4 R4, [R3+UR41+0x11400] ;  /* 0x011400290304783b */ /* 0x000e680008004200 */
[----:B------:R-:W2:Y:S01]  /*de00*/  LDSM.16.MT88.4 R8, [R0+0x11400] ;  /* 0x011400000008783b */ /* 0x000ea20000004200 */
[----:B0-----:R-:W-:Y:S02]  /*de10*/  IADD3 R2, R36, 0x400, R2 ;  /* 0x0000040024027810 */ /* 0x001fe40007ffe002 */
[----:B-1----:R-:W-:-:S02]  /*de20*/  PRMT R12, R4, 0x6420, R5 ;  /* 0x00006420040c7816 */ /* 0x002fc40000000005 */
[----:B------:R-:W-:Y:S02]  /*de30*/  PRMT R13, R4, 0x7531, R5 ;  /* 0x00007531040d7816 */ /* 0x000fe40000000005 */
[C-C-:B------:R-:W-:Y:S02]  /*de40*/  PRMT R14, R6.reuse, 0x6420, R7.reuse ;  /* 0x00006420060e7816 */ /* 0x140fe40000000007 */
[----:B------:R-:W-:Y:S02]  /*de50*/  PRMT R15, R6, 0x7531, R7 ;  /* 0x00007531060f7816 */ /* 0x000fe40000000007 */
[C-C-:B--2---:R-:W-:Y:S02]  /*de60*/  PRMT R20, R8.reuse, 0x6420, R9.reuse ;  /* 0x0000642008147816 */ /* 0x144fe40000000009 */
[----:B------:R-:W-:Y:S01]  /*de70*/  PRMT R21, R8, 0x7531, R9 ;  /* 0x0000753108157816 */ /* 0x000fe20000000009 */
[----:B------:R-:W-:Y:S01]  /*de80*/  STSM.16.M88.4 [R18], R12 ;  /* 0x0000000c12007844 */ /* 0x000fe20000000200 */
        /* <DEDUP_REMOVED lines=23> */
[----:B------:R-:W-:Y:S01]  /*e000*/  STSM.16.M88.4 [R2], R12 ;  /* 0x0000000c02007844 */ /* 0x000fe20000000200 */
        /* <DEDUP_REMOVED lines=17> */
[----:B0-----:R-:W-:Y:S01]  /*e120*/  IMAD.IADD R2, R34, 0x1, R2 ;  /* 0x0000000122027824 */ /* 0x001fe200078e0202 */
        /* <DEDUP_REMOVED lines=18> */
[----:B------:R0:W-:Y:S01]  /*e250*/  STSM.16.M88.4 [R2+0x4000], R12 ;  /* 0x0040000c02007844 */ /* 0x0001e20000000200 */
[C-C-:B------:R-:W-:Y:S02]  /*e260*/  PRMT R6, R10.reuse, 0x6420, R11.reuse ;  /* 0x000064200a067816 */ /* 0x140fe4000000000b */
[----:B------:R-:W-:-:S05]  /*e270*/  PRMT R7, R10, 0x7531, R11 ;  /* 0x000075310a077816 */ /* 0x000fca000000000b */
[----:B------:R0:W-:Y:S01]  /*e280*/  STSM.16.M88.4 [R2+0x6000], R4 ;  /* 0x0060000402007844 */ /* 0x0001e20000000200 */
[----:B------:R-:W-:Y:S01]  /*e290*/  @!PT LDS RZ, [RZ] ;  /* 0x00000000fffff984 */ /* 0x000fe20000000800 */
[----:B------:R-:W-:Y:S01]  /*e2a0*/  @!PT LDS RZ, [RZ] ;  /* 0x00000000fffff984 */ /* 0x000fe20000000800 */
[----:B------:R-:W-:Y:S01]  /*e2b0*/  @!PT LDS RZ, [RZ] ;  /* 0x00000000fffff984 */ /* 0x000fe20000000800 */
[----:B------:R-:W-:Y:S01]  /*e2c0*/  @!PT LDS RZ, [RZ] ;  /* 0x00000000fffff984 */ /* 0x000fe20000000800 */
[----:B------:R1:W-:Y:S06]  /*e2d0*/  MEMBAR.ALL.CTA ;  /* 0x0000000000007992 */ /* 0x0003ec0000008000 */
[----:B-1----:R-:W1:Y:S01]  /*e2e0*/  FENCE.VIEW.ASYNC.S ;  /* 0x00000000000073c6 */ /* 0x002e620000000000 */
[----:B------:R-:W-:Y:S05]  /*e2f0*/  @!P2 BRA `(.L_x_80) ;  /* 0x000000000004a947 */ /* 0x000fea0003800000 */
[----:B------:R-:W-:Y:S01]  /*e300*/  BPT.TRAP 0x1 ;  /* 0x000000040000795c */ /* 0x000fe20000300000 */
.L_x_80:
[----:B-1----:R1:W-:Y:S01]  /*e310*/  SYNCS.ARRIVE.TRANS64.A1T0 RZ, [R17+URZ+0x38850], RZ ;  /* 0x038850ff11ff79a7 */ /* 0x0023e2000810003f */
[----:B------:R-:W-:Y:S06]  /*e320*/  BAR.SYNC.DEFER_BLOCKING 0x2, 0x80 ;  /* 0x0082000000007b1d */ /* 0x000fec0000010000 */
[----:B------:R-:W-:Y:S05]  /*e330*/  @!P0 BRA `(.L_x_81) ;  /* 0x0000000000048947 */ /* 0x000fea0003800000 */
[----:B------:R-:W-:Y:S01]  /*e340*/  BPT.TRAP 0x1 ;  /* 0x000000040000795c */ /* 0x000fe20000300000 */
.L_x_81:
[----:B-1----:R-:W-:Y:S02]  /*e350*/  VIADD R17, R17, 0x38880 ;  /* 0x0003888011117836 */ /* 0x002fe40000000000 */
[----:B------:R-:W-:Y:S02]  /*e360*/  IMAD.U32 R0, RZ, RZ, UR45 ;  /* 0x0000002dff007e24 */ /* 0x000fe4000f8e00ff */
[----:B------:R-:W-:Y:S02]  /*e370*/  IMAD.MOV.U32 R19, RZ, RZ, R31 ;  /* 0x000000ffff137224 */ /* 0x000fe400078e001f */
[----:B------:R-:W-:Y:S01]  /*e380*/  IMAD.MOV.U32 R18, RZ, RZ, R29 ;  /* 0x000000ffff127224 */ /* 0x000fe200078e001d */
[----:B------:R-:W-:-:S04]  /*e390*/  PRMT R17, R0, 0x654, R17 ;  /* 0x0000065400117816 */ /* 0x000fc80000000011 */
[----:B------:R1:W-:Y:S01]  /*e3a0*/  SYNCS.ARRIVE.TRANS64.RED.A1T0 RZ, [R17+URZ], RZ ;  /* 0x000000ff11ff79a7 */ /* 0x0003e2000810043f */
[----:B------:R-:W-:Y:S05]  /*e3b0*/  @P1 BRA `(.L_x_82) ;  /* 0xffffffe800281947 */ /* 0x000fea000383ffff */
.L_x_62:
[----:B0-----:R-:W-:-:S05]  /*e3c0*/  IMAD.U32 R0, RZ, RZ, UR47 ;  /* 0x0000002fff007e24 */ /* 0x001fca000f8e00ff */
[----:B------:R-:W-:-:S13]  /*e3d0*/  ISETP.NE.AND P0, PT, R0, 0x3, PT ;  /* 0x000000030000780c */ /* 0x000fda0003f05270 */
[----:B------:R-:W-:Y:S05]  /*e3e0*/  @!P0 BRA `(.L_x_83) ;  /* 0x0000000000048947 */ /* 0x000fea0003800000 */
[----:B------:R-:W-:Y:S01]  /*e3f0*/  BPT.TRAP 0x1 ;  /* 0x000000040000795c */ /* 0x000fe20000300000 */
.L_x_83:
[----:B------:R-:W-:Y:S01]  /*e400*/  LOP3.LUT R3, R31, 0x1, RZ, 0x3c, !PT ;  /* 0x000000011f037812 */ /* 0x000fe200078e3cff */
[----:B------:R-:W-:Y:S01]  /*e410*/  BSSY B0, `(.L_x_84) ;  /* 0x0000005000007945 */ /* 0x000fe20003800000 */
[----:B------:R-:W-:Y:S02]  /*e420*/  LEA R18, R29, UR41, 0x3 ;  /* 0x000000291d127c11 */ /* 0x000fe4000f8e18ff */
[----:B------:R-:W-:-:S04]  /*e430*/  SHF.L.U32 R3, R3, 0x1f, RZ ;  /* 0x0000001f03037819 */ /* 0x000fc800000006ff */
[----:B------:R-:W0:Y:S02]  /*e440*/  SYNCS.PHASECHK.TRANS64.TRYWAIT P1, [R18+URZ+0x38870], R3 ;  /* 0x03887003120075a7 */ /* 0x000e24000802017f */
[----:B0-----:R-:W-:Y:S05]  /*e450*/  @!P1 BRA `(.L_x_85) ;  /* 0x0000004000449947 */ /* 0x001fea0003800000 */
.L_x_204:
[----:B------:R-:W-:Y:S05]  /*e460*/  BSYNC B0 ;  /* 0x0000000000007941 */ /* 0x000fea0003800000 */
.L_x_84:
[----:B------:R-:W-:-:S05]  /*e470*/  IMAD.U32 R0, RZ, RZ, UR46 ;  /* 0x0000002eff007e24 */ /* 0x000fca000f8e00ff */
[----:B------:R-:W-:-:S13]  /*e480*/  ISETP.NE.AND P1, PT, R0, 0x3, PT ;  /* 0x000000030000780c */ /* 0x000fda0003f25270 */
[----:B------:R-:W-:Y:S05]  /*e490*/  @!P1 BRA `(.L_x_86) ;  /* 0x0000000000049947 */ /* 0x000fea0003800000 */
[----:B------:R-:W-:Y:S01]  /*e4a0*/  BPT.TRAP 0x1 ;  /* 0x000000040000795c */ /* 0x000fe20000300000 */
.L_x_86:
[----:B------:R-:W2:Y:S01]  /*e4b0*/  LDL R0, [R1+0x10] ;  /* 0x0000100001007983 */ /* 0x000ea20000100800 */
[----:B------:R-:W-:Y:S01]  /*e4c0*/  SHF.L.U32 R5, R31, 0x1f, RZ ;  /* 0x0000001f1f057819 */ /* 0x000fe200000006ff */
[----:B0-----:R-:W-:-:S03]  /*e4d0*/  IMAD.SHL.U32 R3, R29, 0x8000, RZ ;  /* 0x000080001d037824 */ /* 0x001fc600078e00ff */
[----:B------:R-:W0:Y:S02]  /*e4e0*/  SYNCS.PHASECHK.TRANS64.TRYWAIT P1, [R18+URZ+0x38860], R5 ;  /* 0x03886005120075a7 */ /* 0x000e24000802017f */
[----:B--2---:R-:W-:Y:S01]  /*e4f0*/  LOP3.LUT R0, R3, R0, RZ, 0xfc, !PT ;  /* 0x0000000003007212 */ /* 0x004fe200078efcff */
[----:B0-----:R-:W-:Y:S06]  /*e500*/  @!P1 BRA `(.L_x_87) ;  /* 0x00000040002c9947 */ /* 0x001fec0003800000 */
.L_x_205:
[----:B-1----:R-:W2:Y:S01]  /*e510*/  LDL R17, [R1+0xc] ;  /* 0x00000c0001117983 */ /* 0x002ea20000100800 */
[----:B------:R-:W-:Y:S01]  /*e520*/  VIADD R9, R0, UR41 ;  /* 0x0000002900097c36 */ /* 0x000fe20008000000 */
[----:B------:R-:W-:Y:S05]  /*e530*/  WARPSYNC.ALL ;  /* 0x0000000000007948 */ /* 0x000fea0003800000 */
[----:B------:R-:W-:Y:S01]  /*e540*/  IMAD.IADD R2, R36, 0x1, R9 ;  /* 0x0000000124027824 */ /* 0x000fe200078e0209 */
[----:B0-----:R-:W0:Y:S01]  /*e550*/  LDSM.16.MT88.4 R4, [R0+UR41+0x10400] ;  /* 0x010400290004783b */ /* 0x001e220008004200 */
[----:B------:R-:W-:-:S03]  /*e560*/  IMAD.U32 R19, RZ, RZ, UR46 ;  /* 0x0000002eff137e24 */ /* 0x000fc6000f8e00ff */
[----:B------:R-:W1:Y:S02]  /*e570*/  LDSM.16.MT88.4 R8, [R2+0x10400] ;  /* 0x010400000208783b */ /* 0x000e640000004200 */
[----:B------:R-:W-:Y:S02]  /*e580*/  ISETP.NE.AND P1, PT, R19, 0x3, PT ;  /* 0x000000031300780c */ /* 0x000fe40003f25270 */
[C-C-:B0-----:R-:W-:Y:S02]  /*e590*/  PRMT R12, R4.reuse, 0x6420, R5.reuse ;  /* 0x00006420040c7816 */ /* 0x141fe40000000005 */
[----:B------:R-:W-:Y:S02]  /*e5a0*/  PRMT R13, R4, 0x7531, R5 ;  /* 0x00007531040d7816 */ /* 0x000fe40000000005 */
[C-C-:B------:R-:W-:Y:S02]  /*e5b0*/  PRMT R14, R6.reuse, 0x6420, R7.reuse ;  /* 0x00006420060e7816 */ /* 0x140fe40000000007 */
[----:B------:R-:W-:-:S02]  /*e5c0*/  PRMT R15, R6, 0x7531, R7 ;  /* 0x00007531060f7816 */ /* 0x000fc40000000007 */
[C-C-:B-1----:R-:W-:Y:S02]  /*e5d0*/  PRMT R4, R8.reuse, 0x6420, R9.reuse ;  /* 0x0000642008047816 */ /* 0x142fe40000000009 */
[----:B------:R-:W-:Y:S02]  /*e5e0*/  PRMT R5, R8, 0x7531, R9 ;  /* 0x0000753108057816 */ /* 0x000fe40000000009 */
[C-C-:B------:R-:W-:Y:S02]  /*e5f0*/  PRMT R6, R10.reuse, 0x6420, R11.reuse ;  /* 0x000064200a067816 */ /* 0x140fe4000000000b */
[----:B------:R-:W-:Y:S02]  /*e600*/  PRMT R7, R10, 0x7531, R11 ;  /* 0x000075310a077816 */ /* 0x000fe4000000000b */
[----:B--2---:R-:W-:-:S04]  /*e610*/  IADD3 R3, R3, UR41, R17 ;  /* 0x0000002903037c10 */ /* 0x004fc8000fffe011 */
[----:B------:R-:W-:Y:S01]  /*e620*/  IADD3 R17, R34, 0x400, R3 ;  /* 0x0000040022117810 */ /* 0x000fe20007ffe003 */
[----:B------:R-:W-:Y:S04]  /*e630*/  STSM.16.M88.4 [R3+0x400], R12 ;  /* 0x0004000c03007844 */ /* 0x000fe80000000200 */
[----:B------:R-:W-:Y:S04]  /*e640*/  STSM.16.M88.4 [R3+0x2400], R4 ;  /* 0x0024000403007844 */ /* 0x000fe80000000200 */
[----:B------:R-:W0:Y:S04]  /*e650*/  LDSM.16.MT88.4 R4, [R0+UR41+0x14400] ;  /* 0x014400290004783b */ /* 0x000e280008004200 */
[----:B------:R-:W1:Y:S01]  /*e660*/  LDSM.16.MT88.4 R8, [R2+0x14400] ;  /* 0x014400000208783b */ /* 0x000e620000004200 */
[----:B0-----:R-:W-:-:S02]  /*e670*/  PRMT R12, R4, 0x6420, R5 ;  /* 0x00006420040c7816 */ /* 0x001fc40000000005 */
[----:B------:R-:W-:Y:S02]  /*e680*/  PRMT R13, R4, 0x7531, R5 ;  /* 0x00007531040d7816 */ /* 0x000fe40000000005 */
[C-C-:B------:R-:W-:Y:S02]  /*e690*/  PRMT R14, R6.reuse, 0x6420, R7.reuse ;  /* 0x00006420060e7816 */ /* 0x140fe40000000007 */
[----:B------:R-:W-:Y:S02]  /*e6a0*/  PRMT R15, R6, 0x7531, R7 ;  /* 0x00007531060f7816 */ /* 0x000fe40000000007 */
[C-C-:B-1----:R-:W-:Y:S02]  /*e6b0*/  PRMT R4, R8.reuse, 0x6420, R9.reuse ;  /* 0x0000642008047816 */ /* 0x142fe40000000009 */
[----:B------:R-:W-:Y:S01]  /*e6c0*/  PRMT R5, R8, 0x7531, R9 ;  /* 0x0000753108057816 */ /* 0x000fe20000000009 */
[----:B------:R-:W-:Y:S01]  /*e6d0*/  STSM.16.M88.4 [R3+0x4400], R12 ;  /* 0x0044000c03007844 */ /* 0x000fe20000000200 */
[----:B------:R-:W-:-:S02]  /*e6e0*/  PRMT R6, R10, 0x6420, R11 ;  /* 0x000064200a067816 */ /* 0x000fc4000000000b */
        /* <DEDUP_REMOVED lines=84> */
.L_x_88:
[----:B-1----:R1:W-:Y:S01]  /*ec30*/  SYNCS.ARRIVE.TRANS64.A1T0 RZ, [R18+URZ+0x38850], RZ ;  /* 0x038850ff12ff79a7 */ /* 0x0023e2000810003f */
[----:B------:R-:W-:Y:S06]  /*ec40*/  BAR.SYNC.DEFER_BLOCKING 0x2, 0x80 ;  /* 0x0082000000007b1d */ /* 0x000fec0000010000 */
[----:B------:R-:W-:Y:S05]  /*ec50*/  @!P0 BRA `(.L_x_89) ;  /* 0x0000000000048947 */ /* 0x000fea0003800000 */
[----:B------:R-:W-:Y:S01]  /*ec60*/  BPT.TRAP 0x1 ;  /* 0x000000040000795c */ /* 0x000fe20000300000 */
.L_x_89:
[----:B------:R-:W2:Y:S01]  /*ec70*/  LDC R2, c[0x0][0xc34] ;  /* 0x00030d00ff027b82 */ /* 0x000ea20000000800 */
[----:B------:R-:W-:Y:S01]  /*ec80*/  VIADD R29, R29, 0x1 ;  /* 0x000000011d1d7836 */ /* 0x000fe20000000000 */
[----:B------:R-:W-:Y:S01]  /*ec90*/  UIADD3 UR37, UR50, UR37, URZ ;  /* 0x0000002532257290 */ /* 0x000fe2000fffe03f */
[----:B-1----:R-:W-:Y:S01]  /*eca0*/  VIADD R18, R18, 0x38880 ;  /* 0x0003888012127836 */ /* 0x002fe20000000000 */
[----:B------:R-:W-:Y:S01]  /*ecb0*/  UIADD3 UR36, UR36, 0x1, URZ ;  /* 0x0000000124247890 */ /* 0x000fe2000fffe03f */
[----:B0-----:R-:W-:Y:S01]  /*ecc0*/  IMAD.U32 R3, RZ, RZ, UR45 ;  /* 0x0000002dff037e24 */ /* 0x001fe2000f8e00ff */
[----:B------:R-:W-:-:S04]  /*ecd0*/  ISETP.NE.AND P0, PT, R29, 0x2, PT ;  /* 0x000000021d00780c */ /* 0x000fc80003f05270 */
[----:B------:R-:W-:Y:S02]  /*ece0*/  SEL R29, R29, RZ, P0 ;  /* 0x000000ff1d1d7207 */ /* 0x000fe40000000000 */
[----:B------:R-:W-:Y:S02]  /*ecf0*/  SEL R0, RZ, 0x1, P0 ;  /* 0x00000001ff007807 */ /* 0x000fe40000000000 */
[----:B------:R-:W-:Y:S02]  /*ed00*/  PRMT R18, R3, 0x654, R18 ;  /* 0x0000065403127816 */ /* 0x000fe40000000012 */
[----:B------:R-:W-:Y:S02]  /*ed10*/  LOP3.LUT R31, R31, R0, RZ, 0x3c, !PT ;  /* 0x000000001f1f7212 */ /* 0x000fe400078e3cff */
[----:B------:R0:W-:Y:S01]  /*ed20*/  SYNCS.ARRIVE.TRANS64.RED.A1T0 RZ, [R18+URZ], RZ ;  /* 0x000000ff12ff79a7 */ /* 0x0001e2000810043f */
[----:B--2---:R-:W-:-:S13]  /*ed30*/  ISETP.LE.AND P0, PT, R2, UR37, PT ;  /* 0x0000002502007c0c */ /* 0x004fda000bf03270 */
[----:B0-----:R-:W-:Y:S05]  /*ed40*/  @!P0 BRA `(.L_x_90) ;  /* 0xffffffb800d48947 */ /* 0x001fea000383ffff */
[----:B------:R-:W-:-:S12]  /*ed50*/  ULOP3.LUT UR36, UR36, 0x1, URZ, 0xc, !UPT ;  /* 0x0000000124247892 */ /* 0x000fd8000f8e0c3f */
.L_x_40:
[----:B------:R-:W0:Y:S01]  /*ed60*/  S2R R3, SR_CgaCtaId ;  /* 0x0000000000037919 */ /* 0x000e220000008800 */
[----:B------:R-:W-:Y:S01]  /*ed70*/  MOV R0, 0x400 ;  /* 0x0000040000007802 */ /* 0x000fe20000000f00 */
[----:B------:R-:W-:-:S03]  /*ed80*/  IMAD.U32 R2, RZ, RZ, UR36 ;  /* 0x00000024ff027e24 */ /* 0x000fc6000f8e00ff */
[----:B0-----:R-:W-:Y:S02]  /*ed90*/  LEA R4, R3, R0, 0x18 ;  /* 0x0000000003047211 */ /* 0x001fe400078ec0ff */
[----:B------:R-:W-:-:S04]  /*eda0*/  SHF.L.U32 R0, R2, 0x1f, RZ ;  /* 0x0000001f02007819 */ /* 0x000fc800000006ff */
[----:B------:R-:W0:Y:S02]  /*edb0*/  SYNCS.PHASECHK.TRANS64.TRYWAIT P0, [R4+URZ+0x38820], R0 ;  /* 0x03882000040075a7 */ /* 0x000e24000800017f */
[----:B0-----:R-:W-:Y:S05]  /*edc0*/  @!P0 BRA `(.L_x_91) ;  /* 0x0000003800108947 */ /* 0x001fea0003800000 */
.L_x_206:
[----:B------:R-:W1:Y:S02]  /*edd0*/  S2R R2, SR_TID.X ;  /* 0x0000000000027919 */ /* 0x000e640000002100 */
[----:B-1----:R-:W-:-:S04]  /*ede0*/  SHF.R.U32.HI R2, RZ, 0x5, R2 ;  /* 0x00000005ff027819 */ /* 0x002fc80000011602 */
[----:B------:R-:W-:-:S05]  /*edf0*/  LOP3.LUT R2, R2, 0x3, RZ, 0xc0, !PT ;  /* 0x0000000302027812 */ /* 0x000fca00078ec0ff */
[----:B0-----:R-:W0:Y:S02]  /*ee00*/  SHFL.IDX PT, R0, R2, RZ, 0x1f ;  /* 0x00001fff02007589 */ /* 0x001e2400000e0000 */
[----:B0-----:R-:W-:-:S13]  /*ee10*/  ISETP.NE.AND P0, PT, R0, RZ, PT ;  /* 0x000000ff0000720c */ /* 0x001fda0003f05270 */
[----:B------:R-:W-:Y:S05]  /*ee20*/  @P0 EXIT ;  /* 0x000000000000094d */ /* 0x000fea0003800000 */
[----:B------:R-:W-:Y:S01]  /*ee30*/  ELECT P0, URZ, PT ;  /* 0x00000000003f782f */ /* 0x000fe20003800000 */
[----:B------:R-:W-:-:S12]  /*ee40*/  BSSY B0, `(.L_x_92) ;  /* 0x0000028000007945 */ /* 0x000fd80003800000 */
[----:B------:R-:W-:Y:S05]  /*ee50*/  @!P0 BRA `(.L_x_93) ;  /* 0x0000000000988947 */ /* 0x000fea0003800000 */
[----:B------:R-:W-:-:S06]  /*ee60*/  ULOP3.LUT UR4, UR38, 0x2, URZ, 0xfc, !UPT ;  /* 0x0000000226047892 */ /* 0x000fcc000f8efc3f */
[----:B------:R-:W-:-:S05]  /*ee70*/  IMAD.U32 R0, RZ, RZ, UR4 ;  /* 0x00000004ff007e24 */ /* 0x000fca000f8e00ff */
[----:B------:R-:W-:-:S13]  /*ee80*/  ISETP.NE.AND P0, PT, R0, 0x3, PT ;  /* 0x000000030000780c */ /* 0x000fda0003f05270 */
[----:B------:R-:W-:Y:S05]  /*ee90*/  @!P0 BRA `(.L_x_94) ;  /* 0x0000000000048947 */ /* 0x000fea0003800000 */
[----:B------:R-:W-:Y:S01]  /*eea0*/  BPT.TRAP 0x1 ;  /* 0x000000040000795c */ /* 0x000fe20000300000 */
.L_x_94:
[----:B------:R-:W-:Y:S01]  /*eeb0*/  IMAD R3, R29, 0x8, R4 ;  /* 0x000000081d037824 */ /* 0x000fe200078e0204 */
[----:B------:R-:W-:Y:S01]  /*eec0*/  SHF.L.U32 R2, R31, 0x1f, RZ ;  /* 0x0000001f1f027819 */ /* 0x000fe200000006ff */
[----:B------:R-:W-:-:S03]  /*eed0*/  VIADD R29, R29, 0x1 ;  /* 0x000000011d1d7836 */ /* 0x000fc60000000000 */
[----:B------:R-:W0:Y:S02]  /*eee0*/  SYNCS.PHASECHK.TRANS64.TRYWAIT P1, [R3+URZ+0x38840], R2 ;  /* 0x03884002030075a7 */ /* 0x000e24000802017f */
[----:B------:R-:W-:-:S04]  /*eef0*/  ISETP.NE.AND P2, PT, R29, 0x2, PT ;  /* 0x000000021d00780c */ /* 0x000fc80003f45270 */
[----:B------:R-:W-:Y:S01]  /*ef00*/  SEL R0, RZ, 0x1, P2 ;  /* 0x00000001ff007807 */ /* 0x000fe20001000000 */
[----:B0-----:R-:W-:Y:S08]  /*ef10*/  @!P1 BRA `(.L_x_95) ;  /* 0x0000003400d09947 */ /* 0x001ff00003800000 */
.L_x_207:
[----:B------:R-:W-:Y:S02]  /*ef20*/  SEL R29, R29, RZ, P2 ;  /* 0x000000ff1d1d7207 */ /* 0x000fe40001000000 */
[----:B------:R-:W-:Y:S01]  /*ef30*/  LOP3.LUT R0, R31, R0, RZ, 0x3c, !PT ;  /* 0x000000001f007212 */ /* 0x000fe200078e3cff */
[----:B------:R-:W-:Y:S06]  /*ef40*/  @!P0 BRA `(.L_x_96) ;  /* 0x0000000000048947 */ /* 0x000fec0003800000 */
[----:B------:R-:W-:Y:S01]  /*ef50*/  BPT.TRAP 0x1 ;  /* 0x000000040000795c */ /* 0x000fe20000300000 */
.L_x_96:
[----:B------:R-:W-:Y:S01]  /*ef60*/  IMAD R29, R29, 0x8, R4 ;  /* 0x000000081d1d7824 */ /* 0x000fe200078e0204 */
[----:B------:R-:W-:-:S04]  /*ef70*/  SHF.L.U32 R0, R0, 0x1f, RZ ;  /* 0x0000001f00007819 */ /* 0x000fc800000006ff */
[----:B------:R-:W1:Y:S02]  /*ef80*/  SYNCS.PHASECHK.TRANS64.TRYWAIT P1, [R29+URZ+0x38840], R0 ;  /* 0x038840001d0075a7 */ /* 0x000e64000802017f */
[----:B-1----:R-:W-:Y:S05]  /*ef90*/  @!P1 BRA `(.L_x_97) ;  /* 0x0000003400c49947 */ /* 0x002fea0003800000 */
.L_x_208:
[----:B------:R-:W-:Y:S05]  /*efa0*/  @!P0 BRA `(.L_x_98) ;  /* 0x0000000000048947 */ /* 0x000fea0003800000 */
[----:B------:R-:W-:Y:S01]  /*efb0*/  BPT.TRAP 0x1 ;  /* 0x000000040000795c */ /* 0x000fe20000300000 */
.L_x_98:
[----:B------:R-:W2:Y:S02]  /*efc0*/  SYNCS.PHASECHK.TRANS64.TRYWAIT P1, [R3+URZ+0x38860], R2 ;  /* 0x03886002030075a7 */ /* 0x000ea4000802017f */
[----:B--2---:R-:W-:Y:S05]  /*efd0*/  @!P1 BRA `(.L_x_99) ;  /* 0x0000003400c89947 */ /* 0x004fea0003800000 */
.L_x_209:
[----:B------:R-:W-:Y:S05]  /*efe0*/  @!P0 BRA `(.L_x_100) ;  /* 0x0000000000048947 */ /* 0x000fea0003800000 */
[----:B------:R-:W-:Y:S01]  /*eff0*/  BPT.TRAP 0x1 ;  /* 0x000000040000795c */ /* 0x000fe20000300000 */
.L_x_100:
[----:B------:R-:W3:Y:S02]  /*f000*/  SYNCS.PHASECHK.TRANS64.TRYWAIT P1, [R29+URZ+0x38860], R0 ;  /* 0x038860001d0075a7 */ /* 0x000ee4000802017f */
[----:B---3--:R-:W-:Y:S05]  /*f010*/  @!P1 BRA `(.L_x_101) ;  /* 0x0000003400cc9947 */ /* 0x008fea0003800000 */
.L_x_210:
[----:B------:R-:W-:Y:S05]  /*f020*/  @!P0 BRA `(.L_x_102) ;  /* 0x0000000000048947 */ /* 0x000fea0003800000 */
[----:B------:R-:W-:Y:S01]  /*f030*/  BPT.TRAP 0x1 ;  /* 0x000000040000795c */ /* 0x000fe20000300000 */
.L_x_102:
[----:B------:R-:W4:Y:S02]  /*f040*/  SYNCS.PHASECHK.TRANS64.TRYWAIT P1, [R3+URZ+0x38880], R2 ;  /* 0x03888002030075a7 */ /* 0x000f24000802017f */
[----:B----4-:R-:W-:Y:S05]  /*f050*/  @!P1 BRA `(.L_x_103) ;  /* 0x0000003400d09947 */ /* 0x010fea0003800000 */
.L_x_211:
[----:B------:R-:W-:Y:S05]  /*f060*/  @!P0 BRA `(.L_x_104) ;  /* 0x0000000000048947 */ /* 0x000fea0003800000 */
[----:B------:R-:W-:Y:S01]  /*f070*/  BPT.TRAP 0x1 ;  /* 0x000000040000795c */ /* 0x000fe20000300000 */
.L_x_104:
[----:B------:R0:W0:Y:S02]  /*f080*/  SYNCS.PHASECHK.TRANS64.TRYWAIT P0, [R29+URZ+0x38880], R0 ;  /* 0x038880001d0075a7 */ /* 0x000024000800017f */
[----:B0-----:R-:W-:Y:S05]  /*f090*/  @!P0 NANOSLEEP.SYNCS 0x989680 ;  /* 0x009896800000895d */ /* 0x001fea0003900000 */
[----:B------:R-:W0:Y:S02]  /*f0a0*/  @!P0 SYNCS.PHASECHK.TRANS64 P0, [R29+URZ+0x38880], R0 ;  /* 0x038880001d0085a7 */ /* 0x000e24000800007f */
[----:B0-----:R-:W-:Y:S05]  /*f0b0*/  @!P0 BRA `(.L_x_104) ;  /* 0xfffffffc00f08947 */ /* 0x001fea000383ffff */
.L_x_93:
[----:B------:R-:W-:Y:S05]  /*f0c0*/  BSYNC B0 ;  /* 0x0000000000007941 */ /* 0x000fea0003800000 */
.L_x_92:
[----:B------:R-:W-:Y:S05]  /*f0d0*/  EXIT ;  /* 0x000000000000794d */ /* 0x000fea0003800000 */
.L_x_8:
[----:B0-----:R-:W-:-:S04]  /*f0e0*/  IMAD.U32 R3, RZ, RZ, UR50 ;  /* 0x00000032ff037e24 */ /* 0x001fc8000f8e00ff */
[----:B------:R0:W1:Y:S03]  /*f0f0*/  SYNCS.PHASECHK.TRANS64.TRYWAIT P0, [R3+URZ+0x38800], R4 ;  /* 0x03880004030075a7 */ /* 0x000066000800017f */
[----:B-1----:R-:W-:Y:S05]  /*f100*/  @!P0 NANOSLEEP.SYNCS 0x989680 ;  /* 0x009896800000895d */ /* 0x002fea0003900000 */
[----:B------:R-:W1:Y:S02]  /*f110*/  @!P0 SYNCS.PHASECHK.TRANS64 P0, [R3+URZ+0x38800], R4 ;  /* 0x03880004030085a7 */ /* 0x000e64000800007f */
[----:B-1----:R-:W-:Y:S05]  /*f120*/  @!P0 BRA `(.L_x_8) ;  /* 0xfffffffc00ec8947 */ /* 0x002fea000383ffff */
[----:B------:R-:W-:Y:S05]  /*f130*/  BRA `(.L_x_105) ;  /* 0xffffff2000c47947 */ /* 0x000fea000383ffff */
.L_x_12:
[----:B0-----:R-:W-:-:S04]  /*f140*/  IMAD.U32 R3, RZ, RZ, UR51 ;  /* 0x00000033ff037e24 */ /* 0x001fc8000f8e00ff */
[----:B------:R0:W2:Y:S03]  /*f150*/  SYNCS.PHASECHK.TRANS64.TRYWAIT P1, [R3+URZ+0x38830], R6 ;  /* 0x03883006030075a7 */ /* 0x0000a6000802017f */
[----:B--2---:R-:W-:Y:S05]  /*f160*/  @!P1 NANOSLEEP.SYNCS 0x989680 ;  /* 0x009896800000995d */ /* 0x004fea0003900000 */
[----:B------:R-:W2:Y:S02]  /*f170*/  @!P1 SYNCS.PHASECHK.TRANS64 P1, [R3+URZ+0x38830], R6 ;  /* 0x03883006030095a7 */ /* 0x000ea4000802007f */
[----:B--2---:R-:W-:Y:S05]  /*f180*/  @!P1 BRA `(.L_x_12) ;  /* 0xfffffffc00ec9947 */ /* 0x004fea000383ffff */
[----:B------:R-:W-:Y:S05]  /*f190*/  BRA `(.L_x_11) ;  /* 0xffffff2000e87947 */ /* 0x000fea000383ffff */
.L_x_17:
[----:B---3--:R-:W-:-:S04]  /*f1a0*/  IMAD.U32 R7, RZ, RZ, UR51 ;  /* 0x00000033ff077e24 */ /* 0x008fc8000f8e00ff */
[----:B------:R3:W4:Y:S03]  /*f1b0*/  SYNCS.PHASECHK.TRANS64.TRYWAIT P1, [R7+URZ+0x38850], R6 ;  /* 0x03885006070075a7 */ /* 0x000726000802017f */
[----:B----4-:R-:W-:Y:S05]  /*f1c0*/  @!P1 NANOSLEEP.SYNCS 0x989680 ;  /* 0x009896800000995d */ /* 0x010fea0003900000 */
[----:B------:R-:W4:Y:S02]  /*f1d0*/  @!P1 SYNCS.PHASECHK.TRANS64 P1, [R7+URZ+0x38850], R6 ;  /* 0x03885006070095a7 */ /* 0x000f24000802007f */
[----:B----4-:R-:W-:Y:S05]  /*f1e0*/  @!P1 BRA `(.L_x_17) ;  /* 0xfffffffc00ec9947 */ /* 0x010fea000383ffff */
[----:B------:R-:W-:Y:S05]  /*f1f0*/  BRA `(.L_x_16) ;  /* 0xffffff4800507947 */ /* 0x000fea000383ffff */
.L_x_23:
[----:B0-----:R-:W-:Y:S02]  /*f200*/  IMAD.U32 R2, RZ, RZ, UR46 ;  /* 0x0000002eff027e24 */ /* 0x001fe4000f8e00ff */
[----:B------:R-:W-:-:S04]  /*f210*/  IMAD.U32 R7, RZ, RZ, UR52 ;  /* 0x00000034ff077e24 */ /* 0x000fc8000f8e00ff */
[----:B------:R0:W1:Y:S03]  /*f220*/  SYNCS.PHASECHK.TRANS64.TRYWAIT P2, [R2+URZ+0x38830], R7 ;  /* 0x03883007020075a7 */ /* 0x000066000804017f */
[----:B-1----:R-:W-:Y:S05]  /*f230*/  @!P2 NANOSLEEP.SYNCS 0x989680 ;  /* 0x009896800000a95d */ /* 0x002fea0003900000 */
[----:B------:R-:W1:Y:S02]  /*f240*/  @!P2 SYNCS.PHASECHK.TRANS64 P2, [R2+URZ+0x38830], R7 ;  /* 0x038830070200a5a7 */ /* 0x000e64000804007f */
[----:B-1----:R-:W-:Y:S05]  /*f250*/  @!P2 BRA `(.L_x_23) ;  /* 0xfffffffc00e8a947 */ /* 0x002fea000383ffff */
[----:B------:R-:W-:Y:S05]  /*f260*/  BRA `(.L_x_22) ;  /* 0xffffff4c003c7947 */ /* 0x000fea000383ffff */
.L_x_28:
[----:B0-----:R-:W-:Y:S01]  /*f270*/  MOV R6, UR46 ;  /* 0x0000002e00067c02 */ /* 0x001fe20008000f00 */
[----:B------:R-:W-:-:S04]  /*f280*/  IMAD.U32 R7, RZ, RZ, UR52 ;  /* 0x00000034ff077e24 */ /* 0x000fc8000f8e00ff */
[----:B------:R0:W1:Y:S03]  /*f290*/  SYNCS.PHASECHK.TRANS64.TRYWAIT P2, [R6+URZ+0x38850], R7 ;  /* 0x03885007060075a7 */ /* 0x000066000804017f */
[----:B-1----:R-:W-:Y:S05]  /*f2a0*/  @!P2 NANOSLEEP.SYNCS 0x989680 ;  /* 0x009896800000a95d */ /* 0x002fea0003900000 */
[----:B------:R-:W1:Y:S02]  /*f2b0*/  @!P2 SYNCS.PHASECHK.TRANS64 P2, [R6+URZ+0x38850], R7 ;  /* 0x038850070600a5a7 */ /* 0x000e64000804007f */
[----:B-1----:R-:W-:Y:S05]  /*f2c0*/  @!P2 BRA `(.L_x_28) ;  /* 0xfffffffc00e8a947 */ /* 0x002fea000383ffff */
[----:B------:R-:W-:Y:S05]  /*f2d0*/  BRA `(.L_x_27) ;  /* 0xffffff7000dc7947 */ /* 0x000fea000383ffff */
.L_x_46:
[----:B------:R-:W3:Y:S01]  /*f2e0*/  S2R R17, SR_TID.X ;  /* 0x0000000000117919 */ /* 0x000ee20000002100 */
[----:B------:R-:W-:Y:S02]  /*f2f0*/  IMAD.MOV.U32 R12, RZ, RZ, RZ ;  /* 0x000000ffff0c7224 */ /* 0x000fe400078e00ff */
[----:B------:R-:W-:Y:S02]  /*f300*/  IMAD.MOV.U32 R11, RZ, RZ, 0x1f ;  /* 0x0000001fff0b7424 */ /* 0x000fe400078e00ff */
[----:B------:R-:W-:Y:S01]  /*f310*/  IMAD.MOV.U32 R15, RZ, RZ, -0x1 ;  /* 0xffffffffff0f7424 */ /* 0x000fe200078e00ff */
[----:B---3--:R-:W-:-:S04]  /*f320*/  SHF.R.U32.HI R17, RZ, 0x5, R17 ;  /* 0x00000005ff117819 */ /* 0x008fc80000011611 */
[----:B------:R-:W-:-:S05]  /*f330*/  LOP3.LUT R17, R17, 0x3, RZ, 0xc0, !PT ;  /* 0x0000000311117812 */ /* 0x000fca00078ec0ff */
[----:B------:R-:W-:-:S07]  /*f340*/  IMAD.MOV.U32 R13, RZ, RZ, R17 ;  /* 0x000000ffff0d7224 */ /* 0x000fce00078e0011 */
[----:B012--5:R-:W-:Y:S05]  /*f350*/  WARPSYNC.COLLECTIVE R15, `(.L_x_106) ;  /* 0x000000000f087348 */ /* 0x027fea0003c00000 */
[----:B------:R3:W4:Y:S02]  /*f360*/  SHFL.IDX P6, R14, R13, R12, R11 ;  /* 0x0000000c0d0e7389 */ /* 0x00072400000c000b */
[----:B012345:R-:W-:Y:S01]  /*f370*/  ENDCOLLECTIVE ;  /* 0x000000000000791b */ /* 0x03ffe20003800000 */
.L_x_106:
[----:B------:R-:W-:Y:S05]  /*f380*/  BRA `(.L_x_107) ;  /* 0xffffffbc00187947 */ /* 0x000fea000383ffff */
.L_x_49:
[----:B0-----:R0:W1:Y:S02]  /*f390*/  SYNCS.PHASECHK.TRANS64.TRYWAIT P0, [R6+URZ+0x38880], R20 ;  /* 0x03888014060075a7 */ /* 0x001064000800017f */
[----:B-1----:R-:W-:Y:S05]  /*f3a0*/  @!P0 NANOSLEEP.SYNCS 0x989680 ;  /* 0x009896800000895d */ /* 0x002fea0003900000 */
[----:B------:R-:W1:Y:S02]  /*f3b0*/  @!P0 SYNCS.PHASECHK.TRANS64 P0, [R6+URZ+0x38880], R20 ;  /* 0x03888014060085a7 */ /* 0x000e64000800007f */
[----:B-1----:R-:W-:Y:S05]  /*f3c0*/  @!P0 BRA `(.L_x_49) ;  /* 0xfffffffc00f08947 */ /* 0x002fea000383ffff */
[----:B------:R-:W-:Y:S05]  /*f3d0*/  BRA `(.L_x_108) ;  /* 0xffffffbc00b07947 */ /* 0x000fea000383ffff */
.L_x_50:
[----:B------:R-:W-:Y:S01]  /*f3e0*/  BSSY B0, `(.L_x_109) ;  /* 0x0000008000007945 */ /* 0x000fe20003800000 */
[----:B------:R-:W-:Y:S02]  /*f3f0*/  IMAD.MOV.U32 R13, RZ, RZ, R8 ;  /* 0x000000ffff0d7224 */ /* 0x000fe400078e0008 */
[----:B------:R-:W-:Y:S02]  /*f400*/  IMAD.MOV.U32 R12, RZ, RZ, RZ ;  /* 0x000000ffff0c7224 */ /* 0x000fe400078e00ff */
[----:B------:R-:W-:Y:S02]  /*f410*/  IMAD.MOV.U32 R11, RZ, RZ, 0x181f ;  /* 0x0000181fff0b7424 */ /* 0x000fe400078e00ff */
[----:B------:R-:W-:-:S07]  /*f420*/  IMAD.MOV.U32 R15, RZ, RZ, -0x1 ;  /* 0xffffffffff0f7424 */ /* 0x000fce00078e00ff */
[----:B0-----:R-:W-:Y:S05]  /*f430*/  WARPSYNC.COLLECTIVE R15, `(.L_x_110) ;  /* 0x000000000f087348 */ /* 0x001fea0003c00000 */
[----:B------:R1:W2:Y:S02]  /*f440*/  SHFL.IDX P6, R14, R13, R12, R11 ;  /* 0x0000000c0d0e7389 */ /* 0x0002a400000c000b */
[----:B012---:R-:W-:Y:S01]  /*f450*/  ENDCOLLECTIVE ;  /* 0x000000000000791b */ /* 0x007fe20003800000 */
.L_x_110:
[----:B------:R-:W-:Y:S05]  /*f460*/  BSYNC B0 ;  /* 0x0000000000007941 */ /* 0x000fea0003800000 */
.L_x_109:
[----:B------:R-:W-:Y:S01]  /*f470*/  IMAD.MOV.U32 R13, RZ, RZ, R7 ;  /* 0x000000ffff0d7224 */ /* 0x000fe200078e0007 */
[C---:B------:R-:W-:Y:S01]  /*f480*/  LOP3.LUT P1, RZ, R16.reuse, 0x8000000, RZ, 0xc0, !PT ;  /* 0x0800000010ff7812 */ /* 0x040fe2000782c0ff */
[----:B------:R-:W-:Y:S01]  /*f490*/  IMAD.MOV.U32 R12, RZ, RZ, RZ ;  /* 0x000000ffff0c7224 */ /* 0x000fe200078e00ff */
[C---:B------:R-:W-:Y:S01]  /*f4a0*/  LOP3.LUT P3, RZ, R16.reuse, 0x4000000, RZ, 0xc0, !PT ;  /* 0x0400000010ff7812 */ /* 0x040fe2000786c0ff */
[----:B------:R-:W-:Y:S01]  /*f4b0*/  IMAD.MOV.U32 R11, RZ, RZ, 0x181f ;  /* 0x0000181fff0b7424 */ /* 0x000fe200078e00ff */
[C---:B------:R-:W-:Y:S01]  /*f4c0*/  LOP3.LUT P2, RZ, R16.reuse, 0x2000000, RZ, 0xc0, !PT ;  /* 0x0200000010ff7812 */ /* 0x040fe2000784c0ff */
[----:B------:R-:W-:Y:S01]  /*f4d0*/  IMAD.MOV.U32 R15, RZ, RZ, -0x1 ;  /* 0xffffffffff0f7424 */ /* 0x000fe200078e00ff */
[----:B------:R-:W-:Y:S01]  /*f4e0*/  LOP3.LUT P4, RZ, R16, 0x20000, RZ, 0xc0, !PT ;  /* 0x0002000010ff7812 */ /* 0x000fe2000788c0ff */
[----:B------:R-:W-:Y:S02]  /*f4f0*/  IMAD.MOV.U32 R3, RZ, RZ, R14 ;  /* 0x000000ffff037224 */ /* 0x000fe400078e000e */
[----:B------:R-:W-:-:S10]  /*f500*/  VIADD R0, R0, UR41 ;  /* 0x0000002900007c36 */ /* 0x000fd40008000000 */
[----:B------:R-:W-:Y:S05]  /*f510*/  WARPSYNC.COLLECTIVE R15, `(.L_x_111) ;  /* 0x000000000f087348 */ /* 0x000fea0003c00000 */
[----:B------:R0:W1:Y:S02]  /*f520*/  SHFL.IDX P6, R14, R13, R12, R11 ;  /* 0x0000000c0d0e7389 */ /* 0x00006400000c000b */
[----:B01----:R-:W-:Y:S01]  /*f530*/  ENDCOLLECTIVE ;  /* 0x000000000000791b */ /* 0x003fe20003800000 */
.L_x_111:
[----:B------:R-:W-:Y:S02]  /*f540*/  IMAD.MOV.U32 R13, RZ, RZ, R8 ;  /* 0x000000ffff0d7224 */ /* 0x000fe400078e0008 */
[----:B------:R-:W-:Y:S01]  /*f550*/  IMAD.MOV.U32 R12, RZ, RZ, 0x1 ;  /* 0x00000001ff0c7424 */ /* 0x000fe200078e00ff */
[----:B------:R-:W-:-:S13]  /*f560*/  IADD3 R2, P0, R32, R14, RZ ;  /* 0x0000000e20027210 */ /* 0x000fda0007f1e0ff */
[----:B------:R-:W-:Y:S05]  /*f570*/  WARPSYNC.COLLECTIVE R15, `(.L_x_112) ;  /* 0x000000000f087348 */ /* 0x000fea0003c00000 */
[----:B------:R0:W1:Y:S02]  /*f580*/  SHFL.IDX P6, R14, R13, R12, R11 ;  /* 0x0000000c0d0e7389 */ /* 0x00006400000c000b */
[----:B01----:R-:W-:Y:S01]  /*f590*/  ENDCOLLECTIVE ;  /* 0x000000000000791b */ /* 0x003fe20003800000 */
.L_x_112:
[----:B------:R-:W-:-:S05]  /*f5a0*/  IMAD.X R3, RZ, RZ, R3, P0 ;  /* 0x000000ffff037224 */ /* 0x000fca00000e0603 */
[----:B------:R-:W-:Y:S01]  /*f5b0*/  @!PT LDS RZ, [RZ] ;  /* 0x00000000fffff984 */ /* 0x000fe20000000800 */
[----:B------:R-:W-:Y:S01]  /*f5c0*/  @!PT LDS RZ, [RZ] ;  /* 0x00000000fffff984 */ /* 0x000fe20000000800 */
[----:B------:R-:W-:Y:S01]  /*f5d0*/  @!PT LDS RZ, [RZ] ;  /* 0x00000000fffff984 */ /* 0x000fe20000000800 */
[----:B------:R-:W-:Y:S01]  /*f5e0*/  LDGSTS.E.BYPASS.LTC128B.128 [R0+0x10400], desc[UR48][R2.64], !P1 ;  /* 0x1040000002007fae */ /* 0x000fe2000c901d70 */
[----:B------:R-:W-:-:S03]  /*f5f0*/  LOP3.LUT P1, RZ, R16, 0x1000000, RZ, 0xc0, !PT ;  /* 0x0100000010ff7812 */ /* 0x000fc6000782c0ff */
[----:B------:R0:W-:Y:S01]  /*f600*/  LDGSTS.E.BYPASS.LTC128B.128 [R0+0x14400], desc[UR48][R2.64+0x80], !P3 ;  /* 0x1440008002007fae */ /* 0x0001e2000d901d70 */
[----:B------:R-:W-:Y:S01]  /*f610*/  LOP3.LUT P3, RZ, R16, 0x800000, RZ, 0xc0, !PT ;  /* 0x0080000010ff7812 */ /* 0x000fe2000786c0ff */
[----:B------:R-:W-:Y:S02]  /*f620*/  IMAD.MOV.U32 R13, RZ, RZ, R7 ;  /* 0x000000ffff0d7224 */ /* 0x000fe400078e0007 */
[----:B0-----:R-:W-:-:S10]  /*f630*/  IMAD.MOV.U32 R3, RZ, RZ, R14 ;  /* 0x000000ffff037224 */ /* 0x001fd400078e000e */
[----:B------:R-:W-:Y:S05]  /*f640*/  WARPSYNC.COLLECTIVE R15, `(.L_x_113) ;  /* 0x000000000f087348 */ /* 0x000fea0003c00000 */
[----:B------:R0:W1:Y:S02]  /*f650*/  SHFL.IDX P6, R14, R13, R12, R11 ;  /* 0x0000000c0d0e7389 */ /* 0x00006400000c000b */
[----:B01----:R-:W-:Y:S01]  /*f660*/  ENDCOLLECTIVE ;  /* 0x000000000000791b */ /* 0x003fe20003800000 */
.L_x_113:
[----:B------:R-:W-:Y:S02]  /*f670*/  IMAD.MOV.U32 R13, RZ, RZ, R8 ;  /* 0x000000ffff0d7224 */ /* 0x000fe400078e0008 */
[----:B------:R-:W-:Y:S01]  /*f680*/  IMAD.MOV.U32 R12, RZ, RZ, 0x2 ;  /* 0x00000002ff0c7424 */ /* 0x000fe200078e00ff */
[----:B------:R-:W-:-:S13]  /*f690*/  IADD3 R2, P0, R32, R14, RZ ;  /* 0x0000000e20027210 */ /* 0x000fda0007f1e0ff */
[----:B------:R-:W-:Y:S05]  /*f6a0*/  WARPSYNC.COLLECTIVE R15, `(.L_x_114) ;  /* 0x000000000f087348 */ /* 0x000fea0003c00000 */
[----:B------:R0:W1:Y:S02]  /*f6b0*/  SHFL.IDX P6, R14, R13, R12, R11 ;  /* 0x0000000c0d0e7389 */ /* 0x00006400000c000b */
[----:B01----:R-:W-:Y:S01]  /*f6c0*/  ENDCOLLECTIVE ;  /* 0x000000000000791b */ /* 0x003fe20003800000 */
.L_x_114:
[----:B------:R-:W-:-:S05]  /*f6d0*/  IMAD.X R3, RZ, RZ, R3, P0 ;  /* 0x000000ffff037224 */ /* 0x000fca00000e0603 */
[----:B------:R-:W-:Y:S01]  /*f6e0*/  @!PT LDS RZ, [RZ] ;  /* 0x00000000fffff984 */ /* 0x000fe20000000800 */
[----:B------:R-:W-:Y:S01]  /*f6f0*/  @!PT LDS RZ, [RZ] ;  /* 0x00000000fffff984 */ /* 0x000fe20000000800 */
[----:B------:R-:W-:Y:S01]  /*f700*/  @!PT LDS RZ, [RZ] ;  /* 0x00000000fffff984 */ /* 0x000fe20000000800 */
[----:B------:R0:W-:Y:S01]  /*f710*/  LDGSTS.E.BYPASS.LTC128B.128 [R0+0x10c00], desc[UR48][R2.64], !P2 ;  /* 0x10c0000002007fae */ /* 0x0001e2000d101d70 */
[----:B------:R-:W-:-:S03]  /*f720*/  LOP3.LUT P2, RZ, R16, 0x400000, RZ, 0xc0, !PT ;  /* 0x0040000010ff7812 */ /* 0x000fc6000784c0ff */
[----:B------:R0:W-:Y:S01]  /*f730*/  LDGSTS.E.BYPASS.LTC128B.128 [R0+0x14c00], desc[UR48][R2.64+0x80], !P1 ;  /* 0x14c0008002007fae */ /* 0x0001e2000c901d70 */
[----:B------:R-:W-:Y:S01]  /*f740*/  LOP3.LUT P1, RZ, R16, 0x200000, RZ, 0xc0, !PT ;  /* 0x0020000010ff7812 */ /* 0x000fe2000782c0ff */
[----:B------:R-:W-:Y:S02]  /*f750*/  IMAD.MOV.U32 R13, RZ, RZ, R7 ;  /* 0x000000ffff0d7224 */ /* 0x000fe400078e0007 */
[----:B------:R-:W-:-:S10]  /*f760*/  IMAD.MOV.U32 R19, RZ, RZ, R14 ;  /* 0x000000ffff137224 */ /* 0x000fd400078e000e */
[----:B0-----:R-:W-:Y:S05]  /*f770*/  WARPSYNC.COLLECTIVE R15, `(.L_x_115) ;  /* 0x000000000f087348 */ /* 0x001fea0003c00000 */
[----:B------:R1:W2:Y:S02]  /*f780*/  SHFL.IDX P6, R14, R13, R12, R11 ;  /* 0x0000000c0d0e7389 */ /* 0x0002a400000c000b */
[----:B012---:R-:W-:Y:S01]  /*f790*/  ENDCOLLECTIVE ;  /* 0x000000000000791b */ /* 0x007fe20003800000 */
.L_x_115:
[----:B------:R-:W-:Y:S01]  /*f7a0*/  MOV R13, R8 ;  /* 0x00000008000d7202 */ /* 0x000fe20000000f00 */
[----:B------:R-:W-:Y:S02]  /*f7b0*/  IMAD.MOV.U32 R12, RZ, RZ, 0x3 ;  /* 0x00000003ff0c7424 */ /* 0x000fe400078e00ff */
[----:B------:R-:W-:-:S07]  /*f7c0*/  IMAD.MOV.U32 R18, RZ, RZ, R14 ;  /* 0x000000ffff127224 */ /* 0x000fce00078e000e */
[----:B------:R-:W-:Y:S05]  /*f7d0*/  WARPSYNC.COLLECTIVE R15, `(.L_x_116) ;  /* 0x000000000f087348 */ /* 0x000fea0003c00000 */
[----:B------:R0:W1:Y:S02]  /*f7e0*/  SHFL.IDX P6, R14, R13, R12, R11 ;  /* 0x0000000c0d0e7389 */ /* 0x00006400000c000b */
[----:B01----:R-:W-:Y:S01]  /*f7f0*/  ENDCOLLECTIVE ;  /* 0x000000000000791b */ /* 0x003fe20003800000 */
.L_x_116:
[----:B------:R-:W-:-:S05]  /*f800*/  IADD3 R2, P0, R32, R18, RZ ;  /* 0x0000001220027210 */ /* 0x000fca0007f1e0ff */
[----:B------:R-:W-:-:S05]  /*f810*/  IMAD.X R3, RZ, RZ, R19, P0 ;  /* 0x000000ffff037224 */ /* 0x000fca00000e0613 */
[----:B------:R-:W-:Y:S01]  /*f820*/  @!PT LDS RZ, [RZ] ;  /* 0x00000000fffff984 */ /* 0x000fe20000000800 */
[----:B------:R-:W-:Y:S01]  /*f830*/  @!PT LDS RZ, [RZ] ;  /* 0x00000000fffff984 */ /* 0x000fe20000000800 */
[----:B------:R-:W-:Y:S01]  /*f840*/  @!PT LDS RZ, [RZ] ;  /* 0x00000000fffff984 */ /* 0x000fe20000000800 */
[----:B------:R0:W-:Y:S01]  /*f850*/  LDGSTS.E.BYPASS.LTC128B.128 [R0+0x11400], desc[UR48][R2.64], !P3 ;  /* 0x1140000002007fae */ /* 0x0001e2000d901d70 */
[----:B------:R-:W-:Y:S01]  /*f860*/  IMAD.MOV.U32 R13, RZ, RZ, R7 ;  /* 0x000000ffff0d7224 */ /* 0x000fe200078e0007 */
[C---:B------:R-:W-:Y:S02]  /*f870*/  LOP3.LUT P3, RZ, R16.reuse, 0x100000, RZ, 0xc0, !PT ;  /* 0x0010000010ff7812 */ /* 0x040fe4000786c0ff */
[----:B------:R0:W-:Y:S01]  /*f880*/  LDGSTS.E.BYPASS.LTC128B.128 [R0+0x15400], desc[UR48][R2.64+0x80], !P2 ;  /* 0x1540008002007fae */ /* 0x0001e2000d101d70 */
[----:B------:R-:W-:Y:S01]  /*f890*/  LOP3.LUT P2, RZ, R16, 0x80000, RZ, 0xc0, !PT ;  /* 0x0008000010ff7812 */ /* 0x000fe2000784c0ff */
[----:B------:R-:W-:-:S12]  /*f8a0*/  IMAD.MOV.U32 R10, RZ, RZ, R14 ;  /* 0x000000ffff0a7224 */ /* 0x000fd800078e000e */
[----:B0-----:R-:W-:Y:S05]  /*f8b0*/  WARPSYNC.COLLECTIVE R15, `(.L_x_117) ;  /* 0x000000000f087348 */ /* 0x001fea0003c00000 */
[----:B------:R1:W2:Y:S02]  /*f8c0*/  SHFL.IDX P6, R14, R13, R12, R11 ;  /* 0x0000000c0d0e7389 */ /* 0x0002a400000c000b */
[----:B012---:R-:W-:Y:S01]  /*f8d0*/  ENDCOLLECTIVE ;  /* 0x000000000000791b */ /* 0x007fe20003800000 */
.L_x_117:
[----:B------:R-:W-:Y:S02]  /*f8e0*/  IMAD.MOV.U32 R13, RZ, RZ, R8 ;  /* 0x000000ffff0d7224 */ /* 0x000fe400078e0008 */
[----:B------:R-:W-:Y:S01]  /*f8f0*/  IMAD.MOV.U32 R12, RZ, RZ, 0x4 ;  /* 0x00000004ff0c7424 */ /* 0x000fe200078e00ff */
[----:B------:R-:W-:-:S13]  /*f900*/  IADD3 R2, P0, R32, R14, RZ ;  /* 0x0000000e20027210 */ /* 0x000fda0007f1e0ff */
[----:B------:R-:W-:Y:S05]  /*f910*/  WARPSYNC.COLLECTIVE R15, `(.L_x_118) ;  /* 0x000000000f087348 */ /* 0x000fea0003c00000 */
[----:B------:R0:W1:Y:S02]  /*f920*/  SHFL.IDX P6, R14, R13, R12, R11 ;  /* 0x0000000c0d0e7389 */ /* 0x00006400000c000b */
[----:B01----:R-:W-:Y:S01]  /*f930*/  ENDCOLLECTIVE ;  /* 0x000000000000791b */ /* 0x003fe20003800000 */
.L_x_118:
        /* <DEDUP_REMOVED lines=13> */
.L_x_119:
[----:B------:R-:W-:Y:S02]  /*fa10*/  IMAD.MOV.U32 R13, RZ, RZ, R8 ;  /* 0x000000ffff0d7224 */ /* 0x000fe400078e0008 */
[----:B------:R-:W-:Y:S02]  /*fa20*/  IMAD.MOV.U32 R12, RZ, RZ, 0x5 ;  /* 0x00000005ff0c7424 */ /* 0x000fe400078e00ff */
[----:B------:R-:W-:-:S07]  /*fa30*/  IMAD.MOV.U32 R21, RZ, RZ, R14 ;  /* 0x000000ffff157224 */ /* 0x000fce00078e000e */
[----:B------:R-:W-:Y:S05]  /*fa40*/  WARPSYNC.COLLECTIVE R15, `(.L_x_120) ;  /* 0x000000000f087348 */ /* 0x000fea0003c00000 */
[----:B------:R0:W1:Y:S02]  /*fa50*/  SHFL.IDX P6, R14, R13, R12, R11 ;  /* 0x0000000c0d0e7389 */ /* 0x00006400000c000b */
[----:B01----:R-:W-:Y:S01]  /*fa60*/  ENDCOLLECTIVE ;  /* 0x000000000000791b */ /* 0x003fe20003800000 */
.L_x_120:
[----:B------:R-:W-:-:S05]  /*fa70*/  IADD3 R2, P0, R32, R21, RZ ;  /* 0x0000001520027210 */ /* 0x000fca0007f1e0ff */
[----:B------:R-:W-:-:S05]  /*fa80*/  IMAD.X R3, RZ, RZ, R3, P0 ;  /* 0x000000ffff037224 */ /* 0x000fca00000e0603 */
[----:B------:R-:W-:Y:S01]  /*fa90*/  @!PT LDS RZ, [RZ] ;  /* 0x00000000fffff984 */ /* 0x000fe20000000800 */
[----:B------:R-:W-:Y:S01]  /*faa0*/  @!PT LDS RZ, [RZ] ;  /* 0x00000000fffff984 */ /* 0x000fe20000000800 */
[----:B------:R-:W-:Y:S01]  /*fab0*/  @!PT LDS RZ, [RZ] ;  /* 0x00000000fffff984 */ /* 0x000fe20000000800 */
[----:B------:R-:W-:Y:S01]  /*fac0*/  LDGSTS.E.BYPASS.LTC128B.128 [R0+0x12400], desc[UR48][R2.64], !P2 ;  /* 0x1240000002007fae */ /* 0x000fe2000d101d70 */
[----:B------:R-:W-:Y:S01]  /*fad0*/  IMAD.MOV.U32 R13, RZ, RZ, R7 ;  /* 0x000000ffff0d7224 */ /* 0x000fe200078e0007 */
[C---:B------:R-:W-:Y:S02]  /*fae0*/  LOP3.LUT P2, RZ, R16.reuse, 0x8000, RZ, 0xc0, !PT ;  /* 0x0000800010ff7812 */ /* 0x040fe4000784c0ff */
[----:B------:R0:W-:Y:S01]  /*faf0*/  LDGSTS.E.BYPASS.LTC128B.128 [R0+0x16400], desc[UR48][R2.64+0x80], !P1 ;  /* 0x1640008002007fae */ /* 0x0001e2000c901d70 */
[----:B------:R-:W-:Y:S01]  /*fb00*/  LOP3.LUT P1, RZ, R16, 0x4000, RZ, 0xc0, !PT ;  /* 0x0000400010ff7812 */ /* 0x000fe2000782c0ff */
[----:B0-----:R-:W-:-:S12]  /*fb10*/  IMAD.MOV.U32 R3, RZ, RZ, R14 ;  /* 0x000000ffff037224 */ /* 0x001fd800078e000e */
[----:B------:R-:W-:Y:S05]  /*fb20*/  WARPSYNC.COLLECTIVE R15, `(.L_x_121) ;  /* 0x000000000f087348 */ /* 0x000fea0003c00000 */
[----:B------:R0:W1:Y:S02]  /*fb30*/  SHFL.IDX P6, R14, R13, R12, R11 ;  /* 0x0000000c0d0e7389 */ /* 0x00006400000c000b */
[----:B01----:R-:W-:Y:S01]  /*fb40*/  ENDCOLLECTIVE ;  /* 0x000000000000791b */ /* 0x003fe20003800000 */
.L_x_121:
[----:B------:R-:W-:Y:S02]  /*fb50*/  IMAD.MOV.U32 R13, RZ, RZ, R8 ;  /* 0x000000ffff0d7224 */ /* 0x000fe400078e0008 */
[----:B------:R-:W-:Y:S02]  /*fb60*/  IMAD.MOV.U32 R12, RZ, RZ, 0x6 ;  /* 0x00000006ff0c7424 */ /* 0x000fe400078e00ff */
[----:B------:R-:W-:-:S07]  /*fb70*/  IMAD.MOV.U32 R21, RZ, RZ, R14 ;  /* 0x000000ffff157224 */ /* 0x000fce00078e000e */
[----:B------:R-:W-:Y:S05]  /*fb80*/  WARPSYNC.COLLECTIVE R15, `(.L_x_122) ;  /* 0x000000000f087348 */ /* 0x000fea0003c00000 */
[----:B------:R0:W1:Y:S02]  /*fb90*/  SHFL.IDX P6, R14, R13, R12, R11 ;  /* 0x0000000c0d0e7389 */ /* 0x00006400000c000b */
[----:B01----:R-:W-:Y:S01]  /*fba0*/  ENDCOLLECTIVE ;  /* 0x000000000000791b */ /* 0x003fe20003800000 */
.L_x_122:
[----:B------:R-:W-:-:S05]  /*fbb0*/  IADD3 R2, P0, R32, R21, RZ ;  /* 0x0000001520027210 */ /* 0x000fca0007f1e0ff */
[----:B------:R-:W-:-:S05]  /*fbc0*/  IMAD.X R3, RZ, RZ, R3, P0 ;  /* 0x000000ffff037224 */ /* 0x000fca00000e0603 */
[----:B------:R-:W-:Y:S01]  /*fbd0*/  @!PT LDS RZ, [RZ] ;  /* 0x00000000fffff984 */ /* 0x000fe20000000800 */
[----:B------:R-:W-:Y:S01]  /*fbe0*/  @!PT LDS RZ, [RZ] ;  /* 0x00000000fffff984 */ /* 0x000fe20000000800 */
[----:B------:R-:W-:Y:S01]  /*fbf0*/  @!PT LDS RZ, [RZ] ;  /* 0x00000000fffff984 */ /* 0x000fe20000000800 */
[----:B------:R-:W-:Y:S01]  /*fc00*/  LDGSTS.E.BYPASS.LTC128B.128 [R0+0x12c00], desc[UR48][R2.64], !P4 ;  /* 0x12c0000002007fae */ /* 0x000fe2000e101d70 */
[----:B------:R-:W-:-:S03]  /*fc10*/  IMAD.MOV.U32 R13, RZ, RZ, R7 ;  /* 0x000000ffff0d7224 */ /* 0x000fc600078e0007 */
[----:B------:R0:W-:Y:S02]  /*fc20*/  LDGSTS.E.BYPASS.LTC128B.128 [R0+0x16c00], desc[UR48][R2.64+0x80], !P3 ;  /* 0x16c0008002007fae */ /* 0x0001e4000d901d70 */
[----:B0-----:R-:W-:-:S07]  /*fc30*/  IMAD.MOV.U32 R3, RZ, RZ, R14 ;  /* 0x000000ffff037224 */ /* 0x001fce00078e000e */
[----:B------:R-:W-:Y:S05]  /*fc40*/  WARPSYNC.COLLECTIVE R15, `(.L_x_123) ;  /* 0x000000000f087348 */ /* 0x000fea0003c00000 */
[----:B------:R0:W1:Y:S02]  /*fc50*/  SHFL.IDX P6, R14, R13, R12, R11 ;  /* 0x0000000c0d0e7389 */ /* 0x00006400000c000b */
[----:B01----:R-:W-:Y:S01]  /*fc60*/  ENDCOLLECTIVE ;  /* 0x000000000000791b */ /* 0x003fe20003800000 */
.L_x_123:
[----:B------:R-:W-:Y:S02]  /*fc70*/  IMAD.MOV.U32 R13, RZ, RZ, R8 ;  /* 0x000000ffff0d7224 */ /* 0x000fe400078e0008 */
[----:B------:R-:W-:Y:S02]  /*fc80*/  IMAD.MOV.U32 R12, RZ, RZ, 0x7 ;  /* 0x00000007ff0c7424 */ /* 0x000fe400078e00ff */
[----:B------:R-:W-:-:S07]  /*fc90*/  IMAD.MOV.U32 R21, RZ, RZ, R14 ;  /* 0x000000ffff157224 */ /* 0x000fce00078e000e */
[----:B------:R-:W-:Y:S05]  /*fca0*/  WARPSYNC.COLLECTIVE R15, `(.L_x_124) ;  /* 0x000000000f087348 */ /* 0x000fea0003c00000 */
[----:B------:R0:W1:Y:S02]  /*fcb0*/  SHFL.IDX P6, R14, R13, R12, R11 ;  /* 0x0000000c0d0e7389 */ /* 0x00006400000c000b */
[----:B01----:R-:W-:Y:S01]  /*fcc0*/  ENDCOLLECTIVE ;  /* 0x000000000000791b */ /* 0x003fe20003800000 */
.L_x_124:
[----:B------:R-:W-:-:S05]  /*fcd0*/  IADD3 R2, P0, R32, R21, RZ ;  /* 0x0000001520027210 */ /* 0x000fca0007f1e0ff */
[----:B------:R-:W-:-:S05]  /*fce0*/  IMAD.X R3, RZ, RZ, R3, P0 ;  /* 0x000000ffff037224 */ /* 0x000fca00000e0603 */
[----:B------:R-:W-:Y:S01]  /*fcf0*/  @!PT LDS RZ, [RZ] ;  /* 0x00000000fffff984 */ /* 0x000fe20000000800 */
[----:B------:R-:W-:Y:S01]  /*fd00*/  @!PT LDS RZ, [RZ] ;  /* 0x00000000fffff984 */ /* 0x000fe20000000800 */
[----:B------:R-:W-:Y:S01]  /*fd10*/  @!PT LDS RZ, [RZ] ;  /* 0x00000000fffff984 */ /* 0x000fe20000000800 */
[----:B------:R0:W-:Y:S01]  /*fd20*/  LDGSTS.E.BYPASS.LTC128B.128 [R0+0x13400], desc[UR48][R2.64], !P2 ;  /* 0x1340000002007fae */ /* 0x0001e2000d101d70 */
[----:B------:R-:W-:-:S03]  /*fd30*/  IMAD.MOV.U32 R13, RZ, RZ, R7 ;  /* 0x000000ffff0d7224 */ /* 0x000fc600078e0007 */
[----:B------:R0:W-:Y:S01]  /*fd40*/  LDGSTS.E.BYPASS.LTC128B.128 [R0+0x17400], desc[UR48][R2.64+0x80], !P1 ;  /* 0x1740008002007fae */ /* 0x0001e2000c901d70 */
[----:B------:R-:W-:-:S07]  /*fd50*/  IMAD.MOV.U32 R8, RZ, RZ, R14 ;  /* 0x000000ffff087224 */ /* 0x000fce00078e000e */
[----:B0-----:R-:W-:Y:S05]  /*fd60*/  WARPSYNC.COLLECTIVE R15, `(.L_x_125) ;  /* 0x000000000f087348 */ /* 0x001fea0003c00000 */
[----:B------:R1:W2:Y:S02]  /*fd70*/  SHFL.IDX P6, R14, R13, R12, R11 ;  /* 0x0000000c0d0e7389 */ /* 0x0002a400000c000b */
[----:B012---:R-:W-:Y:S01]  /*fd80*/  ENDCOLLECTIVE ;  /* 0x000000000000791b */ /* 0x007fe20003800000 */
.L_x_125:
[----:B------:R-:W-:Y:S05]  /*fd90*/  BRA `(.L_x_126) ;  /* 0xffffffb800b87947 */ /* 0x000fea000383ffff */
.L_x_55:
[----:B--2---:R2:W3:Y:S02]  /*fda0*/  SYNCS.PHASECHK.TRANS64.TRYWAIT P0, [R6+URZ+0x38840], R20 ;  /* 0x03884014060075a7 */ /* 0x0044e4000800017f */
[----:B---3--:R-:W-:Y:S05]  /*fdb0*/  @!P0 NANOSLEEP.SYNCS 0x989680 ;  /* 0x009896800000895d */ /* 0x008fea0003900000 */
[----:B------:R-:W3:Y:S02]  /*fdc0*/  @!P0 SYNCS.PHASECHK.TRANS64 P0, [R6+URZ+0x38840], R20 ;  /* 0x03884014060085a7 */ /* 0x000ee4000800007f */
[----:B---3--:R-:W-:Y:S05]  /*fdd0*/  @!P0 BRA `(.L_x_55) ;  /* 0xfffffffc00f08947 */ /* 0x008fea000383ffff */
[----:B------:R-:W-:Y:S05]  /*fde0*/  BRA `(.L_x_127) ;  /* 0xffffffbc00147947 */ /* 0x000fea000383ffff */
.L_x_56:
[----:B------:R-:W-:Y:S01]  /*fdf0*/  BSSY B0, `(.L_x_128) ;  /* 0x0000008000007945 */ /* 0x000fe20003800000 */
[----:B------:R-:W-:Y:S01]  /*fe00*/  IMAD.MOV.U32 R13, RZ, RZ, R5 ;  /* 0x000000ffff0d7224 */ /* 0x000fe200078e0005 */
[----:B------:R-:W-:Y:S01]  /*fe10*/  MOV R12, RZ ;  /* 0x000000ff000c7202 */ /* 0x000fe20000000f00 */
[----:B------:R-:W-:Y:S02]  /*fe20*/  IMAD.MOV.U32 R11, RZ, RZ, 0x181f ;  /* 0x0000181fff0b7424 */ /* 0x000fe400078e00ff */
[----:B------:R-:W-:-:S07]  /*fe30*/  IMAD.MOV.U32 R15, RZ, RZ, -0x1 ;  /* 0xffffffffff0f7424 */ /* 0x000fce00078e00ff */
[----:B012--5:R-:W-:Y:S05]  /*fe40*/  WARPSYNC.COLLECTIVE R15, `(.L_x_129) ;  /* 0x000000000f087348 */ /* 0x027fea0003c00000 */
[----:B------:R3:W4:Y:S02]  /*fe50*/  SHFL.IDX P6, R14, R13, R12, R11 ;  /* 0x0000000c0d0e7389 */ /* 0x00072400000c000b */
[----:B012345:R-:W-:Y:S01]  /*fe60*/  ENDCOLLECTIVE ;  /* 0x000000000000791b */ /* 0x03ffe20003800000 */
.L_x_129:
[----:B------:R-:W-:Y:S05]  /*fe70*/  BSYNC B0 ;  /* 0x0000000000007941 */ /* 0x000fea0003800000 */
.L_x_128:
[----:B------:R-:W-:Y:S01]  /*fe80*/  IMAD.MOV.U32 R13, RZ, RZ, R4 ;  /* 0x000000ffff0d7224 */ /* 0x000fe200078e0004 */
[----:B------:R-:W-:Y:S01]  /*fe90*/  ISETP.GE.AND P2, PT, R21, 0x1, PT ;  /* 0x000000011500780c */ /* 0x000fe20003f46270 */
[----:B------:R-:W-:Y:S02]  /*fea0*/  IMAD.MOV.U32 R12, RZ, RZ, RZ ;  /* 0x000000ffff0c7224 */ /* 0x000fe400078e00ff */
[----:B------:R-:W-:Y:S02]  /*feb0*/  IMAD.MOV.U32 R11, RZ, RZ, 0x181f ;  /* 0x0000181fff0b7424 */ /* 0x000fe400078e00ff */
[----:B------:R-:W-:Y:S02]  /*fec0*/  IMAD.MOV.U32 R15, RZ, RZ, -0x1 ;  /* 0xffffffffff0f7424 */ /* 0x000fe400078e00ff */
[----:B------:R-:W-:-:S07]  /*fed0*/  IMAD.MOV.U32 R9, RZ, RZ, R14 ;  /* 0x000000ffff097224 */ /* 0x000fce00078e000e */
[----:B------:R-:W-:Y:S05]  /*fee0*/  WARPSYNC.COLLECTIVE R15, `(.L_x_130) ;  /* 0x000000000f087348 */ /* 0x000fea0003c00000 */
[----:B------:R0:W1:Y:S02]  /*fef0*/  SHFL.IDX P6, R14, R13, R12, R11 ;  /* 0x0000000c0d0e7389 */ /* 0x00006400000c000b */
[----:B01----:R-:W-:Y:S01]  /*ff00*/  ENDCOLLECTIVE ;  /* 0x000000000000791b */ /* 0x003fe20003800000 */
.L_x_130:
[----:B------:R-:W-:Y:S02]  /*ff10*/  IMAD.MOV.U32 R13, RZ, RZ, R5 ;  /* 0x000000ffff0d7224 */ /* 0x000fe400078e0005 */
[----:B------:R-:W-:Y:S01]  /*ff20*/  IMAD.MOV.U32 R12, RZ, RZ, 0x1 ;  /* 0x00000001ff0c7424 */ /* 0x000fe200078e00ff */
[----:B------:R-:W-:-:S13]  /*ff30*/  @P2 IADD3 R3, P0, R32, R14, RZ ;  /* 0x0000000e20032210 */ /* 0x000fda0007f1e0ff */
[----:B------:R-:W-:Y:S05]  /*ff40*/  WARPSYNC.COLLECTIVE R15, `(.L_x_131) ;  /* 0x000000000f087348 */ /* 0x000fea0003c00000 */
[----:B------:R0:W1:Y:S02]  /*ff50*/  SHFL.IDX P6, R14, R13, R12, R11 ;  /* 0x0000000c0d0e7389 */ /* 0x00006400000c000b */
[----:B01----:R-:W-:Y:S01]  /*ff60*/  ENDCOLLECTIVE ;  /* 0x000000000000791b */ /* 0x003fe20003800000 */
.L_x_131:
[----:B------:R-:W-:Y:S02]  /*ff70*/  @P2 IMAD.X R9, RZ, RZ, R9, P0 ;  /* 0x000000ffff092224 */ /* 0x000fe400000e0609 */
[----:B------:R-:W-:Y:S02]  /*ff80*/  @P2 IMAD.MOV.U32 R2, RZ, RZ, R3 ;  /* 0x000000ffff022224 */ /* 0x000fe400078e0003 */
[----:B------:R-:W-:-:S05]  /*ff90*/  @P2 IMAD.MOV.U32 R3, RZ, RZ, R9 ;  /* 0x000000ffff032224 */ /* 0x000fca00078e0009 */
[----:B------:R-:W-:Y:S01]  /*ffa0*/  @!PT LDS RZ, [RZ] ;  /* 0x00000000fffff984 */ /* 0x000fe20000000800 */
[----:B------:R-:W-:Y:S01]  /*ffb0*/  @!PT LDS RZ, [RZ] ;  /* 0x00000000fffff984 */ /* 0x000fe20000000800 */
[----:B------:R-:W-:Y:S01]  /*ffc0*/  @!PT LDS RZ, [RZ] ;  /* 0x00000000fffff984 */ /* 0x000fe20000000800 */
[----:B------:R0:W-:Y:S01]  /*ffd0*/  @P2 LDGSTS.E.BYPASS.LTC128B.128 [R0+0x28400], desc[UR48][R2.64], !P3 ;  /* 0x2840000002002fae */ /* 0x0001e2000d901d70 */
[----:B------:R-:W-:-:S03]  /*ffe0*/  IMAD.MOV.U32 R13, RZ, RZ, R4 ;  /* 0x000000ffff0d7224 */ /* 0x000fc600078e0004 */
[----:B------:R0:W-:Y:S01]  /*fff0*/  @P2 LDGSTS.E.BYPASS.LTC128B.128 [R0+0x2c400], desc[UR48][R2.64+0x80], !P1 ;  /* 0x2c40008002002fae */ /* 0x0001e2000c901d70 */
[----:B------:R-:W-:Y:S01]  /*10000*/  ISETP.GE.AND P2, PT, R21, 0x11, PT ;  /* 0x000000111500780c */ /* 0x000fe20003f46270 */
[----:B------:R-:W-:-:S12]  /*10010*/  IMAD.MOV.U32 R18, RZ, RZ, R14 ;  /* 0x000000ffff127224 */ /* 0x000fd800078e000e */
[----:B0-----:R-:W-:Y:S05]  /*10020*/  WARPSYNC.COLLECTIVE R15, `(.L_x_132) ;  /* 0x000000000f087348 */ /* 0x001fea0003c00000 */
[----:B------:R1:W2:Y:S02]  /*10030*/  SHFL.IDX P6, R14, R13, R12, R11 ;  /* 0x0000000c0d0e7389 */ /* 0x0002a400000c000b */
[----:B012---:R-:W-:Y:S01]  /*10040*/  ENDCOLLECTIVE ;  /* 0x000000000000791b */ /* 0x007fe20003800000 */
.L_x_132:
[----:B------:R-:W-:Y:S02]  /*10050*/  IMAD.MOV.U32 R13, RZ, RZ, R5 ;  /* 0x000000ffff0d7224 */ /* 0x000fe400078e0005 */
[----:B------:R-:W-:Y:S01]  /*10060*/  IMAD.MOV.U32 R12, RZ, RZ, 0x2 ;  /* 0x00000002ff0c7424 */ /* 0x000fe200078e00ff */
[----:B------:R-:W-:-:S13]  /*10070*/  @P2 IADD3 R19, P0, R32, R14, RZ ;  /* 0x0000000e20132210 */ /* 0x000fda0007f1e0ff */
[----:B------:R-:W-:Y:S05]  /*10080*/  WARPSYNC.COLLECTIVE R15, `(.L_x_133) ;  /* 0x000000000f087348 */ /* 0x000fea0003c00000 */
[----:B------:R0:W1:Y:S02]  /*10090*/  SHFL.IDX P6, R14, R13, R12, R11 ;  /* 0x0000000c0d0e7389 */ /* 0x00006400000c000b */
[----:B01----:R-:W-:Y:S01]  /*100a0*/  ENDCOLLECTIVE ;  /* 0x000000000000791b */ /* 0x003fe20003800000 */
.L_x_133:
        /* <DEDUP_REMOVED lines=14> */
.L_x_134:
[----:B------:R-:W-:Y:S02]  /*10190*/  IMAD.MOV.U32 R13, RZ, RZ, R5 ;  /* 0x000000ffff0d7224 */ /* 0x000fe400078e0005 */
[----:B------:R-:W-:Y:S01]  /*101a0*/  IMAD.MOV.U32 R12, RZ, RZ, 0x3 ;  /* 0x00000003ff0c7424 */ /* 0x000fe200078e00ff */
[----:B------:R-:W-:-:S05]  /*101b0*/  @P2 IADD3 R15, P0, R32, R14, RZ ;  /* 0x0000000e200f2210 */ /* 0x000fca0007f1e0ff */
[----:B------:R-:W-:Y:S02]  /*101c0*/  @P2 IMAD.MOV.U32 R2, RZ, RZ, R15 ;  /* 0x000000ffff022224 */ /* 0x000fe400078e000f */
[----:B------:R-:W-:Y:S02]  /*101d0*/  IMAD.MOV.U32 R15, RZ, RZ, -0x1 ;  /* 0xffffffffff0f7424 */ /* 0x000fe400078e00ff */
[----:B------:R-:W-:-:S07]  /*101e0*/  @P2 IMAD.X R17, RZ, RZ, R17, P0 ;  /* 0x000000ffff112224 */ /* 0x000fce00000e0611 */
[----:B------:R-:W-:Y:S05]  /*101f0*/  WARPSYNC.COLLECTIVE R15, `(.L_x_135) ;  /* 0x000000000f087348 */ /* 0x000fea0003c00000 */
[----:B------:R0:W1:Y:S02]  /*10200*/  SHFL.IDX P6, R14, R13, R12, R11 ;  /* 0x0000000c0d0e7389 */ /* 0x00006400000c000b */
[----:B01----:R-:W-:Y:S01]  /*10210*/  ENDCOLLECTIVE ;  /* 0x000000000000791b */ /* 0x003fe20003800000 */
.L_x_135:
[----:B------:R-:W-:-:S05]  /*10220*/  @P2 IMAD.MOV.U32 R3, RZ, RZ, R17 ;  /* 0x000000ffff032224 */ /* 0x000fca00078e0011 */
[----:B------:R-:W-:Y:S01]  /*10230*/  @!PT LDS RZ, [RZ] ;  /* 0x00000000fffff984 */ /* 0x000fe20000000800 */
[----:B------:R-:W-:Y:S01]  /*10240*/  @!PT LDS RZ, [RZ] ;  /* 0x00000000fffff984 */ /* 0x000fe20000000800 */
[----:B------:R-:W-:Y:S01]  /*10250*/  @!PT LDS RZ, [RZ] ;  /* 0x00000000fffff984 */ /* 0x000fe20000000800 */
[----:B------:R-:W-:Y:S04]  /*10260*/  @P2 LDGSTS.E.BYPASS.LTC128B.128 [R0+0x29400], desc[UR48][R2.64], !P3 ;  /* 0x2940000002002fae */ /* 0x000fe8000d901d70 */
[----:B------:R0:W-:Y:S01]  /*10270*/  @P2 LDGSTS.E.BYPASS.LTC128B.128 [R0+0x2d400], desc[UR48][R2.64+0x80], !P1 ;  /* 0x2d40008002002fae */ /* 0x0001e2000c901d70 */
[----:B------:R-:W-:Y:S01]  /*10280*/  ISETP.GE.AND P2, PT, R21, 0x31, PT ;  /* 0x000000311500780c */ /* 0x000fe20003f46270 */
[----:B------:R-:W-:Y:S01]  /*10290*/  IMAD.MOV.U32 R13, RZ, RZ, R4 ;  /* 0x000000ffff0d7224 */ /* 0x000fe200078e0004 */
[----:B0-----:R-:W-:-:S11]  /*102a0*/  MOV R2, R14 ;  /* 0x0000000e00027202 */ /* 0x001fd60000000f00 */
[----:B------:R-:W-:Y:S05]  /*102b0*/  WARPSYNC.COLLECTIVE R15, `(.L_x_136) ;  /* 0x000000000f087348 */ /* 0x000fea0003c00000 */
[----:B------:R0:W1:Y:S02]  /*102c0*/  SHFL.IDX P6, R14, R13, R12, R11 ;  /* 0x0000000c0d0e7389 */ /* 0x00006400000c000b */
[----:B01----:R-:W-:Y:S01]  /*102d0*/  ENDCOLLECTIVE ;  /* 0x000000000000791b */ /* 0x003fe20003800000 */
.L_x_136:
[----:B------:R-:W-:Y:S01]  /*102e0*/  IMAD.MOV.U32 R12, RZ, RZ, 0x4 ;  /* 0x00000004ff0c7424 */ /* 0x000fe200078e00ff */
[----:B------:R-:W-:-:S05]  /*102f0*/  @P2 IADD3 R13, P0, R32, R14, RZ ;  /* 0x0000000e200d2210 */ /* 0x000fca0007f1e0ff */
[----:B------:R-:W-:Y:S02]  /*10300*/  @P2 IMAD.X R14, RZ, RZ, R2, P0 ;  /* 0x000000ffff0e2224 */ /* 0x000fe400000e0602 */
[----:B------:R-:W-:Y:S02]  /*10310*/  @P2 IMAD.MOV.U32 R2, RZ, RZ, R13 ;  /* 0x000000ffff022224 */ /* 0x000fe400078e000d */
[----:B------:R-:W-:Y:S02]  /*10320*/  IMAD.MOV.U32 R13, RZ, RZ, R5 ;  /* 0x000000ffff0d7224 */ /* 0x000fe400078e0005 */
[----:B------:R-:W-:-:S07]  /*10330*/  @P2 IMAD.MOV.U32 R3, RZ, RZ, R14 ;  /* 0x000000ffff032224 */ /* 0x000fce00078e000e */
[----:B------:R-:W-:Y:S05]  /*10340*/  WARPSYNC.COLLECTIVE R15, `(.L_x_137) ;  /* 0x000000000f087348 */ /* 0x000fea0003c00000 */
[----:B------:R0:W1:Y:S02]  /*10350*/  SHFL.IDX P6, R14, R13, R12, R11 ;  /* 0x0000000c0d0e7389 */ /* 0x00006400000c000b */
[----:B01----:R-:W-:Y:S01]  /*10360*/  ENDCOLLECTIVE ;  /* 0x000000000000791b */ /* 0x003fe20003800000 */
.L_x_137:
[----:B------:R-:W-:Y:S01]  /*10370*/  @!PT LDS RZ, [RZ] ;  /* 0x00000000fffff984 */ /* 0x000fe20000000800 */
[----:B------:R-:W-:Y:S01]  /*10380*/  @!PT LDS RZ, [RZ] ;  /* 0x00000000fffff984 */ /* 0x000fe20000000800 */
[----:B------:R-:W-:Y:S01]  /*10390*/  @!PT LDS RZ, [RZ] ;  /* 0x00000000fffff984 */ /* 0x000fe20000000800 */
[----:B------:R-:W-:Y:S04]  /*103a0*/  @P2 LDGSTS.E.BYPASS.LTC128B.128 [R0+0x29c00], desc[UR48][R2.64], !P3 ;  /* 0x29c0000002002fae */ /* 0x000fe8000d901d70 */
[----:B------:R0:W-:Y:S01]  /*103b0*/  @P2 LDGSTS.E.BYPASS.LTC128B.128 [R0+0x2dc00], desc[UR48][R2.64+0x80], !P1 ;  /* 0x2dc0008002002fae */ /* 0x0001e2000c901d70 */
[----:B------:R-:W-:Y:S01]  /*103c0*/  ISETP.GE.AND P2, PT, R21, 0x41, PT ;  /* 0x000000411500780c */ /* 0x000fe20003f46270 */
[----:B------:R-:W-:Y:S02]  /*103d0*/  IMAD.MOV.U32 R13, RZ, RZ, R4 ;  /* 0x000000ffff0d7224 */ /* 0x000fe400078e0004 */
[----:B0-----:R-:W-:-:S10]  /*103e0*/  IMAD.MOV.U32 R2, RZ, RZ, R14 ;  /* 0x000000ffff027224 */ /* 0x001fd400078e000e */
[----:B------:R-:W-:Y:S05]  /*103f0*/  WARPSYNC.COLLECTIVE R15, `(.L_x_138) ;  /* 0x000000000f087348 */ /* 0x000fea0003c00000 */
[----:B------:R0:W1:Y:S02]  /*10400*/  SHFL.IDX P6, R14, R13, R12, R11 ;  /* 0x0000000c0d0e7389 */ /* 0x00006400000c000b */
[----:B01----:R-:W-:Y:S01]  /*10410*/  ENDCOLLECTIVE ;  /* 0x000000000000791b */ /* 0x003fe20003800000 */
.L_x_138:
[----:B------:R-:W-:Y:S02]  /*10420*/  IMAD.MOV.U32 R13, RZ, RZ, R5 ;  /* 0x000000ffff0d7224 */ /* 0x000fe400078e0005 */
[----:B------:R-:W-:-:S05]  /*10430*/  IMAD.MOV.U32 R7, RZ, RZ, R14 ;  /* 0x000000ffff077224 */ /* 0x000fca00078e000e */
[----:B------:R-:W-:-:S05]  /*10440*/  @P2 IADD3 R11, P0, R32, R7, RZ ;  /* 0x00000007200b2210 */ /* 0x000fca0007f1e0ff */
[----:B------:R-:W-:Y:S02]  /*10450*/  @P2 IMAD.X R12, RZ, RZ, R2, P0 ;  /* 0x000000ffff0c2224 */ /* 0x000fe400000e0602 */
[----:B------:R-:W-:Y:S02]  /*10460*/  @P2 IMAD.MOV.U32 R2, RZ, RZ, R11 ;  /* 0x000000ffff022224 */ /* 0x000fe400078e000b */
[----:B------:R-:W-:Y:S02]  /*10470*/  @P2 IMAD.MOV.U32 R3, RZ, RZ, R12 ;  /* 0x000000ffff032224 */ /* 0x000fe400078e000c */
[----:B------:R-:W-:Y:S02]  /*10480*/  IMAD.MOV.U32 R12, RZ, RZ, 0x5 ;  /* 0x00000005ff0c7424 */ /* 0x000fe400078e00ff */
[----:B------:R-:W-:Y:S01]  /*10490*/  IMAD.MOV.U32 R11, RZ, RZ, 0x181f ;  /* 0x0000181fff0b7424 */ /* 0x000fe200078e00ff */
[----:B------:R-:W-:Y:S01]  /*104a0*/  @!PT LDS RZ, [RZ] ;  /* 0x00000000fffff984 */ /* 0x000fe20000000800 */
[----:B------:R-:W-:Y:S01]  /*104b0*/  @!PT LDS RZ, [RZ] ;  /* 0x00000000fffff984 */ /* 0x000fe20000000800 */
[----:B------:R-:W-:Y:S01]  /*104c0*/  @!PT LDS RZ, [RZ] ;  /* 0x00000000fffff984 */ /* 0x000fe20000000800 */
[----:B------:R0:W-:Y:S06]  /*104d0*/  @P2 LDGSTS.E.BYPASS.LTC128B.128 [R0+0x2a400], desc[UR48][R2.64], !P3 ;  /* 0x2a40000002002fae */ /* 0x0001ec000d901d70 */
[----:B0-----:R-:W-:Y:S05]  /*104e0*/  WARPSYNC.COLLECTIVE R15, `(.L_x_139) ;  /* 0x000000000f087348 */ /* 0x001fea0003c00000 */
[----:B------:R1:W2:Y:S02]  /*104f0*/  SHFL.IDX P6, R14, R13, R12, R11 ;  /* 0x0000000c0d0e7389 */ /* 0x0002a400000c000b */
[----:B012---:R-:W-:Y:S01]  /*10500*/  ENDCOLLECTIVE ;  /* 0x000000000000791b */ /* 0x007fe20003800000 */
.L_x_139:
[----:B------:R-:W-:Y:S01]  /*10510*/  @!PT LDS RZ, [RZ] ;  /* 0x00000000fffff984 */ /* 0x000fe20000000800 */
[----:B------:R-:W-:Y:S01]  /*10520*/  @!PT LDS RZ, [RZ] ;  /* 0x00000000fffff984 */ /* 0x000fe20000000800 */
[----:B------:R-:W-:Y:S01]  /*10530*/  @!PT LDS RZ, [RZ] ;  /* 0x00000000fffff984 */ /* 0x000fe20000000800 */
[----:B------:R0:W-:Y:S01]  /*10540*/  @P2 LDGSTS.E.BYPASS.LTC128B.128 [R0+0x2e400], desc[UR48][R2.64+0x80], !P1 ;  /* 0x2e40008002002fae */ /* 0x0001e2000c901d70 */
[----:B------:R-:W-:Y:S01]  /*10550*/  ISETP.GE.AND P2, PT, R21, 0x51, PT ;  /* 0x000000511500780c */ /* 0x000fe20003f46270 */
[----:B------:R-:W-:Y:S02]  /*10560*/  IMAD.MOV.U32 R13, RZ, RZ, R4 ;  /* 0x000000ffff0d7224 */ /* 0x000fe400078e0004 */
[----:B------:R-:W-:-:S10]  /*10570*/  IMAD.MOV.U32 R8, RZ, RZ, R14 ;  /* 0x000000ffff087224 */ /* 0x000fd400078e000e */
[----:B0-----:R-:W-:Y:S05]  /*10580*/  WARPSYNC.COLLECTIVE R15, `(.L_x_140) ;  /* 0x000000000f087348 */ /* 0x001fea0003c00000 */
[----:B------:R1:W2:Y:S02]  /*10590*/  SHFL.IDX P6, R14, R13, R12, R11 ;  /* 0x0000000c0d0e7389 */ /* 0x0002a400000c000b */
[----:B012---:R-:W-:Y:S01]  /*105a0*/  ENDCOLLECTIVE ;  /* 0x000000000000791b */ /* 0x007fe20003800000 */
.L_x_140:
[----:B------:R-:W-:Y:S02]  /*105b0*/  IMAD.MOV.U32 R13, RZ, RZ, R5 ;  /* 0x000000ffff0d7224 */ /* 0x000fe400078e0005 */
[----:B------:R-:W-:Y:S02]  /*105c0*/  IMAD.MOV.U32 R12, RZ, RZ, 0x6 ;  /* 0x00000006ff0c7424 */ /* 0x000fe400078e00ff */
[----:B------:R-:W-:-:S07]  /*105d0*/  IMAD.MOV.U32 R7, RZ, RZ, R14 ;  /* 0x000000ffff077224 */ /* 0x000fce00078e000e */
[----:B------:R-:W-:Y:S05]  /*105e0*/  WARPSYNC.COLLECTIVE R15, `(.L_x_141) ;  /* 0x000000000f087348 */ /* 0x000fea0003c00000 */
[----:B------:R0:W1:Y:S02]  /*105f0*/  SHFL.IDX P6, R14, R13, R12, R11 ;  /* 0x0000000c0d0e7389 */ /* 0x00006400000c000b */
[----:B01----:R-:W-:Y:S01]  /*10600*/  ENDCOLLECTIVE ;  /* 0x000000000000791b */ /* 0x003fe20003800000 */
.L_x_141:
[----:B------:R-:W-:-:S05]  /*10610*/  @P2 IADD3 R7, P0, R32, R7, RZ ;  /* 0x0000000720072210 */ /* 0x000fca0007f1e0ff */
[----:B------:R-:W-:Y:S02]  /*10620*/  @P2 IMAD.X R8, RZ, RZ, R8, P0 ;  /* 0x000000ffff082224 */ /* 0x000fe400000e0608 */
[----:B------:R-:W-:Y:S02]  /*10630*/  @P2 IMAD.MOV.U32 R2, RZ, RZ, R7 ;  /* 0x000000ffff022224 */ /* 0x000fe400078e0007 */
[----:B------:R-:W-:Y:S02]  /*10640*/  @P2 IMAD.MOV.U32 R3, RZ, RZ, R8 ;  /* 0x000000ffff032224 */ /* 0x000fe400078e0008 */
[----:B------:R-:W-:-:S03]  /*10650*/  IMAD.MOV.U32 R13, RZ, RZ, R4 ;  /* 0x000000ffff0d7224 */ /* 0x000fc600078e0004 */
[----:B------:R-:W-:Y:S01]  /*10660*/  @!PT LDS RZ, [RZ] ;  /* 0x00000000fffff984 */ /* 0x000fe20000000800 */
[----:B------:R-:W-:Y:S01]  /*10670*/  @!PT LDS RZ, [RZ] ;  /* 0x00000000fffff984 */ /* 0x000fe20000000800 */
[----:B------:R-:W-:Y:S01]  /*10680*/  @!PT LDS RZ, [RZ] ;  /* 0x00000000fffff984 */ /* 0x000fe20000000800 */
[----:B------:R0:W-:Y:S04]  /*10690*/  @P2 LDGSTS.E.BYPASS.LTC128B.128 [R0+0x2ac00], desc[UR48][R2.64], !P3 ;  /* 0x2ac0000002002fae */ /* 0x0001e8000d901d70 */
[----:B------:R0:W-:Y:S01]  /*106a0*/  @P2 LDGSTS.E.BYPASS.LTC128B.128 [R0+0x2ec00], desc[UR48][R2.64+0x80], !P1 ;  /* 0x2ec0008002002fae */ /* 0x0001e2000c901d70 */
[----:B------:R-:W-:Y:S01]  /*106b0*/  ISETP.GE.AND P2, PT, R21, 0x61, PT ;  /* 0x000000611500780c */ /* 0x000fe20003f46270 */
[----:B------:R-:W-:-:S12]  /*106c0*/  IMAD.MOV.U32 R10, RZ, RZ, R14 ;  /* 0x000000ffff0a7224 */ /* 0x000fd800078e000e */
[----:B0-----:R-:W-:Y:S05]  /*106d0*/  WARPSYNC.COLLECTIVE R15, `(.L_x_142) ;  /* 0x000000000f087348 */ /* 0x001fea0003c00000 */
[----:B------:R1:W2:Y:S02]  /*106e0*/  SHFL.IDX P6, R14, R13, R12, R11 ;  /* 0x0000000c0d0e7389 */ /* 0x0002a400000c000b */
[----:B012---:R-:W-:Y:S01]  /*106f0*/  ENDCOLLECTIVE ;  /* 0x000000000000791b */ /* 0x007fe20003800000 */
.L_x_142:
[----:B------:R-:W-:Y:S02]  /*10700*/  IMAD.MOV.U32 R13, RZ, RZ, R5 ;  /* 0x000000ffff0d7224 */ /* 0x000fe400078e0005 */
[----:B------:R-:W-:Y:S02]  /*10710*/  IMAD.MOV.U32 R12, RZ, RZ, 0x7 ;  /* 0x00000007ff0c7424 */ /* 0x000fe400078e00ff */
[----:B------:R-:W-:-:S07]  /*10720*/  IMAD.MOV.U32 R9, RZ, RZ, R14 ;  /* 0x000000ffff097224 */ /* 0x000fce00078e000e */
[----:B------:R-:W-:Y:S05]  /*10730*/  WARPSYNC.COLLECTIVE R15, `(.L_x_143) ;  /* 0x000000000f087348 */ /* 0x000fea0003c00000 */
[----:B------:R0:W1:Y:S02]  /*10740*/  SHFL.IDX P6, R14, R13, R12, R11 ;  /* 0x0000000c0d0e7389 */ /* 0x00006400000c000b */
[----:B01----:R-:W-:Y:S01]  /*10750*/  ENDCOLLECTIVE ;  /* 0x000000000000791b */ /* 0x003fe20003800000 */
.L_x_143:
[----:B------:R-:W-:-:S04]  /*10760*/  @P2 IADD3 R9, P0, R32, R9, RZ ;  /* 0x0000000920092210 */ /* 0x000fc80007f1e0ff */
[----:B------:R-:W-:Y:S01]  /*10770*/  @P2 MOV R2, R9 ;  /* 0x0000000900022202 */ /* 0x000fe20000000f00 */
[----:B------:R-:W-:-:S04]  /*10780*/  @P2 IMAD.X R10, RZ, RZ, R10, P0 ;  /* 0x000000ffff0a2224 */ /* 0x000fc800000e060a */
[----:B------:R-:W-:Y:S02]  /*10790*/  @P2 IMAD.MOV.U32 R3, RZ, RZ, R10 ;  /* 0x000000ffff032224 */ /* 0x000fe400078e000a */
[----:B------:R-:W-:-:S03]  /*107a0*/  IMAD.MOV.U32 R13, RZ, RZ, R4 ;  /* 0x000000ffff0d7224 */ /* 0x000fc600078e0004 */
[----:B------:R-:W-:Y:S01]  /*107b0*/  @!PT LDS RZ, [RZ] ;  /* 0x00000000fffff984 */ /* 0x000fe20000000800 */
[----:B------:R-:W-:Y:S01]  /*107c0*/  @!PT LDS RZ, [RZ] ;  /* 0x00000000fffff984 */ /* 0x000fe20000000800 */
[----:B------:R-:W-:Y:S01]  /*107d0*/  @!PT LDS RZ, [RZ] ;  /* 0x00000000fffff984 */ /* 0x000fe20000000800 */
[----:B------:R0:W-:Y:S04]  /*107e0*/  @P2 LDGSTS.E.BYPASS.LTC128B.128 [R0+0x2b400], desc[UR48][R2.64], !P3 ;  /* 0x2b40000002002fae */ /* 0x0001e8000d901d70 */
[----:B------:R0:W-:Y:S01]  /*107f0*/  @P2 LDGSTS.E.BYPASS.LTC128B.128 [R0+0x2f400], desc[UR48][R2.64+0x80], !P1 ;  /* 0x2f40008002002fae */ /* 0x0001e2000c901d70 */
[----:B------:R-:W-:-:S07]  /*10800*/  IMAD.MOV.U32 R5, RZ, RZ, R14 ;  /* 0x000000ffff057224 */ /* 0x000fce00078e000e */
[----:B0-----:R-:W-:Y:S05]  /*10810*/  WARPSYNC.COLLECTIVE R15, `(.L_x_144) ;  /* 0x000000000f087348 */ /* 0x001fea0003c00000 */
[----:B------:R1:W2:Y:S02]  /*10820*/  SHFL.IDX P6, R14, R13, R12, R11 ;  /* 0x0000000c0d0e7389 */ /* 0x0002a400000c000b */
[----:B012---:R-:W-:Y:S01]  /*10830*/  ENDCOLLECTIVE ;  /* 0x000000000000791b */ /* 0x007fe20003800000 */
.L_x_144:
[----:B------:R-:W-:Y:S05]  /*10840*/  BRA `(.L_x_145) ;  /* 0xffffffb400f47947 */ /* 0x000fea000383ffff */
.L_x_60:
[----:B------:R-:W-:Y:S02]  /*10850*/  IMAD.MOV.U32 R13, RZ, RZ, R4 ;  /* 0x000000ffff0d7224 */ /* 0x000fe400078e0004 */
[----:B------:R-:W-:Y:S02]  /*10860*/  IMAD.MOV.U32 R12, RZ, RZ, RZ ;  /* 0x000000ffff0c7224 */ /* 0x000fe400078e00ff */
[----:B------:R-:W-:Y:S02]  /*10870*/  IMAD.MOV.U32 R11, RZ, RZ, 0x181f ;  /* 0x0000181fff0b7424 */ /* 0x000fe400078e00ff */
[----:B------:R-:W-:Y:S02]  /*10880*/  IMAD.MOV.U32 R15, RZ, RZ, -0x1 ;  /* 0xffffffffff0f7424 */ /* 0x000fe400078e00ff */
[----:B------:R-:W-:-:S07]  /*10890*/  IMAD.IADD R5, R10, 0x1, R5 ;  /* 0x000000010a057824 */ /* 0x000fce00078e0205 */
[----:B-----5:R-:W-:Y:S05]  /*108a0*/  WARPSYNC.COLLECTIVE R15, `(.L_x_146) ;  /* 0x000000000f087348 */ /* 0x020fea0003c00000 */
[----:B------:R0:W1:Y:S02]  /*108b0*/  SHFL.IDX P6, R14, R13, R12, R11 ;  /* 0x0000000c0d0e7389 */ /* 0x00006400000c000b */
[----:B01---5:R-:W-:Y:S01]  /*108c0*/  ENDCOLLECTIVE ;  /* 0x000000000000791b */ /* 0x023fe20003800000 */
.L_x_146:
[C---:B------:R-:W-:Y:S01]  /*108d0*/  VIADD R6, R5.reuse, 0x10 ;  /* 0x0000001005067836 */ /* 0x040fe20000000000 */
[----:B------:R-:W-:Y:S01]  /*108e0*/  ISETP.GE.AND P1, PT, R5, UR40, PT ;  /* 0x0000002805007c0c */ /* 0x000fe2000bf26270 */
[----:B------:R-:W-:Y:S02]  /*108f0*/  IMAD.MOV.U32 R13, RZ, RZ, R0 ;  /* 0x000000ffff0d7224 */ /* 0x000fe400078e0000 */
[----:B------:R-:W-:-:S10]  /*10900*/  IMAD.MOV.U32 R2, RZ, RZ, R14 ;  /* 0x000000ffff027224 */ /* 0x000fd400078e000e */
[----:B------:R-:W-:Y:S05]  /*10910*/  WARPSYNC.COLLECTIVE R15, `(.L_x_147) ;  /* 0x000000000f087348 */ /* 0x000fea0003c00000 */
[----:B------:R0:W1:Y:S02]  /*10920*/  SHFL.IDX P6, R14, R13, R12, R11 ;  /* 0x0000000c0d0e7389 */ /* 0x00006400000c000b */
[----:B01----:R-:W-:Y:S01]  /*10930*/  ENDCOLLECTIVE ;  /* 0x000000000000791b */ /* 0x003fe20003800000 */
.L_x_147:
[----:B------:R-:W-:Y:S02]  /*10940*/  IMAD.MOV.U32 R13, RZ, RZ, R4 ;  /* 0x000000ffff0d7224 */ /* 0x000fe400078e0004 */
[----:B------:R-:W-:Y:S01]  /*10950*/  IMAD.MOV.U32 R12, RZ, RZ, 0x1 ;  /* 0x00000001ff0c7424 */ /* 0x000fe200078e00ff */
[----:B------:R-:W-:-:S05]  /*10960*/  @!P1 IADD3 R14, P0, R32, R14, RZ ;  /* 0x0000000e200e9210 */ /* 0x000fca0007f1e0ff */
[----:B------:R-:W-:Y:S02]  /*10970*/  @!P1 IMAD.X R3, RZ, RZ, R2, P0 ;  /* 0x000000ffff039224 */ /* 0x000fe400000e0602 */
[----:B------:R-:W-:-:S07]  /*10980*/  @!P1 IMAD.MOV.U32 R2, RZ, RZ, R14 ;  /* 0x000000ffff029224 */ /* 0x000fce00078e000e */
[----:B------:R-:W-:Y:S05]  /*10990*/  WARPSYNC.COLLECTIVE R15, `(.L_x_148) ;  /* 0x000000000f087348 */ /* 0x000fea0003c00000 */
[----:B------:R0:W1:Y:S02]  /*109a0*/  SHFL.IDX P6, R14, R13, R12, R11 ;  /* 0x0000000c0d0e7389 */ /* 0x00006400000c000b */
[----:B01----:R-:W-:Y:S01]  /*109b0*/  ENDCOLLECTIVE ;  /* 0x000000000000791b */ /* 0x003fe20003800000 */
.L_x_148:
[----:B------:R-:W-:Y:S01]  /*109c0*/  @!PT LDS RZ, [RZ] ;  /* 0x00000000fffff984 */ /* 0x000fe20000000800 */
[----:B------:R-:W-:Y:S01]  /*109d0*/  @!PT LDS RZ, [RZ] ;  /* 0x00000000fffff984 */ /* 0x000fe20000000800 */
[----:B------:R-:W-:Y:S01]  /*109e0*/  @!PT LDS RZ, [RZ] ;  /* 0x00000000fffff984 */ /* 0x000fe20000000800 */
[----:B------:R0:W-:Y:S04]  /*109f0*/  @!P1 LDGSTS.E.BYPASS.LTC128B.128 [R8+0x20400], desc[UR48][R2.64], !P4 ;  /* 0x2040000002089fae */ /* 0x0001e8000e101d70 */
[----:B------:R0:W-:Y:S01]  /*10a00*/  @!P1 LDGSTS.E.BYPASS.LTC128B.128 [R8+0x24400], desc[UR48][R2.64+0x80], !P5 ;  /* 0x2440008002089fae */ /* 0x0001e2000e901d70 */
[----:B------:R-:W-:Y:S01]  /*10a10*/  ISETP.GE.AND P1, PT, R6, UR40, PT ;  /* 0x0000002806007c0c */ /* 0x000fe2000bf26270 */
[----:B------:R-:W-:Y:S02]  /*10a20*/  IMAD.MOV.U32 R13, RZ, RZ, R0 ;  /* 0x000000ffff0d7224 */ /* 0x000fe400078e0000 */
[----:B------:R-:W-:-:S10]  /*10a30*/  IMAD.MOV.U32 R6, RZ, RZ, R14 ;  /* 0x000000ffff067224 */ /* 0x000fd400078e000e */
[----:B0-----:R-:W-:Y:S05]  /*10a40*/  WARPSYNC.COLLECTIVE R15, `(.L_x_149) ;  /* 0x000000000f087348 */ /* 0x001fea0003c00000 */
[----:B------:R1:W2:Y:S02]  /*10a50*/  SHFL.IDX P6, R14, R13, R12, R11 ;  /* 0x0000000c0d0e7389 */ /* 0x0002a400000c000b */
[----:B012---:R-:W-:Y:S01]  /*10a60*/  ENDCOLLECTIVE ;  /* 0x000000000000791b */ /* 0x007fe20003800000 */
.L_x_149:
[----:B------:R-:W-:Y:S02]  /*10a70*/  IMAD.MOV.U32 R13, RZ, RZ, R4 ;  /* 0x000000ffff0d7224 */ /* 0x000fe400078e0004 */
[----:B------:R-:W-:Y:S01]  /*10a80*/  IMAD.MOV.U32 R12, RZ, RZ, 0x2 ;  /* 0x00000002ff0c7424 */ /* 0x000fe200078e00ff */
[----:B------:R-:W-:-:S05]  /*10a90*/  @!P1 IADD3 R14, P0, R32, R14, RZ ;  /* 0x0000000e200e9210 */ /* 0x000fca0007f1e0ff */
[----:B------:R-:W-:-:S08]  /*10aa0*/  @!P1 IMAD.MOV.U32 R2, RZ, RZ, R14 ;  /* 0x000000ffff029224 */ /* 0x000fd000078e000e */
[----:B------:R-:W-:Y:S05]  /*10ab0*/  WARPSYNC.COLLECTIVE R15, `(.L_x_150) ;  /* 0x000000000f087348 */ /* 0x000fea0003c00000 */
[----:B------:R0:W1:Y:S02]  /*10ac0*/  SHFL.IDX P6, R14, R13, R12, R11 ;  /* 0x0000000c0d0e7389 */ /* 0x00006400000c000b */
[----:B01----:R-:W-:Y:S01]  /*10ad0*/  ENDCOLLECTIVE ;  /* 0x000000000000791b */ /* 0x003fe20003800000 */
.L_x_150:
[----:B------:R-:W-:Y:S02]  /*10ae0*/  @!P1 IMAD.X R7, RZ, RZ, R6, P0 ;  /* 0x000000ffff079224 */ /* 0x000fe400000e0606 */
[----:B------:R-:W-:Y:S02]  /*10af0*/  VIADD R6, R5, 0x20 ;  /* 0x0000002005067836 */ /* 0x000fe40000000000 */
[----:B------:R-:W-:-:S05]  /*10b00*/  @!P1 IMAD.MOV.U32 R3, RZ, RZ, R7 ;  /* 0x000000ffff039224 */ /* 0x000fca00078e0007 */
[----:B------:R-:W-:Y:S01]  /*10b10*/  @!PT LDS RZ, [RZ] ;  /* 0x00000000fffff984 */ /* 0x000fe20000000800 */
[----:B------:R-:W-:Y:S01]  /*10b20*/  @!PT LDS RZ, [RZ] ;  /* 0x00000000fffff984 */ /* 0x000fe20000000800 */
[----:B------:R-:W-:Y:S01]  /*10b30*/  @!PT LDS RZ, [RZ] ;  /* 0x00000000fffff984 */ /* 0x000fe20000000800 */
[----:B------:R0:W-:Y:S01]  /*10b40*/  @!P1 LDGSTS.E.BYPASS.LTC128B.128 [R8+0x20c00], desc[UR48][R2.64], !P4 ;  /* 0x20c0000002089fae */ /* 0x0001e2000e101d70 */
[----:B------:R-:W-:-:S03]  /*10b50*/  IMAD.MOV.U32 R13, RZ, RZ, R0 ;  /* 0x000000ffff0d7224 */ /* 0x000fc600078e0000 */
[----:B------:R0:W-:Y:S01]  /*10b60*/  @!P1 LDGSTS.E.BYPASS.LTC128B.128 [R8+0x24c00], desc[UR48][R2.64+0x80], !P5 ;  /* 0x24c0008002089fae */ /* 0x0001e2000e901d70 */
[----:B------:R-:W-:Y:S01]  /*10b70*/  ISETP.GE.AND P1, PT, R6, UR40, PT ;  /* 0x0000002806007c0c */ /* 0x000fe2000bf26270 */
[----:B------:R-:W-:-:S12]  /*10b80*/  IMAD.MOV.U32 R6, RZ, RZ, R14 ;  /* 0x000000ffff067224 */ /* 0x000fd800078e000e */
[----:B0-----:R-:W-:Y:S05]  /*10b90*/  WARPSYNC.COLLECTIVE R15, `(.L_x_151) ;  /* 0x000000000f087348 */ /* 0x001fea0003c00000 */
[----:B------:R1:W2:Y:S02]  /*10ba0*/  SHFL.IDX P6, R14, R13, R12, R11 ;  /* 0x0000000c0d0e7389 */ /* 0x0002a400000c000b */
[----:B012---:R-:W-:Y:S01]  /*10bb0*/  ENDCOLLECTIVE ;  /* 0x000000000000791b */ /* 0x007fe20003800000 */
.L_x_151:
[----:B------:R-:W-:Y:S02]  /*10bc0*/  IMAD.MOV.U32 R13, RZ, RZ, R4 ;  /* 0x000000ffff0d7224 */ /* 0x000fe400078e0004 */
[----:B------:R-:W-:Y:S01]  /*10bd0*/  IMAD.MOV.U32 R12, RZ, RZ, 0x3 ;  /* 0x00000003ff0c7424 */ /* 0x000fe200078e00ff */
[----:B------:R-:W-:-:S04]  /*10be0*/  @!P1 IADD3 R14, P0, R32, R14, RZ ;  /* 0x0000000e200e9210 */ /* 0x000fc80007f1e0ff */
[----:B------:R-:W-:Y:S01]  /*10bf0*/  @!P1 IADD3.X R7, RZ, R6, RZ, P0, !PT ;  /* 0x00000006ff079210 */ /* 0x000fe200007fe4ff */
[----:B------:R-:W-:-:S08]  /*10c00*/  @!P1 IMAD.MOV.U32 R2, RZ, RZ, R14 ;  /* 0x000000ffff029224 */ /* 0x000fd000078e000e */
[----:B------:R-:W-:Y:S05]  /*10c10*/  WARPSYNC.COLLECTIVE R15, `(.L_x_152) ;  /* 0x000000000f087348 */ /* 0x000fea0003c00000 */
[----:B------:R0:W1:Y:S02]  /*10c20*/  SHFL.IDX P6, R14, R13, R12, R11 ;  /* 0x0000000c0d0e7389 */ /* 0x00006400000c000b */
[----:B01----:R-:W-:Y:S01]  /*10c30*/  ENDCOLLECTIVE ;  /* 0x000000000000791b */ /* 0x003fe20003800000 */
.L_x_152:
[----:B------:R-:W-:Y:S02]  /*10c40*/  VIADD R6, R5, 0x30 ;  /* 0x0000003005067836 */ /* 0x000fe40000000000 */
[----:B------:R-:W-:-:S05]  /*10c50*/  @!P1 IMAD.MOV.U32 R3, RZ, RZ, R7 ;  /* 0x000000ffff039224 */ /* 0x000fca00078e0007 */
        /* <DEDUP_REMOVED lines=11> */
.L_x_153:
[----:B------:R-:W-:Y:S02]  /*10d10*/  IMAD.MOV.U32 R13, RZ, RZ, R4 ;  /* 0x000000ffff0d7224 */ /* 0x000fe400078e0004 */
[----:B------:R-:W-:Y:S01]  /*10d20*/  IMAD.MOV.U32 R12, RZ, RZ, 0x4 ;  /* 0x00000004ff0c7424 */ /* 0x000fe200078e00ff */
[----:B------:R-:W-:-:S05]  /*10d30*/  @!P1 IADD3 R14, P0, R32, R14, RZ ;  /* 0x0000000e200e9210 */ /* 0x000fca0007f1e0ff */
[----:B------:R-:W-:-:S08]  /*10d40*/  @!P1 IMAD.MOV.U32 R2, RZ, RZ, R14 ;  /* 0x000000ffff029224 */ /* 0x000fd000078e000e */
[----:B------:R-:W-:Y:S05]  /*10d50*/  WARPSYNC.COLLECTIVE R15, `(.L_x_154) ;  /* 0x000000000f087348 */ /* 0x000fea0003c00000 */
[----:B------:R0:W1:Y:S02]  /*10d60*/  SHFL.IDX P6, R14, R13, R12, R11 ;  /* 0x0000000c0d0e7389 */ /* 0x00006400000c000b */
[----:B01----:R-:W-:Y:S01]  /*10d70*/  ENDCOLLECTIVE ;  /* 0x000000000000791b */ /* 0x003fe20003800000 */
.L_x_154:
        /* <DEDUP_REMOVED lines=14> */
.L_x_155:
[----:B------:R-:W-:Y:S02]  /*10e60*/  IMAD.MOV.U32 R13, RZ, RZ, R4 ;  /* 0x000000ffff0d7224 */ /* 0x000fe400078e0004 */
[----:B------:R-:W-:Y:S01]  /*10e70*/  IMAD.MOV.U32 R12, RZ, RZ, 0x5 ;  /* 0x00000005ff0c7424 */ /* 0x000fe200078e00ff */
[----:B------:R-:W-:-:S05]  /*10e80*/  @!P1 IADD3 R14, P0, R32, R14, RZ ;  /* 0x0000000e200e9210 */ /* 0x000fca0007f1e0ff */
[----:B------:R-:W-:-:S08]  /*10e90*/  @!P1 IMAD.MOV.U32 R2, RZ, RZ, R14 ;  /* 0x000000ffff029224 */ /* 0x000fd000078e000e */
[----:B------:R-:W-:Y:S05]  /*10ea0*/  WARPSYNC.COLLECTIVE R15, `(.L_x_156) ;  /* 0x000000000f087348 */ /* 0x000fea0003c00000 */
[----:B------:R0:W1:Y:S02]  /*10eb0*/  SHFL.IDX P6, R14, R13, R12, R11 ;  /* 0x0000000c0d0e7389 */ /* 0x00006400000c000b */
[----:B01----:R-:W-:Y:S01]  /*10ec0*/  ENDCOLLECTIVE ;  /* 0x000000000000791b */ /* 0x003fe20003800000 */
.L_x_156:
        /* <DEDUP_REMOVED lines=14> */
.L_x_157:
[----:B------:R-:W-:Y:S01]  /*10fb0*/  MOV R13, R4 ;  /* 0x00000004000d7202 */ /* 0x000fe20000000f00 */
[----:B------:R-:W-:Y:S01]  /*10fc0*/  IMAD.MOV.U32 R12, RZ, RZ, 0x6 ;  /* 0x00000006ff0c7424 */ /* 0x000fe200078e00ff */
[----:B------:R-:W-:-:S05]  /*10fd0*/  @!P1 IADD3 R14, P0, R32, R14, RZ ;  /* 0x0000000e200e9210 */ /* 0x000fca0007f1e0ff */
[----:B------:R-:W-:-:S08]  /*10fe0*/  @!P1 IMAD.MOV.U32 R2, RZ, RZ, R14 ;  /* 0x000000ffff029224 */ /* 0x000fd000078e000e */
[----:B------:R-:W-:Y:S05]  /*10ff0*/  WARPSYNC.COLLECTIVE R15, `(.L_x_158) ;  /* 0x000000000f087348 */ /* 0x000fea0003c00000 */
[----:B------:R0:W1:Y:S02]  /*11000*/  SHFL.IDX P6, R14, R13, R12, R11 ;  /* 0x0000000c0d0e7389 */ /* 0x00006400000c000b */
[----:B01----:R-:W-:Y:S01]  /*11010*/  ENDCOLLECTIVE ;  /* 0x000000000000791b */ /* 0x003fe20003800000 */
.L_x_158:
        /* <DEDUP_REMOVED lines=14> */
.L_x_159:
[----:B------:R-:W-:Y:S02]  /*11100*/  IMAD.MOV.U32 R13, RZ, RZ, R4 ;  /* 0x000000ffff0d7224 */ /* 0x000fe400078e0004 */
[----:B------:R-:W-:Y:S01]  /*11110*/  IMAD.MOV.U32 R12, RZ, RZ, 0x7 ;  /* 0x00000007ff0c7424 */ /* 0x000fe200078e00ff */
[----:B------:R-:W-:-:S05]  /*11120*/  @!P1 IADD3 R14, P0, R32, R14, RZ ;  /* 0x0000000e200e9210 */ /* 0x000fca0007f1e0ff */
[----:B------:R-:W-:-:S08]  /*11130*/  @!P1 IMAD.MOV.U32 R2, RZ, RZ, R14 ;  /* 0x000000ffff029224 */ /* 0x000fd000078e000e */
[----:B------:R-:W-:Y:S05]  /*11140*/  WARPSYNC.COLLECTIVE R15, `(.L_x_160) ;  /* 0x000000000f087348 */ /* 0x000fea0003c00000 */
[----:B------:R0:W1:Y:S02]  /*11150*/  SHFL.IDX P6, R14, R13, R12, R11 ;  /* 0x0000000c0d0e7389 */ /* 0x00006400000c000b */
[----:B01----:R-:W-:Y:S01]  /*11160*/  ENDCOLLECTIVE ;  /* 0x000000000000791b */ /* 0x003fe20003800000 */
.L_x_160:
[----:B------:R-:W-:-:S04]  /*11170*/  @!P1 IMAD.X R7, RZ, RZ, R6, P0 ;  /* 0x000000ffff079224 */ /* 0x000fc800000e0606 */
[----:B------:R-:W-:-:S05]  /*11180*/  @!P1 IMAD.MOV.U32 R3, RZ, RZ, R7 ;  /* 0x000000ffff039224 */ /* 0x000fca00078e0007 */
[----:B------:R-:W-:Y:S01]  /*11190*/  @!PT LDS RZ, [RZ] ;  /* 0x00000000fffff984 */ /* 0x000fe20000000800 */
[----:B------:R-:W-:Y:S01]  /*111a0*/  @!PT LDS RZ, [RZ] ;  /* 0x00000000fffff984 */ /* 0x000fe20000000800 */
[----:B------:R-:W-:Y:S01]  /*111b0*/  @!PT LDS RZ, [RZ] ;  /* 0x00000000fffff984 */ /* 0x000fe20000000800 */
[----:B------:R0:W-:Y:S01]  /*111c0*/  @!P1 LDGSTS.E.BYPASS.LTC128B.128 [R8+0x23400], desc[UR48][R2.64], !P4 ;  /* 0x2340000002089fae */ /* 0x0001e2000e101d70 */
[----:B------:R-:W-:-:S03]  /*111d0*/  IMAD.MOV.U32 R13, RZ, RZ, R0 ;  /* 0x000000ffff0d7224 */ /* 0x000fc600078e0000 */
[----:B------:R0:W-:Y:S01]  /*111e0*/  @!P1 LDGSTS.E.BYPASS.LTC128B.128 [R8+0x27400], desc[UR48][R2.64+0x80], !P5 ;  /* 0x2740008002089fae */ /* 0x0001e2000e901d70 */
[----:B------:R-:W-:-:S07]  /*111f0*/  IMAD.MOV.U32 R6, RZ, RZ, R14 ;  /* 0x000000ffff067224 */ /* 0x000fce00078e000e */
[----:B0-----:R-:W-:Y:S05]  /*11200*/  WARPSYNC.COLLECTIVE R15, `(.L_x_161) ;  /* 0x000000000f087348 */ /* 0x001fea0003c00000 */
[----:B------:R1:W2:Y:S02]  /*11210*/  SHFL.IDX P6, R14, R13, R12, R11 ;  /* 0x0000000c0d0e7389 */ /* 0x0002a400000c000b */
[----:B012---:R-:W-:Y:S01]  /*11220*/  ENDCOLLECTIVE ;  /* 0x000000000000791b */ /* 0x007fe20003800000 */
.L_x_161:
[----:B------:R-:W-:Y:S05]  /*11230*/  BRA `(.L_x_162) ;  /* 0xffffffb800247947 */ /* 0x000fea000383ffff */
.L_x_61:
[----:B0-----:R-:W-:-:S04]  /*11240*/  IMAD.U32 R3, RZ, RZ, UR41 ;  /* 0x00000029ff037e24 */ /* 0x001fc8000f8e00ff */
[----:B------:R0:W1:Y:S03]  /*11250*/  SYNCS.PHASECHK.TRANS64.TRYWAIT P0, [R3+URZ+0x38820], R0 ;  /* 0x03882000030075a7 */ /* 0x000066000800017f */
[----:B-1----:R-:W-:Y:S05]  /*11260*/  @!P0 NANOSLEEP.SYNCS 0x989680 ;  /* 0x009896800000895d */ /* 0x002fea0003900000 */
[----:B------:R-:W1:Y:S02]  /*11270*/  @!P0 SYNCS.PHASECHK.TRANS64 P0, [R3+URZ+0x38820], R0 ;  /* 0x03882000030085a7 */ /* 0x000e64000800007f */
[----:B-1----:R-:W-:Y:S05]  /*11280*/  @!P0 BRA `(.L_x_61) ;  /* 0xfffffffc00ec8947 */ /* 0x002fea000383ffff */
[----:B------:R-:W-:Y:S05]  /*11290*/  BRA `(.L_x_163) ;  /* 0xffffffb8005c7947 */ /* 0x000fea000383ffff */
.L_x_65:
[----:B0-----:R0:W1:Y:S02]  /*112a0*/  SYNCS.PHASECHK.TRANS64.TRYWAIT P0, [R0+URZ+0x38880], R21 ;  /* 0x03888015000075a7 */ /* 0x001064000800017f */
[----:B-1----:R-:W-:Y:S05]  /*112b0*/  @!P0 NANOSLEEP.SYNCS 0x989680 ;  /* 0x009896800000895d */ /* 0x002fea0003900000 */
[----:B------:R-:W1:Y:S02]  /*112c0*/  @!P0 SYNCS.PHASECHK.TRANS64 P0, [R0+URZ+0x38880], R21 ;  /* 0x03888015000085a7 */ /* 0x000e64000800007f */
[----:B-1----:R-:W-:Y:S05]  /*112d0*/  @!P0 BRA `(.L_x_65) ;  /* 0xfffffffc00f08947 */ /* 0x002fea000383ffff */
[----:B------:R-:W-:Y:S05]  /*112e0*/  BRA `(.L_x_164) ;  /* 0xffffffbc00147947 */ /* 0x000fea000383ffff */
.L_x_66:
        /* <DEDUP_REMOVED lines=8> */
.L_x_166:
[----:B------:R-:W-:Y:S05]  /*11370*/  BSYNC B0 ;  /* 0x0000000000007941 */ /* 0x000fea0003800000 */
.L_x_165:
[----:B------:R-:W-:Y:S02]  /*11380*/  IMAD.MOV.U32 R13, RZ, RZ, R10 ;  /* 0x000000ffff0d7224 */ /* 0x000fe400078e000a */
[----:B------:R-:W-:Y:S02]  /*11390*/  IMAD.MOV.U32 R12, RZ, RZ, RZ ;  /* 0x000000ffff0c7224 */ /* 0x000fe400078e00ff */
[----:B------:R-:W-:Y:S02]  /*113a0*/  IMAD.MOV.U32 R11, RZ, RZ, 0x181f ;  /* 0x0000181fff0b7424 */ /* 0x000fe400078e00ff */
[----:B------:R-:W-:Y:S02]  /*113b0*/  IMAD.MOV.U32 R15, RZ, RZ, -0x1 ;  /* 0xffffffffff0f7424 */ /* 0x000fe400078e00ff */
[----:B------:R-:W-:Y:S02]  /*113c0*/  IMAD.MOV.U32 R3, RZ, RZ, R14 ;  /* 0x000000ffff037224 */ /* 0x000fe400078e000e */
[----:B------:R-:W-:-:S07]  /*113d0*/  VIADD R4, R4, UR41 ;  /* 0x0000002904047c36 */ /* 0x000fce0008000000 */
[----:B------:R-:W-:Y:S05]  /*113e0*/  WARPSYNC.COLLECTIVE R15, `(.L_x_167) ;  /* 0x000000000f087348 */ /* 0x000fea0003c00000 */
[----:B------:R0:W1:Y:S02]  /*113f0*/  SHFL.IDX P6, R14, R13, R12, R11 ;  /* 0x0000000c0d0e7389 */ /* 0x00006400000c000b */
[----:B01----:R-:W-:Y:S01]  /*11400*/  ENDCOLLECTIVE ;  /* 0x000000000000791b */ /* 0x003fe20003800000 */
.L_x_167:
[----:B------:R-:W-:Y:S02]  /*11410*/  IMAD.MOV.U32 R13, RZ, RZ, R7 ;  /* 0x000000ffff0d7224 */ /* 0x000fe400078e0007 */
[----:B------:R-:W-:Y:S01]  /*11420*/  IMAD.MOV.U32 R12, RZ, RZ, 0x1 ;  /* 0x00000001ff0c7424 */ /* 0x000fe200078e00ff */
[----:B------:R-:W-:-:S13]  /*11430*/  IADD3 R2, P0, R32, R14, RZ ;  /* 0x0000000e20027210 */ /* 0x000fda0007f1e0ff */
[----:B------:R-:W-:Y:S05]  /*11440*/  WARPSYNC.COLLECTIVE R15, `(.L_x_168) ;  /* 0x000000000f087348 */ /* 0x000fea0003c00000 */
[----:B------:R0:W1:Y:S02]  /*11450*/  SHFL.IDX P6, R14, R13, R12, R11 ;  /* 0x0000000c0d0e7389 */ /* 0x00006400000c000b */
[----:B01----:R-:W-:Y:S01]  /*11460*/  ENDCOLLECTIVE ;  /* 0x000000000000791b */ /* 0x003fe20003800000 */
.L_x_168:
[----:B------:R-:W-:-:S05]  /*11470*/  IMAD.X R3, RZ, RZ, R3, P0 ;  /* 0x000000ffff037224 */ /* 0x000fca00000e0603 */
[----:B------:R-:W-:Y:S01]  /*11480*/  @!PT LDS RZ, [RZ] ;  /* 0x00000000fffff984 */ /* 0x000fe20000000800 */
[----:B------:R-:W-:Y:S01]  /*11490*/  @!PT LDS RZ, [RZ] ;  /* 0x00000000fffff984 */ /* 0x000fe20000000800 */
[----:B------:R-:W-:Y:S01]  /*114a0*/  @!PT LDS RZ, [RZ] ;  /* 0x00000000fffff984 */ /* 0x000fe20000000800 */
[----:B------:R0:W-:Y:S04]  /*114b0*/  LDGSTS.E.BYPASS.LTC128B.128 [R4+0x10400], desc[UR48][R2.64], !P3 ;  /* 0x1040000002047fae */ /* 0x0001e8000d901d70 */
[----:B------:R0:W-:Y:S01]  /*114c0*/  LDGSTS.E.BYPASS.LTC128B.128 [R4+0x14400], desc[UR48][R2.64+0x80], !P2 ;  /* 0x1440008002047fae */ /* 0x0001e2000d101d70 */
[----:B------:R-:W-:Y:S02]  /*114d0*/  IMAD.MOV.U32 R13, RZ, RZ, R10 ;  /* 0x000000ffff0d7224 */ /* 0x000fe400078e000a */
[----:B------:R-:W-:-:S07]  /*114e0*/  IMAD.MOV.U32 R9, RZ, RZ, R14 ;  /* 0x000000ffff097224 */ /* 0x000fce00078e000e */
[----:B0-----:R-:W-:Y:S05]  /*114f0*/  WARPSYNC.COLLECTIVE R15, `(.L_x_169) ;  /* 0x000000000f087348 */ /* 0x001fea0003c00000 */
[----:B------:R1:W2:Y:S02]  /*11500*/  SHFL.IDX P6, R14, R13, R12, R11 ;  /* 0x0000000c0d0e7389 */ /* 0x0002a400000c000b */
[----:B012---:R-:W-:Y:S01]  /*11510*/  ENDCOLLECTIVE ;  /* 0x000000000000791b */ /* 0x007fe20003800000 */
.L_x_169:
[----:B------:R-:W-:Y:S02]  /*11520*/  IMAD.MOV.U32 R13, RZ, RZ, R7 ;  /* 0x000000ffff0d7224 */ /* 0x000fe400078e0007 */
[----:B------:R-:W-:Y:S01]  /*11530*/  IMAD.MOV.U32 R12, RZ, RZ, 0x2 ;  /* 0x00000002ff0c7424 */ /* 0x000fe200078e00ff */
[----:B------:R-:W-:-:S07]  /*11540*/  MOV R8, R14 ;  /* 0x0000000e00087202 */ /* 0x000fce0000000f00 */
[----:B------:R-:W-:Y:S05]  /*11550*/  WARPSYNC.COLLECTIVE R15, `(.L_x_170) ;  /* 0x000000000f087348 */ /* 0x000fea0003c00000 */
[----:B------:R0:W1:Y:S02]  /*11560*/  SHFL.IDX P6, R14, R13, R12, R11 ;  /* 0x0000000c0d0e7389 */ /* 0x00006400000c000b */
[----:B01----:R-:W-:Y:S01]  /*11570*/  ENDCOLLECTIVE ;  /* 0x000000000000791b */ /* 0x003fe20003800000 */
.L_x_170:
        /* <DEDUP_REMOVED lines=12> */
.L_x_171:
[----:B------:R-:W-:Y:S02]  /*11640*/  IMAD.MOV.U32 R13, RZ, RZ, R7 ;  /* 0x000000ffff0d7224 */ /* 0x000fe400078e0007 */
[----:B------:R-:W-:Y:S02]  /*11650*/  IMAD.MOV.U32 R12, RZ, RZ, 0x3 ;  /* 0x00000003ff0c7424 */ /* 0x000fe400078e00ff */
[----:B------:R-:W-:-:S07]  /*11660*/  IMAD.MOV.U32 R2, RZ, RZ, R14 ;  /* 0x000000ffff027224 */ /* 0x000fce00078e000e */
[----:B------:R-:W-:Y:S05]  /*11670*/  WARPSYNC.COLLECTIVE R15, `(.L_x_172) ;  /* 0x000000000f087348 */ /* 0x000fea0003c00000 */
[----:B------:R0:W1:Y:S02]  /*11680*/  SHFL.IDX P6, R14, R13, R12, R11 ;  /* 0x0000000c0d0e7389 */ /* 0x00006400000c000b */
[----:B01----:R-:W-:Y:S01]  /*11690*/  ENDCOLLECTIVE ;  /* 0x000000000000791b */ /* 0x003fe20003800000 */
.L_x_172:
        /* <DEDUP_REMOVED lines=12> */
.L_x_173:
[----:B------:R-:W-:Y:S02]  /*11760*/  IMAD.MOV.U32 R13, RZ, RZ, R7 ;  /* 0x000000ffff0d7224 */ /* 0x000fe400078e0007 */
[----:B------:R-:W-:Y:S02]  /*11770*/  IMAD.MOV.U32 R12, RZ, RZ, 0x4 ;  /* 0x00000004ff0c7424 */ /* 0x000fe400078e00ff */
[----:B------:R-:W-:-:S07]  /*11780*/  IMAD.MOV.U32 R8, RZ, RZ, R14 ;  /* 0x000000ffff087224 */ /* 0x000fce00078e000e */
[----:B------:R-:W-:Y:S05]  /*11790*/  WARPSYNC.COLLECTIVE R15, `(.L_x_174) ;  /* 0x000000000f087348 */ /* 0x000fea0003c00000 */
[----:B------:R0:W1:Y:S02]  /*117a0*/  SHFL.IDX P6, R14, R13, R12, R11 ;  /* 0x0000000c0d0e7389 */ /* 0x00006400000c000b */
[----:B01----:R-:W-:Y:S01]  /*117b0*/  ENDCOLLECTIVE ;  /* 0x000000000000791b */ /* 0x003fe20003800000 */
.L_x_174:
        /* <DEDUP_REMOVED lines=12> */
.L_x_175:
[----:B------:R-:W-:Y:S02]  /*11880*/  IMAD.MOV.U32 R13, RZ, RZ, R7 ;  /* 0x000000ffff0d7224 */ /* 0x000fe400078e0007 */
[----:B------:R-:W-:Y:S02]  /*11890*/  IMAD.MOV.U32 R12, RZ, RZ, 0x5 ;  /* 0x00000005ff0c7424 */ /* 0x000fe400078e00ff */
[----:B------:R-:W-:-:S07]  /*118a0*/  IMAD.MOV.U32 R2, RZ, RZ, R14 ;  /* 0x000000ffff027224 */ /* 0x000fce00078e000e */
[----:B------:R-:W-:Y:S05]  /*118b0*/  WARPSYNC.COLLECTIVE R15, `(.L_x_176) ;  /* 0x000000000f087348 */ /* 0x000fea0003c00000 */
[----:B------:R0:W1:Y:S02]  /*118c0*/  SHFL.IDX P6, R14, R13, R12, R11 ;  /* 0x0000000c0d0e7389 */ /* 0x00006400000c000b */
[----:B01----:R-:W-:Y:S01]  /*118d0*/  ENDCOLLECTIVE ;  /* 0x000000000000791b */ /* 0x003fe20003800000 */
.L_x_176:
        /* <DEDUP_REMOVED lines=12> */
.L_x_177:
[----:B------:R-:W-:Y:S01]  /*119a0*/  IMAD.MOV.U32 R13, RZ, RZ, R7 ;  /* 0x000000ffff0d7224 */ /* 0x000fe200078e0007 */
[----:B------:R-:W-:Y:S01]  /*119b0*/  MOV R12, 0x6 ;  /* 0x00000006000c7802 */ /* 0x000fe20000000f00 */
[----:B------:R-:W-:-:S07]  /*119c0*/  IMAD.MOV.U32 R8, RZ, RZ, R14 ;  /* 0x000000ffff087224 */ /* 0x000fce00078e000e */
[----:B------:R-:W-:Y:S05]  /*119d0*/  WARPSYNC.COLLECTIVE R15, `(.L_x_178) ;  /* 0x000000000f087348 */ /* 0x000fea0003c00000 */
[----:B------:R0:W1:Y:S02]  /*119e0*/  SHFL.IDX P6, R14, R13, R12, R11 ;  /* 0x0000000c0d0e7389 */ /* 0x00006400000c000b */
[----:B01----:R-:W-:Y:S01]  /*119f0*/  ENDCOLLECTIVE ;  /* 0x000000000000791b */ /* 0x003fe20003800000 */
.L_x_178:
        /* <DEDUP_REMOVED lines=12> */
.L_x_179:
[----:B------:R-:W-:Y:S02]  /*11ac0*/  IMAD.MOV.U32 R13, RZ, RZ, R7 ;  /* 0x000000ffff0d7224 */ /* 0x000fe400078e0007 */
[----:B------:R-:W-:Y:S02]  /*11ad0*/  IMAD.MOV.U32 R12, RZ, RZ, 0x7 ;  /* 0x00000007ff0c7424 */ /* 0x000fe400078e00ff */
[----:B------:R-:W-:-:S07]  /*11ae0*/  IMAD.MOV.U32 R2, RZ, RZ, R14 ;  /* 0x000000ffff027224 */ /* 0x000fce00078e000e */
[----:B------:R-:W-:Y:S05]  /*11af0*/  WARPSYNC.COLLECTIVE R15, `(.L_x_180) ;  /* 0x000000000f087348 */ /* 0x000fea0003c00000 */
[----:B------:R0:W1:Y:S02]  /*11b00*/  SHFL.IDX P6, R14, R13, R12, R11 ;  /* 0x0000000c0d0e7389 */ /* 0x00006400000c000b */
[----:B01----:R-:W-:Y:S01]  /*11b10*/  ENDCOLLECTIVE ;  /* 0x000000000000791b */ /* 0x003fe20003800000 */
.L_x_180:
        /* <DEDUP_REMOVED lines=12> */
.L_x_181:
[----:B------:R-:W-:Y:S05]  /*11be0*/  BRA `(.L_x_182) ;  /* 0xffffffb400e87947 */ /* 0x000fea000383ffff */
.L_x_71:
[----:B--2---:R2:W3:Y:S02]  /*11bf0*/  SYNCS.PHASECHK.TRANS64.TRYWAIT P0, [R0+URZ+0x38840], R21 ;  /* 0x03884015000075a7 */ /* 0x0044e4000800017f */
[----:B---3--:R-:W-:Y:S05]  /*11c00*/  @!P0 NANOSLEEP.SYNCS 0x989680 ;  /* 0x009896800000895d */ /* 0x008fea0003900000 */
[----:B------:R-:W3:Y:S02]  /*11c10*/  @!P0 SYNCS.PHASECHK.TRANS64 P0, [R0+URZ+0x38840], R21 ;  /* 0x03884015000085a7 */ /* 0x000ee4000800007f */
[----:B---3--:R-:W-:Y:S05]  /*11c20*/  @!P0 BRA `(.L_x_71) ;  /* 0xfffffffc00f08947 */ /* 0x008fea000383ffff */
[----:B------:R-:W-:Y:S05]  /*11c30*/  BRA `(.L_x_183) ;  /* 0xffffffb8003c7947 */ /* 0x000fea000383ffff */
.L_x_72:
[----:B------:R-:W-:Y:S01]  /*11c40*/  BSSY B0, `(.L_x_184) ;  /* 0x0000008000007945 */ /* 0x000fe20003800000 */
[----:B------:R-:W-:Y:S02]  /*11c50*/  IMAD.MOV.U32 R13, RZ, RZ, R5 ;  /* 0x000000ffff0d7224 */ /* 0x000fe400078e0005 */
[----:B------:R-:W-:Y:S02]  /*11c60*/  IMAD.MOV.U32 R12, RZ, RZ, RZ ;  /* 0x000000ffff0c7224 */ /* 0x000fe400078e00ff */
[----:B------:R-:W-:Y:S02]  /*11c70*/  IMAD.MOV.U32 R11, RZ, RZ, 0x181f ;  /* 0x0000181fff0b7424 */ /* 0x000fe400078e00ff */
[----:B------:R-:W-:-:S07]  /*11c80*/  IMAD.MOV.U32 R15, RZ, RZ, -0x1 ;  /* 0xffffffffff0f7424 */ /* 0x000fce00078e00ff */
[----:B012---:R-:W-:Y:S05]  /*11c90*/  WARPSYNC.COLLECTIVE R15, `(.L_x_185) ;  /* 0x000000000f087348 */ /* 0x007fea0003c00000 */
[----:B------:R3:W4:Y:S02]  /*11ca0*/  SHFL.IDX P6, R14, R13, R12, R11 ;  /* 0x0000000c0d0e7389 */ /* 0x00072400000c000b */
[----:B01234-:R-:W-:Y:S01]  /*11cb0*/  ENDCOLLECTIVE ;  /* 0x000000000000791b */ /* 0x01ffe20003800000 */
.L_x_185:
[----:B------:R-:W-:Y:S05]  /*11cc0*/  BSYNC B0 ;  /* 0x0000000000007941 */ /* 0x000fea0003800000 */
.L_x_184:
[----:B------:R-:W-:Y:S02]  /*11cd0*/  IMAD.MOV.U32 R13, RZ, RZ, R17 ;  /* 0x000000ffff0d7224 */ /* 0x000fe400078e0011 */
[----:B------:R-:W-:Y:S02]  /*11ce0*/  IMAD.MOV.U32 R12, RZ, RZ, RZ ;  /* 0x000000ffff0c7224 */ /* 0x000fe400078e00ff */
[----:B------:R-:W-:Y:S02]  /*11cf0*/  IMAD.MOV.U32 R11, RZ, RZ, 0x181f ;  /* 0x0000181fff0b7424 */ /* 0x000fe400078e00ff */
[----:B------:R-:W-:Y:S02]  /*11d00*/  IMAD.MOV.U32 R15, RZ, RZ, -0x1 ;  /* 0xffffffffff0f7424 */ /* 0x000fe400078e00ff */
[----:B------:R-:W-:-:S07]  /*11d10*/  IMAD.MOV.U32 R3, RZ, RZ, R14 ;  /* 0x000000ffff037224 */ /* 0x000fce00078e000e */
[----:B------:R-:W-:Y:S05]  /*11d20*/  WARPSYNC.COLLECTIVE R15, `(.L_x_186) ;  /* 0x000000000f087348 */ /* 0x000fea0003c00000 */
[----:B------:R0:W1:Y:S02]  /*11d30*/  SHFL.IDX P6, R14, R13, R12, R11 ;  /* 0x0000000c0d0e7389 */ /* 0x00006400000c000b */
[----:B01----:R-:W-:Y:S01]  /*11d40*/  ENDCOLLECTIVE ;  /* 0x000000000000791b */ /* 0x003fe20003800000 */
.L_x_186:
[----:B------:R-:W-:Y:S02]  /*11d50*/  IMAD.MOV.U32 R13, RZ, RZ, R5 ;  /* 0x000000ffff0d7224 */ /* 0x000fe400078e0005 */
[----:B------:R-:W-:Y:S01]  /*11d60*/  IMAD.MOV.U32 R12, RZ, RZ, 0x1 ;  /* 0x00000001ff0c7424 */ /* 0x000fe200078e00ff */
[----:B------:R-:W-:-:S13]  /*11d70*/  IADD3 R2, P0, R32, R14, RZ ;  /* 0x0000000e20027210 */ /* 0x000fda0007f1e0ff */
[----:B------:R-:W-:Y:S05]  /*11d80*/  WARPSYNC.COLLECTIVE R15, `(.L_x_187) ;  /* 0x000000000f087348 */ /* 0x000fea0003c00000 */
[----:B------:R0:W1:Y:S02]  /*11d90*/  SHFL.IDX P6, R14, R13, R12, R11 ;  /* 0x0000000c0d0e7389 */ /* 0x00006400000c000b */
[----:B01----:R-:W-:Y:S01]  /*11da0*/  ENDCOLLECTIVE ;  /* 0x000000000000791b */ /* 0x003fe20003800000 */
.L_x_187:
[----:B------:R-:W-:-:S05]  /*11db0*/  IMAD.X R3, RZ, RZ, R3, P0 ;  /* 0x000000ffff037224 */ /* 0x000fca00000e0603 */
[----:B------:R-:W-:Y:S01]  /*11dc0*/  @!PT LDS RZ, [RZ] ;  /* 0x00000000fffff984 */ /* 0x000fe20000000800 */
[----:B------:R-:W-:Y:S01]  /*11dd0*/  @!PT LDS RZ, [RZ] ;  /* 0x00000000fffff984 */ /* 0x000fe20000000800 */
[----:B------:R-:W-:Y:S01]  /*11de0*/  @!PT LDS RZ, [RZ] ;  /* 0x00000000fffff984 */ /* 0x000fe20000000800 */
[----:B------:R-:W-:Y:S04]  /*11df0*/  LDGSTS.E.BYPASS.LTC128B.128 [R4+0x28400], desc[UR48][R2.64], !P3 ;  /* 0x2840000002047fae */ /* 0x000fe8000d901d70 */
[----:B------:R0:W-:Y:S01]  /*11e00*/  LDGSTS.E.BYPASS.LTC128B.128 [R4+0x2c400], desc[UR48][R2.64+0x80], !P2 ;  /* 0x2c40008002047fae */ /* 0x0001e2000d101d70 */
[----:B------:R-:W-:Y:S02]  /*11e10*/  IMAD.MOV.U32 R13, RZ, RZ, R17 ;  /* 0x000000ffff0d7224 */ /* 0x000fe400078e0011 */
[----:B0-----:R-:W-:-:S07]  /*11e20*/  IMAD.MOV.U32 R3, RZ, RZ, R14 ;  /* 0x000000ffff037224 */ /* 0x001fce00078e000e */
[----:B------:R-:W-:Y:S05]  /*11e30*/  WARPSYNC.COLLECTIVE R15, `(.L_x_188) ;  /* 0x000000000f087348 */ /* 0x000fea0003c00000 */
[----:B------:R0:W1:Y:S02]  /*11e40*/  SHFL.IDX P6, R14, R13, R12, R11 ;  /* 0x0000000c0d0e7389 */ /* 0x00006400000c000b */
[----:B01----:R-:W-:Y:S01]  /*11e50*/  ENDCOLLECTIVE ;  /* 0x000000000000791b */ /* 0x003fe20003800000 */
.L_x_188:
[----:B------:R-:W-:Y:S02]  /*11e60*/  IMAD.MOV.U32 R13, RZ, RZ, R5 ;  /* 0x000000ffff0d7224 */ /* 0x000fe400078e0005 */
[----:B------:R-:W-:Y:S01]  /*11e70*/  IMAD.MOV.U32 R12, RZ, RZ, 0x2 ;  /* 0x00000002ff0c7424 */ /* 0x000fe200078e00ff */
[----:B------:R-:W-:-:S13]  /*11e80*/  IADD3 R2, P0, R32, R14, RZ ;  /* 0x0000000e20027210 */ /* 0x000fda0007f1e0ff */
[----:B------:R-:W-:Y:S05]  /*11e90*/  WARPSYNC.COLLECTIVE R15, `(.L_x_189) ;  /* 0x000000000f087348 */ /* 0x000fea0003c00000 */
[----:B------:R0:W1:Y:S02]  /*11ea0*/  SHFL.IDX P6, R14, R13, R12, R11 ;  /* 0x0000000c0d0e7389 */ /* 0x00006400000c000b */
[----:B01----:R-:W-:Y:S01]  /*11eb0*/  ENDCOLLECTIVE ;  /* 0x000000000000791b */ /* 0x003fe20003800000 */
.L_x_189:
[----:B------:R-:W-:-:S05]  /*11ec0*/  IMAD.X R3, RZ, RZ, R3, P0 ;  /* 0x000000ffff037224 */ /* 0x000fca00000e0603 */
[----:B------:R-:W-:Y:S01]  /*11ed0*/  @!PT LDS RZ, [RZ] ;  /* 0x00000000fffff984 */ /* 0x000fe20000000800 */
[----:B------:R-:W-:Y:S01]  /*11ee0*/  @!PT LDS RZ, [RZ] ;  /* 0x00000000fffff984 */ /* 0x000fe20000000800 */
[----:B------:R-:W-:Y:S01]  /*11ef0*/  @!PT LDS RZ, [RZ] ;  /* 0x00000000fffff984 */ /* 0x000fe20000000800 */
[----:B------:R0:W-:Y:S04]  /*11f00*/  LDGSTS.E.BYPASS.LTC128B.128 [R4+0x28c00], desc[UR48][R2.64], !P3 ;  /* 0x28c0000002047fae */ /* 0x0001e8000d901d70 */
[----:B------:R0:W-:Y:S01]  /*11f10*/  LDGSTS.E.BYPASS.LTC128B.128 [R4+0x2cc00], desc[UR48][R2.64+0x80], !P2 ;  /* 0x2cc0008002047fae */ /* 0x0001e2000d101d70 */
[----:B------:R-:W-:Y:S01]  /*11f20*/  MOV R13, R17 ;  /* 0x00000011000d7202 */ /* 0x000fe20000000f00 */
[----:B------:R-:W-:-:S07]  /*11f30*/  IMAD.MOV.U32 R8, RZ, RZ, R14 ;  /* 0x000000ffff087224 */ /* 0x000fce00078e000e */
[----:B0-----:R-:W-:Y:S05]  /*11f40*/  WARPSYNC.COLLECTIVE R15, `(.L_x_190) ;  /* 0x000000000f087348 */ /* 0x001fea0003c00000 */
[----:B------:R1:W2:Y:S02]  /*11f50*/  SHFL.IDX P6, R14, R13, R12, R11 ;  /* 0x0000000c0d0e7389 */ /* 0x0002a400000c000b */
[----:B012---:R-:W-:Y:S01]  /*11f60*/  ENDCOLLECTIVE ;  /* 0x000000000000791b */ /* 0x007fe20003800000 */
.L_x_190:
[----:B------:R-:W-:Y:S02]  /*11f70*/  IMAD.MOV.U32 R13, RZ, RZ, R5 ;  /* 0x000000ffff0d7224 */ /* 0x000fe400078e0005 */
[----:B------:R-:W-:Y:S01]  /*11f80*/  IMAD.MOV.U32 R12, RZ, RZ, 0x3 ;  /* 0x00000003ff0c7424 */ /* 0x000fe200078e00ff */
[----:B------:R-:W-:-:S13]  /*11f90*/  IADD3 R2, P0, R32, R14, RZ ;  /* 0x0000000e20027210 */ /* 0x000fda0007f1e0ff */
[----:B------:R-:W-:Y:S05]  /*11fa0*/  WARPSYNC.COLLECTIVE R15, `(.L_x_191) ;  /* 0x000000000f087348 */ /* 0x000fea0003c00000 */
[----:B------:R0:W1:Y:S02]  /*11fb0*/  SHFL.IDX P6, R14, R13, R12, R11 ;  /* 0x0000000c0d0e7389 */ /* 0x00006400000c000b */
[----:B01----:R-:W-:Y:S01]  /*11fc0*/  ENDCOLLECTIVE ;  /* 0x000000000000791b */ /* 0x003fe20003800000 */
.L_x_191:
        /* <DEDUP_REMOVED lines=11> */
.L_x_192:
[----:B------:R-:W-:Y:S02]  /*12080*/  IMAD.MOV.U32 R13, RZ, RZ, R5 ;  /* 0x000000ffff0d7224 */ /* 0x000fe400078e0005 */
[----:B------:R-:W-:Y:S01]  /*12090*/  IMAD.MOV.U32 R12, RZ, RZ, 0x4 ;  /* 0x00000004ff0c7424 */ /* 0x000fe200078e00ff */
[----:B------:R-:W-:-:S13]  /*120a0*/  IADD3 R2, P0, R32, R14, RZ ;  /* 0x0000000e20027210 */ /* 0x000fda0007f1e0ff */
[----:B------:R-:W-:Y:S05]  /*120b0*/  WARPSYNC.COLLECTIVE R15, `(.L_x_193) ;  /* 0x000000000f087348 */ /* 0x000fea0003c00000 */
[----:B------:R0:W1:Y:S02]  /*120c0*/  SHFL.IDX P6, R14, R13, R12, R11 ;  /* 0x0000000c0d0e7389 */ /* 0x00006400000c000b */
[----:B01----:R-:W-:Y:S01]  /*120d0*/  ENDCOLLECTIVE ;  /* 0x000000000000791b */ /* 0x003fe20003800000 */
.L_x_193:
        /* <DEDUP_REMOVED lines=11> */
.L_x_194:
[----:B------:R-:W-:Y:S02]  /*12190*/  IMAD.MOV.U32 R13, RZ, RZ, R5 ;  /* 0x000000ffff0d7224 */ /* 0x000fe400078e0005 */
[----:B------:R-:W-:Y:S01]  /*121a0*/  IMAD.MOV.U32 R12, RZ, RZ, 0x5 ;  /* 0x00000005ff0c7424 */ /* 0x000fe200078e00ff */
[----:B------:R-:W-:-:S13]  /*121b0*/  IADD3 R2, P0, R32, R14, RZ ;  /* 0x0000000e20027210 */ /* 0x000fda0007f1e0ff */
[----:B------:R-:W-:Y:S05]  /*121c0*/  WARPSYNC.COLLECTIVE R15, `(.L_x_195) ;  /* 0x000000000f087348 */ /* 0x000fea0003c00000 */
[----:B------:R0:W1:Y:S02]  /*121d0*/  SHFL.IDX P6, R14, R13, R12, R11 ;  /* 0x0000000c0d0e7389 */ /* 0x00006400000c000b */
[----:B01----:R-:W-:Y:S01]  /*121e0*/  ENDCOLLECTIVE ;  /* 0x000000000000791b */ /* 0x003fe20003800000 */
.L_x_195:
        /* <DEDUP_REMOVED lines=11> */
.L_x_196:
[----:B------:R-:W-:Y:S02]  /*122a0*/  IMAD.MOV.U32 R13, RZ, RZ, R5 ;  /* 0x000000ffff0d7224 */ /* 0x000fe400078e0005 */
[----:B------:R-:W-:Y:S01]  /*122b0*/  IMAD.MOV.U32 R12, RZ, RZ, 0x6 ;  /* 0x00000006ff0c7424 */ /* 0x000fe200078e00ff */
[----:B------:R-:W-:-:S13]  /*122c0*/  IADD3 R2, P0, R32, R14, RZ ;  /* 0x0000000e20027210 */ /* 0x000fda0007f1e0ff */
[----:B------:R-:W-:Y:S05]  /*122d0*/  WARPSYNC.COLLECTIVE R15, `(.L_x_197) ;  /* 0x000000000f087348 */ /* 0x000fea0003c00000 */
[----:B------:R0:W1:Y:S02]  /*122e0*/  SHFL.IDX P6, R14, R13, R12, R11 ;  /* 0x0000000c0d0e7389 */ /* 0x00006400000c000b */
[----:B01----:R-:W-:Y:S01]  /*122f0*/  ENDCOLLECTIVE ;  /* 0x000000000000791b */ /* 0x003fe20003800000 */
.L_x_197:
        /* <DEDUP_REMOVED lines=11> */
.L_x_198:
[----:B------:R-:W-:Y:S02]  /*123b0*/  IMAD.MOV.U32 R13, RZ, RZ, R5 ;  /* 0x000000ffff0d7224 */ /* 0x000fe400078e0005 */
[----:B------:R-:W-:Y:S01]  /*123c0*/  IMAD.MOV.U32 R12, RZ, RZ, 0x7 ;  /* 0x00000007ff0c7424 */ /* 0x000fe200078e00ff */
[----:B------:R-:W-:-:S13]  /*123d0*/  IADD3 R2, P0, R32, R14, RZ ;  /* 0x0000000e20027210 */ /* 0x000fda0007f1e0ff */
[----:B------:R-:W-:Y:S05]  /*123e0*/  WARPSYNC.COLLECTIVE R15, `(.L_x_199) ;  /* 0x000000000f087348 */ /* 0x000fea0003c00000 */
[----:B------:R0:W1:Y:S02]  /*123f0*/  SHFL.IDX P6, R14, R13, R12, R11 ;  /* 0x0000000c0d0e7389 */ /* 0x00006400000c000b */
[----:B01----:R-:W-:Y:S01]  /*12400*/  ENDCOLLECTIVE ;  /* 0x000000000000791b */ /* 0x003fe20003800000 */
.L_x_199:
        /* <DEDUP_REMOVED lines=11> */
.L_x_200:
[----:B------:R-:W-:Y:S05]  /*124c0*/  BRA `(.L_x_201) ;  /* 0xffffffb400207947 */ /* 0x000fea000383ffff */
.L_x_77:
[----:B0-----:R0:W1:Y:S02]  /*124d0*/  SYNCS.PHASECHK.TRANS64.TRYWAIT P2, [R17+URZ+0x38870], R0 ;  /* 0x03887000110075a7 */ /* 0x001064000804017f */
[----:B-1----:R-:W-:Y:S05]  /*124e0*/  @!P2 NANOSLEEP.SYNCS 0x989680 ;  /* 0x009896800000a95d */ /* 0x002fea0003900000 */
[----:B------:R-:W1:Y:S02]  /*124f0*/  @!P2 SYNCS.PHASECHK.TRANS64 P2, [R17+URZ+0x38870], R0 ;  /* 0x038870001100a5a7 */ /* 0x000e64000804007f */
[----:B-1----:R-:W-:Y:S05]  /*12500*/  @!P2 BRA `(.L_x_77) ;  /* 0xfffffffc00f0a947 */ /* 0x002fea000383ffff */
[----:B------:R-:W-:Y:S05]  /*12510*/  BRA `(.L_x_202) ;  /* 0xffffffb400887947 */ /* 0x000fea000383ffff */
.L_x_79:
[----:B0-----:R0:W1:Y:S02]  /*12520*/  SYNCS.PHASECHK.TRANS64.TRYWAIT P2, [R17+URZ+0x38860], R0 ;  /* 0x03886000110075a7 */ /* 0x001064000804017f */
[----:B-1----:R-:W-:Y:S05]  /*12530*/  @!P2 NANOSLEEP.SYNCS 0x989680 ;  /* 0x009896800000a95d */ /* 0x002fea0003900000 */
[----:B------:R-:W1:Y:S02]  /*12540*/  @!P2 SYNCS.PHASECHK.TRANS64 P2, [R17+URZ+0x38860], R0 ;  /* 0x038860001100a5a7 */ /* 0x000e64000804007f */
[----:B-1----:R-:W-:Y:S05]  /*12550*/  @!P2 BRA `(.L_x_79) ;  /* 0xfffffffc00f0a947 */ /* 0x002fea000383ffff */
[----:B------:R-:W-:Y:S05]  /*12560*/  BRA `(.L_x_203) ;  /* 0xffffffb400987947 */ /* 0x000fea000383ffff */
.L_x_85:
[----:B0-----:R0:W2:Y:S02]  /*12570*/  SYNCS.PHASECHK.TRANS64.TRYWAIT P1, [R18+URZ+0x38870], R3 ;  /* 0x03887003120075a7 */ /* 0x0010a4000802017f */
[----:B--2---:R-:W-:Y:S05]  /*12580*/  @!P1 NANOSLEEP.SYNCS 0x989680 ;  /* 0x009896800000995d */ /* 0x004fea0003900000 */
[----:B------:R-:W2:Y:S02]  /*12590*/  @!P1 SYNCS.PHASECHK.TRANS64 P1, [R18+URZ+0x38870], R3 ;  /* 0x03887003120095a7 */ /* 0x000ea4000802007f */
[----:B--2---:R-:W-:Y:S05]  /*125a0*/  @!P1 BRA `(.L_x_85) ;  /* 0xfffffffc00f09947 */ /* 0x004fea000383ffff */
[----:B------:R-:W-:Y:S05]  /*125b0*/  BRA `(.L_x_204) ;  /* 0xffffffbc00a87947 */ /* 0x000fea000383ffff */
.L_x_87:
[----:B0-----:R0:W2:Y:S02]  /*125c0*/  SYNCS.PHASECHK.TRANS64.TRYWAIT P1, [R18+URZ+0x38860], R5 ;  /* 0x03886005120075a7 */ /* 0x0010a4000802017f */
[----:B--2---:R-:W-:Y:S05]  /*125d0*/  @!P1 NANOSLEEP.SYNCS 0x989680 ;  /* 0x009896800000995d */ /* 0x004fea0003900000 */
[----:B------:R-:W2:Y:S02]  /*125e0*/  @!P1 SYNCS.PHASECHK.TRANS64 P1, [R18+URZ+0x38860], R5 ;  /* 0x03886005120095a7 */ /* 0x000ea4000802007f */
[----:B--2---:R-:W-:Y:S05]  /*125f0*/  @!P1 BRA `(.L_x_87) ;  /* 0xfffffffc00f09947 */ /* 0x004fea000383ffff */
[----:B------:R-:W-:Y:S05]  /*12600*/  BRA `(.L_x_205) ;  /* 0xffffffbc00c07947 */ /* 0x000fea000383ffff */
.L_x_91:
[----:B0-----:R0:W1:Y:S02]  /*12610*/  SYNCS.PHASECHK.TRANS64.TRYWAIT P0, [R4+URZ+0x38820], R0 ;  /* 0x03882000040075a7 */ /* 0x001064000800017f */
[----:B-1----:R-:W-:Y:S05]  /*12620*/  @!P0 NANOSLEEP.SYNCS 0x989680 ;  /* 0x009896800000895d */ /* 0x002fea0003900000 */
[----:B------:R-:W1:Y:S02]  /*12630*/  @!P0 SYNCS.PHASECHK.TRANS64 P0, [R4+URZ+0x38820], R0 ;  /* 0x03882000040085a7 */ /* 0x000e64000800007f */
[----:B-1----:R-:W-:Y:S05]  /*12640*/  @!P0 BRA `(.L_x_91) ;  /* 0xfffffffc00f08947 */ /* 0x002fea000383ffff */
[----:B------:R-:W-:Y:S05]  /*12650*/  BRA `(.L_x_206) ;  /* 0xffffffc400dc7947 */ /* 0x000fea000383ffff */
.L_x_95:
[----:B0-----:R0:W1:Y:S02]  /*12660*/  SYNCS.PHASECHK.TRANS64.TRYWAIT P1, [R3+URZ+0x38840], R2 ;  /* 0x03884002030075a7 */ /* 0x001064000802017f */
[----:B-1----:R-:W-:Y:S05]  /*12670*/  @!P1 NANOSLEEP.SYNCS 0x989680 ;  /* 0x009896800000995d */ /* 0x002fea0003900000 */
[----:B------:R-:W1:Y:S02]  /*12680*/  @!P1 SYNCS.PHASECHK.TRANS64 P1, [R3+URZ+0x38840], R2 ;  /* 0x03884002030095a7 */ /* 0x000e64000802007f */
[----:B-1----:R-:W-:Y:S05]  /*12690*/  @!P1 BRA `(.L_x_95) ;  /* 0xfffffffc00f09947 */ /* 0x002fea000383ffff */
[----:B------:R-:W-:Y:S05]  /*126a0*/  BRA `(.L_x_207) ;  /* 0xffffffc8001c7947 */ /* 0x000fea000383ffff */
.L_x_97:
[----:B-1----:R1:W2:Y:S02]  /*126b0*/  SYNCS.PHASECHK.TRANS64.TRYWAIT P1, [R29+URZ+0x38840], R0 ;  /* 0x038840001d0075a7 */ /* 0x0022a4000802017f */
[----:B--2---:R-:W-:Y:S05]  /*126c0*/  @!P1 NANOSLEEP.SYNCS 0x989680 ;  /* 0x009896800000995d */ /* 0x004fea0003900000 */
[----:B------:R-:W2:Y:S02]  /*126d0*/  @!P1 SYNCS.PHASECHK.TRANS64 P1, [R29+URZ+0x38840], R0 ;  /* 0x038840001d0095a7 */ /* 0x000ea4000802007f */
[----:B--2---:R-:W-:Y:S05]  /*126e0*/  @!P1 BRA `(.L_x_97) ;  /* 0xfffffffc00f09947 */ /* 0x004fea000383ffff */
[----:B------:R-:W-:Y:S05]  /*126f0*/  BRA `(.L_x_208) ;  /* 0xffffffc800287947 */ /* 0x000fea000383ffff */
.L_x_99:
[----:B--2---:R2:W3:Y:S02]  /*12700*/  SYNCS.PHASECHK.TRANS64.TRYWAIT P1, [R3+URZ+0x38860], R2 ;  /* 0x03886002030075a7 */ /* 0x0044e4000802017f */
[----:B---3--:R-:W-:Y:S05]  /*12710*/  @!P1 NANOSLEEP.SYNCS 0x989680 ;  /* 0x009896800000995d */ /* 0x008fea0003900000 */
[----:B------:R-:W3:Y:S02]  /*12720*/  @!P1 SYNCS.PHASECHK.TRANS64 P1, [R3+URZ+0x38860], R2 ;  /* 0x03886002030095a7 */ /* 0x000ee4000802007f */
[----:B---3--:R-:W-:Y:S05]  /*12730*/  @!P1 BRA `(.L_x_99) ;  /* 0xfffffffc00f09947 */ /* 0x008fea000383ffff */
[----:B------:R-:W-:Y:S05]  /*12740*/  BRA `(.L_x_209) ;  /* 0xffffffc800247947 */ /* 0x000fea000383ffff */
.L_x_101:
[----:B---3--:R3:W4:Y:S02]  /*12750*/  SYNCS.PHASECHK.TRANS64.TRYWAIT P1, [R29+URZ+0x38860], R0 ;  /* 0x038860001d0075a7 */ /* 0x008724000802017f */
[----:B----4-:R-:W-:Y:S05]  /*12760*/  @!P1 NANOSLEEP.SYNCS 0x989680 ;  /* 0x009896800000995d */ /* 0x010fea0003900000 */
[----:B------:R-:W4:Y:S02]  /*12770*/  @!P1 SYNCS.PHASECHK.TRANS64 P1, [R29+URZ+0x38860], R0 ;  /* 0x038860001d0095a7 */ /* 0x000f24000802007f */
[----:B----4-:R-:W-:Y:S05]  /*12780*/  @!P1 BRA `(.L_x_101) ;  /* 0xfffffffc00f09947 */ /* 0x010fea000383ffff */
[----:B------:R-:W-:Y:S05]  /*12790*/  BRA `(.L_x_210) ;  /* 0xffffffc800207947 */ /* 0x000fea000383ffff */
.L_x_103:
[----:B----4-:R4:W0:Y:S02]  /*127a0*/  SYNCS.PHASECHK.TRANS64.TRYWAIT P1, [R3+URZ+0x38880], R2 ;  /* 0x03888002030075a7 */ /* 0x010824000802017f */
[----:B0-----:R-:W-:Y:S05]  /*127b0*/  @!P1 NANOSLEEP.SYNCS 0x989680 ;  /* 0x009896800000995d */ /* 0x001fea0003900000 */
[----:B------:R-:W0:Y:S02]  /*127c0*/  @!P1 SYNCS.PHASECHK.TRANS64 P1, [R3+URZ+0x38880], R2 ;  /* 0x03888002030095a7 */ /* 0x000e24000802007f */
[----:B0-----:R-:W-:Y:S05]  /*127d0*/  @!P1 BRA `(.L_x_103) ;  /* 0xfffffffc00f09947 */ /* 0x001fea000383ffff */
[----:B------:R-:W-:Y:S05]  /*127e0*/  BRA `(.L_x_211) ;  /* 0xffffffc8001c7947 */ /* 0x000fea000383ffff */
.L_x_212:
[----:B------:R-:W-:-:S00]  /*127f0*/  BRA `(.L_x_212) ;  /* 0xfffffffc00fc7947 */ /* 0x000fc0000383ffff */
[----:B------:R-:W-:-:S00]  /*12800*/  NOP ;  /* 0x0000000000007918 */ /* 0x000fc00000000000 */
[----:B------:R-:W-:-:S00]  /*12810*/  NOP ;  /* 0x0000000000007918 */ /* 0x000fc00000000000 */
[----:B------:R-:W-:-:S00]  /*12820*/  NOP ;  /* 0x0000000000007918 */ /* 0x000fc00000000000 */
[----:B------:R-:W-:-:S00]  /*12830*/  NOP ;  /* 0x0000000000007918 */ /* 0x000fc00000000000 */
[----:B------:R-:W-:-:S00]  /*12840*/  NOP ;  /* 0x0000000000007918 */ /* 0x000fc00000000000 */
[----:B------:R-:W-:-:S00]  /*12850*/  NOP ;  /* 0x0000000000007918 */ /* 0x000fc00000000000 */
[----:B------:R-:W-:-:S00]  /*12860*/  NOP ;  /* 0x0000000000007918 */ /* 0x000fc00000000000 */
[----:B------:R-:W-:-:S00]  /*12870*/  NOP ;  /* 0x0000000000007918 */ /* 0x000fc00000000000 */
.L_x_3630:


//--------------------- .text._ZN7cutlass13device_kernelIN5flash11enable_sm90INS1_16FlashAttnFwdSm90INS1_25CollectiveMainloopFwdSm90ILi2EN4cute5tupleIJNS5_1CILi1EEES8_S8_EEENS6_IJNS7_ILi128EEESA_NS7_ILi256EEEEEELi256ENS_12float_e4m3_tEfNS_4arch4Sm90ELb0ELb0ELb1ELb1ELb1ELb0ELb0ELb1ELb0ELb1ELb0ELb0EEENS1_21CollectiveEpilogueFwdINS6_IJSA_SB_SA_EEES9_NS_10bfloat16_tESF_Li256ELb1ELb1ELb0ELb1EEENS1_36VarlenDynamicPersistentTileSchedulerILi128ELi128ELi256ELi128ELb0ELb1ELb1ELb0ELb1ELb1EEEEEEEEEvNT_6ParamsE --------------------------
	.section	.text._ZN7cutlass13device_kernelIN5flash11enable_sm90INS1_16FlashAttnFwdSm90INS1_25CollectiveMainloopFwdSm90ILi2EN4cute5tupleIJNS5_1CILi1EEES8_S8_EEENS6_IJNS7_ILi128EEESA_NS7_ILi256EEEEEELi256ENS_12float_e4m3_tEfNS_4arch4Sm90ELb0ELb0ELb1ELb1ELb1ELb0ELb0ELb1ELb0ELb1ELb0ELb0EEENS1_21CollectiveEpilogueFwdINS6_IJSA_SB_SA_EEES9_NS_10bfloat16_tESF_Li256ELb1ELb1ELb0ELb1EEENS1_36VarlenDynamicPersistentTileSchedulerILi128ELi128ELi256ELi128ELb0ELb1ELb1ELb0ELb1ELb1EEEEEEEEEvNT_6ParamsE,"ax",@progbits
	.align	128
.text._ZN7cutlass13device_kernelIN5flash11enable_sm90INS1_16FlashAttnFwdSm90INS1_25CollectiveMainloopFwdSm90ILi2EN4cute5tupleIJNS5_1CILi1EEES8_S8_EEENS6_IJNS7_ILi128EEESA_NS7_ILi256EEEEEELi256ENS_12float_e4m3_tEfNS_4arch4Sm90ELb0ELb0ELb1ELb1ELb1ELb0ELb0ELb1ELb0ELb1ELb0ELb0EEENS1_21CollectiveEpilogueFwdINS6_IJSA_SB_SA_EEES9_NS_10bfloat16_tESF_Li256ELb1ELb1ELb0ELb1EEENS1_36VarlenDynamicPersistentTileSchedulerILi128ELi128ELi256ELi128ELb0ELb1ELb1ELb0ELb1ELb1EEEEEEEEEvNT_6ParamsE:
        .type           _ZN7cutlass13device_kernelIN5flash11enable_sm90INS1_16FlashAttnFwdSm90INS1_25CollectiveMainloopFwdSm90ILi2EN4cute5tupleIJNS5_1CILi1EEES8_S8_EEENS6_IJNS7_ILi128EEESA_NS7_ILi256EEEEEELi256ENS_12float_e4m3_tEfNS_4arch4Sm90ELb0ELb0ELb1ELb1ELb1ELb0ELb0ELb1ELb0ELb1ELb0ELb0EEENS1_21CollectiveEpilogueFwdINS6_IJSA_SB_SA_EEES9_NS_10bfloat16_tESF_Li256ELb1ELb1ELb0ELb1EEENS1_36VarlenDynamicPersistentTileSchedulerILi128ELi128ELi256ELi128ELb0ELb1ELb1ELb0ELb1ELb1EEEEEEEEEvNT_6ParamsE,@function
        .size           _ZN7cutlass13device_kernelIN5flash11enable_sm90INS1_16FlashAttnFwdSm90INS1_25CollectiveMainloopFwdSm90ILi2EN4cute5tupleIJNS5_1CILi1EEES8_S8_EEENS6_IJNS7_ILi128EEESA_NS7_ILi256EEEEEELi256ENS_12float_e4m3_tEfNS_4arch4Sm90ELb0ELb0ELb1ELb1ELb1ELb0ELb0ELb1ELb0ELb1ELb0ELb0EEENS1_21CollectiveEpilogueFwdINS6_IJSA_SB_SA_EEES9_NS_10bfloat16_tESF_Li256ELb1ELb1ELb0ELb1EEENS1_36VarlenDynamicPersistentTileSchedulerILi128ELi128ELi256ELi128ELb0ELb1ELb1ELb0ELb1ELb1EEEEEEEEEvNT_6ParamsE,(.L_x_3631 - _ZN7cutlass13device_kernelIN5flash11enable_sm90INS1_16FlashAttnFwdSm90INS1_25CollectiveMainloopFwdSm90ILi2EN4cute5tupleIJNS5_1CILi1EEES8_S8_EEENS6_IJNS7_ILi128EEESA_NS7_ILi256EEEEEELi256ENS_12float_e4m3_tEfNS_4arch4Sm90ELb0ELb0ELb1ELb1ELb1ELb0ELb0ELb1ELb0ELb1ELb0ELb0EEENS1_21CollectiveEpilogueFwdINS6_IJSA_SB_SA_EEES9_NS_10bfloat16_tESF_Li256ELb1ELb1ELb0ELb1EEENS1_36VarlenDynamicPersistentTileSchedulerILi128ELi128ELi256ELi128ELb0ELb1ELb1ELb0ELb1ELb1EEEEEEEEEvNT_6ParamsE)
        .other          _ZN7cutlass13device_kernelIN5flash11enable_sm90INS1_16FlashAttnFwdSm90INS1_25CollectiveMainloopFwdSm90ILi2EN4cute5tupleIJNS5_1CILi1EEES8_S8_EEENS6_IJNS7_ILi128EEESA_NS7_ILi256EEEEEELi256ENS_12float_e4m3_tEfNS_4arch4Sm90ELb0ELb0ELb1ELb1ELb1ELb0ELb0ELb1ELb0ELb1ELb0ELb0EEENS1_21CollectiveEpilogueFwdINS6_IJSA_SB_SA_EEES9_NS_10bfloat16_tESF_Li256ELb1ELb1ELb0ELb1EEENS1_36VarlenDynamicPersistentTileSchedulerILi128ELi128ELi256ELi128ELb0ELb1ELb1ELb0ELb1ELb1EEEEEEEEEvNT_6ParamsE,@"STO_CUDA_ENTRY STV_DEFAULT"
_ZN7cutlass13device_kernelIN5flash11enable_sm90INS1_16FlashAttnFwdSm90INS1_25CollectiveMainloopFwdSm90ILi2EN4cute5tupleIJNS5_1CILi1EEES8_S8_EEENS6_IJNS7_ILi128EEESA_NS7_ILi256EEEEEELi256ENS_12float_e4m3_tEfNS_4arch4Sm90ELb0ELb0ELb1ELb1ELb1ELb0ELb0ELb1ELb0ELb1ELb0ELb0EEENS1_21CollectiveEpilogueFwdINS6_IJSA_SB_SA_EEES9_NS_10bfloat16_tESF_Li256ELb1ELb1ELb0ELb1EEENS1_36VarlenDynamicPersistentTileSchedulerILi128ELi128ELi256ELi128ELb0ELb1ELb1ELb0ELb1ELb1EEEEEEEEEvNT_6ParamsE:
        /* <DEDUP_REMOVED lines=9> */
[----:B------:R1:W2:Y:S01]  /*0090*/  SHFL.IDX PT, R4, R3, RZ, 0x1f ;  /* 0x00001fff03047589 */ /* 0x0002a200000e0000 */
        /* <DEDUP_REMOVED lines=14> */
[----:B------:R1:W0:Y:S06]  /*0180*/  @!UP0 SYNCS.EXCH.64 URZ, [UR8+0x38800], UR4 ;  /* 0x03880004083f85b2 */ /* 0x00022c0008000100 */
[----:B------:R1:W3:Y:S02]  /*0190*/  @!UP1 SYNCS.EXCH.64 URZ, [UR8+0x38820], UR6 ;  /* 0x03882006083f95b2 */ /* 0x0002e40008000100 */
[----:B-12---:R-:W-:Y:S05]  /*01a0*/  @P1 BRA `(.L_x_213) ;  /* 0x0000000000481947 */ /* 0x006fea0003800000 */
[----:B------:R-:W1:Y:S01]  /*01b0*/  S2UR UR5, SR_CgaCtaId ;  /* 0x00000000000579c3 */ /* 0x000e620000008800 */
[----:B------:R-:W-:Y:S01]  /*01c0*/  UMOV UR4, 0x400 ;  /* 0x0000040000047882 */ /* 0x000fe20000000000 */
[----:B------:R-:W-:Y:S01]  /*01d0*/  UMOV UR6, 0x80 ;  /* 0x0000008000067882 */ /* 0x000fe20000000000 */
[----:B------:R-:W-:Y:S01]  /*01e0*/  UMOV UR7, 0x100 ;  /* 0x0000010000077882 */ /* 0x000fe20000000000 */
[----:B------:R-:W-:Y:S01]  /*01f0*/  ELECT P0, URZ, PT ;  /* 0x00000000003f782f */ /* 0x000fe20003800000 */
[----:B-1----:R-:W-:Y:S02]  /*0200*/  ULEA UR8, UR5, UR4, 0x18 ;  /* 0x0000000405087291 */ /* 0x002fe4000f8ec03f */
[----:B------:R-:W-:-:S04]  /*0210*/  UIADD3 UR4, -UR6, 0x100000, URZ ;  /* 0x0010000006047890 */ /* 0x000fc8000fffe13f */
[----:B------:R-:W-:Y:S02]  /*0220*/  USHF.L.U32 UR5, UR4, 0xb, URZ ;  /* 0x0000000b04057899 */ /* 0x000fe4000800063f */
[----:B------:R-:W-:Y:S02]  /*0230*/  USHF.L.U32 UR4, UR4, 0x1, URZ ;  /* 0x0000000104047899 */ /* 0x000fe4000800063f */
[----:B------:R-:W-:-:S04]  /*0240*/  UIADD3 UR6, -UR7, 0x100000, URZ ;  /* 0x0010000007067890 */ /* 0x000fc8000fffe13f */
[----:B------:R-:W-:Y:S02]  /*0250*/  USHF.L.U32 UR7, UR6, 0xb, URZ ;  /* 0x0000000b06077899 */ /* 0x000fe4000800063f */
[----:B------:R-:W-:Y:S01]  /*0260*/  USHF.L.U32 UR6, UR6, 0x1, URZ ;  /* 0x0000000106067899 */ /* 0x000fe2000800063f */
[----:B------:R-:W1:Y:S03]  /*0270*/  FENCE.VIEW.ASYNC.S ;  /* 0x00000000000073c6 */ /* 0x000e660000000000 */
[----:B-1----:R1:W2:Y:S08]  /*0280*/  SYNCS.EXCH.64 URZ, [UR8+0x38830], UR4 ;  /* 0x03883004083f75b2 */ /* 0x0022b00008000100 */
[----:B------:R1:W4:Y:S01]  /*0290*/  SYNCS.EXCH.64 URZ, [UR8+0x38840], UR6 ;  /* 0x03884006083f75b2 */ /* 0x0003220008000100 */
[----:B------:R1:W0:Y:S01]  /*02a0*/  SYNCS.EXCH.64 URZ, [UR8+0x38838], UR4 ;  /* 0x03883804083f75b2 */ /* 0x0002220008000100 */
[----:B------:R1:W0:Y:S01]  /*02b0*/  SYNCS.EXCH.64 URZ, [UR8+0x38848], UR6 ;  /* 0x03884806083f75b2 */ /* 0x0002220008000100 */
[----:B------:R-:W-:Y:S01]  /*02c0*/  NOP ;  /* 0x0000000000007918 */ /* 0x000fe20000000000 */
.L_x_213:
[----:B------:R-:W5:Y:S01]  /*02d0*/  SHFL.IDX PT, R2, R0, RZ, 0x1f ;  /* 0x00001fff00027589 */ /* 0x000f6200000e0000 */
[----:B------:R-:W-:Y:S01]  /*02e0*/  NOP ;  /* 0x0000000000007918 */ /* 0x000fe20000000000 */
[----:B-----5:R-:W-:-:S13]  /*02f0*/  ISETP.NE.AND P0, PT, R2, RZ, PT ;  /* 0x000000ff0200720c */ /* 0x020fda0003f05270 */
[----:B------:R-:W-:Y:S05]  /*0300*/  @P0 BRA `(.L_x_214) ;  /* 0x0000000000480947 */ /* 0x000fea0003800000 */
[----:B-1----:R-:W1:Y:S01]  /*0310*/  S2UR UR5, SR_CgaCtaId ;  /* 0x00000000000579c3 */ /* 0x002e620000008800 */
        /* <DEDUP_REMOVED lines=12> */
[----:B-1----:R1:W0:Y:S08]  /*03e0*/  SYNCS.EXCH.64 URZ, [UR8+0x38850], UR4 ;  /* 0x03885004083f75b2 */ /* 0x0022300008000100 */
[----:B------:R1:W0:Y:S01]  /*03f0*/  SYNCS.EXCH.64 URZ, [UR8+0x38860], UR6 ;  /* 0x03886006083f75b2 */ /* 0x0002220008000100 */
[----:B------:R1:W0:Y:S01]  /*0400*/  SYNCS.EXCH.64 URZ, [UR8+0x38858], UR4 ;  /* 0x03885804083f75b2 */ /* 0x0002220008000100 */
[----:B------:R1:W0:Y:S01]  /*0410*/  SYNCS.EXCH.64 URZ, [UR8+0x38868], UR6 ;  /* 0x03886806083f75b2 */ /* 0x0002220008000100 */
[----:B------:R-:W-:Y:S01]  /*0420*/  NOP ;  /* 0x0000000000007918 */ /* 0x000fe20000000000 */
.L_x_214:
[----:B------:R-:W5:Y:S01]  /*0430*/  SHFL.IDX PT, R2, R0, RZ, 0x1f ;  /* 0x00001fff00027589 */ /* 0x000f6200000e0000 */
[----:B------:R-:W-:Y:S01]  /*0440*/  NOP ;  /* 0x0000000000007918 */ /* 0x000fe20000000000 */
[----:B-----5:R-:W-:-:S13]  /*0450*/  ISETP.NE.AND P0, PT, R2, RZ, PT ;  /* 0x000000ff0200720c */ /* 0x020fda0003f05270 */
[----:B------:R-:W-:Y:S05]  /*0460*/  @P0 BRA `(.L_x_215) ;  /* 0x0000000000380947 */ /* 0x000fea0003800000 */
[----:B-1----:R-:W1:Y:S01]  /*0470*/  S2UR UR5, SR_CgaCtaId ;  /* 0x00000000000579c3 */ /* 0x002e620000008800 */
[----:B------:R-:W-:Y:S01]  /*0480*/  UMOV UR4, 0x400 ;  /* 0x0000040000047882 */ /* 0x000fe20000000000 */
[----:B------:R-:W-:Y:S01]  /*0490*/  UMOV UR7, 0x80 ;  /* 0x0000008000077882 */ /* 0x000fe20000000000 */
[----:B------:R-:W-:Y:S01]  /*04a0*/  ELECT P0, URZ, PT ;  /* 0x00000000003f782f */ /* 0x000fe20003800000 */
[----:B-1----:R-:W-:Y:S02]  /*04b0*/  ULEA UR6, UR5, UR4, 0x18 ;  /* 0x0000000405067291 */ /* 0x002fe4000f8ec03f */
[----:B------:R-:W-:-:S04]  /*04c0*/  UIADD3 UR4, -UR7, 0x100000, URZ ;  /* 0x0010000007047890 */ /* 0x000fc8000fffe13f */
[----:B------:R-:W-:Y:S02]  /*04d0*/  USHF.L.U32 UR5, UR4, 0xb, URZ ;  /* 0x0000000b04057899 */ /* 0x000fe4000800063f */
[----:B------:R-:W-:Y:S01]  /*04e0*/  USHF.L.U32 UR4, UR4, 0x1, URZ ;  /* 0x0000000104047899 */ /* 0x000fe2000800063f */
[----:B------:R-:W1:Y:S11]  /*04f0*/  FENCE.VIEW.ASYNC.S ;  /* 0x00000000000073c6 */ /* 0x000e760000000000 */
[----:B-1----:R1:W0:Y:S01]  /*0500*/  SYNCS.EXCH.64 URZ, [UR6+0x38870], UR4 ;  /* 0x03887004063f75b2 */ /* 0x0022220008000100 */
[----:B------:R1:W0:Y:S01]  /*0510*/  SYNCS.EXCH.64 URZ, [UR6+0x38880], UR4 ;  /* 0x03888004063f75b2 */ /* 0x0002220008000100 */
[----:B------:R1:W0:Y:S01]  /*0520*/  SYNCS.EXCH.64 URZ, [UR6+0x38878], UR4 ;  /* 0x03887804063f75b2 */ /* 0x0002220008000100 */
[----:B------:R1:W0:Y:S01]  /*0530*/  SYNCS.EXCH.64 URZ, [UR6+0x38888], UR4 ;  /* 0x03888804063f75b2 */ /* 0x0002220008000100 */
[----:B------:R-:W-:Y:S01]  /*0540*/  NOP ;  /* 0x0000000000007918 */ /* 0x000fe20000000000 */
.L_x_215:
        /* <DEDUP_REMOVED lines=22> */
.L_x_216:
[----:B------:R-:W5:Y:S01]  /*06b0*/  SHFL.IDX PT, R3, R0, RZ, 0x1f ;  /* 0x00001fff00037589 */ /* 0x000f6200000e0000 */
[----:B------:R-:W-:Y:S01]  /*06c0*/  R2UR UR9, R4 ;  /* 0x00000000040972ca */ /* 0x000fe200000e0000 */
[----:B------:R-:W-:Y:S01]  /*06d0*/  NOP ;  /* 0x0000000000007918 */ /* 0x000fe20000000000 */
[----:B------:R-:W0:Y:S01]  /*06e0*/  S2R R2, SR_CgaCtaId ;  /* 0x0000000000027919 */ /* 0x000e220000008800 */
[----:B-----5:R-:W-:-:S13]  /*06f0*/  ISETP.NE.AND P0, PT, R3, RZ, PT ;  /* 0x000000ff0300720c */ /* 0x020fda0003f05270 */
[----:B0-----:R-:W-:Y:S05]  /*0700*/  @P0 BRA `(.L_x_217) ;  /* 0x0000000000480947 */ /* 0x001fea0003800000 */
[----:B-1----:R-:W0:Y:S01]  /*0710*/  S2UR UR5, SR_CgaCtaId ;  /* 0x00000000000579c3 */ /* 0x002e220000008800 */
        /* <DEDUP_REMOVED lines=13> */
[----:B------:R0:W0:Y:S01]  /*07f0*/  SYNCS.EXCH.64 URZ, [UR8+0x388c0], UR6 ;  /* 0x0388c006083f75b2 */ /* 0x0000220008000100 */
[----:B------:R0:W0:Y:S01]  /*0800*/  SYNCS.EXCH.64 URZ, [UR8+0x388b8], UR4 ;  /* 0x0388b804083f75b2 */ /* 0x0000220008000100 */
[----:B------:R0:W0:Y:S01]  /*0810*/  SYNCS.EXCH.64 URZ, [UR8+0x388c8], UR6 ;  /* 0x0388c806083f75b2 */ /* 0x0000220008000100 */
[----:B------:R-:W-:Y:S01]  /*0820*/  NOP ;  /* 0x0000000000007918 */ /* 0x000fe20000000000 */
.L_x_217:
        /* <DEDUP_REMOVED lines=8> */
.L_x_219:
[----:B------:R-:W-:-:S08]  /*08b0*/  NOP ;  /* 0x0000000000007918 */ /* 0x000fd00000000000 */
[----:B------:R-:W0:Y:S02]  /*08c0*/  USETMAXREG.TRY_ALLOC.CTAPOOL UP0, 0xe8 ;  /* 0x000000e8000079c8 */ /* 0x000e240008000600 */
[----:B0-----:R-:W-:-:S13]  /*08d0*/  PLOP3.LUT P0, PT, PT, PT, UP0, 0x80, 0x0 ;  /* 0x000000000000781c */ /* 0x001fda0003f0f008 */
[----:B------:R-:W-:Y:S05]  /*08e0*/  @!P0 BRA `(.L_x_219) ;  /* 0xfffffffc00f08947 */ /* 0x000fea000383ffff */
[----:B------:R-:W0:Y:S01]  /*08f0*/  S2R R0, SR_TID.X ;  /* 0x0000000000007919 */ /* 0x000e220000002100 */
[----:B------:R-:W1:Y:S01]  /*0900*/  S2UR UR5, SR_CgaCtaId ;  /* 0x00000000000579c3 */ /* 0x000e620000008800 */
[----:B------:R-:W-:-:S07]  /*0910*/  UMOV UR4, 0x400 ;  /* 0x0000040000047882 */ /* 0x000fce0000000000 */
[----:B------:R-:W-:Y:S06]  /*0920*/  BAR.ARV 0x8, 0x180 ;  /* 0x0206000000007b1d */ /* 0x000fec0000002000 */
[----:B-1----:R-:W-:Y:S01]  /*0930*/  ULEA UR4, UR5, UR4, 0x18 ;  /* 0x0000000405047291 */ /* 0x002fe2000f8ec03f */
[----:B0-----:R-:W-:-:S04]  /*0940*/  SHF.R.U32.HI R0, RZ, 0x7, R0 ;  /* 0x00000007ff007819 */ /* 0x001fc80000011600 */
[----:B------:R-:W-:-:S13]  /*0950*/  ISETP.NE.AND P0, PT, R0, 0x1, PT ;  /* 0x000000010000780c */ /* 0x000fda0003f05270 */
[----:B------:R-:W-:Y:S08]  /*0960*/  @!P0 BAR.ARV 0x9, 0x100 ;  /* 0x0244000000008b1d */ /* 0x000ff00000002000 */
[----:B------:R-:W-:Y:S06]  /*0970*/  BAR.SYNC.DEFER_BLOCKING 0x5, 0x180 ;  /* 0x0146000000007b1d */ /* 0x000fec0000010000 */
[----:B------:R-:W0:Y:S01]  /*0980*/  LDS.128 R4, [UR4+0x388d0] ;  /* 0x0388d004ff047984 */ /* 0x000e220008000c00 */
[----:B------:R-:W-:Y:S01]  /*0990*/  ULDC UR4, c[0x0][0xc3c] ;  /* 0x00030f0000047ab9 */ /* 0x000fe20000000800 */
[----:B------:R-:W-:Y:S06]  /*09a0*/  BAR.ARV 0x4, 0x180 ;  /* 0x0106000000007b1d */ /* 0x000fec0000002000 */
[----:B0-----:R-:W-:-:S13]  /*09b0*/  ISETP.GE.AND P0, PT, R7, UR4, PT ;  /* 0x0000000407007c0c */ /* 0x001fda000bf06270 */
[----:B------:R-:W-:Y:S05]  /*09c0*/  @P0 EXIT ;  /* 0x000000000000094d */ /* 0x000fea0003800000 */
[----:B------:R-:W0:Y:S01]  /*09d0*/  S2R R0, SR_TID.X ;  /* 0x0000000000007919 */ /* 0x000e220000002100 */
[----:B------:R-:W-:Y:S01]  /*09e0*/  R2UR UR45, R6 ;  /* 0x00000000062d72ca */ /* 0x000fe200000e0000 */
[----:B------:R-:W-:Y:S01]  /*09f0*/  ULOP3.LUT UR44, UR37, 0x1, URZ, 0xfc, !UPT ;  /* 0x00000001252c7892 */ /* 0x000fe2000f8efc3f */
[----:B------:R-:W-:Y:S01]  /*0a00*/  R2UR UR5, R5 ;  /* 0x00000000050572ca */ /* 0x000fe200000e0000 */
[----:B------:R-:W-:Y:S01]  /*0a10*/  UMOV UR43, URZ ;  /* 0x0000003f002b7c82 */ /* 0x000fe20008000000 */
[----:B------:R-:W-:Y:S01]  /*0a20*/  R2UR UR6, R7 ;  /* 0x00000000070672ca */ /* 0x000fe200000e0000 */
[----:B------:R-:W-:Y:S01]  /*0a30*/  UMOV UR42, URZ ;  /* 0x0000003f002a7c82 */ /* 0x000fe20008000000 */
[----:B------:R-:W-:Y:S01]  /*0a40*/  UMOV UR36, URZ ;  /* 0x0000003f00247c82 */ /* 0x000fe20008000000 */
[----:B0-----:R-:W-:-:S05]  /*0a50*/  VIADD R225, R0, 0xffffff80 ;  /* 0xffffff8000e17836 */ /* 0x001fca0000000000 */
[----:B------:R-:W-:-:S04]  /*0a60*/  SHF.R.S32.HI R0, RZ, 0x1f, R225 ;  /* 0x0000001fff007819 */ /* 0x000fc800000114e1 */
[CC--:B------:R-:W-:Y:S02]  /*0a70*/  LEA.HI R3, R0.reuse, R225.reuse, RZ, 0x7 ;  /* 0x000000e100037211 */ /* 0x0c0fe400078f38ff */
[-C--:B------:R-:W-:Y:S02]  /*0a80*/  LEA.HI R4, R0, R225.reuse, RZ, 0x5 ;  /* 0x000000e100047211 */ /* 0x080fe400078f28ff */
[----:B------:R-:W-:Y:S02]  /*0a90*/  LOP3.LUT R2, R3, 0xffffff80, RZ, 0xc0, !PT ;  /* 0xffffff8003027812 */ /* 0x000fe400078ec0ff */
[----:B------:R-:W-:Y:S01]  /*0aa0*/  SHF.R.S32.HI R216, RZ, 0x7, R3 ;  /* 0x00000007ffd87819 */ /* 0x000fe20000011403 */
[----:B------:R-:W-:Y:S02]  /*0ab0*/  IMAD.SHL.U32 R6, R4, 0x20, RZ ;  /* 0x0000002004067824 */ /* 0x000fe400078e00ff */
[----:B------:R-:W-:Y:S01]  /*0ac0*/  IMAD.IADD R23, R225, 0x1, -R2 ;  /* 0x00000001e1177824 */ /* 0x000fe200078e0a02 */
[----:B------:R-:W-:-:S02]  /*0ad0*/  LEA.HI R2, R0, R225, RZ, 0x4 ;  /* 0x000000e100027211 */ /* 0x000fc400078f20ff */
[----:B------:R-:W-:Y:S02]  /*0ae0*/  LOP3.LUT R7, R6, 0xfffffc00, RZ, 0xc0, !PT ;  /* 0xfffffc0006077812 */ /* 0x000fe400078ec0ff */
[----:B------:R-:W-:Y:S02]  /*0af0*/  SHF.R.S32.HI R8, RZ, 0x1f, R23 ;  /* 0x0000001fff087819 */ /* 0x000fe40000011417 */
[----:B------:R-:W-:Y:S02]  /*0b00*/  SHF.R.S32.HI R5, RZ, 0x4, R2 ;  /* 0x00000004ff057819 */ /* 0x000fe40000011402 */
[----:B------:R-:W-:Y:S02]  /*0b10*/  LEA.HI R9, R8, R23, RZ, 0x2 ;  /* 0x0000001708097211 */ /* 0x000fe400078f10ff */
[C---:B------:R-:W-:Y:S02]  /*0b20*/  LOP3.LUT R4, R2.reuse, 0x3fffff0, RZ, 0xc0, !PT ;  /* 0x03fffff002047812 */ /* 0x040fe400078ec0ff */
[----:B------:R-:W-:-:S02]  /*0b30*/  LEA.HI R2, R2, R5, RZ, 0x1 ;  /* 0x0000000502027211 */ /* 0x000fc400078f08ff */
[-C--:B------:R-:W-:Y:S01]  /*0b40*/  LEA.HI R6, R0, R225.reuse, RZ, 0x2 ;  /* 0x000000e100067211 */ /* 0x080fe200078f10ff */
[----:B------:R-:W-:Y:S01]  /*0b50*/  IMAD.IADD R4, R225, 0x1, -R4 ;  /* 0x00000001e1047824 */ /* 0x000fe200078e0a04 */
[--C-:B------:R-:W-:Y:S02]  /*0b60*/  SHF.R.S32.HI R10, RZ, 0x2, R9.reuse ;  /* 0x00000002ff0a7819 */ /* 0x100fe40000011409 */
[----:B------:R-:W-:Y:S01]  /*0b70*/  SHF.R.S32.HI R11, RZ, 0x1f, R9 ;  /* 0x0000001fff0b7819 */ /* 0x000fe20000011409 */
[----:B------:R-:W-:Y:S01]  /*0b80*/  IMAD R7, R4, 0x40, R7 ;  /* 0x0000004004077824 */ /* 0x000fe200078e0207 */
[----:B------:R-:W-:Y:S02]  /*0b90*/  LOP3.LUT R2, R2, 0x1ffffffe, RZ, 0xc0, !PT ;  /* 0x1ffffffe02027812 */ /* 0x000fe400078ec0ff */
[----:B------:R-:W-:Y:S02]  /*0ba0*/  LOP3.LUT R6, R6, 0xfffffffc, RZ, 0xc0, !PT ;  /* 0xfffffffc06067812 */ /* 0x000fe400078ec0ff */
[----:B------:R-:W-:Y:S01]  /*0bb0*/  LEA.HI R0, R0, R225, RZ, 0x3 ;  /* 0x000000e100007211 */ /* 0x000fe200078f18ff */
[----:B------:R-:W-:Y:S01]  /*0bc0*/  IMAD.IADD R220, R5, 0x1, -R2 ;  /* 0x0000000105dc7824 */ /* 0x000fe200078e0a02 */
[----:B------:R-:W-:Y:S01]  /*0bd0*/  LEA.HI R11, R11, R10, RZ, 0x3 ;  /* 0x0000000a0b0b7211 */ /* 0x000fe200078f18ff */
[----:B------:R-:W-:Y:S01]  /*0be0*/  IMAD.IADD R6, R225, 0x1, -R6 ;  /* 0x00000001e1067824 */ /* 0x000fe200078e0a06 */
[----:B------:R-:W-:Y:S01]  /*0bf0*/  LOP3.LUT R2, R0, 0xfffffff8, RZ, 0xc0, !PT ;  /* 0xfffffff800027812 */ /* 0x000fe200078ec0ff */
[----:B------:R-:W-:Y:S01]  /*0c00*/  IMAD R220, R220, 0x8, R7 ;  /* 0x00000008dcdc7824 */ /* 0x000fe200078e0207 */
[----:B------:R-:W-:-:S02]  /*0c10*/  LOP3.LUT R11, R11, 0xfffffff8, RZ, 0xc0, !PT ;  /* 0xfffffff80b0b7812 */ /* 0x000fc400078ec0ff */
[----:B------:R-:W-:Y:S01]  /*0c20*/  LEA.HI R8, R8, R23, RZ, 0x5 ;  /* 0x0000001708087211 */ /* 0x000fe200078f28ff */
[----:B------:R-:W-:Y:S01]  /*0c30*/  IMAD.IADD R19, R225, 0x1, -R2 ;  /* 0x00000001e1137824 */ /* 0x000fe200078e0a02 */
[----:B------:R-:W-:Y:S01]  /*0c40*/  LEA.HI R3, R3, R216, RZ, 0x1 ;  /* 0x000000d803037211 */ /* 0x000fe200078f08ff */
[----:B------:R-:W-:Y:S01]  /*0c50*/  IMAD.IADD R11, R10, 0x1, -R11 ;  /* 0x000000010a0b7824 */ /* 0x000fe200078e0a0b */
[----:B------:R-:W-:Y:S01]  /*0c60*/  SHF.R.S32.HI R8, RZ, 0x5, R8 ;  /* 0x00000005ff087819 */ /* 0x000fe20000011408 */
[----:B------:R-:W-:Y:S01]  /*0c70*/  IMAD.SHL.U32 R2, R19, 0x8, RZ ;  /* 0x0000000813027824 */ /* 0x000fe200078e00ff */
[----:B------:R-:W-:Y:S02]  /*0c80*/  LEA.HI R4, R6, R6, RZ, 0x1 ;  /* 0x0000000606047211 */ /* 0x000fe400078f08ff */
[----:B------:R-:W-:Y:S01]  /*0c90*/  LOP3.LUT R3, R3, 0x3fffffe, RZ, 0xc0, !PT ;  /* 0x03fffffe03037812 */ /* 0x000fe200078ec0ff */
[----:B------:R-:W-:Y:S01]  /*0ca0*/  IMAD R8, R8, 0x10, R11 ;  /* 0x0000001008087824 */ /* 0x000fe200078e020b */
[----:B------:R-:W-:Y:S01]  /*0cb0*/  LOP3.LUT R5, R4, 0x1ffffffe, RZ, 0xc0, !PT ;  /* 0x1ffffffe04057812 */ /* 0x000fe200078ec0ff */
[----:B------:R-:W-:Y:S01]  /*0cc0*/  VIADD R17, R2, 0x40 ;  /* 0x0000004002117836 */ /* 0x000fe20000000000 */
[----:B------:R-:W-:Y:S01]  /*0cd0*/  LOP3.LUT R218, R9, 0x7ffffffc, RZ, 0xc0, !PT ;  /* 0x7ffffffc09da7812 */ /* 0x000fe200078ec0ff */
[----:B------:R-:W-:Y:S01]  /*0ce0*/  IMAD.IADD R3, R216, 0x1, -R3 ;  /* 0x00000001d8037824 */ /* 0x000fe200078e0a03 */
[----:B------:R-:W-:Y:S01]  /*0cf0*/  SHF.R.S32.HI R22, RZ, 0x3, R0 ;  /* 0x00000003ff167819 */ /* 0x000fe20000011400 */
[C---:B------:R-:W-:Y:S01]  /*0d00*/  VIADD R16, R2.reuse, 0x80 ;  /* 0x0000008002107836 */ /* 0x040fe20000000000 */
[----:B------:R-:W-:Y:S01]  /*0d10*/  SHF.R.S32.HI R224, RZ, 0x1f, R2 ;  /* 0x0000001fffe07819 */ /* 0x000fe20000011402 */
[----:B------:R-:W-:Y:S01]  /*0d20*/  VIADD R18, R2, 0xc0 ;  /* 0x000000c002127836 */ /* 0x000fe20000000000 */
[----:B------:R-:W-:Y:S01]  /*0d30*/  SHF.R.S32.HI R223, RZ, 0x1f, R17 ;  /* 0x0000001fffdf7819 */ /* 0x000fe20000011411 */
[----:B------:R-:W-:Y:S01]  /*0d40*/  IMAD.IADD R6, R6, 0x1, -R5 ;  /* 0x0000000106067824 */ /* 0x000fe200078e0a05 */
[----:B------:R-:W-:Y:S01]  /*0d50*/  SHF.R.S32.HI R222, RZ, 0x1f, R16 ;  /* 0x0000001fffde7819 */ /* 0x000fe20000011410 */
[----:B------:R-:W-:Y:S01]  /*0d60*/  IMAD R217, R3, 0x40, R8 ;  /* 0x0000004003d97824 */ /* 0x000fe200078e0208 */
[----:B------:R-:W-:Y:S01]  /*0d70*/  SHF.R.S32.HI R221, RZ, 0x1f, R18 ;  /* 0x0000001fffdd7819 */ /* 0x000fe20000011412 */
[----:B------:R-:W-:-:S02]  /*0d80*/  IMAD.IADD R218, R23, 0x1, -R218 ;  /* 0x0000000117da7824 */ /* 0x000fc400078e0ada */
[----:B------:R-:W-:-:S07]  /*0d90*/  IMAD R219, R6, 0x8, R217 ;  /* 0x0000000806db7824 */ /* 0x000fce00078e02d9 */
.L_x_265:
[----:B------:R-:W-:Y:S01]  /*0da0*/  ULDC.64 UR8, c[0x0][0xc88] ;  /* 0x0003220000087ab9 */ /* 0x000fe20000000a00 */
[----:B------:R-:W-:Y:S01]  /*0db0*/  ULDC UR4, c[0x0][0x424] ;  /* 0x0001090000047ab9 */ /* 0x000fe20000000800 */
[----:B------:R-:W-:-:S03]  /*0dc0*/  UIMAD.WIDE UR6, UR6, 0x4, UR8 ;  /* 0x00000004060678a5 */ /* 0x000fc6000f8e0208 */
[----:B------:R-:W-:-:S03]  /*0dd0*/  ULDC.64 UR8, c[0x0][0xa20] ;  /* 0x0002880000087ab9 */ /* 0x000fc60000000a00 */
[----:B01----:R-:W-:Y:S02]  /*0de0*/  IMAD.U32 R4, RZ, RZ, UR6 ;  /* 0x00000006ff047e24 */ /* 0x003fe4000f8e00ff */
[----:B--2---:R-:W-:Y:S01]  /*0df0*/  IMAD.U32 R5, RZ, RZ, UR7 ;  /* 0x00000007ff057e24 */ /* 0x004fe2000f8e00ff */
[----:B------:R-:W-:-:S04]  /*0e00*/  ULDC.64 UR6, c[0x0][0xa28] ;  /* 0x00028a0000067ab9 */ /* 0x000fc80000000a00 */
[----:B------:R-:W2:Y:S01]  /*0e10*/  LDG.E R4, desc[UR50][R4.64] ;  /* 0x0000003204047981 */ /* 0x000ea2000c1e1900 */
[----:B------:R-:W-:Y:S02]  /*0e20*/  UISETP.NE.U32.AND UP0, UPT, UR6, URZ, UPT ;  /* 0x0000003f0600728c */ /* 0x000fe4000bf05070 */
[----:B------:R-:W-:Y:S02]  /*0e30*/  UISETP.NE.U32.AND UP1, UPT, UR8, URZ, UPT ;  /* 0x0000003f0800728c */ /* 0x000fe4000bf25070 */
[----:B------:R-:W-:Y:S02]  /*0e40*/  UISETP.NE.AND.EX UP0, UPT, UR7, URZ, UPT, UP0 ;  /* 0x0000003f0700728c */ /* 0x000fe4000bf05300 */
[----:B------:R-:W-:-:S04]  /*0e50*/  UISETP.NE.AND.EX UP1, UPT, UR9, URZ, UPT, UP1 ;  /* 0x0000003f0900728c */ /* 0x000fc8000bf25310 */
[----:B------:R-:W-:Y:S02]  /*0e60*/  PLOP3.LUT P0, PT, PT, PT, UP0, 0x80, 0x0 ;  /* 0x000000000000781c */ /* 0x000fe40003f0f008 */
[----:B------:R-:W-:Y:S02]  /*0e70*/  PLOP3.LUT P1, PT, PT, PT, UP1, 0x80, 0x0 ;  /* 0x000000000000781c */ /* 0x000fe40003f2f018 */
[----:B--2---:R-:W-:-:S13]  /*0e80*/  R2UR UR38, R4 ;  /* 0x00000000042672ca */ /* 0x004fda00000e0000 */
[----:B------:R-:W-:Y:S02]  /*0e90*/  USHF.R.S32.HI UR39, URZ, 0x1f, UR38 ;  /* 0x0000001f3f277899 */ /* 0x000fe40008011426 */
[----:B------:R-:W-:Y:S02]  /*0ea0*/  @UP0 ULEA UR6, UP2, UR38, UR6, 0x2 ;  /* 0x0000000626060291 */ /* 0x000fe4000f84103f */
[----:B------:R-:W-:Y:S02]  /*0eb0*/  @UP1 ULEA UR8, UP3, UR38, UR8, 0x2 ;  /* 0x0000000826081291 */ /* 0x000fe4000f86103f */
[----:B------:R-:W-:Y:S02]  /*0ec0*/  @UP0 ULEA.HI.X UR7, UR38, UR7, UR39, 0x2, UP2 ;  /* 0x0000000726070291 */ /* 0x000fe400090f1427 */
[----:B------:R-:W-:Y:S01]  /*0ed0*/  @UP1 ULEA.HI.X UR9, UR38, UR9, UR39, 0x2, UP3 ;  /* 0x0000000926091291 */ /* 0x000fe200098f1427 */
[----:B------:R-:W-:Y:S02]  /*0ee0*/  IMAD.U32 R4, RZ, RZ, UR6 ;  /* 0x00000006ff047e24 */ /* 0x000fe4000f8e00ff */
[----:B------:R-:W-:-:S02]  /*0ef0*/  IMAD.U32 R6, RZ, RZ, UR8 ;  /* 0x00000008ff067e24 */ /* 0x000fc4000f8e00ff */
[----:B------:R-:W-:Y:S01]  /*0f00*/  IMAD.U32 R5, RZ, RZ, UR7 ;  /* 0x00000007ff057e24 */ /* 0x000fe2000f8e00ff */
[----:B------:R-:W-:Y:S01]  /*0f10*/  ULDC.64 UR6, c[0x0][0x418] ;  /* 0x0001060000067ab9 */ /* 0x000fe20000000a00 */
[----:B------:R-:W-:-:S03]  /*0f20*/  IMAD.U32 R7, RZ, RZ, UR9 ;  /* 0x00000009ff077e24 */ /* 0x000fc6000f8e00ff */
[----:B------:R-:W2:Y:S04]  /*0f30*/  @P0 LDG.E R4, desc[UR50][R4.64] ;  /* 0x0000003204040981 */ /* 0x000ea8000c1e1900 */
[----:B---3--:R0:W3:Y:S01]  /*0f40*/  @P1 LDG.E R6, desc[UR50][R6.64] ;  /* 0x0000003206061981 */ /* 0x0080e2000c1e1900 */
[----:B------:R-:W-:Y:S01]  /*0f50*/  UISETP.NE.U32.AND UP0, UPT, UR6, URZ, UPT ;  /* 0x0000003f0600728c */ /* 0x000fe2000bf05070 */
[----:B------:R-:W-:Y:S01]  /*0f60*/  IMAD.MOV.U32 R0, RZ, RZ, RZ ;  /* 0x000000ffff007224 */ /* 0x000fe200078e00ff */
[----:B------:R-:W-:Y:S01]  /*0f70*/  UMOV UR48, URZ ;  /* 0x0000003f00307c82 */ /* 0x000fe20008000000 */
[----:B------:R-:W-:Y:S01]  /*0f80*/  ULDC UR6, c[0x0][0x2f0] ;  /* 0x0000bc0000067ab9 */ /* 0x000fe20000000800 */
[----:B------:R-:W-:Y:S01]  /*0f90*/  UISETP.NE.AND.EX UP0, UPT, UR7, URZ, UPT, UP0 ;  /* 0x0000003f0700728c */ /* 0x000fe2000bf05300 */
[----:B------:R-:W-:Y:S01]  /*0fa0*/  IMAD.MOV.U32 R3, RZ, RZ, RZ ;  /* 0x000000ffff037224 */ /* 0x000fe200078e00ff */
[----:B------:R-:W-:Y:S01]  /*0fb0*/  UMOV UR40, UR5 ;  /* 0x0000000500287c82 */ /* 0x000fe20008000000 */
[----:B------:R-:W-:Y:S01]  /*0fc0*/  CS2R R10, SRZ ;  /* 0x00000000000a7805 */ /* 0x000fe2000001ff00 */
[----:B------:R-:W-:Y:S01]  /*0fd0*/  USEL UR4, UR4, 0x1, UP0 ;  /* 0x0000000104047887 */ /* 0x000fe20008000000 */
[----:B------:R-:W-:Y:S01]  /*0fe0*/  IMAD.MOV.U32 R147, RZ, RZ, RZ ;  /* 0x000000ffff937224 */ /* 0x000fe200078e00ff */
[----:B------:R-:W-:-:S02]  /*0ff0*/  CS2R R108, SRZ ;  /* 0x00000000006c7805 */ /* 0x000fc4000001ff00 */
[----:B------:R-:W-:Y:S01]  /*1000*/  CS2R R144, SRZ ;  /* 0x0000000000907805 */ /* 0x000fe2000001ff00 */
[----:B------:R-:W-:Y:S01]  /*1010*/  UIMAD UR4, UR4, UR6, URZ ;  /* 0x00000006040472a4 */ /* 0x000fe2000f8e023f */
[----:B------:R-:W-:Y:S01]  /*1020*/  IMAD.MOV.U32 R150, RZ, RZ, RZ ;  /* 0x000000ffff967224 */ /* 0x000fe200078e00ff */
[----:B------:R-:W-:Y:S02]  /*1030*/  CS2R R30, SRZ ;  /* 0x00000000001e7805 */ /* 0x000fe4000001ff00 */
[----:B------:R-:W-:Y:S02]  /*1040*/  CS2R R100, SRZ ;  /* 0x0000000000647805 */ /* 0x000fe4000001ff00 */
[----:B------:R-:W-:Y:S02]  /*1050*/  CS2R R142, SRZ ;  /* 0x00000000008e7805 */ /* 0x000fe4000001ff00 */
[----:B------:R-:W-:Y:S02]  /*1060*/  CS2R R136, SRZ ;  /* 0x0000000000887805 */ /* 0x000fe4000001ff00 */
[----:B------:R-:W-:-:S02]  /*1070*/  CS2R R34, SRZ ;  /* 0x0000000000227805 */ /* 0x000fc4000001ff00 */
[----:B------:R-:W-:Y:S02]  /*1080*/  CS2R R92, SRZ ;  /* 0x00000000005c7805 */ /* 0x000fe4000001ff00 */
        /* <DEDUP_REMOVED lines=19> */
[----:B----4-:R-:W-:Y:S02]  /*11c0*/  CS2R R52, SRZ ;  /* 0x0000000000347805 */ /* 0x010fe4000001ff00 */
[----:B------:R-:W-:Y:S02]  /*11d0*/  CS2R R94, SRZ ;  /* 0x00000000005e7805 */ /* 0x000fe4000001ff00 */
[----:B------:R-:W-:Y:S02]  /*11e0*/  CS2R R88, SRZ ;  /* 0x0000000000587805 */ /* 0x000fe4000001ff00 */
[----:B------:R-:W-:Y:S01]  /*11f0*/  CS2R R62, SRZ ;  /* 0x00000000003e7805 */ /* 0x000fe2000001ff00 */
[----:B------:R-:W-:Y:S01]  /*1200*/  IMAD.MOV.U32 R33, RZ, RZ, RZ ;  /* 0x000000ffff217224 */ /* 0x000fe200078e00ff */
        /* <DEDUP_REMOVED lines=19> */
[----:B------:R-:W-:Y:S01]  /*1340*/  CS2R R152, SRZ ;  /* 0x0000000000987805 */ /* 0x000fe2000001ff00 */
[----:B------:R-:W-:Y:S01]  /*1350*/  IMAD.MOV.U32 R8, RZ, RZ, RZ ;  /* 0x000000ffff087224 */ /* 0x000fe200078e00ff */
[----:B------:R-:W-:Y:S02]  /*1360*/  CS2R R40, SRZ ;  /* 0x0000000000287805 */ /* 0x000fe4000001ff00 */
[----:B------:R-:W-:Y:S01]  /*1370*/  CS2R R154, SRZ ;  /* 0x00000000009a7805 */ /* 0x000fe2000001ff00 */
[----:B0-----:R-:W-:Y:S01]  /*1380*/  IMAD.MOV.U32 R7, RZ, RZ, RZ ;  /* 0x000000ffff077224 */ /* 0x001fe200078e00ff */
[----:B------:R-:W-:Y:S02]  /*1390*/  CS2R R156, SRZ ;  /* 0x00000000009c7805 */ /* 0x000fe4000001ff00 */
[----:B--2---:R-:W-:Y:S02]  /*13a0*/  @P0 R2UR UR48, R4 ;  /* 0x00000000043002ca */ /* 0x004fe400000e0000 */
[----:B------:R-:W-:-:S02]  /*13b0*/  PLOP3.LUT P0, PT, PT, PT, PT, 0x80, 0x0 ;  /* 0x000000000000781c */ /* 0x000fc40003f0f070 */
[----:B---3--:R-:W-:Y:S01]  /*13c0*/  @P1 R2UR UR4, R6 ;  /* 0x00000000060412ca */ /* 0x008fe200000e0000 */
[----:B------:R-:W-:-:S14]  /*13d0*/  @P1 BRA `(.L_x_220) ;  /* 0x0000000000341947 */ /* 0x000fdc0003800000 */
[----:B------:R-:W-:Y:S02]  /*13e0*/  ULDC.64 UR6, c[0x0][0xa08] ;  /* 0x0002820000067ab9 */ /* 0x000fe40000000a00 */
[----:B------:R-:W-:-:S04]  /*13f0*/  ISETP.NE.U32.AND P1, PT, RZ, UR6, PT ;  /* 0x00000006ff007c0c */ /* 0x000fc8000bf25070 */
[----:B------:R-:W-:-:S13]  /*1400*/  ISETP.NE.AND.EX P1, PT, RZ, UR7, PT, P1 ;  /* 0x00000007ff007c0c */ /* 0x000fda000bf25310 */
[----:B------:R-:W-:Y:S05]  /*1410*/  @!P1 BRA `(.L_x_220) ;  /* 0x0000000000249947 */ /* 0x000fea0003800000 */
[----:B------:R-:W-:Y:S02]  /*1420*/  ULDC.64 UR4, c[0x0][0xa08] ;  /* 0x0002820000047ab9 */ /* 0x000fe40000000a00 */
[----:B------:R-:W-:-:S06]  /*1430*/  UIMAD.WIDE UR4, UR38, 0x4, UR4 ;  /* 0x00000004260478a5 */ /* 0x000fcc000f8e0204 */
[----:B------:R-:W-:Y:S02]  /*1440*/  IMAD.U32 R4, RZ, RZ, UR4 ;  /* 0x00000004ff047e24 */ /* 0x000fe4000f8e00ff */
[----:B------:R-:W-:-:S05]  /*1450*/  IMAD.U32 R5, RZ, RZ, UR5 ;  /* 0x00000005ff057e24 */ /* 0x000fca000f8e00ff */
[----:B------:R-:W2:Y:S04]  /*1460*/  LDG.E R9, desc[UR50][R4.64] ;  /* 0x0000003204097981 */ /* 0x000ea8000c1e1900 */
[----:B------:R-:W3:Y:S01]  /*1470*/  LDG.E R6, desc[UR50][R4.64+0x4] ;  /* 0x0000043204067981 */ /* 0x000ee2000c1e1900 */
[----:B--2---:R-:W-:Y:S02]  /*1480*/  R2UR UR4, R9 ;  /* 0x00000000090472ca */ /* 0x004fe400000e0000 */
[----:B---3--:R-:W-:-:S13]  /*1490*/  R2UR UR5, R6 ;  /* 0x00000000060572ca */ /* 0x008fda00000e0000 */
[----:B------:R-:W-:-:S12]  /*14a0*/  UIADD3 UR4, -UR4, UR5, URZ ;  /* 0x0000000504047290 */ /* 0x000fd8000fffe13f */
.L_x_220:
[----:B------:R-:W-:Y:S01]  /*14b0*/  UIADD3 UR48, -UR48, UR4, URZ ;  /* 0x0000000430307290 */ /* 0x000fe2000fffe13f */
[----:B------:R-:W-:Y:S01]  /*14c0*/  CS2R R4, SRZ ;  /* 0x0000000000047805 */ /* 0x000fe2000001ff00 */
[----:B------:R-:W-:Y:S01]  /*14d0*/  UMOV UR41, UR45 ;  /* 0x0000002d00297c82 */ /* 0x000fe20008000000 */
[----:B------:R-:W-:Y:S01]  /*14e0*/  CS2R R158, SRZ ;  /* 0x00000000009e7805 */ /* 0x000fe2000001ff00 */
[----:B------:R-:W-:Y:S01]  /*14f0*/  UISETP.GE.AND UP0, UPT, UR48, 0x1, UPT ;  /* 0x000000013000788c */ /* 0x000fe2000bf06270 */
[----:B------:R-:W-:Y:S01]  /*1500*/  IMAD.MOV.U32 R9, RZ, RZ, RZ ;  /* 0x000000ffff097224 */ /* 0x000fe200078e00ff */
[----:B------:R-:W-:Y:S01]  /*1510*/  UIADD3 UR4, UR48, 0x7f, URZ ;  /* 0x0000007f30047890 */ /* 0x000fe2000fffe03f */
[----:B------:R-:W-:Y:S01]  /*1520*/  IMAD.MOV.U32 R32, RZ, RZ, RZ ;  /* 0x000000ffff207224 */ /* 0x000fe200078e00ff */
[----:B------:R-:W-:Y:S01]  /*1530*/  CS2R R160, SRZ ;  /* 0x0000000000a07805 */ /* 0x000fe2000001ff00 */
[----:B------:R-:W-:Y:S01]  /*1540*/  IMAD.MOV.U32 R6, RZ, RZ, RZ ;  /* 0x000000ffff067224 */ /* 0x000fe200078e00ff */
[----:B------:R-:W-:Y:S01]  /*1550*/  PLOP3.LUT P1, PT, PT, PT, UP0, 0x80, 0x0 ;  /* 0x000000000000781c */ /* 0x000fe20003f2f008 */
[----:B------:R-:W-:Y:S01]  /*1560*/  USHF.R.S32.HI UR5, URZ, 0x1f, UR4 ;  /* 0x0000001f3f057899 */ /* 0x000fe20008011404 */
[----:B------:R-:W-:-:S02]  /*1570*/  CS2R R24, SRZ ;  /* 0x0000000000187805 */ /* 0x000fc4000001ff00 */
[----:B------:R-:W-:Y:S01]  /*1580*/  CS2R R162, SRZ ;  /* 0x0000000000a27805 */ /* 0x000fe2000001ff00 */
[----:B------:R-:W-:-:S08]  /*1590*/  ULEA.HI UR5, UR5, UR4, URZ, 0x7 ;  /* 0x0000000405057291 */ /* 0x000fd0000f8f383f */
[----:B------:R-:W-:Y:S05]  /*15a0*/  @!P1 BRA `(.L_x_221) ;  /* 0x0000006400589947 */ /* 0x000fea0003800000 */
[----:B------:R-:W0:Y:S01]  /*15b0*/  SHFL.IDX PT, R0, R216, RZ, 0x1f ;  /* 0x00001fffd8007589 */ /* 0x000e2200000e0000 */
[----:B------:R-:W1:Y:S01]  /*15c0*/  S2UR UR46, SR_CgaCtaId ;  /* 0x00000000002e79c3 */ /* 0x000e620000008800 */
[----:B------:R-:W-:Y:S01]  /*15d0*/  UMOV UR52, 0x400 ;  /* 0x0000040000347882 */ /* 0x000fe20000000000 */
[----:B------:R-:W-:Y:S01]  /*15e0*/  USHF.R.S32.HI UR47, URZ, 0x7, UR5 ;  /* 0x000000073f2f7899 */ /* 0x000fe20008011405 */
[----:B0-----:R-:W-:Y:S01]  /*15f0*/  R2UR UR4, R0 ;  /* 0x00000000000472ca */ /* 0x001fe200000e0000 */
[----:B-1----:R-:W-:-:S04]  /*1600*/  ULEA UR52, UR46, UR52, 0x18 ;  /* 0x000000342e347291 */ /* 0x002fc8000f8ec03f */
[----:B------:R-:W-:-:S04]  /*1610*/  UIADD3 UR7, UR52, 0x20400, URZ ;  /* 0x0002040034077890 */ /* 0x000fc8000fffe03f */
[----:B------:R-:W-:-:S04]  /*1620*/  ULOP3.LUT UP0, URZ, UR7, 0x3ff, URZ, 0xc0, !UPT ;  /* 0x000003ff073f7892 */ /* 0x000fc8000f80c03f */
[----:B------:R-:W-:Y:S02]  /*1630*/  ULEA.HI UR6, UR4, UR4, URZ, 0x1 ;  /* 0x0000000404067291 */ /* 0x000fe4000f8f083f */
[----:B------:R-:W-:Y:S02]  /*1640*/  PLOP3.LUT P0, PT, PT, PT, UP0, 0x80, 0x0 ;  /* 0x000000000000781c */ /* 0x000fe40003f0f008 */
[----:B------:R-:W-:-:S04]  /*1650*/  ULOP3.LUT UR6, UR6, 0x1e, URZ, 0xc0, !UPT ;  /* 0x0000001e06067892 */ /* 0x000fc8000f8ec03f */
[----:B------:R-:W-:-:S04]  /*1660*/  UIADD3 UR6, UR4, -UR6, URZ ;  /* 0x8000000604067290 */ /* 0x000fc8000fffe03f */
[----:B------:R-:W-:-:S04]  /*1670*/  ULEA UR6, UR6, UR7, 0xd ;  /* 0x0000000706067291 */ /* 0x000fc8000f8e683f */
[----:B------:R-:W-:-:S04]  /*1680*/  USHF.R.U32.HI UR6, URZ, 0x4, UR6 ;  /* 0x000000043f067899 */ /* 0x000fc80008011606 */
[----:B------:R-:W-:Y:S01]  /*1690*/  ULOP3.LUT UR54, UR6, 0x3fff, URZ, 0xc0, !UPT ;  /* 0x00003fff06367892 */ /* 0x000fe2000f8ec03f */
[----:B------:R-:W-:Y:S11]  /*16a0*/  @!P0 BRA `(.L_x_222) ;  /* 0x0000000000408947 */ /* 0x000ff60003800000 */
[----:B------:R-:W-:Y:S01]  /*16b0*/  MOV R0, 0x0 ;  /* 0x0000000000007802 */ /* 0x000fe20000000f00 */
[----:B------:R-:W-:Y:S01]  /*16c0*/  ULDC.64 UR4, c[0x4][0xc0] ;  /* 0x0100300000047ab9 */ /* 0x000fe20000000a00 */
[----:B------:R-:W-:Y:S01]  /*16d0*/  ULDC.64 UR6, c[0x4][0x30] ;  /* 0x01000c0000067ab9 */ /* 0x000fe20000000a00 */
[----:B------:R-:W-:Y:S01]  /*16e0*/  IMAD.U32 R4, RZ, RZ, UR4 ;  /* 0x00000004ff047e24 */ /* 0x000fe2000f8e00ff */
[----:B------:R0:W1:Y:S01]  /*16f0*/  LDC.64 R14, c[0x4][R0] ;  /* 0x01000000000e7b82 */ /* 0x0000620000000a00 */
[----:B------:R-:W-:Y:S01]  /*1700*/  IMAD.U32 R5, RZ, RZ, UR5 ;  /* 0x00000005ff057e24 */ /* 0x000fe2000f8e00ff */
[----:B------:R-:W-:Y:S01]  /*1710*/  ULDC.64 UR4, c[0x4][0xc8] ;  /* 0x0100320000047ab9 */ /* 0x000fe20000000a00 */
[----:B------:R-:W-:Y:S02]  /*1720*/  IMAD.U32 R10, RZ, RZ, UR6 ;  /* 0x00000006ff0a7e24 */ /* 0x000fe4000f8e00ff */
[----:B------:R-:W-:Y:S02]  /*1730*/  IMAD.U32 R6, RZ, RZ, UR4 ;  /* 0x00000004ff067e24 */ /* 0x000fe4000f8e00ff */
[----:B------:R-:W-:-:S02]  /*1740*/  IMAD.U32 R7, RZ, RZ, UR5 ;  /* 0x00000005ff077e24 */ /* 0x000fc4000f8e00ff */
[----:B------:R-:W-:Y:S02]  /*1750*/  IMAD.U32 R11, RZ, RZ, UR7 ;  /* 0x00000007ff0b7e24 */ /* 0x000fe4000f8e00ff */
[----:B------:R-:W-:Y:S02]  /*1760*/  IMAD.MOV.U32 R8, RZ, RZ, 0x70 ;  /* 0x00000070ff087424 */ /* 0x000fe400078e00ff */
[----:B------:R-:W-:Y:S02]  /*1770*/  IMAD.MOV.U32 R12, RZ, RZ, 0x1 ;  /* 0x00000001ff0c7424 */ /* 0x000fe400078e00ff */
[----:B0-----:R-:W-:-:S07]  /*1780*/  IMAD.MOV.U32 R13, RZ, RZ, RZ ;  /* 0x000000ffff0d7224 */ /* 0x001fce00078e00ff */
[----:B------:R-:W-:-:S07]  /*1790*/  LEPC R20, `(.L_x_222) ;  /* 0x000000001014794e */ /* 0x000fce0000000000 */
[----:B-1----:R-:W-:Y:S05]  /*17a0*/  CALL.ABS.NOINC R14 ;  /* 0x000000000e007343 */ /* 0x002fea0003c00000 */
.L_x_222:
        /* <DEDUP_REMOVED lines=10> */
[----:B------:R-:W-:Y:S02]  /*1850*/  @UP0 ULDC.64 UR16, c[0x0][0x9a8] ;  /* 0x00026a0000100ab9 */ /* 0x000fe40000000a00 */
[----:B------:R-:W-:Y:S01]  /*1860*/  @UP1 ULDC.64 UR14, c[0x0][0x9b8] ;  /* 0x00026e00000e1ab9 */ /* 0x000fe20000000a00 */
[----:B------:R-:W-:Y:S02]  /*1870*/  @UP0 UIMAD UR8, UR39, UR16, URZ ;  /* 0x00000010270802a4 */ /* 0x000fe4000f8e023f */
[----:B------:R-:W-:Y:S02]  /*1880*/  @UP1 UIMAD UR10, UR39, UR14, URZ ;  /* 0x0000000e270a12a4 */ /* 0x000fe4000f8e023f */
[----:B------:R-:W-:Y:S02]  /*1890*/  @UP0 UIMAD.WIDE.U32 UR12, UR38, UR16, URZ ;  /* 0x00000010260c02a5 */ /* 0x000fe4000f8e003f */
[----:B------:R-:W-:Y:S02]  /*18a0*/  @UP0 UIMAD UR17, UR38, UR17, UR8 ;  /* 0x00000011261102a4 */ /* 0x000fe4000f8e0208 */
[----:B------:R-:W-:-:S02]  /*18b0*/  @UP0 USHF.R.S32.HI UR16, URZ, 0x1f, UR45 ;  /* 0x0000001f3f100899 */ /* 0x000fc4000801142d */
[----:B------:R-:W-:Y:S02]  /*18c0*/  @UP1 USHF.R.S32.HI UR19, URZ, 0x1f, UR45 ;  /* 0x0000001f3f131899 */ /* 0x000fe4000801142d */
[----:B------:R-:W-:Y:S02]  /*18d0*/  @UP1 UIMAD.WIDE.U32 UR8, UR38, UR14, URZ ;  /* 0x0000000e260812a5 */ /* 0x000fe4000f8e003f */
[----:B------:R-:W-:Y:S02]  /*18e0*/  @UP1 UIMAD UR18, UR38, UR15, UR10 ;  /* 0x0000000f261212a4 */ /* 0x000fe4000f8e020a */
[----:B------:R-:W-:Y:S01]  /*18f0*/  @UP0 UIADD3 UR13, UR13, UR17, URZ ;  /* 0x000000110d0d0290 */ /* 0x000fe2000fffe03f */
[----:B------:R-:W-:Y:S01]  /*1900*/  @UP0 ULDC.64 UR14, c[0x0][0x9b0] ;  /* 0x00026c00000e0ab9 */ /* 0x000fe20000000a00 */
[----:B------:R-:W-:Y:S01]  /*1910*/  @UP1 ULDC.64 UR10, c[0x0][0x9c0] ;  /* 0x00027000000a1ab9 */ /* 0x000fe20000000a00 */
[----:B------:R-:W-:Y:S02]  /*1920*/  @UP0 UIMAD UR16, UR16, UR14, URZ ;  /* 0x0000000e101002a4 */ /* 0x000fe4000f8e023f */
[----:B------:R-:W-:-:S02]  /*1930*/  @UP1 UIMAD UR17, UR19, UR10, URZ ;  /* 0x0000000a131112a4 */ /* 0x000fc4000f8e023f */
[----:B------:R-:W-:Y:S02]  /*1940*/  @UP1 UIADD3 UR9, UR9, UR18, URZ ;  /* 0x0000001209091290 */ /* 0x000fe4000fffe03f */
[----:B------:R-:W-:Y:S02]  /*1950*/  @UP0 UIMAD UR16, UR45, UR15, UR16 ;  /* 0x0000000f2d1002a4 */ /* 0x000fe4000f8e0210 */
[----:B------:R-:W-:Y:S02]  /*1960*/  @UP1 UIMAD UR17, UR45, UR11, UR17 ;  /* 0x0000000b2d1112a4 */ /* 0x000fe4000f8e0211 */
[----:B------:R-:W-:Y:S02]  /*1970*/  @UP0 UIMAD.WIDE.U32 UR14, UR45, UR14, UR12 ;  /* 0x0000000e2d0e02a5 */ /* 0x000fe4000f8e000c */
[----:B------:R-:W-:Y:S02]  /*1980*/  @UP1 UIMAD.WIDE.U32 UR10, UR45, UR10, UR8 ;  /* 0x0000000a2d0a12a5 */ /* 0x000fe4000f8e0008 */
[----:B------:R-:W-:-:S02]  /*1990*/  @UP0 UIADD3 UR9, UR15, UR16, URZ ;  /* 0x000000100f090290 */ /* 0x000fc4000fffe03f */
[----:B------:R-:W-:Y:S02]  /*19a0*/  @UP0 ULEA UR4, UP2, UR14, UR4, 0x2 ;  /* 0x000000040e040291 */ /* 0x000fe4000f84103f */
[----:B------:R-:W-:Y:S02]  /*19b0*/  @UP1 UIADD3 UR8, UR11, UR17, URZ ;  /* 0x000000110b081290 */ /* 0x000fe4000fffe03f */
[----:B------:R-:W-:Y:S02]  /*19c0*/  @UP1 ULEA UR6, UP3, UR10, UR6, 0x2 ;  /* 0x000000060a061291 */ /* 0x000fe4000f86103f */
[----:B------:R-:W-:Y:S01]  /*19d0*/  @UP0 ULEA.HI.X UR5, UR14, UR5, UR9, 0x2, UP2 ;  /* 0x000000050e050291 */ /* 0x000fe200090f1409 */
[----:B------:R-:W-:Y:S01]  /*19e0*/  IMAD.U32 R4, RZ, RZ, UR4 ;  /* 0x00000004ff047e24 */ /* 0x000fe2000f8e00ff */
[----:B------:R-:W-:Y:S02]  /*19f0*/  @UP1 ULEA.HI.X UR7, UR10, UR7, UR8, 0x2, UP3 ;  /* 0x000000070a071291 */ /* 0x000fe400098f1408 */
[----:B------:R-:W-:-:S02]  /*1a00*/  IMAD.U32 R8, RZ, RZ, UR6 ;  /* 0x00000006ff087e24 */ /* 0x000fc4000f8e00ff */
[----:B------:R-:W-:Y:S02]  /*1a10*/  IMAD.U32 R5, RZ, RZ, UR5 ;  /* 0x00000005ff057e24 */ /* 0x000fe4000f8e00ff */
[----:B------:R-:W-:-:S03]  /*1a20*/  IMAD.U32 R9, RZ, RZ, UR7 ;  /* 0x00000007ff097e24 */ /* 0x000fc6000f8e00ff */
[----:B------:R-:W2:Y:S04]  /*1a30*/  @P0 LDG.E R3, desc[UR50][R4.64] ;  /* 0x0000003204030981 */ /* 0x000ea8000c1e1900 */
[----:B------:R-:W2:Y:S01]  /*1a40*/  @P1 LDG.E R0, desc[UR50][R8.64] ;  /* 0x0000003208001981 */ /* 0x000ea2000c1e1900 */
[----:B------:R-:W-:Y:S01]  /*1a50*/  ULEA.HI UR4, UR43, UR43, URZ, 0x1 ;  /* 0x0000002b2b047291 */ /* 0x000fe2000f8f083f */
[----:B------:R-:W0:Y:S03]  /*1a60*/  S2R R20, SR_TID.X ;  /* 0x0000000000147919 */ /* 0x000e260000002100 */
[----:B------:R-:W-:-:S04]  /*1a70*/  ULOP3.LUT UR4, UR4, 0xfffffffe, URZ, 0xc0, !UPT ;  /* 0xfffffffe04047892 */ /* 0x000fc8000f8ec03f */
[----:B------:R-:W-:-:S06]  /*1a80*/  UIADD3 UR4, UR43, -UR4, URZ ;  /* 0x800000042b047290 */ /* 0x000fcc000fffe03f */
[----:B------:R-:W-:Y:S01]  /*1a90*/  IMAD.U32 R7, RZ, RZ, UR4 ;  /* 0x00000004ff077e24 */ /* 0x000fe2000f8e00ff */
[----:B------:R-:W-:-:S04]  /*1aa0*/  ULDC UR4, c[0x0][0x9d8] ;  /* 0x0002760000047ab9 */ /* 0x000fc80000000800 */
[----:B------:R-:W-:-:S04]  /*1ab0*/  SHF.L.U32 R7, R7, 0x1f, RZ ;  /* 0x0000001f07077819 */ /* 0x000fc800000006ff */
[----:B------:R-:W1:Y:S01]  /*1ac0*/  SYNCS.PHASECHK.TRANS64.TRYWAIT P0, [UR52+0x38800], R7 ;  /* 0x03880007ff0075a7 */ /* 0x000e620008000174 */
[----:B0-----:R-:W-:-:S05]  /*1ad0*/  SHF.R.U32.HI R20, RZ, 0x7, R20 ;  /* 0x00000007ff147819 */ /* 0x001fca0000011614 */
[----:B------:R-:W-:Y:S02]  /*1ae0*/  VIADD R6, R20, 0x8 ;  /* 0x0000000814067836 */ /* 0x000fe40000000000 */
[----:B--2---:R-:W-:-:S04]  /*1af0*/  FMUL.FTZ R0, R3, R0 ;  /* 0x0000000003007220 */ /* 0x004fc80000410000 */
[----:B------:R-:W-:Y:S01]  /*1b00*/  FMUL.FTZ R0, R0, UR4 ;  /* 0x0000000400007c20 */ /* 0x000fe20008410000 */
[----:B-1----:R-:W-:Y:S06]  /*1b10*/  @!P0 BRA `(.L_x_223) ;  /* 0x0000010000a48947 */ /* 0x002fec0003800000 */
.L_x_367:
[----:B------:R-:W-:Y:S05]  /*1b20*/  WARPSYNC.ALL ;  /* 0x0000000000007948 */ /* 0x000fea0003800000 */
[----:B------:R-:W-:Y:S01]  /*1b30*/  UISETP.NE.AND UP0, UPT, UR44, 0x3, UPT ;  /* 0x000000032c00788c */ /* 0x000fe2000bf05270 */
[----:B------:R1:W-:Y:S05]  /*1b40*/  BAR.SYNC.DEFER_BLOCKING R6, 0x100 ;  /* 0x000400060000751d */ /* 0x0003ea0000010000 */
[----:B------:R-:W-:-:S13]  /*1b50*/  PLOP3.LUT P0, PT, PT, PT, UP0, 0x80, 0x0 ;  /* 0x000000000000781c */ /* 0x000fda0003f0f008 */
[----:B-1----:R-:W-:Y:S05]  /*1b60*/  @!P0 BRA `(.L_x_224) ;  /* 0x0000000000048947 */ /* 0x002fea0003800000 */
[----:B------:R-:W-:Y:S01]  /*1b70*/  BPT.TRAP 0x1 ;  /* 0x000000040000795c */ /* 0x000fe20000300000 */
.L_x_224:
[----:B------:R-:W-:Y:S01]  /*1b80*/  ULEA UR53, UR36, UR52, 0x3 ;  /* 0x0000003424357291 */ /* 0x000fe2000f8e183f */
[----:B0-----:R-:W-:-:S05]  /*1b90*/  IMAD.U32 R7, RZ, RZ, UR42 ;  /* 0x0000002aff077e24 */ /* 0x001fca000f8e00ff */
[----:B------:R-:W-:-:S04]  /*1ba0*/  SHF.L.U32 R7, R7, 0x1f, RZ ;  /* 0x0000001f07077819 */ /* 0x000fc800000006ff */
[----:B------:R0:W1:Y:S01]  /*1bb0*/  SYNCS.PHASECHK.TRANS64.TRYWAIT P1, [UR53+0x38830], R7 ;  /* 0x03883007ff0075a7 */ /* 0x0000620008020175 */
[----:B------:R-:W-:Y:S05]  /*1bc0*/  @!P0 BRA `(.L_x_225) ;  /* 0x0000000000048947 */ /* 0x000fea0003800000 */
[----:B------:R-:W-:Y:S01]  /*1bd0*/  BPT.TRAP 0x1 ;  /* 0x000000040000795c */ /* 0x000fe20000300000 */
.L_x_225:
[----:B-1----:R-:W-:Y:S05]  /*1be0*/  @P1 BRA `(.L_x_226) ;  /* 0x0000000000081947 */ /* 0x002fea0003800000 */
[----:B------:R-:W1:Y:S02]  /*1bf0*/  SYNCS.PHASECHK.TRANS64.TRYWAIT P1, [UR53+0x38830], R7 ;  /* 0x03883007ff0075a7 */ /* 0x000e640008020175 */
[----:B-1----:R-:W-:Y:S05]  /*1c00*/  @!P1 BRA `(.L_x_227) ;  /* 0x0000010000809947 */ /* 0x002fea0003800000 */
.L_x_226:
        /* <DEDUP_REMOVED lines=66> */
.L_x_228:
[C---:B------:R-:W-:Y:S01]  /*2030*/  FMUL.FTZ R24, R0.reuse, R24 ;  /* 0x0000001800187220 */ /* 0x040fe20000410000 */
[C---:B------:R-:W-:Y:S01]  /*2040*/  FMUL.FTZ R25, R0.reuse, R25 ;  /* 0x0000001900197220 */ /* 0x040fe20000410000 */
[----:B------:R-:W-:Y:S01]  /*2050*/  UIMAD UR6, UR47, -0x80, UR48 ;  /* 0xffffff802f0678a4 */ /* 0x000fe2000f8e0230 */
[C---:B------:R-:W-:Y:S01]  /*2060*/  FMUL.FTZ R28, R0.reuse, R28 ;  /* 0x0000001c001c7220 */ /* 0x040fe20000410000 */
[C---:B------:R-:W-:Y:S01]  /*2070*/  FMUL.FTZ R39, R0.reuse, R39 ;  /* 0x0000002700277220 */ /* 0x040fe20000410000 */
[C---:B------:R-:W-:Y:S01]  /*2080*/  FMUL.FTZ R29, R0.reuse, R29 ;  /* 0x0000001d001d7220 */ /* 0x040fe20000410000 */
[----:B------:R-:W-:Y:S01]  /*2090*/  UIADD3 UR6, UR6, 0x80, URZ ;  /* 0x0000008006067890 */ /* 0x000fe2000fffe03f */
[----:B------:R-:W3:Y:S01]  /*20a0*/  MUFU.TANH R24, R24 ;  /* 0x0000001800187308 */ /* 0x000ee20000002400 */
        /* <DEDUP_REMOVED lines=24> */
[----:B----4-:R-:W-:-:S02]  /*2230*/  IMAD.U32 R39, RZ, RZ, UR6 ;  /* 0x00000006ff277e24 */ /* 0x010fc4000f8e00ff */
        /* <DEDUP_REMOVED lines=15> */
[----:B----4-:R-:W-:-:S02]  /*2330*/  IMAD R38, R218, -0x2, R39 ;  /* 0xfffffffeda267824 */ /* 0x010fc400078e0227 */
[C---:B------:R-:W-:Y:S01]  /*2340*/  FMUL.FTZ R61, R0.reuse, R61 ;  /* 0x0000003d003d7220 */ /* 0x040fe20000410000 */
[C---:B------:R-:W-:Y:S01]  /*2350*/  FMUL.FTZ R64, R0.reuse, R64 ;  /* 0x0000004000407220 */ /* 0x040fe20000410000 */
[C---:B------:R-:W-:Y:S01]  /*2360*/  FMUL.FTZ R58, R0.reuse, R58 ;  /* 0x0000003a003a7220 */ /* 0x040fe20000410000 */
[----:B------:R-:W-:Y:S01]  /*2370*/  FMUL.FTZ R65, R0, R65 ;  /* 0x0000004100417220 */ /* 0x000fe20000410000 */
[----:B------:R-:W-:Y:S01]  /*2380*/  ISETP.GT.AND P2, PT, R38, RZ, PT ;  /* 0x000000ff2600720c */ /* 0x000fe20003f44270 */
[----:B------:R-:W-:Y:S01]  /*2390*/  FMUL.FTZ R59, R0, R59 ;  /* 0x0000003b003b7220 */ /* 0x000fe20000410000 */
[----:B------:R-:W-:Y:S01]  /*23a0*/  MUFU.TANH R32, R32 ;  /* 0x0000002000207308 */ /* 0x000fe20000002400 */
[----:B------:R-:W-:Y:S01]  /*23b0*/  ISETP.GT.AND P1, PT, R38, 0x1, PT ;  /* 0x000000012600780c */ /* 0x000fe20003f24270 */
[----:B------:R-:W-:Y:S01]  /*23c0*/  FMUL.FTZ R68, R0, R68 ;  /* 0x0000004400447220 */ /* 0x000fe20000410000 */
[----:B------:R-:W-:Y:S01]  /*23d0*/  ISETP.GT.AND P6, PT, R38, 0x8, PT ;  /* 0x000000082600780c */ /* 0x000fe20003fc4270 */
[----:B------:R-:W-:Y:S01]  /*23e0*/  FMUL.FTZ R69, R0, R69 ;  /* 0x0000004500457220 */ /* 0x000fe20000410000 */
[----:B---3--:R-:W-:Y:S01]  /*23f0*/  FSEL R39, R24, -INF , P2 ;  /* 0xff80000018277808 */ /* 0x008fe20001000000 */
[----:B------:R-:W-:Y:S01]  /*2400*/  FMUL.FTZ R72, R0, R72 ;  /* 0x0000004800487220 */ /* 0x000fe20000410000 */
[C---:B------:R-:W-:Y:S01]  /*2410*/  ISETP.GT.AND P5, PT, R38.reuse, 0x9, PT ;  /* 0x000000092600780c */ /* 0x040fe20003fa4270 */
[----:B-1----:R-:W1:Y:S01]  /*2420*/  MUFU.TANH R4, R26 ;  /* 0x0000001a00047308 */ /* 0x002e620000002400 */
[----:B------:R-:W-:Y:S01]  /*2430*/  ISETP.GT.AND P4, PT, R38, 0x10, PT ;  /* 0x000000102600780c */ /* 0x000fe20003f84270 */
[----:B------:R-:W-:Y:S01]  /*2440*/  FMUL.FTZ R66, R0, R66 ;  /* 0x0000004200427220 */ /* 0x000fe20000410000 */
[----:B------:R-:W-:Y:S01]  /*2450*/  ISETP.GT.AND P3, PT, R38, 0x11, PT ;  /* 0x000000112600780c */ /* 0x000fe20003f64270 */
        /* <DEDUP_REMOVED lines=10> */
[----:B------:R-:W-:Y:S01]  /*2500*/  FMUL.FTZ R85, R0, R85 ;  /* 0x0000005500557220 */ /* 0x000fe20000410000 */
[----:B------:R-:W-:Y:S01]  /*2510*/  ULDC UR10, c[0x0][0x988] ;  /* 0x00026200000a7ab9 */ /* 0x000fe20000000800 */
[----:B------:R3:W-:Y:S01]  /*2520*/  MUFU.TANH R14, R42 ;  /* 0x0000002a000e7308 */ /* 0x0007e20000002400 */
[----:B-1----:R-:W-:Y:S01]  /*2530*/  FSEL R4, R4, -INF , P2 ;  /* 0xff80000004047808 */ /* 0x002fe20001000000 */
[----:B------:R-:W-:Y:S01]  /*2540*/  FMUL.FTZ R78, R0, R78 ;  /* 0x0000004e004e7220 */ /* 0x000fe20000410000 */
[----:B------:R-:W-:Y:S01]  /*2550*/  ISETP.GT.AND P2, PT, R38, 0x18, PT ;  /* 0x000000182600780c */ /* 0x000fe20003f44270 */
[C---:B------:R-:W-:Y:S01]  /*2560*/  FMUL.FTZ R79, R0.reuse, R79 ;  /* 0x0000004f004f7220 */ /* 0x040fe20000410000 */
[----:B------:R-:W-:Y:S01]  /*2570*/  P2R R88, PR, RZ, 0x1 ;  /* 0x00000001ff587803 */ /* 0x000fe20000000000 */
[----:B------:R-:W-:Y:S01]  /*2580*/  FMUL.FTZ R82, R0, R82 ;  /* 0x0000005200527220 */ /* 0x000fe20000410000 */
[----:B------:R-:W-:Y:S01]  /*2590*/  FSEL R12, R12, -INF , P2 ;  /* 0xff8000000c0c7808 */ /* 0x000fe20001000000 */
[----:B------:R-:W1:Y:S01]  /*25a0*/  MUFU.TANH R5, R27 ;  /* 0x0000001b00057308 */ /* 0x000e620000002400 */
[----:B---3--:R-:W-:Y:S01]  /*25b0*/  FSEL R42, R25, -INF , P1 ;  /* 0xff800000192a7808 */ /* 0x008fe20000800000 */
        /* <DEDUP_REMOVED lines=8> */
[----:B-1----:R-:W-:Y:S02]  /*2640*/  FSEL R5, R5, -INF , P1 ;  /* 0xff80000005057808 */ /* 0x002fe40000800000 */
[----:B------:R-:W-:Y:S01]  /*2650*/  ISETP.GT.AND P1, PT, R38, 0x19, PT ;  /* 0x000000192600780c */ /* 0x000fe20003f24270 */
[----:B------:R-:W-:Y:S03]  /*2660*/  SYNCS.ARRIVE.TRANS64.RED.A1T0 RZ, [UR6], RZ ;  /* 0x000000ffffff79a7 */ /* 0x000fe60008100406 */
[----:B------:R-:W-:Y:S01]  /*2670*/  FSEL R13, R13, -INF , P1 ;  /* 0xff8000000d0d7808 */ /* 0x000fe20000800000 */
[----:B------:R-:W1:Y:S01]  /*2680*/  MUFU.TANH R8, R30 ;  /* 0x0000001e00087308 */ /* 0x000e620000002400 */
[----:B---3--:R-:W-:-:S04]  /*2690*/  FSEL R43, R28, -INF , P6 ;  /* 0xff8000001c2b7808 */ /* 0x008fc80003000000 */
[----:B------:R-:W-:-:S03]  /*26a0*/  FMNMX.FTZ R25, R43, R24, !PT ;  /* 0x000000182b197209 */ /* 0x000fc60007810000 */
[----:B------:R-:W-:Y:S08]  /*26b0*/  MUFU.TANH R37, R37 ;  /* 0x0000002500257308 */ /* 0x000ff00000002400 */
[----:B------:R3:W-:Y:S01]  /*26c0*/  MUFU.TANH R20, R46 ;  /* 0x0000002e00147308 */ /* 0x0007e20000002400 */
[----:B-1----:R-:W-:Y:S02]  /*26d0*/  FSEL R8, R8, -INF , P6 ;  /* 0xff80000008087808 */ /* 0x002fe40003000000 */
[----:B------:R-:W-:-:S04]  /*26e0*/  ISETP.GT.AND P6, PT, R38, 0x20, PT ;  /* 0x000000202600780c */ /* 0x000fc80003fc4270 */
        /* <DEDUP_REMOVED lines=20> */
[----:B------:R-:W3:Y:S08]  /*2830*/  MUFU.TANH R44, R44 ;  /* 0x0000002c002c7308 */ /* 0x000ef00000002400 */
[----:B------:R4:W-:Y:S01]  /*2840*/  MUFU.TANH R27, R55 ;  /* 0x00000037001b7308 */ /* 0x0009e20000002400 */
[----:B-1----:R-:W-:Y:S02]  /*2850*/  FSEL R11, R11, -INF , P3 ;  /* 0xff8000000b0b7808 */ /* 0x002fe40001800000 */
[----:B------:R-:W-:-:S04]  /*2860*/  ISETP.GT.AND P3, PT, R38, 0x29, PT ;  /* 0x000000292600780c */ /* 0x000fc80003f64270 */
[----:B------:R-:W-:Y:S01]  /*2870*/  FSEL R21, R21, -INF , P3 ;  /* 0xff80000015157808 */ /* 0x000fe20001800000 */
[----:B------:R-:W-:Y:S01]  /*2880*/  MUFU.TANH R45, R45 ;  /* 0x0000002d002d7308 */ /* 0x000fe20000002400 */
[----:B----4-:R-:W-:Y:S02]  /*2890*/  FSEL R55, R36, -INF , P2 ;  /* 0xff80000024377808 */ /* 0x010fe40001000000 */
[----:B---3--:R-:W-:Y:S02]  /*28a0*/  FSEL R44, R44, -INF , P4 ;  /* 0xff8000002c2c7808 */ /* 0x008fe40002000000 */
[----:B------:R-:W-:Y:S02]  /*28b0*/  FMNMX.FTZ R25, R55, R24, !PT ;  /* 0x0000001837197209 */ /* 0x000fe40007810000 */
[C---:B------:R-:W-:Y:S01]  /*28c0*/  ISETP.GT.AND P2, PT, R38.reuse, 0x30, PT ;  /* 0x000000302600780c */ /* 0x040fe20003f44270 */
[----:B------:R1:W-:Y:S01]  /*28d0*/  MUFU.TANH R30, R62 ;  /* 0x0000003e001e7308 */ /* 0x0003e20000002400 */
[----:B------:R-:W-:-:S07]  /*28e0*/  ISETP.GT.AND P4, PT, R38, 0x40, PT ;  /* 0x000000402600780c */ /* 0x000fce0003f84270 */
[----:B------:R-:W3:Y:S01]  /*28f0*/  MUFU.TANH R48, R48 ;  /* 0x0000003000307308 */ /* 0x000ee20000002400 */
[----:B-1----:R-:W-:Y:S02]  /*2900*/  FSEL R62, R37, -INF , P1 ;  /* 0xff800000253e7808 */ /* 0x002fe40000800000 */
[----:B------:R-:W-:Y:S02]  /*2910*/  ISETP.GT.AND P1, PT, R38, 0x31, PT ;  /* 0x000000312600780c */ /* 0x000fe40003f24270 */
[----:B------:R-:W-:-:S03]  /*2920*/  FMNMX.FTZ R24, R62, R25, !PT ;  /* 0x000000193e187209 */ /* 0x000fc60007810000 */
[----:B------:R1:W-:Y:S08]  /*2930*/  MUFU.TANH R31, R63 ;  /* 0x0000003f001f7308 */ /* 0x0003f00000002400 */
[----:B------:R-:W4:Y:S01]  /*2940*/  MUFU.TANH R49, R49 ;  /* 0x0000003100317308 */ /* 0x000f220000002400 */
[----:B-1----:R-:W-:Y:S02]  /*2950*/  FSEL R63, R40, -INF , P6 ;  /* 0xff800000283f7808 */ /* 0x002fe40003000000 */
[----:B---3--:R-:W-:-:S02]  /*2960*/  FSEL R48, R48, -INF , P2 ;  /* 0xff80000030307808 */ /* 0x008fc40001000000 */
[----:B------:R-:W-:Y:S02]  /*2970*/  FMNMX.FTZ R25, R63, R24, !PT ;  /* 0x000000183f197209 */ /* 0x000fe40007810000 */
[----:B------:R-:W-:Y:S01]  /*2980*/  ISETP.GT.AND P6, PT, R38, 0x38, PT ;  /* 0x000000382600780c */ /* 0x000fe20003fc4270 */
[----:B------:R1:W-:Y:S03]  /*2990*/  MUFU.TANH R34, R70 ;  /* 0x0000004600227308 */ /* 0x0003e60000002400 */
[----:B------:R-:W-:-:S05]  /*29a0*/  FSEL R26, R26, -INF , P6 ;  /* 0xff8000001a1a7808 */ /* 0x000fca0003000000 */
[----:B------:R-:W3:Y:S01]  /*29b0*/  MUFU.TANH R52, R52 ;  /* 0x0000003400347308 */ /* 0x000ee20000002400 */
[----:B-1----:R-:W-:Y:S02]  /*29c0*/  FSEL R70, R41, -INF , P5 ;  /* 0xff80000029467808 */ /* 0x002fe40002800000 */
[----:B----4-:R-:W-:Y:S02]  /*29d0*/  FSEL R49, R49, -INF , P1 ;  /* 0xff80000031317808 */ /* 0x010fe40000800000 */
[----:B------:R-:W-:Y:S02]  /*29e0*/  FMNMX.FTZ R25, R70, R25, !PT ;  /* 0x0000001946197209 */ /* 0x000fe40007810000 */
[----:B------:R-:W-:Y:S01]  /*29f0*/  ISETP.GT.AND P5, PT, R38, 0x39, PT ;  /* 0x000000392600780c */ /* 0x000fe20003fa4270 */
[----:B------:R-:W1:Y:S01]  /*2a00*/  MUFU.TANH R53, R53 ;  /* 0x0000003500357308 */ /* 0x000e620000002400 */
[----:B------:R-:W-:Y:S02]  /*2a10*/  FMNMX.FTZ R24, R44, R25, !PT ;  /* 0x000000192c187209 */ /* 0x000fe40007810000 */
[----:B------:R-:W-:-:S05]  /*2a20*/  FSEL R27, R27, -INF , P5 ;  /* 0xff8000001b1b7808 */ /* 0x000fca0002800000 */
[----:B------:R4:W-:Y:S01]  /*2a30*/  MUFU.TANH R35, R71 ;  /* 0x0000004700237308 */ /* 0x0009e20000002400 */
[----:B---3--:R-:W-:Y:S02]  /*2a40*/  FSEL R52, R52, -INF , P6 ;  /* 0xff80000034347808 */ /* 0x008fe40003000000 */
[----:B------:R-:W-:-:S05]  /*2a50*/  ISETP.GT.AND P6, PT, R38, 0x50, PT ;  /* 0x000000502600780c */ /* 0x000fca0003fc4270 */
[----:B------:R-:W3:Y:S01]  /*2a60*/  MUFU.TANH R56, R56 ;  /* 0x0000003800387308 */ /* 0x000ee20000002400 */
[----:B----4-:R-:W-:Y:S01]  /*2a70*/  FSEL R71, R45, -INF , P3 ;  /* 0xff8000002d477808 */ /* 0x010fe20001800000 */
[----:B------:R-:W-:Y:S01]  /*2a80*/  IMAD.U32 R45, RZ, RZ, UR10 ;  /* 0x0000000aff2d7e24 */ /* 0x000fe2000f8e00ff */
[----:B-1----:R-:W-:Y:S02]  /*2a90*/  FSEL R53, R53, -INF , P5 ;  /* 0xff80000035357808 */ /* 0x002fe40002800000 */
[----:B------:R-:W-:Y:S02]  /*2aa0*/  FMNMX.FTZ R25, R71, R24, !PT ;  /* 0x0000001847197209 */ /* 0x000fe40007810000 */
[----:B------:R-:W-:Y:S01]  /*2ab0*/  ISETP.GT.AND P3, PT, R38, 0x41, PT ;  /* 0x000000412600780c */ /* 0x000fe20003f64270 */
[----:B------:R-:W1:Y:S01]  /*2ac0*/  MUFU.TANH R50, R50 ;  /* 0x0000003200327308 */ /* 0x000e620000002400 */
[----:B------:R-:W-:Y:S02]  /*2ad0*/  FMNMX.FTZ R24, R48, R25, !PT ;  /* 0x0000001930187209 */ /* 0x000fe40007810000 */
[----:B------:R-:W-:-:S02]  /*2ae0*/  ISETP.GT.AND P5, PT, R38, 0x51, PT ;  /* 0x000000512600780c */ /* 0x000fc40003fa4270 */
[----:B------:R-:W-:-:S03]  /*2af0*/  FMNMX.FTZ R25, R49, R24, !PT ;  /* 0x0000001831197209 */ /* 0x000fc60007810000 */
[----:B------:R-:W4:Y:S01]  /*2b00*/  MUFU.TANH R57, R57 ;  /* 0x0000003900397308 */ /* 0x000f220000002400 */
[----:B------:R-:W-:Y:S02]  /*2b10*/  FMNMX.FTZ R24, R52, R25, !PT ;  /* 0x0000001934187209 */ /* 0x000fe40007810000 */
[----:B---3--:R-:W-:Y:S02]  /*2b20*/  FSEL R56, R56, -INF , P4 ;  /* 0xff80000038387808 */ /* 0x008fe40002000000 */
[----:B------:R-:W-:-:S03]  /*2b30*/  FMNMX.FTZ R25, R53, R24, !PT ;  /* 0x0000001835197209 */ /* 0x000fc60007810000 */
[----:B------:R-:W3:Y:S01]  /*2b40*/  MUFU.TANH R51, R51 ;  /* 0x0000003300337308 */ /* 0x000ee20000002400 */
[----:B-1----:R-:W-:Y:S02]  /*2b50*/  FSEL R24, R50, -INF , P2 ;  /* 0xff80000032187808 */ /* 0x002fe40001000000 */
[----:B------:R-:W-:Y:S02]  /*2b60*/  ISETP.GT.AND P2, PT, R38, 0x48, PT ;  /* 0x000000482600780c */ /* 0x000fe40003f44270 */
[----:B------:R-:W-:Y:S02]  /*2b70*/  FMNMX.FTZ R28, R56, R25, !PT ;  /* 0x00000019381c7209 */ /* 0x000fe40007810000 */
[----:B------:R-:W-:Y:S01]  /*2b80*/  FSEL R30, R30, -INF , P2 ;  /* 0xff8000001e1e7808 */ /* 0x000fe20001000000 */
[----:B------:R-:W1:Y:S01]  /*2b90*/  MUFU.TANH R60, R60 ;  /* 0x0000003c003c7308 */ /* 0x000e620000002400 */
[----:B----4-:R-:W-:-:S04]  /*2ba0*/  FSEL R57, R57, -INF , P3 ;  /* 0xff80000039397808 */ /* 0x010fc80001800000 */
[----:B------:R-:W-:-:S03]  /*2bb0*/  FMNMX.FTZ R29, R57, R28, !PT ;  /* 0x0000001c391d7209 */ /* 0x000fc60007810000 */
[----:B------:R-:W4:Y:S01]  /*2bc0*/  MUFU.TANH R61, R61 ;  /* 0x0000003d003d7308 */ /* 0x000f220000002400 */
[----:B---3--:R-:W-:Y:S02]  /*2bd0*/  FSEL R25, R51, -INF , P1 ;  /* 0xff80000033197808 */ /* 0x008fe40000800000 */
[----:B------:R-:W-:-:S04]  /*2be0*/  ISETP.GT.AND P1, PT, R38, 0x49, PT ;  /* 0x000000492600780c */ /* 0x000fc80003f24270 */
[----:B------:R-:W-:Y:S01]  /*2bf0*/  FSEL R31, R31, -INF , P1 ;  /* 0xff8000001f1f7808 */ /* 0x000fe20000800000 */
[----:B------:R-:W3:Y:S01]  /*2c00*/  MUFU.TANH R64, R64 ;  /* 0x0000004000407308 */ /* 0x000ee20000002400 */
[----:B-1----:R-:W-:Y:S02]  /*2c10*/  FSEL R60, R60, -INF , P2 ;  /* 0xff8000003c3c7808 */ /* 0x002fe40001000000 */
[----:B------:R-:W-:Y:S02]  /*2c20*/  ISETP.GT.AND P2, PT, R38, 0x60, PT ;  /* 0x000000602600780c */ /* 0x000fe40003f44270 */
[----:B------:R-:W-:-:S03]  /*2c30*/  FMNMX.FTZ R28, R60, R29, !PT ;  /* 0x0000001d3c1c7209 */ /* 0x000fc60007810000 */
[----:B------:R-:W1:Y:S01]  /*2c40*/  MUFU.TANH R58, R58 ;  /* 0x0000003a003a7308 */ /* 0x000e620000002400 */
[----:B----4-:R-:W-:Y:S02]  /*2c50*/  FSEL R61, R61, -INF , P1 ;  /* 0xff8000003d3d7808 */ /* 0x010fe40000800000 */
[----:B------:R-:W-:Y:S02]  /*2c60*/  ISETP.GT.AND P1, PT, R38, 0x61, PT ;  /* 0x000000612600780c */ /* 0x000fe40003f24270 */
[----:B------:R-:W-:-:S03]  /*2c70*/  FMNMX.FTZ R29, R61, R28, !PT ;  /* 0x0000001c3d1d7209 */ /* 0x000fc60007810000 */
[----:B------:R-:W4:Y:S01]  /*2c80*/  MUFU.TANH R65, R65 ;  /* 0x0000004100417308 */ /* 0x000f220000002400 */
[----:B---3--:R-:W-:-:S04]  /*2c90*/  FSEL R64, R64, -INF , P6 ;  /* 0xff80000040407808 */ /* 0x008fc80003000000 */
[----:B------:R-:W-:-:S03]  /*2ca0*/  FMNMX.FTZ R32, R64, R29, !PT ;  /* 0x0000001d40207209 */ /* 0x000fc60007810000 */
[----:B------:R-:W3:Y:S01]  /*2cb0*/  MUFU.TANH R59, R59 ;  /* 0x0000003b003b7308 */ /* 0x000ee20000002400 */
[----:B-1----:R-:W-:Y:S02]  /*2cc0*/  FSEL R28, R58, -INF , P4 ;  /* 0xff8000003a1c7808 */ /* 0x002fe40002000000 */
[----:B------:R-:W-:-:S04]  /*2cd0*/  ISETP.GT.AND P4, PT, R38, 0x58, PT ;  /* 0x000000582600780c */ /* 0x000fc80003f84270 */
        /* <DEDUP_REMOVED lines=21> */
[----:B------:R-:W-:-:S05]  /*2e30*/  ISETP.GT.AND P6, PT, R38, 0x68, PT ;  /* 0x000000682600780c */ /* 0x000fca0003fc4270 */
[----:B------:R-:W1:Y:S01]  /*2e40*/  MUFU.TANH R76, R76 ;  /* 0x0000004c004c7308 */ /* 0x000e620000002400 */
[----:B----4-:R-:W-:-:S04]  /*2e50*/  FSEL R73, R73, -INF , P1 ;  /* 0xff80000049497808 */ /* 0x010fc80000800000 */
[----:B------:R-:W-:-:S03]  /*2e60*/  FMNMX.FTZ R37, R73, R36, !PT ;  /* 0x0000002449257209 */ /* 0x000fc60007810000 */
[----:B------:R-:W4:Y:S01]  /*2e70*/  MUFU.TANH R77, R77 ;  /* 0x0000004d004d7308 */ /* 0x000f220000002400 */
[----:B---3--:R-:W-:Y:S02]  /*2e80*/  FSEL R33, R67, -INF , P5 ;  /* 0xff80000043217808 */ /* 0x008fe40002800000 */
[----:B------:R-:W-:-:S05]  /*2e90*/  ISETP.GT.AND P5, PT, R38, 0x69, PT ;  /* 0x000000692600780c */ /* 0x000fca0003fa4270 */
[----:B------:R-:W3:Y:S01]  /*2ea0*/  MUFU.TANH R80, R80 ;  /* 0x0000005000507308 */ /* 0x000ee20000002400 */
[----:B-1----:R-:W-:-:S04]  /*2eb0*/  FSEL R76, R76, -INF , P6 ;  /* 0xff8000004c4c7808 */ /* 0x002fc80003000000 */
[----:B------:R-:W-:-:S03]  /*2ec0*/  FMNMX.FTZ R36, R76, R37, !PT ;  /* 0x000000254c247209 */ /* 0x000fc60007810000 */
[----:B------:R-:W1:Y:S01]  /*2ed0*/  MUFU.TANH R74, R74 ;  /* 0x0000004a004a7308 */ /* 0x000e620000002400 */
[----:B----4-:R-:W-:-:S04]  /*2ee0*/  FSEL R77, R77, -INF , P5 ;  /* 0xff8000004d4d7808 */ /* 0x010fc80002800000 */
        /* <DEDUP_REMOVED lines=20> */
[----:B---3--:R-:W-:Y:S01]  /*3030*/  FSEL R78, R78, -INF , P6 ;  /* 0xff8000004e4e7808 */ /* 0x008fe20003000000 */
[----:B------:R-:W3:Y:S06]  /*3040*/  SHFL.BFLY PT, R41, R38, 0x2, 0x1f ;  /* 0x0c401f0026297f89 */ /* 0x000eec00000e0000 */
[----:B------:R-:W5:Y:S01]  /*3050*/  MUFU.TANH R83, R83 ;  /* 0x0000005300537308 */ /* 0x000f620000002400 */
[----:B-1----:R-:W-:-:S07]  /*3060*/  FSEL R79, R79, -INF , P5 ;  /* 0xff8000004f4f7808 */ /* 0x002fce0002800000 */
[----:B------:R-:W1:Y:S01]  /*3070*/  MUFU.TANH R86, R86 ;  /* 0x0000005600567308 */ /* 0x000e620000002400 */
[----:B----4-:R-:W-:-:S07]  /*3080*/  FSEL R82, R82, -INF , P4 ;  /* 0xff80000052527808 */ /* 0x010fce0002000000 */
[----:B------:R-:W4:Y:S01]  /*3090*/  MUFU.TANH R87, R87 ;  /* 0x0000005700577308 */ /* 0x000f220000002400 */
[----:B-----5:R-:W-:Y:S02]  /*30a0*/  FSEL R83, R83, -INF , P3 ;  /* 0xff80000053537808 */ /* 0x020fe40001800000 */
[----:B---3--:R-:W-:-:S05]  /*30b0*/  FMNMX.FTZ R41, R38, R41, !PT ;  /* 0x0000002926297209 */ /* 0x008fca0007810000 */
[----:B------:R-:W3:Y:S01]  /*30c0*/  SHFL.BFLY PT, R182, R41, 0x1, 0x1f ;  /* 0x0c201f0029b67f89 */ /* 0x000ee200000e0000 */
[----:B-1----:R-:W-:Y:S02]  /*30d0*/  FSEL R86, R86, -INF , P2 ;  /* 0xff80000056567808 */ /* 0x002fe40001000000 */
[----:B----4-:R-:W-:Y:S02]  /*30e0*/  FSEL R87, R87, -INF , P1 ;  /* 0xff80000057577808 */ /* 0x010fe40000800000 */
[----:B---3--:R-:W-:Y:S02]  /*30f0*/  FMNMX.FTZ R182, R41, R182, !PT ;  /* 0x000000b629b67209 */ /* 0x008fe40007810000 */
[----:B------:R-:W-:Y:S02]  /*3100*/  FMNMX.FTZ R41, R4, R5, !PT ;  /* 0x0000000504297209 */ /* 0x000fe40007810000 */
        /* <DEDUP_REMOVED lines=15> */
[----:B------:R1:W-:Y:S01]  /*3200*/  MUFU.EX2 R41, R46 ;  /* 0x0000002e00297308 */ /* 0x0003e20000000800 */
[----:B------:R-:W-:-:S01]  /*3210*/  FFMA.FTZ R54, R54, UR10, -R58 ;  /* 0x0000000a36367c23 */ /* 0x000fc2000801083a */
[--C-:B------:R-:W-:Y:S01]  /*3220*/  FFMA.FTZ R62, R62, UR10, -R58.reuse ;  /* 0x0000000a3e3e7c23 */ /* 0x100fe2000801083a */
[----:B------:R-:W-:Y:S01]  /*3230*/  FMNMX.FTZ R40, R12, R43, !PT ;  /* 0x0000002b0c287209 */ /* 0x000fe20007810000 */
[--C-:B------:R-:W-:Y:S01]  /*3240*/  FFMA.FTZ R156, R63, UR10, -R58.reuse ;  /* 0x0000000a3f9c7c23 */ /* 0x100fe2000801083a */
[----:B------:R-:W-:-:S01]  /*3250*/  FFMA.FTZ R70, R70, UR10, -R58 ;  /* 0x0000000a46467c23 */ /* 0x000fc2000801083a */
[--C-:B------:R-:W-:Y:S01]  /*3260*/  FFMA.FTZ R71, R71, UR10, -R58.reuse ;  /* 0x0000000a47477c23 */ /* 0x100fe2000801083a */
[----:B------:R-:W-:Y:S01]  /*3270*/  FMNMX.FTZ R45, R13, R40, !PT ;  /* 0x000000280d2d7209 */ /* 0x000fe20007810000 */
[--C-:B------:R-:W-:Y:S01]  /*3280*/  FFMA.FTZ R40, R55, UR10, -R58.reuse ;  /* 0x0000000a37287c23 */ /* 0x100fe2000801083a */
[----:B------:R-:W-:Y:S01]  /*3290*/  MUFU.EX2 R152, R152 ;  /* 0x0000009800987308 */ /* 0x000fe20000000800 */
[----:B------:R-:W-:-:S01]  /*32a0*/  FFMA.FTZ R49, R49, UR10, -R58 ;  /* 0x0000000a31317c23 */ /* 0x000fc2000801083a */
[----:B------:R-:W-:Y:S01]  /*32b0*/  FMNMX.FTZ R42, R14, R45, !PT ;  /* 0x0000002d0e2a7209 */ /* 0x000fe20007810000 */
[----:B------:R-:W-:-:S01]  /*32c0*/  FFMA.FTZ R53, R53, UR10, -R58 ;  /* 0x0000000a35357c23 */ /* 0x000fc2000801083a */
[--C-:B------:R-:W-:Y:S01]  /*32d0*/  FFMA.FTZ R160, R56, UR10, -R58.reuse ;  /* 0x0000000a38a07c23 */ /* 0x100fe2000801083a */
[----:B------:R-:W-:-:S01]  /*32e0*/  FFMA.FTZ R63, R61, UR10, -R58 ;  /* 0x0000000a3d3f7c23 */ /* 0x000fc2000801083a */
[----:B------:R-:W-:Y:S01]  /*32f0*/  FMNMX.FTZ R45, R15, R42, !PT ;  /* 0x0000002a0f2d7209 */ /* 0x000fe20007810000 */
[----:B------:R-:W-:-:S01]  /*3300*/  FFMA.FTZ R162, R64, UR10, -R58 ;  /* 0x0000000a40a27c23 */ /* 0x000fc2000801083a */
[----:B------:R-:W3:Y:S01]  /*3310*/  MUFU.EX2 R39, R39 ;  /* 0x0000002700277308 */ /* 0x000ee20000000800 */
[----:B------:R-:W-:-:S01]  /*3320*/  FFMA.FTZ R57, R65, UR10, -R58 ;  /* 0x0000000a41397c23 */ /* 0x000fc2000801083a */
[----:B------:R-:W-:Y:S01]  /*3330*/  FMNMX.FTZ R42, R20, R45, !PT ;  /* 0x0000002d142a7209 */ /* 0x000fe20007810000 */
[----:B------:R-:W-:-:S01]  /*3340*/  FFMA.FTZ R68, R68, UR10, -R58 ;  /* 0x0000000a44447c23 */ /* 0x000fc2000801083a */
[--C-:B------:R-:W-:Y:S01]  /*3350*/  FFMA.FTZ R69, R69, UR10, -R58.reuse ;  /* 0x0000000a45457c23 */ /* 0x100fe2000801083a */
[----:B------:R-:W-:-:S01]  /*3360*/  FFMA.FTZ R164, R72, UR10, -R58 ;  /* 0x0000000a48a47c23 */ /* 0x000fc2000801083a */
[----:B------:R-:W-:Y:S01]  /*3370*/  FMNMX.FTZ R47, R21, R42, !PT ;  /* 0x0000002a152f7209 */ /* 0x000fe20007810000 */
[----:B------:R-:W-:-:S01]  /*3380*/  FFMA.FTZ R76, R76, UR10, -R58 ;  /* 0x0000000a4c4c7c23 */ /* 0x000fc2000801083a */
[----:B------:R-:W4:Y:S01]  /*3390*/  MUFU.EX2 R38, R38 ;  /* 0x0000002600267308 */ /* 0x000f220000000800 */
[----:B------:R-:W-:-:S01]  /*33a0*/  FFMA.FTZ R77, R77, UR10, -R58 ;  /* 0x0000000a4d4d7c23 */ /* 0x000fc2000801083a */
[----:B------:R-:W-:Y:S01]  /*33b0*/  FMNMX.FTZ R42, R24, R47, !PT ;  /* 0x0000002f182a7209 */ /* 0x000fe20007810000 */
[----:B------:R-:W-:-:S01]  /*33c0*/  FFMA.FTZ R166, R80, UR10, -R58 ;  /* 0x0000000a50a67c23 */ /* 0x000fc2000801083a */
[----:B------:R-:W-:-:S02]  /*33d0*/  FFMA.FTZ R61, R81, UR10, -R58 ;  /* 0x0000000a513d7c23 */ /* 0x000fc4000801083a */
[----:B------:R-:W-:Y:S02]  /*33e0*/  FMNMX.FTZ R47, R25, R42, !PT ;  /* 0x0000002a192f7209 */ /* 0x000fe40007810000 */
[----:B------:R-:W5:Y:S02]  /*33f0*/  MUFU.EX2 R154, R154 ;  /* 0x0000009a009a7308 */ /* 0x000f640000000800 */
[----:B------:R-:W-:-:S04]  /*3400*/  FMNMX.FTZ R42, R26, R47, !PT ;  /* 0x0000002f1a2a7209 */ /* 0x000fc80007810000 */
[----:B------:R-:W-:Y:S01]  /*3410*/  FMNMX.FTZ R51, R27, R42, !PT ;  /* 0x0000002a1b337209 */ /* 0x000fe20007810000 */
[----:B------:R-:W-:-:S01]  /*3420*/  FFMA.FTZ R42, R44, UR10, -R58 ;  /* 0x0000000a2c2a7c23 */ /* 0x000fc2000801083a */
[----:B------:R-:W-:Y:S02]  /*3430*/  MUFU.EX2 R43, R54 ;  /* 0x00000036002b7308 */ /* 0x000fe40000000800 */
[----:B------:R-:W-:-:S04]  /*3440*/  FMNMX.FTZ R44, R28, R51, !PT ;  /* 0x000000331c2c7209 */ /* 0x000fc80007810000 */
[----:B------:R-:W-:Y:S02]  /*3450*/  FMNMX.FTZ R51, R29, R44, !PT ;  /* 0x0000002c1d337209 */ /* 0x000fe40007810000 */
        /* <DEDUP_REMOVED lines=8> */
[----:B------:R-:W-:Y:S01]  /*34e0*/  FMNMX.FTZ R55, R35, R44, !PT ;  /* 0x0000002c23377209 */ /* 0x000fe20007810000 */
[----:B------:R-:W-:-:S01]  /*34f0*/  FFMA.FTZ R44, R52, UR10, -R58 ;  /* 0x0000000a342c7c23 */ /* 0x000fc2000801083a */
[----:B------:R-:W-:Y:S02]  /*3500*/  MUFU.EX2 R47, R70 ;  /* 0x00000046002f7308 */ /* 0x000fe40000000800 */
[----:B-1----:R-:W-:-:S04]  /*3510*/  FMNMX.FTZ R46, R36, R55, !PT ;  /* 0x00000037242e7209 */ /* 0x002fc80007810000 */
        /* <DEDUP_REMOVED lines=11> */
[----:B------:R1:W-:Y:S03]  /*35d0*/  MUFU.EX2 R55, R50 ;  /* 0x0000003200377308 */ /* 0x0003e60000000800 */
[----:B------:R-:W1:Y:S05]  /*35e0*/  SHFL.BFLY PT, R59, R48, 0x2, 0x1f ;  /* 0x0c401f00303b7f89 */ /* 0x000e6a00000e0000 */
[----:B------:R-:W-:Y:S08]  /*35f0*/  MUFU.EX2 R49, R49 ;  /* 0x0000003100317308 */ /* 0x000ff00000000800 */
[----:B------:R-:W-:Y:S08]  /*3600*/  MUFU.EX2 R44, R44 ;  /* 0x0000002c002c7308 */ /* 0x000ff00000000800 */
[----:B------:R-:W-:Y:S01]  /*3610*/  MUFU.EX2 R53, R53 ;  /* 0x0000003500357308 */ /* 0x000fe20000000800 */
[----:B-1----:R-:W-:Y:S01]  /*3620*/  FMNMX.FTZ R50, R48, R59, !PT ;  /* 0x0000003b30327209 */ /* 0x002fe20007810000 */
[----:B------:R-:W-:-:S02]  /*3630*/  IMAD.U32 R48, RZ, RZ, UR10 ;  /* 0x0000000aff307e24 */ /* 0x000fc4000f8e00ff */
[----:B------:R-:W-:-:S02]  /*3640*/  FFMA.FTZ R59, R73, UR10, -R58 ;  /* 0x0000000a493b7c23 */ /* 0x000fc4000801083a */
[----:B------:R-:W1:Y:S02]  /*3650*/  SHFL.BFLY PT, R171, R50, 0x1, 0x1f ;  /* 0x0c201f0032ab7f89 */ /* 0x000e6400000e0000 */
[----:B------:R-:W-:Y:S08]  /*3660*/  MUFU.EX2 R160, R160 ;  /* 0x000000a000a07308 */ /* 0x000ff00000000800 */
[----:B------:R-:W-:Y:S08]  /*3670*/  MUFU.EX2 R46, R46 ;  /* 0x0000002e002e7308 */ /* 0x000ff00000000800 */
[----:B------:R-:W-:Y:S01]  /*3680*/  MUFU.EX2 R63, R63 ;  /* 0x0000003f003f7308 */ /* 0x000fe20000000800 */
[----:B-1----:R-:W-:-:S07]  /*3690*/  FMNMX.FTZ R171, R50, R171, !PT ;  /* 0x000000ab32ab7209 */ /* 0x002fce0007810000 */
        /* <DEDUP_REMOVED lines=15> */
[----:B---3--:R-:W-:Y:S01]  /*3790*/  FADD.FTZ R5, R152, R39 ;  /* 0x0000002798057221 */ /* 0x008fe20000010000 */
[----:B------:R-:W-:-:S01]  /*37a0*/  FFMA.FTZ R13, R13, UR10, -R52 ;  /* 0x0000000a0d0d7c23 */ /* 0x000fc20008010834 */
[--C-:B------:R-:W-:Y:S01]  /*37b0*/  FFMA.FTZ R14, R14, UR10, -R52.reuse ;  /* 0x0000000a0e0e7c23 */ /* 0x100fe20008010834 */
[----:B------:R-:W-:-:S01]  /*37c0*/  FFMA.FTZ R15, R15, UR10, -R52 ;  /* 0x0000000a0f0f7c23 */ /* 0x000fc20008010834 */
[----:B----4-:R-:W-:Y:S01]  /*37d0*/  FADD.FTZ R4, R38, R5 ;  /* 0x0000000526047221 */ /* 0x010fe20000010000 */
[----:B------:R-:W-:-:S01]  /*37e0*/  FFMA.FTZ R20, R20, UR10, -R52 ;  /* 0x0000000a14147c23 */ /* 0x000fc20008010834 */
[----:B------:R-:W1:Y:S01]  /*37f0*/  MUFU.EX2 R48, R48 ;  /* 0x0000003000307308 */ /* 0x000e620000000800 */
[----:B------:R-:W-:-:S01]  /*3800*/  FFMA.FTZ R21, R21, UR10, -R52 ;  /* 0x0000000a15157c23 */ /* 0x000fc20008010834 */
[----:B------:R-:W-:Y:S01]  /*3810*/  FADD.FTZ R5, R41, R4 ;  /* 0x0000000429057221 */ /* 0x000fe20000010000 */
[----:B------:R-:W-:-:S01]  /*3820*/  FFMA.FTZ R24, R24, UR10, -R52 ;  /* 0x0000000a18187c23 */ /* 0x000fc20008010834 */
[--C-:B------:R-:W-:Y:S01]  /*3830*/  FFMA.FTZ R25, R25, UR10, -R52.reuse ;  /* 0x0000000a19197c23 */ /* 0x100fe20008010834 */
[----:B------:R-:W-:-:S01]  /*3840*/  FFMA.FTZ R26, R26, UR10, -R52 ;  /* 0x0000000a1a1a7c23 */ /* 0x000fc20008010834 */
[----:B-----5:R-:W-:Y:S01]  /*3850*/  FADD.FTZ R4, R154, R5 ;  /* 0x000000059a047221 */ /* 0x020fe20000010000 */
[----:B------:R-:W-:-:S01]  /*3860*/  FFMA.FTZ R27, R27, UR10, -R52 ;  /* 0x0000000a1b1b7c23 */ /* 0x000fc20008010834 */
[----:B------:R-:W3:Y:S01]  /*3870*/  MUFU.EX2 R8, R8 ;  /* 0x0000000800087308 */ /* 0x000ee20000000800 */
[----:B------:R-:W-:-:S01]  /*3880*/  FFMA.FTZ R28, R28, UR10, -R52 ;  /* 0x0000000a1c1c7c23 */ /* 0x000fc20008010834 */
[--C-:B------:R-:W-:Y:S01]  /*3890*/  FFMA.FTZ R29, R29, UR10, -R52.reuse ;  /* 0x0000000a1d1d7c23 */ /* 0x100fe20008010834 */
[----:B------:R-:W-:-:S01]  /*38a0*/  FFMA.FTZ R30, R30, UR10, -R52 ;  /* 0x0000000a1e1e7c23 */ /* 0x000fc20008010834 */
[--C-:B------:R-:W-:Y:S01]  /*38b0*/  FFMA.FTZ R31, R31, UR10, -R52.reuse ;  /* 0x0000000a1f1f7c23 */ /* 0x100fe20008010834 */
[----:B------:R-:W-:-:S01]  /*38c0*/  FFMA.FTZ R32, R32, UR10, -R52 ;  /* 0x0000000a20207c23 */ /* 0x000fc20008010834 */
[--C-:B------:R-:W-:Y:S01]  /*38d0*/  FFMA.FTZ R33, R33, UR10, -R52.reuse ;  /* 0x0000000a21217c23 */ /* 0x100fe20008010834 */
[----:B------:R-:W-:-:S01]  /*38e0*/  FFMA.FTZ R34, R34, UR10, -R52 ;  /* 0x0000000a22227c23 */ /* 0x000fc20008010834 */
[----:B------:R-:W4:Y:S01]  /*38f0*/  MUFU.EX2 R9, R9 ;  /* 0x0000000900097308 */ /* 0x000f220000000800 */
[----:B------:R-:W-:-:S01]  /*3900*/  FFMA.FTZ R35, R35, UR10, -R52 ;  /* 0x0000000a23237c23 */ /* 0x000fc20008010834 */
[--C-:B------:R-:W-:Y:S01]  /*3910*/  FFMA.FTZ R36, R36, UR10, -R52.reuse ;  /* 0x0000000a24247c23 */ /* 0x100fe20008010834 */
[----:B------:R-:W-:-:S01]  /*3920*/  FFMA.FTZ R37, R37, UR10, -R52 ;  /* 0x0000000a25257c23 */ /* 0x000fc20008010834 */
[----:B------:R-:W-:Y:S01]  /*3930*/  F2FP.SATFINITE.E4M3.F32.PACK_AB_MERGE_C R41, R41, R38, RZ ;  /* 0x000000262929723e */ /* 0x000fe200048070ff */
[----:B------:R-:W-:-:S01]  /*3940*/  FFMA.FTZ R78, R78, UR10, -R52 ;  /* 0x0000000a4e4e7c23 */ /* 0x000fc20008010834 */
[--C-:B------:R-:W-:Y:S01]  /*3950*/  FFMA.FTZ R79, R79, UR10, -R52.reuse ;  /* 0x0000000a4f4f7c23 */ /* 0x100fe20008010834 */
[----:B------:R-:W-:-:S01]  /*3960*/  FFMA.FTZ R82, R82, UR10, -R52 ;  /* 0x0000000a52527c23 */ /* 0x000fc20008010834 */
[----:B------:R-:W5:Y:S01]  /*3970*/  MUFU.EX2 R155, R155 ;  /* 0x0000009b009b7308 */ /* 0x000f620000000800 */
[----:B------:R-:W-:-:S01]  /*3980*/  FFMA.FTZ R83, R83, UR10, -R52 ;  /* 0x0000000a53537c23 */ /* 0x000fc20008010834 */
[--C-:B------:R-:W-:Y:S01]  /*3990*/  FFMA.FTZ R86, R86, UR10, -R52.reuse ;  /* 0x0000000a56567c23 */ /* 0x100fe20008010834 */
[----:B------:R-:W-:-:S01]  /*39a0*/  FFMA.FTZ R52, R87, UR10, -R52 ;  /* 0x0000000a57347c23 */ /* 0x000fc20008010834 */
[----:B------:R-:W-:-:S04]  /*39b0*/  F2FP.SATFINITE.E4M3.F32.PACK_AB_MERGE_C R152, R39, R152, R41 ;  /* 0x000000982798723e */ /* 0x000fc80004807029 */
[----:B------:R1:W0:Y:S08]  /*39c0*/  MUFU.EX2 R10, R11 ;  /* 0x0000000b000a7308 */ /* 0x0002300000000800 */
[----:B------:R-:W2:Y:S01]  /*39d0*/  MUFU.EX2 R12, R12 ;  /* 0x0000000c000c7308 */ /* 0x000ea20000000800 */
[----:B-1----:R-:W-:-:S04]  /*39e0*/  FADD.FTZ R11, R153, R48 ;  /* 0x00000030990b7221 */ /* 0x002fc80000010000 */
[----:B---3--:R-:W-:Y:S01]  /*39f0*/  FADD.FTZ R54, R8, R11 ;  /* 0x0000000b08367221 */ /* 0x008fe20000010000 */
[----:B------:R-:W-:-:S02]  /*3a00*/  FADD.FTZ R11, R43, R4 ;  /* 0x000000042b0b7221 */ /* 0x000fc40000010000 */
[----:B------:R-:W1:Y:S01]  /*3a10*/  MUFU.EX2 R13, R13 ;  /* 0x0000000d000d7308 */ /* 0x000e620000000800 */
[----:B----4-:R-:W-:-:S01]  /*3a20*/  FADD.FTZ R54, R9, R54 ;  /* 0x0000003609367221 */ /* 0x010fc20000010000 */
[----:B------:R-:W-:Y:S01]  /*3a30*/  FADD.FTZ R4, R40, R11 ;  /* 0x0000000b28047221 */ /* 0x000fe20000010000 */
[----:B------:R-:W-:Y:S02]  /*3a40*/  F2FP.SATFINITE.E4M3.F32.PACK_AB_MERGE_C R40, R45, R40, RZ ;  /* 0x000000282d28723e */ /* 0x000fe400048070ff */
[----:B-----5:R-:W-:Y:S02]  /*3a50*/  FADD.FTZ R5, R155, R54 ;  /* 0x000000369b057221 */ /* 0x020fe40000010000 */
[----:B------:R-:W-:Y:S01]  /*3a60*/  F2FP.SATFINITE.E4M3.F32.PACK_AB_MERGE_C R154, R43, R154, R40 ;  /* 0x0000009a2b9a723e */ /* 0x000fe20004807028 */
[----:B------:R-:W3:Y:S01]  /*3a70*/  MUFU.EX2 R14, R14 ;  /* 0x0000000e000e7308 */ /* 0x000ee20000000800 */
[----:B0-----:R-:W-:-:S04]  /*3a80*/  FADD.FTZ R5, R10, R5 ;  /* 0x000000050a057221 */ /* 0x001fc80000010000 */
[----:B--2---:R-:W-:Y:S01]  /*3a90*/  FADD.FTZ R54, R12, R5 ;  /* 0x000000050c367221 */ /* 0x004fe20000010000 */
[----:B------:R-:W-:-:S02]  /*3aa0*/  FADD.FTZ R5, R45, R4 ;  /* 0x000000042d057221 */ /* 0x000fc40000010000 */
[----:B------:R-:W0:Y:S01]  /*3ab0*/  MUFU.EX2 R15, R15 ;  /* 0x0000000f000f7308 */ /* 0x000e220000000800 */
[----:B-1----:R-:W-:-:S01]  /*3ac0*/  FADD.FTZ R11, R13, R54 ;  /* 0x000000360d0b7221 */ /* 0x002fc20000010000 */
[----:B------:R-:W-:Y:S01]  /*3ad0*/  FADD.FTZ R4, R156, R5 ;  /* 0x000000059c047221 */ /* 0x000fe20000010000 */
[----:B------:R-:W-:-:S03]  /*3ae0*/  F2FP.SATFINITE.E4M3.F32.PACK_AB_MERGE_C R12, R13, R12, RZ ;  /* 0x0000000c0d0c723e */ /* 0x000fc600048070ff */
[----:B------:R-:W-:Y:S01]  /*3af0*/  FADD.FTZ R5, R47, R4 ;  /* 0x000000042f057221 */ /* 0x000fe20000010000 */
[----:B------:R-:W-:Y:S01]  /*3b00*/  F2FP.SATFINITE.E4M3.F32.PACK_AB_MERGE_C R155, R10, R155, R12 ;  /* 0x0000009b0a9b723e */ /* 0x000fe2000480700c */
[----:B------:R-:W1:Y:S01]  /*3b10*/  MUFU.EX2 R20, R20 ;  /* 0x0000001400147308 */ /* 0x000e620000000800 */
[----:B---3--:R-:W-:-:S01]  /*3b20*/  FADD.FTZ R54, R14, R11 ;  /* 0x0000000b0e367221 */ /* 0x008fc20000010000 */
[----:B------:R-:W-:Y:S01]  /*3b30*/  FADD.FTZ R4, R42, R5 ;  /* 0x000000052a047221 */ /* 0x000fe20000010000 */
[----:B------:R-:W-:-:S03]  /*3b40*/  F2FP.SATFINITE.E4M3.F32.PACK_AB_MERGE_C R42, R51, R42, RZ ;  /* 0x0000002a332a723e */ /* 0x000fc600048070ff */
[----:B------:R-:W-:Y:S01]  /*3b50*/  FADD.FTZ R5, R51, R4 ;  /* 0x0000000433057221 */ /* 0x000fe20000010000 */
[----:B------:R-:W-:Y:S01]  /*3b60*/  F2FP.SATFINITE.E4M3.F32.PACK_AB_MERGE_C R156, R47, R156, R42 ;  /* 0x0000009c2f9c723e */ /* 0x000fe2000480702a */
[----:B------:R-:W2:Y:S01]  /*3b70*/  MUFU.EX2 R21, R21 ;  /* 0x0000001500157308 */ /* 0x000ea20000000800 */
[----:B0-----:R-:W-:-:S01]  /*3b80*/  FADD.FTZ R11, R15, R54 ;  /* 0x000000360f0b7221 */ /* 0x001fc20000010000 */
[----:B------:R-:W-:-:S04]  /*3b90*/  FADD.FTZ R4, R158, R5 ;  /* 0x000000059e047221 */ /* 0x000fc80000010000 */
[----:B------:R-:W-:Y:S02]  /*3ba0*/  FADD.FTZ R5, R49, R4 ;  /* 0x0000000431057221 */ /* 0x000fe40000010000 */
[----:B------:R-:W0:Y:S01]  /*3bb0*/  MUFU.EX2 R24, R24 ;  /* 0x0000001800187308 */ /* 0x000e220000000800 */
[----:B-1----:R-:W-:-:S01]  /*3bc0*/  FADD.FTZ R54, R20, R11 ;  /* 0x0000000b14367221 */ /* 0x002fc20000010000 */
[----:B------:R-:W-:Y:S01]  /*3bd0*/  FADD.FTZ R4, R44, R5 ;  /* 0x000000052c047221 */ /* 0x000fe20000010000 */
[----:B------:R-:W-:-:S03]  /*3be0*/  F2FP.SATFINITE.E4M3.F32.PACK_AB_MERGE_C R44, R53, R44, RZ ;  /* 0x0000002c352c723e */ /* 0x000fc600048070ff */
[----:B------:R-:W-:Y:S01]  /*3bf0*/  FADD.FTZ R5, R53, R4 ;  /* 0x0000000435057221 */ /* 0x000fe20000010000 */
[----:B------:R-:W-:Y:S01]  /*3c00*/  F2FP.SATFINITE.E4M3.F32.PACK_AB_MERGE_C R158, R49, R158, R44 ;  /* 0x0000009e319e723e */ /* 0x000fe2000480702c */
[----:B------:R-:W1:Y:S01]  /*3c10*/  MUFU.EX2 R25, R25 ;  /* 0x0000001900197308 */ /* 0x000e620000000800 */
[----:B--2---:R-:W-:-:S01]  /*3c20*/  FADD.FTZ R11, R21, R54 ;  /* 0x00000036150b7221 */ /* 0x004fc20000010000 */
[----:B------:R-:W-:Y:S01]  /*3c30*/  FADD.FTZ R4, R160, R5 ;  /* 0x00000005a0047221 */ /* 0x000fe20000010000 */
[----:B------:R-:W-:-:S03]  /*3c40*/  F2FP.SATFINITE.E4M3.F32.PACK_AB_MERGE_C R20, R21, R20, RZ ;  /* 0x000000141514723e */ /* 0x000fc600048070ff */
[----:B------:R-:W-:Y:S01]  /*3c50*/  FADD.FTZ R5, R55, R4 ;  /* 0x0000000437057221 */ /* 0x000fe20000010000 */
[----:B------:R-:W-:Y:S01]  /*3c60*/  F2FP.SATFINITE.E4M3.F32.PACK_AB_MERGE_C R157, R15, R14, R20 ;  /* 0x0000000e0f9d723e */ /* 0x000fe20004807014 */
[----:B------:R-:W2:Y:S01]  /*3c70*/  MUFU.EX2 R26, R26 ;  /* 0x0000001a001a7308 */ /* 0x000ea20000000800 */
[----:B0-----:R-:W-:-:S01]  /*3c80*/  FADD.FTZ R54, R24, R11 ;  /* 0x0000000b18367221 */ /* 0x001fc20000010000 */
[----:B------:R-:W-:Y:S01]  /*3c90*/  FADD.FTZ R4, R46, R5 ;  /* 0x000000052e047221 */ /* 0x000fe20000010000 */
[----:B------:R-:W-:-:S03]  /*3ca0*/  F2FP.SATFINITE.E4M3.F32.PACK_AB_MERGE_C R46, R63, R46, RZ ;  /* 0x0000002e3f2e723e */ /* 0x000fc600048070ff */
[----:B------:R-:W-:Y:S01]  /*3cb0*/  FADD.FTZ R5, R63, R4 ;  /* 0x000000043f057221 */ /* 0x000fe20000010000 */
[----:B------:R-:W-:Y:S01]  /*3cc0*/  F2FP.SATFINITE.E4M3.F32.PACK_AB_MERGE_C R160, R55, R160, R46 ;  /* 0x000000a037a0723e */ /* 0x000fe2000480702e */
[----:B------:R-:W0:Y:S01]  /*3cd0*/  MUFU.EX2 R27, R27 ;  /* 0x0000001b001b7308 */ /* 0x000e220000000800 */
[----:B-1----:R-:W-:-:S01]  /*3ce0*/  FADD.FTZ R11, R25, R54 ;  /* 0x00000036190b7221 */ /* 0x002fc20000010000 */
[----:B------:R-:W-:-:S04]  /*3cf0*/  FADD.FTZ R4, R162, R5 ;  /* 0x00000005a2047221 */ /* 0x000fc80000010000 */
[----:B------:R-:W-:Y:S02]  /*3d00*/  FADD.FTZ R5, R57, R4 ;  /* 0x0000000439057221 */ /* 0x000fe40000010000 */
[----:B------:R-:W1:Y:S01]  /*3d10*/  MUFU.EX2 R28, R28 ;  /* 0x0000001c001c7308 */ /* 0x000e620000000800 */
[----:B--2---:R-:W-:-:S07]  /*3d20*/  FADD.FTZ R54, R26, R11 ;  /* 0x0000000b1a367221 */ /* 0x004fce0000010000 */
[----:B------:R-:W2:Y:S01]  /*3d30*/  MUFU.EX2 R29, R29 ;  /* 0x0000001d001d7308 */ /* 0x000ea20000000800 */
[----:B0-----:R-:W-:-:S01]  /*3d40*/  FADD.FTZ R11, R27, R54 ;  /* 0x000000361b0b7221 */ /* 0x001fc20000010000 */
[----:B------:R-:W-:-:S04]  /*3d50*/  F2FP.SATFINITE.E4M3.F32.PACK_AB_MERGE_C R26, R27, R26, RZ ;  /* 0x0000001a1b1a723e */ /* 0x000fc800048070ff */
        /* <DEDUP_REMOVED lines=25> */
[----:B------:R-:W-:Y:S02]  /*3ef0*/  F2FP.SATFINITE.E4M3.F32.PACK_AB_MERGE_C R38, R9, R8, RZ ;  /* 0x000000080926723e */ /* 0x000fe400048070ff */
[----:B------:R-:W-:Y:S02]  /*3f00*/  F2FP.SATFINITE.E4M3.F32.PACK_AB_MERGE_C R34, R35, R34, RZ ;  /* 0x000000222322723e */ /* 0x000fe400048070ff */
[----:B------:R-:W-:Y:S02]  /*3f10*/  F2FP.SATFINITE.E4M3.F32.PACK_AB_MERGE_C R153, R48, R153, R38 ;  /* 0x000000993099723e */ /* 0x000fe40004807026 */
[----:B------:R-:W1:Y:S01]  /*3f20*/  MUFU.EX2 R59, R59 ;  /* 0x0000003b003b7308 */ /* 0x000e620000000800 */
[----:B--2---:R-:W-:-:S01]  /*3f30*/  FADD.FTZ R4, R164, R5 ;  /* 0x00000005a4047221 */ /* 0x004fc20000010000 */
[----:B------:R-:W-:-:S06]  /*3f40*/  F2FP.SATFINITE.E4M3.F32.PACK_AB_MERGE_C R163, R33, R32, R34 ;  /* 0x0000002021a3723e */ /* 0x000fcc0004807022 */
        /* <DEDUP_REMOVED lines=11> */
[C---:B--2---:R-:W-:Y:S01]  /*4000*/  F2FP.SATFINITE.E4M3.F32.PACK_AB_MERGE_C R76, R77.reuse, R76, RZ ;  /* 0x0000004c4d4c723e */ /* 0x044fe200048070ff */
[----:B------:R-:W-:-:S03]  /*4010*/  FADD.FTZ R77, R77, R4 ;  /* 0x000000044d4d7221 */ /* 0x000fc60000010000 */
[----:B------:R-:W-:-:S03]  /*4020*/  F2FP.SATFINITE.E4M3.F32.PACK_AB_MERGE_C R164, R59, R164, R76 ;  /* 0x000000a43ba4723e */ /* 0x000fc6000480704c */
        /* <DEDUP_REMOVED lines=16> */
[C---:B-1----:R-:W-:Y:S01]  /*4130*/  F2FP.SATFINITE.E4M3.F32.PACK_AB_MERGE_C R50, R65.reuse, R50, RZ ;  /* 0x000000324132723e */ /* 0x042fe200048070ff */
[----:B------:R-:W-:-:S03]  /*4140*/  FADD.FTZ R4, R65, R4 ;  /* 0x0000000441047221 */ /* 0x000fc60000010000 */
[----:B------:R-:W-:Y:S02]  /*4150*/  F2FP.SATFINITE.E4M3.F32.PACK_AB_MERGE_C R166, R61, R166, R50 ;  /* 0x000000a63da6723e */ /* 0x000fe40004807032 */
[C---:B--2---:R-:W-:Y:S01]  /*4160*/  F2FP.SATFINITE.E4M3.F32.PACK_AB_MERGE_C R86, R5.reuse, R86, RZ ;  /* 0x000000560556723e */ /* 0x044fe200048070ff */
[----:B------:R-:W-:-:S03]  /*4170*/  FADD.FTZ R5, R5, R8 ;  /* 0x0000000805057221 */ /* 0x000fc60000010000 */
[----:B------:R-:W-:Y:S01]  /*4180*/  F2FP.SATFINITE.E4M3.F32.PACK_AB_MERGE_C R167, R83, R82, R86 ;  /* 0x0000005253a7723e */ /* 0x000fe20004807056 */
[----:B------:R-:W-:Y:S06]  /*4190*/  @!P0 BRA `(.L_x_229) ;  /* 0x0000000000048947 */ /* 0x000fec0003800000 */
[----:B------:R-:W-:Y:S01]  /*41a0*/  BPT.TRAP 0x1 ;  /* 0x000000040000795c */ /* 0x000fe20000300000 */
.L_x_229:
[----:B------:R0:W1:Y:S01]  /*41b0*/  SYNCS.PHASECHK.TRANS64.TRYWAIT P1, [UR53+0x38850], R7 ;  /* 0x03885007ff0075a7 */ /* 0x0000620008020175 */
[----:B------:R-:W-:Y:S05]  /*41c0*/  @!P0 BRA `(.L_x_230) ;  /* 0x0000000000048947 */ /* 0x000fea0003800000 */
[----:B------:R-:W-:Y:S01]  /*41d0*/  BPT.TRAP 0x1 ;  /* 0x000000040000795c */ /* 0x000fe20000300000 */
.L_x_230:
[----:B-1----:R-:W-:Y:S05]  /*41e0*/  @P1 BRA `(.L_x_231) ;  /* 0x0000000000081947 */ /* 0x002fea0003800000 */
[----:B------:R-:W1:Y:S02]  /*41f0*/  SYNCS.PHASECHK.TRANS64.TRYWAIT P1, [UR53+0x38850], R7 ;  /* 0x03885007ff0075a7 */ /* 0x000e640008020175 */
[----:B-1----:R-:W-:Y:S05]  /*4200*/  @!P1 BRA `(.L_x_232) ;  /* 0x000000dc00189947 */ /* 0x002fea0003800000 */
.L_x_231:
        /* <DEDUP_REMOVED lines=29> */
[----:B--2---:R-:W-:Y:S05]  /*43e0*/  @!P0 BRA `(.L_x_233) ;  /* 0x0000000000048947 */ /* 0x004fea0003800000 */
[----:B------:R-:W-:Y:S01]  /*43f0*/  BPT.TRAP 0x1 ;  /* 0x000000040000795c */ /* 0x000fe20000300000 */
.L_x_233:
        /* <DEDUP_REMOVED lines=8> */
[----:B01----:R-:W-:Y:S01]  /*4480*/  IMAD.MOV.U32 R7, RZ, RZ, R182 ;  /* 0x000000ffff077224 */ /* 0x003fe200078e00b6 */
[----:B------:R-:W-:-:S10]  /*4490*/  ULDC UR46, c[0x0][0x988] ;  /* 0x00026200002e7ab9 */ /* 0x000fd40000000800 */
.L_x_245:
[----:B------:R-:W-:Y:S01]  /*44a0*/  UIADD3 UR36, UR36, 0x1, URZ ;  /* 0x0000000124247890 */ /* 0x000fe2000fffe03f */
[----:B------:R-:W-:Y:S01]  /*44b0*/  IMAD.U32 R3, RZ, RZ, UR53 ;  /* 0x00000035ff037e24 */ /* 0x000fe2000f8e00ff */
        /* <DEDUP_REMOVED lines=8> */
.L_x_235:
        /* <DEDUP_REMOVED lines=11> */
.L_x_236:
[----:B-1----:R-:W-:Y:S05]  /*45f0*/  @P2 BRA `(.L_x_237) ;  /* 0x00000000000c2947 */ /* 0x002fea0003800000 */
[----:B0-----:R-:W-:-:S04]  /*4600*/  IMAD.U32 R3, RZ, RZ, UR54 ;  /* 0x00000036ff037e24 */ /* 0x001fc8000f8e00ff */
[----:B------:R-:W0:Y:S02]  /*4610*/  SYNCS.PHASECHK.TRANS64.TRYWAIT P2, [UR47+0x38830], R3 ;  /* 0x03883003ff0075a7 */ /* 0x000e24000804016f */
[----:B0-----:R-:W-:Y:S05]  /*4620*/  @!P2 BRA `(.L_x_238) ;  /* 0x000000d80028a947 */ /* 0x001fea0003800000 */
.L_x_237:
        /* <DEDUP_REMOVED lines=46> */
.L_x_239:
        /* <DEDUP_REMOVED lines=34> */
[C---:B------:R-:W-:Y:S01]  /*4b30*/  FMUL.FTZ R160, R0.reuse, R170 ;  /* 0x000000aa00a07220 */ /* 0x040fe20000410000 */
[C---:B------:R-:W-:Y:S01]  /*4b40*/  FMUL.FTZ R170, R0.reuse, R180 ;  /* 0x000000b400aa7220 */ /* 0x040fe20000410000 */
[C---:B------:R-:W-:Y:S01]  /*4b50*/  FMUL.FTZ R177, R0.reuse, R187 ;  /* 0x000000bb00b17220 */ /* 0x040fe20000410000 */
[----:B------:R-:W-:Y:S01]  /*4b60*/  FMUL.FTZ R164, R0, R174 ;  /* 0x000000ae00a47220 */ /* 0x000fe20000410000 */
[----:B------:R-:W2:Y:S01]  /*4b70*/  MUFU.TANH R20, R20 ;  /* 0x0000001400147308 */ /* 0x000ea20000002400 */
[----:B---3--:R-:W-:Y:S01]  /*4b80*/  FMNMX.FTZ R182, R12, R181, !PT ;  /* 0x000000b50cb67209 */ /* 0x008fe20007810000 */
        /* <DEDUP_REMOVED lines=19> */
[----:B------:R-:W-:Y:S01]  /*4cc0*/  UMOV UR10, UR46 ;  /* 0x0000002e000a7c82 */ /* 0x000fe20008000000 */
[C---:B------:R-:W-:Y:S01]  /*4cd0*/  FMUL.FTZ R191, R0.reuse, R191 ;  /* 0x000000bf00bf7220 */ /* 0x040fe20000410000 */
[C---:B------:R-:W-:Y:S01]  /*4ce0*/  FMUL.FTZ R200, R0.reuse, R203 ;  /* 0x000000cb00c87220 */ /* 0x040fe20000410000 */
[----:B------:R-:W2:Y:S01]  /*4cf0*/  MUFU.TANH R155, R155 ;  /* 0x0000009b009b7308 */ /* 0x000ea20000002400 */
[----:B---3--:R-:W-:Y:S01]  /*4d00*/  FMNMX.FTZ R185, R21, R182, !PT ;  /* 0x000000b615b97209 */ /* 0x008fe20007810000 */
[C---:B------:R-:W-:Y:S01]  /*4d10*/  FMUL.FTZ R203, R0.reuse, R210 ;  /* 0x000000d200cb7220 */ /* 0x040fe20000410000 */
[C---:B------:R-:W-:Y:S01]  /*4d20*/  FMUL.FTZ R194, R0.reuse, R194 ;  /* 0x000000c200c27220 */ /* 0x040fe20000410000 */
[C---:B------:R-:W-:Y:S01]  /*4d30*/  FMUL.FTZ R195, R0.reuse, R195 ;  /* 0x000000c300c37220 */ /* 0x040fe20000410000 */
[----:B------:R-:W-:Y:S01]  /*4d40*/  FMUL.FTZ R204, R0, R211 ;  /* 0x000000d300cc7220 */ /* 0x000fe20000410000 */
[----:B------:R-:W-:-:S02]  /*4d50*/  UIADD3 UR6, UR47, 0x38840, URZ ;  /* 0x000388402f067890 */ /* 0x000fc4000fffe03f */
[----:B------:R-:W3:Y:S01]  /*4d60*/  MUFU.TANH R158, R158 ;  /* 0x0000009e009e7308 */ /* 0x000ee20000002400 */
[----:B-1----:R-:W-:Y:S01]  /*4d70*/  FMNMX.FTZ R182, R154, R185, !PT ;  /* 0x000000b99ab67209 */ /* 0x002fe20007810000 */
[----:B------:R-:W-:-:S06]  /*4d80*/  UPRMT UR6, UR48, 0x654, UR6 ;  /* 0x0000065430067896 */ /* 0x000fcc0008000006 */
[----:B------:R-:W1:Y:S01]  /*4d90*/  MUFU.TANH R159, R159 ;  /* 0x0000009f009f7308 */ /* 0x000e620000002400 */
[----:B--2---:R-:W-:Y:S02]  /*4da0*/  FMNMX.FTZ R185, R155, R182, !PT ;  /* 0x000000b69bb97209 */ /* 0x004fe40007810000 */
[----:B------:R-:W-:Y:S05]  /*4db0*/  SYNCS.ARRIVE.TRANS64.RED.A1T0 RZ, [UR6], RZ ;  /* 0x000000ffffff79a7 */ /* 0x000fea0008100406 */
[----:B------:R-:W2:Y:S01]  /*4dc0*/  MUFU.TANH R162, R162 ;  /* 0x000000a200a27308 */ /* 0x000ea20000002400 */
[----:B---3--:R-:W-:Y:S01]  /*4dd0*/  FMNMX.FTZ R182, R158, R185, !PT ;  /* 0x000000b99eb67209 */ /* 0x008fe20007810000 */
[----:B------:R-:W-:-:S06]  /*4de0*/  FMUL.FTZ R185, R0, R197 ;  /* 0x000000c500b97220 */ /* 0x000fcc0000410000 */
        /* <DEDUP_REMOVED lines=52> */
[C---:B------:R-:W-:Y:S01]  /*5130*/  FMUL.FTZ R199, R0.reuse, R202 ;  /* 0x000000ca00c77220 */ /* 0x040fe20000410000 */
[----:B------:R-:W-:Y:S01]  /*5140*/  FMUL.FTZ R202, R0, R207 ;  /* 0x000000cf00ca7220 */ /* 0x000fe20000410000 */
[----:B------:R-:W2:Y:S02]  /*5150*/  SHFL.BFLY PT, R201, R182, 0x2, 0x1f ;  /* 0x0c401f00b6c97f89 */ /* 0x000ea400000e0000 */
[----:B------:R-:W4:Y:S08]  /*5160*/  MUFU.TANH R14, R14 ;  /* 0x0000000e000e7308 */ /* 0x000f300000002400 */
[----:B------:R-:W5:Y:S08]  /*5170*/  MUFU.TANH R15, R15 ;  /* 0x0000000f000f7308 */ /* 0x000f700000002400 */
[----:B------:R-:W0:Y:S01]  /*5180*/  MUFU.TANH R152, R152 ;  /* 0x0000009800987308 */ /* 0x000e220000002400 */
[----:B--2---:R-:W-:Y:S01]  /*5190*/  FMNMX.FTZ R208, R182, R201, !PT ;  /* 0x000000c9b6d07209 */ /* 0x004fe20007810000 */
[----:B------:R-:W-:-:S06]  /*51a0*/  FMUL.FTZ R201, R0, R206 ;  /* 0x000000ce00c97220 */ /* 0x000fcc0000410000 */
[----:B------:R-:W2:Y:S01]  /*51b0*/  MUFU.TANH R153, R153 ;  /* 0x0000009900997308 */ /* 0x000ea20000002400 */
[----:B------:R-:W-:Y:S01]  /*51c0*/  FMUL.FTZ R206, R0, R215 ;  /* 0x000000d700ce7220 */ /* 0x000fe20000410000 */
[----:B------:R-:W3:Y:S06]  /*51d0*/  SHFL.BFLY PT, R209, R208, 0x1, 0x1f ;  /* 0x0c201f00d0d17f89 */ /* 0x000eec00000e0000 */
[----:B------:R-:W2:Y:S08]  /*51e0*/  MUFU.TANH R156, R156 ;  /* 0x0000009c009c7308 */ /* 0x000eb00000002400 */
[----:B------:R-:W2:Y:S08]  /*51f0*/  MUFU.TANH R157, R157 ;  /* 0x0000009d009d7308 */ /* 0x000eb00000002400 */
[----:B------:R-:W2:Y:S01]  /*5200*/  MUFU.TANH R160, R160 ;  /* 0x000000a000a07308 */ /* 0x000ea20000002400 */
[----:B---3--:R-:W-:Y:S01]  /*5210*/  FMNMX.FTZ R182, R208, R209, !PT ;  /* 0x000000d1d0b67209 */ /* 0x008fe20007810000 */
[----:B------:R-:W-:-:S04]  /*5220*/  IMAD.U32 R209, RZ, RZ, UR10 ;  /* 0x0000000affd17e24 */ /* 0x000fc8000f8e00ff */
[C---:B------:R-:W-:Y:S02]  /*5230*/  FADD.FTZ R7, -R182.reuse, R7 ;  /* 0x00000007b6077221 */ /* 0x040fe40000010100 */
[----:B------:R-:W3:Y:S02]  /*5240*/  MUFU.TANH R161, R161 ;  /* 0x000000a100a17308 */ /* 0x000ee40000002400 */
[----:B------:R-:W-:Y:S01]  /*5250*/  FMUL.FTZ R207, R7, UR10 ;  /* 0x0000000a07cf7c20 */ /* 0x000fe20008410000 */
[----:B------:R-:W-:-:S04]  /*5260*/  FFMA.FTZ R7, R182, R209, -8 ;  /* 0xc1000000b6077423 */ /* 0x000fc800000100d1 */
[--C-:B------:R-:W-:Y:S01]  /*5270*/  FFMA.FTZ R209, R13, UR10, -R7.reuse ;  /* 0x0000000a0dd17c23 */ /* 0x100fe20008010807 */
[----:B------:R-:W-:-:S01]  /*5280*/  FFMA.FTZ R13, R21, UR10, -R7 ;  /* 0x0000000a150d7c23 */ /* 0x000fc20008010807 */
[----:B------:R-:W-:Y:S01]  /*5290*/  FMNMX.FTZ R21, R11, R6, !PT ;  /* 0x000000060b157209 */ /* 0x000fe20007810000 */
[----:B------:R-:W-:-:S01]  /*52a0*/  FFMA.FTZ R208, R12, UR10, -R7 ;  /* 0x0000000a0cd07c23 */ /* 0x000fc20008010807 */
[--C-:B------:R-:W-:Y:S01]  /*52b0*/  FFMA.FTZ R12, R20, UR10, -R7.reuse ;  /* 0x0000000a140c7c23 */ /* 0x100fe20008010807 */
[----:B------:R-:W3:Y:S01]  /*52c0*/  MUFU.TANH R164, R164 ;  /* 0x000000a400a47308 */ /* 0x000ee20000002400 */
[----:B-1----:R-:W-:Y:S01]  /*52d0*/  FMNMX.FTZ R21, R10, R21, !PT ;  /* 0x000000150a157209 */ /* 0x002fe20007810000 */
[--C-:B------:R-:W-:Y:S01]  /*52e0*/  FFMA.FTZ R212, R159, UR10, -R7.reuse ;  /* 0x0000000a9fd47c23 */ /* 0x100fe20008010807 */
[----:B------:R-:W-:-:S01]  /*52f0*/  FFMA.FTZ R210, R162, UR10, -R7 ;  /* 0x0000000aa2d27c23 */ /* 0x000fc20008010807 */
[--C-:B------:R-:W-:Y:S01]  /*5300*/  FFMA.FTZ R211, R163, UR10, -R7.reuse ;  /* 0x0000000aa3d37c23 */ /* 0x100fe20008010807 */
[----:B----4-:R-:W-:Y:S01]  /*5310*/  FMNMX.FTZ R20, R14, R21, !PT ;  /* 0x000000150e147209 */ /* 0x010fe20007810000 */
[--C-:B------:R-:W-:Y:S01]  /*5320*/  FFMA.FTZ R167, R167, UR10, -R7.reuse ;  /* 0x0000000aa7a77c23 */ /* 0x100fe20008010807 */
[----:B------:R-:W-:-:S01]  /*5330*/  FFMA.FTZ R213, R171, UR10, -R7 ;  /* 0x0000000aabd57c23 */ /* 0x000fc20008010807 */
[----:B------:R-:W1:Y:S01]  /*5340*/  MUFU.TANH R165, R165 ;  /* 0x000000a500a57308 */ /* 0x000e620000002400 */
[----:B-----5:R-:W-:Y:S01]  /*5350*/  FMNMX.FTZ R21, R15, R20, !PT ;  /* 0x000000140f157209 */ /* 0x020fe20007810000 */
[--C-:B------:R-:W-:Y:S01]  /*5360*/  FFMA.FTZ R174, R174, UR10, -R7.reuse ;  /* 0x0000000aaeae7c23 */ /* 0x100fe20008010807 */
[----:B------:R-:W-:-:S01]  /*5370*/  FFMA.FTZ R8, R8, UR10, -R7 ;  /* 0x0000000a08087c23 */ /* 0x000fc20008010807 */
[--C-:B------:R-:W-:Y:S01]  /*5380*/  FFMA.FTZ R215, R179, UR10, -R7.reuse ;  /* 0x0000000ab3d77c23 */ /* 0x100fe20008010807 */
[----:B0-----:R-:W-:Y:S01]  /*5390*/  FMNMX.FTZ R20, R152, R21, !PT ;  /* 0x0000001598147209 */ /* 0x001fe20007810000 */
[--C-:B------:R-:W-:Y:S01]  /*53a0*/  FFMA.FTZ R9, R9, UR10, -R7.reuse ;  /* 0x0000000a09097c23 */ /* 0x100fe20008010807 */
[----:B------:R-:W-:-:S01]  /*53b0*/  FFMA.FTZ R154, R154, UR10, -R7 ;  /* 0x0000000a9a9a7c23 */ /* 0x000fc20008010807 */
[----:B------:R-:W0:Y:S01]  /*53c0*/  MUFU.TANH R168, R168 ;  /* 0x000000a800a87308 */ /* 0x000e220000002400 */
[----:B--2---:R-:W-:Y:S01]  /*53d0*/  FMNMX.FTZ R21, R153, R20, !PT ;  /* 0x0000001499157209 */ /* 0x004fe20007810000 */
[--C-:B------:R-:W-:Y:S01]  /*53e0*/  FFMA.FTZ R20, R158, UR10, -R7.reuse ;  /* 0x0000000a9e147c23 */ /* 0x100fe20008010807 */
[----:B------:R-:W-:-:S01]  /*53f0*/  FFMA.FTZ R155, R155, UR10, -R7 ;  /* 0x0000000a9b9b7c23 */ /* 0x000fc20008010807 */
[--C-:B------:R-:W-:Y:S01]  /*5400*/  FFMA.FTZ R178, R178, UR10, -R7.reuse ;  /* 0x0000000ab2b27c23 */ /* 0x100fe20008010807 */
[----:B------:R-:W-:Y:S01]  /*5410*/  FMNMX.FTZ R158, R156, R21, !PT ;  /* 0x000000159c9e7209 */ /* 0x000fe20007810000 */
[----:B------:R-:W-:-:S02]  /*5420*/  FFMA.FTZ R179, R192, UR10, -R7 ;  /* 0x0000000ac0b37c23 */ /* 0x000fc40008010807 */
[----:B------:R-:W2:Y:S01]  /*5430*/  MUFU.TANH R169, R169 ;  /* 0x000000a900a97308 */ /* 0x000ea20000002400 */
[----:B------:R-:W-:-:S04]  /*5440*/  FMNMX.FTZ R21, R157, R158, !PT ;  /* 0x0000009e9d157209 */ /* 0x000fc80007810000 */
[----:B------:R-:W-:-:S03]  /*5450*/  FMNMX.FTZ R158, R160, R21, !PT ;  /* 0x00000015a09e7209 */ /* 0x000fc60007810000 */
[----:B------:R-:W4:Y:S01]  /*5460*/  MUFU.TANH R172, R172 ;  /* 0x000000ac00ac7308 */ /* 0x000f220000002400 */
[----:B---3--:R-:W-:-:S04]  /*5470*/  FMNMX.FTZ R159, R161, R158, !PT ;  /* 0x0000009ea19f7209 */ /* 0x008fc80007810000 */
[----:B------:R-:W-:-:S03]  /*5480*/  FMNMX.FTZ R158, R164, R159, !PT ;  /* 0x0000009fa49e7209 */ /* 0x000fc60007810000 */
[----:B------:R-:W3:Y:S01]  /*5490*/  MUFU.TANH R173, R173 ;  /* 0x000000ad00ad7308 */ /* 0x000ee20000002400 */
[----:B-1----:R-:W-:-:S04]  /*54a0*/  FMNMX.FTZ R159, R165, R158, !PT ;  /* 0x0000009ea59f7209 */ /* 0x002fc80007810000 */
[----:B0-----:R-:W-:-:S03]  /*54b0*/  FMNMX.FTZ R158, R168, R159, !PT ;  /* 0x0000009fa89e7209 */ /* 0x001fc60007810000 */
[----:B------:R-:W0:Y:S01]  /*54c0*/  MUFU.TANH R176, R176 ;  /* 0x000000b000b07308 */ /* 0x000e220000002400 */
[----:B--2---:R-:W-:Y:S01]  /*54d0*/  FMNMX.FTZ R159, R169, R158, !PT ;  /* 0x0000009ea99f7209 */ /* 0x004fe20007810000 */
[----:B------:R-:W-:-:S03]  /*54e0*/  FFMA.FTZ R158, R166, UR10, -R7 ;  /* 0x0000000aa69e7c23 */ /* 0x000fc60008010807 */
[----:B----4-:R-:W-:-:S03]  /*54f0*/  FMNMX.FTZ R162, R172, R159, !PT ;  /* 0x0000009faca27209 */ /* 0x010fc60007810000 */
[----:B------:R-:W1:Y:S01]  /*5500*/  MUFU.TANH R177, R177 ;  /* 0x000000b100b17308 */ /* 0x000e620000002400 */
[----:B---3--:R-:W-:-:S07]  /*5510*/  FMNMX.FTZ R159, R173, R162, !PT ;  /* 0x000000a2ad9f7209 */ /* 0x008fce0007810000 */
        /* <DEDUP_REMOVED lines=15> */
[----:B-1----:R-:W-:Y:S01]  /*5610*/  FMNMX.FTZ R166, R198, R163, !PT ;  /* 0x000000a3c6a67209 */ /* 0x002fe20007810000 */
[--C-:B------:R-:W-:Y:S01]  /*5620*/  FFMA.FTZ R163, R175, UR10, -R7.reuse ;  /* 0x0000000aafa37c23 */ /* 0x100fe20008010807 */
[----:B------:R-:W-:-:S01]  /*5630*/  FFMA.FTZ R175, R181, UR10, -R7 ;  /* 0x0000000ab5af7c23 */ /* 0x000fc20008010807 */
[--C-:B------:R-:W-:Y:S01]  /*5640*/  FFMA.FTZ R181, R184, UR10, -R7.reuse ;  /* 0x0000000ab8b57c23 */ /* 0x100fe20008010807 */
[----:B------:R-:W-:-:S01]  /*5650*/  FFMA.FTZ R184, R185, UR10, -R7 ;  /* 0x0000000ab9b87c23 */ /* 0x000fc20008010807 */
[----:B------:R-:W-:Y:S02]  /*5660*/  FFMA.FTZ R185, R193, UR10, -R7 ;  /* 0x0000000ac1b97c23 */ /* 0x000fe40008010807 */
[----:B------:R-:W1:Y:S08]  /*5670*/  MUFU.TANH R201, R201 ;  /* 0x000000c900c97308 */ /* 0x000e700000002400 */
[----:B------:R-:W3:Y:S08]  /*5680*/  MUFU.TANH R202, R202 ;  /* 0x000000ca00ca7308 */ /* 0x000ef00000002400 */
[----:B------:R-:W4:Y:S08]  /*5690*/  MUFU.TANH R203, R203 ;  /* 0x000000cb00cb7308 */ /* 0x000f300000002400 */
[----:B------:R2:W-:Y:S08]  /*56a0*/  MUFU.EX2 R159, R167 ;  /* 0x000000a7009f7308 */ /* 0x0005f00000000800 */
[----:B------:R-:W5:Y:S01]  /*56b0*/  MUFU.TANH R204, R204 ;  /* 0x000000cc00cc7308 */ /* 0x000f620000002400 */
[----:B--2---:R-:W-:-:S04]  /*56c0*/  FMNMX.FTZ R167, R199, R166, !PT ;  /* 0x000000a6c7a77209 */ /* 0x004fc80007810000 */
[----:B0-----:R-:W-:-:S03]  /*56d0*/  FMNMX.FTZ R166, R200, R167, !PT ;  /* 0x000000a7c8a67209 */ /* 0x001fc60007810000 */
[----:B------:R-:W0:Y:S01]  /*56e0*/  MUFU.TANH R205, R205 ;  /* 0x000000cd00cd7308 */ /* 0x000e220000002400 */
[----:B-1----:R-:W-:-:S04]  /*56f0*/  FMNMX.FTZ R167, R201, R166, !PT ;  /* 0x000000a6c9a77209 */ /* 0x002fc80007810000 */
[----:B---3--:R-:W-:-:S03]  /*5700*/  FMNMX.FTZ R166, R202, R167, !PT ;  /* 0x000000a7caa67209 */ /* 0x008fc60007810000 */
[----:B------:R-:W1:Y:S01]  /*5710*/  MUFU.TANH R206, R206 ;  /* 0x000000ce00ce7308 */ /* 0x000e620000002400 */
[----:B----4-:R-:W-:-:S04]  /*5720*/  FMNMX.FTZ R167, R203, R166, !PT ;  /* 0x000000a6cba77209 */ /* 0x010fc80007810000 */
[----:B-----5:R-:W-:Y:S01]  /*5730*/  FMNMX.FTZ R166, R204, R167, !PT ;  /* 0x000000a7cca67209 */ /* 0x020fe20007810000 */
[----:B------:R-:W-:-:S01]  /*5740*/  FFMA.FTZ R167, R183, UR10, -R7 ;  /* 0x0000000ab7a77c23 */ /* 0x000fc20008010807 */
[----:B------:R-:W-:Y:S01]  /*5750*/  FFMA.FTZ R183, R188, UR10, -R7 ;  /* 0x0000000abcb77c23 */ /* 0x000fe20008010807 */
[----:B------:R2:W-:Y:S01]  /*5760*/  MUFU.EX2 R162, R174 ;  /* 0x000000ae00a27308 */ /* 0x0005e20000000800 */
[----:B0-----:R-:W-:-:S07]  /*5770*/  FMNMX.FTZ R171, R205, R166, !PT ;  /* 0x000000a6cdab7209 */ /* 0x001fce0007810000 */
[----:B------:R0:W-:Y:S01]  /*5780*/  MUFU.EX2 R166, R175 ;  /* 0x000000af00a67308 */ /* 0x0001e20000000800 */
[----:B-1----:R-:W-:-:S05]  /*5790*/  FMNMX.FTZ R171, R206, R171, !PT ;  /* 0x000000abceab7209 */ /* 0x002fca0007810000 */
[----:B--2---:R-:W1:Y:S02]  /*57a0*/  SHFL.BFLY PT, R174, R171, 0x2, 0x1f ;  /* 0x0c401f00abae7f89 */ /* 0x004e6400000e0000 */
[----:B------:R2:W-:Y:S01]  /*57b0*/  MUFU.EX2 R21, R212 ;  /* 0x000000d400157308 */ /* 0x0005e20000000800 */
[----:B0-----:R-:W-:-:S07]  /*57c0*/  FFMA.FTZ R175, R187, UR10, -R7 ;  /* 0x0000000abbaf7c23 */ /* 0x001fce0008010807 */
[----:B------:R-:W0:Y:S01]  /*57d0*/  MUFU.EX2 R207, R207 ;  /* 0x000000cf00cf7308 */ /* 0x000e220000000800 */
[----:B--2---:R-:W-:-:S01]  /*57e0*/  FFMA.FTZ R212, R170, UR10, -R7 ;  /* 0x0000000aaad47c23 */ /* 0x004fc20008010807 */
[--C-:B------:R-:W-:Y:S01]  /*57f0*/  FFMA.FTZ R170, R186, UR10, -R7.reuse ;  /* 0x0000000abaaa7c23 */ /* 0x100fe20008010807 */
[----:B------:R-:W-:-:S05]  /*5800*/  FFMA.FTZ R186, R189, UR10, -R7 ;  /* 0x0000000abdba7c23 */ /* 0x000fca0008010807 */
[----:B------:R-:W2:Y:S01]  /*5810*/  MUFU.EX2 R8, R8 ;  /* 0x0000000800087308 */ /* 0x000ea20000000800 */
[----:B-1----:R-:W-:Y:S01]  /*5820*/  FMNMX.FTZ R187, R171, R174, !PT ;  /* 0x000000aeabbb7209 */ /* 0x002fe20007810000 */
[----:B------:R-:W-:Y:S01]  /*5830*/  FFMA.FTZ R174, R190, UR10, -R7 ;  /* 0x0000000abeae7c23 */ /* 0x000fe20008010807 */
[----:B------:R-:W-:-:S05]  /*5840*/  IMAD.U32 R190, RZ, RZ, UR10 ;  /* 0x0000000affbe7e24 */ /* 0x000fca000f8e00ff */
[----:B------:R-:W1:Y:S01]  /*5850*/  MUFU.EX2 R9, R9 ;  /* 0x0000000900097308 */ /* 0x000e620000000800 */
[-C--:B0-----:R-:W-:Y:S01]  /*5860*/  FMUL.FTZ R24, R24, R207.reuse ;  /* 0x000000cf18187220 */ /* 0x081fe20000410000 */
[----:B------:R-:W0:Y:S01]  /*5870*/  SHFL.BFLY PT, R188, R187, 0x1, 0x1f ;  /* 0x0c201f00bbbc7f89 */ /* 0x000e2200000e0000 */
[-C--:B------:R-:W-:Y:S01]  /*5880*/  FMUL.FTZ R25, R25, R207.reuse ;  /* 0x000000cf19197220 */ /* 0x080fe20000410000 */
[-C--:B------:R-:W-:Y:S01]  /*5890*/  FMUL.FTZ R28, R28, R207.reuse ;  /* 0x000000cf1c1c7220 */ /* 0x080fe20000410000 */
[-C--:B------:R-:W-:Y:S01]  /*58a0*/  FMUL.FTZ R29, R29, R207.reuse ;  /* 0x000000cf1d1d7220 */ /* 0x080fe20000410000 */
[-C--:B------:R-:W-:Y:S01]  /*58b0*/  FMUL.FTZ R32, R32, R207.reuse ;  /* 0x000000cf20207220 */ /* 0x080fe20000410000 */
[----:B------:R-:W-:Y:S01]  /*58c0*/  FMUL.FTZ R33, R33, R207 ;  /* 0x000000cf21217220 */ /* 0x000fe20000410000 */
[----:B------:R-:W3:Y:S01]  /*58d0*/  MUFU.EX2 R208, R208 ;  /* 0x000000d000d07308 */ /* 0x000ee20000000800 */
[----:B--2---:R-:W-:-:S01]  /*58e0*/  FFMA.FTZ R4, R207, R4, R8 ;  /* 0x00000004cf047223 */ /* 0x004fc20000010008 */
[-C--:B------:R-:W-:Y:S01]  /*58f0*/  FMUL.FTZ R36, R36, R207.reuse ;  /* 0x000000cf24247220 */ /* 0x080fe20000410000 */
[-C--:B------:R-:W-:Y:S01]  /*5900*/  FMUL.FTZ R37, R37, R207.reuse ;  /* 0x000000cf25257220 */ /* 0x080fe20000410000 */
[-C--:B------:R-:W-:Y:S01]  /*5910*/  FMUL.FTZ R40, R40, R207.reuse ;  /* 0x000000cf28287220 */ /* 0x080fe20000410000 */
[-C--:B------:R-:W-:Y:S01]  /*5920*/  FMUL.FTZ R41, R41, R207.reuse ;  /* 0x000000cf29297220 */ /* 0x080fe20000410000 */
[-C--:B------:R-:W-:Y:S01]  /*5930*/  FMUL.FTZ R44, R44, R207.reuse ;  /* 0x000000cf2c2c7220 */ /* 0x080fe20000410000 */
[-C--:B------:R-:W-:Y:S01]  /*5940*/  FMUL.FTZ R45, R45, R207.reuse ;  /* 0x000000cf2d2d7220 */ /* 0x080fe20000410000 */
[----:B------:R-:W2:Y:S01]  /*5950*/  MUFU.EX2 R209, R209 ;  /* 0x000000d100d17308 */ /* 0x000ea20000000800 */
        /* <DEDUP_REMOVED lines=30> */
[----:B------:R-:W-:Y:S01]  /*5b40*/  FFMA.FTZ R172, R173, UR10, -R187 ;  /* 0x0000000aadac7c23 */ /* 0x000fe200080108bb */
[----:B-1----:R-:W-:-:S01]  /*5b50*/  FADD.FTZ R173, R9, R4 ;  /* 0x0000000409ad7221 */ /* 0x002fc20000010000 */
[----:B------:R-:W0:Y:S01]  /*5b60*/  MUFU.EX2 R7, R7 ;  /* 0x0000000700077308 */ /* 0x000e220000000800 */
[----:B------:R-:W-:-:S01]  /*5b70*/  FFMA.FTZ R153, R157, UR10, -R187 ;  /* 0x0000000a9d997c23 */ /* 0x000fc200080108bb */
[----:B------:R-:W-:Y:S01]  /*5b80*/  FFMA.FTZ R157, R160, UR10, -R187 ;  /* 0x0000000aa09d7c23 */ /* 0x000fe200080108bb */
[----:B---3--:R-:W-:-:S01]  /*5b90*/  FADD.FTZ R4, R208, R173 ;  /* 0x000000add0047221 */ /* 0x008fc20000010000 */
[----:B--2---:R-:W-:Y:S01]  /*5ba0*/  F2FP.SATFINITE.E4M3.F32.PACK_AB_MERGE_C R208, R209, R208, RZ ;  /* 0x000000d0d1d0723e */ /* 0x004fe200048070ff */
[----:B------:R-:W-:-:S01]  /*5bb0*/  FFMA.FTZ R160, R161, UR10, -R187 ;  /* 0x0000000aa1a07c23 */ /* 0x000fc200080108bb */
[----:B------:R-:W-:Y:S01]  /*5bc0*/  FFMA.FTZ R161, R168, UR10, -R187 ;  /* 0x0000000aa8a17c23 */ /* 0x000fe200080108bb */
[----:B------:R-:W-:-:S01]  /*5bd0*/  FADD.FTZ R209, R209, R4 ;  /* 0x00000004d1d17221 */ /* 0x000fc20000010000 */
[----:B------:R-:W1:Y:S01]  /*5be0*/  MUFU.EX2 R10, R10 ;  /* 0x0000000a000a7308 */ /* 0x000e620000000800 */
[----:B------:R-:W-:-:S01]  /*5bf0*/  FFMA.FTZ R168, R176, UR10, -R187 ;  /* 0x0000000ab0a87c23 */ /* 0x000fc200080108bb */
[----:B------:R-:W-:Y:S01]  /*5c00*/  FFMA.FTZ R165, R165, UR10, -R187 ;  /* 0x0000000aa5a57c23 */ /* 0x000fe200080108bb */
[----:B----4-:R-:W-:-:S01]  /*5c10*/  FADD.FTZ R176, R12, R209 ;  /* 0x000000d10cb07221 */ /* 0x010fc20000010000 */
[--C-:B------:R-:W-:Y:S01]  /*5c20*/  FFMA.FTZ R177, R177, UR10, -R187.reuse ;  /* 0x0000000ab1b17c23 */ /* 0x100fe200080108bb */
[----:B------:R-:W-:-:S01]  /*5c30*/  FFMA.FTZ R180, R180, UR10, -R187 ;  /* 0x0000000ab4b47c23 */ /* 0x000fc200080108bb */
[--C-:B------:R-:W-:Y:S01]  /*5c40*/  FFMA.FTZ R191, R191, UR10, -R187.reuse ;  /* 0x0000000abfbf7c23 */ /* 0x100fe200080108bb */
[----:B------:R-:W-:-:S01]  /*5c50*/  FFMA.FTZ R194, R194, UR10, -R187 ;  /* 0x0000000ac2c27c23 */ /* 0x000fc200080108bb */
[----:B------:R-:W2:Y:S01]  /*5c60*/  MUFU.EX2 R14, R14 ;  /* 0x0000000e000e7308 */ /* 0x000ea20000000800 */
[----:B0-----:R-:W-:-:S01]  /*5c70*/  FFMA.FTZ R5, R6, R5, R7 ;  /* 0x0000000506057223 */ /* 0x001fc20000010007 */
[--C-:B------:R-:W-:Y:S01]  /*5c80*/  FFMA.FTZ R195, R195, UR10, -R187.reuse ;  /* 0x0000000ac3c37c23 */ /* 0x100fe200080108bb */
        /* <DEDUP_REMOVED lines=11> */
[----:B------:R-:W-:Y:S01]  /*5d40*/  FFMA.FTZ R187, R206, UR10, -R187 ;  /* 0x0000000acebb7c23 */ /* 0x000fe200080108bb */
        /* <DEDUP_REMOVED lines=12> */
[----:B------:R-:W-:-:S01]  /*5e10*/  FADD.FTZ R15, R13, R176 ;  /* 0x000000b00d0f7221 */ /* 0x000fc20000010000 */
        /* <DEDUP_REMOVED lines=27> */
[-C--:B------:R-:W-:Y:S01]  /*5fd0*/  FMUL.FTZ R128, R128, R207.reuse ;  /* 0x000000cf80807220 */ /* 0x080fe20000410000 */
[----:B------:R-:W0:Y:S01]  /*5fe0*/  MUFU.EX2 R20, R20 ;  /* 0x0000001400147308 */ /* 0x000e220000000800 */
[C---:B-1----:R-:W-:Y:S01]  /*5ff0*/  F2FP.SATFINITE.E4M3.F32.PACK_AB_MERGE_C R154, R155.reuse, R154, RZ ;  /* 0x0000009a9b9a723e */ /* 0x042fe200048070ff */
[----:B------:R-:W-:Y:S01]  /*6000*/  FADD.FTZ R155, R155, R4 ;  /* 0x000000049b9b7221 */ /* 0x000fe20000010000 */
        /* <DEDUP_REMOVED lines=17> */
[----:B------:R-:W-:Y:S01]  /*6120*/  FMUL.FTZ R30, R30, R6 ;  /* 0x000000061e1e7220 */ /* 0x000fe20000410000 */
[----:B------:R-:W-:-:S01]  /*6130*/  FADD.FTZ R15, R21, R176 ;  /* 0x000000b0150f7221 */ /* 0x000fc20000010000 */
[-C--:B------:R-:W-:Y:S01]  /*6140*/  FMUL.FTZ R31, R31, R6.reuse ;  /* 0x000000061f1f7220 */ /* 0x080fe20000410000 */
[----:B------:R-:W-:Y:S01]  /*6150*/  FMUL.FTZ R34, R34, R6 ;  /* 0x0000000622227220 */ /* 0x000fe20000410000 */
[----:B------:R-:W0:Y:S01]  /*6160*/  MUFU.EX2 R210, R210 ;  /* 0x000000d200d27308 */ /* 0x000e220000000800 */
[----:B-1----:R-:W-:-:S01]  /*6170*/  FADD.FTZ R4, R153, R4 ;  /* 0x0000000499047221 */ /* 0x002fc20000010000 */
[----:B------:R-:W-:Y:S01]  /*6180*/  F2FP.SATFINITE.E4M3.F32.PACK_AB_MERGE_C R155, R153, R152, RZ ;  /* 0x00000098999b723e */ /* 0x000fe200048070ff */
        /* <DEDUP_REMOVED lines=30> */
[C---:B--2---:R-:W-:Y:S01]  /*6370*/  F2FP.SATFINITE.E4M3.F32.PACK_AB_MERGE_C R210, R211.reuse, R210, RZ ;  /* 0x000000d2d3d2723e */ /* 0x044fe200048070ff */
[----:B------:R-:W-:Y:S01]  /*6380*/  FADD.FTZ R211, R211, R4 ;  /* 0x00000004d3d37221 */ /* 0x000fe20000010000 */
        /* <DEDUP_REMOVED lines=19> */
[----:B------:R-:W-:Y:S01]  /*64c0*/  F2FP.SATFINITE.E4M3.F32.PACK_AB_MERGE_C R157, R160, R157, R165 ;  /* 0x0000009da09d723e */ /* 0x000fe200048070a5 */
[----:B------:R-:W-:Y:S01]  /*64d0*/  FMUL.FTZ R110, R110, R6 ;  /* 0x000000066e6e7220 */ /* 0x000fe20000410000 */
[----:B------:R-:W1:Y:S01]  /*64e0*/  MUFU.EX2 R164, R164 ;  /* 0x000000a400a47308 */ /* 0x000e620000000800 */
[----:B--2---:R-:W-:-:S01]  /*64f0*/  FADD.FTZ R152, R158, R211 ;  /* 0x000000d39e987221 */ /* 0x004fc20000010000 */
[-C--:B------:R-:W-:Y:S01]  /*6500*/  FMUL.FTZ R111, R111, R6.reuse ;  /* 0x000000066f6f7220 */ /* 0x080fe20000410000 */
[-C--:B------:R-:W-:Y:S01]  /*6510*/  FMUL.FTZ R114, R114, R6.reuse ;  /* 0x0000000672727220 */ /* 0x080fe20000410000 */
[----:B------:R-:W-:Y:S01]  /*6520*/  FMUL.FTZ R115, R115, R6 ;  /* 0x0000000673737220 */ /* 0x000fe20000410000 */
[----:B------:R-:W-:-:S01]  /*6530*/  FADD.FTZ R15, R159, R152 ;  /* 0x000000989f0f7221 */ /* 0x000fc20000010000 */
        /* <DEDUP_REMOVED lines=23> */
[----:B------:R-:W-:Y:S01]  /*66b0*/  FMUL.FTZ R151, R151, R6 ;  /* 0x0000000697977220 */ /* 0x000fe20000410000 */
[----:B------:R-:W-:-:S02]  /*66c0*/  F2FP.SATFINITE.E4M3.F32.PACK_AB_MERGE_C R153, R10, R7, R14 ;  /* 0x000000070a99723e */ /* 0x000fc4000480700e */
[----:B------:R-:W2:Y:S01]  /*66d0*/  MUFU.EX2 R172, R172 ;  /* 0x000000ac00ac7308 */ /* 0x000ea20000000800 */
[----:B0-----:R-:W-:-:S01]  /*66e0*/  FADD.FTZ R5, R169, R4 ;  /* 0x00000004a9057221 */ /* 0x001fc20000010000 */
[----:B------:R-:W-:Y:S02]  /*66f0*/  F2FP.SATFINITE.E4M3.F32.PACK_AB_MERGE_C R154, R13, R12, R154 ;  /* 0x0000000c0d9a723e */ /* 0x000fe4000480709a */
[----:B------:R-:W-:-:S04]  /*6700*/  F2FP.SATFINITE.E4M3.F32.PACK_AB_MERGE_C R155, R190, R11, R155 ;  /* 0x0000000bbe9b723e */ /* 0x000fc8000480709b */
[----:B------:R-:W0:Y:S01]  /*6710*/  MUFU.EX2 R168, R168 ;  /* 0x000000a800a87308 */ /* 0x000e220000000800 */
[C---:B-1----:R-:W-:Y:S01]  /*6720*/  F2FP.SATFINITE.E4M3.F32.PACK_AB_MERGE_C R212, R213.reuse, R212, RZ ;  /* 0x000000d4d5d4723e */ /* 0x042fe200048070ff */
[----:B------:R-:W-:-:S03]  /*6730*/  FADD.FTZ R213, R213, R152 ;  /* 0x00000098d5d57221 */ /* 0x000fc60000010000 */
[----:B------:R-:W-:Y:S01]  /*6740*/  F2FP.SATFINITE.E4M3.F32.PACK_AB_MERGE_C R158, R159, R158, R212 ;  /* 0x0000009e9f9e723e */ /* 0x000fe200048070d4 */
[----:B------:R-:W-:-:S02]  /*6750*/  FADD.FTZ R4, R162, R213 ;  /* 0x000000d5a2047221 */ /* 0x000fc40000010000 */
        /* <DEDUP_REMOVED lines=16> */
[----:B------:R-:W-:-:S03]  /*6860*/  F2FP.SATFINITE.E4M3.F32.PACK_AB_MERGE_C R178, R215, R178, RZ ;  /* 0x000000b2d7b2723e */ /* 0x000fc600048070ff */
[----:B------:R-:W-:Y:S01]  /*6870*/  FADD.FTZ R4, R166, R5 ;  /* 0x00000005a6047221 */ /* 0x000fe20000010000 */
[----:B------:R-:W-:Y:S02]  /*6880*/  F2FP.SATFINITE.E4M3.F32.PACK_AB_MERGE_C R160, R163, R162, R178 ;  /* 0x000000a2a3a0723e */ /* 0x000fe400048070b2 */
        /* <DEDUP_REMOVED lines=52> */
[----:B------:R-:W-:-:S06]  /*6bd0*/  F2FP.SATFINITE.E4M3.F32.PACK_AB_MERGE_C R156, R21, R20, R210 ;  /* 0x00000014159c723e */ /* 0x000fcc00048070d2 */
[----:B------:R-:W2:Y:S01]  /*6be0*/  MUFU.EX2 R152, R187 ;  /* 0x000000bb00987308 */ /* 0x000ea20000000800 */
[----:B0-----:R-:W-:-:S01]  /*6bf0*/  FADD.FTZ R15, R205, R4 ;  /* 0x00000004cd0f7221 */ /* 0x001fc20000010000 */
        /* <DEDUP_REMOVED lines=9> */
.L_x_240:
[----:B------:R-:W-:-:S04]  /*6c90*/  IMAD.U32 R6, RZ, RZ, UR54 ;  /* 0x00000036ff067e24 */ /* 0x000fc8000f8e00ff */
[----:B------:R0:W1:Y:S01]  /*6ca0*/  SYNCS.PHASECHK.TRANS64.TRYWAIT P2, [UR47+0x38850], R6 ;  /* 0x03885006ff0075a7 */ /* 0x000062000804016f */
[----:B------:R-:W-:Y:S05]  /*6cb0*/  @!P0 BRA `(.L_x_241) ;  /* 0x0000000000048947 */ /* 0x000fea0003800000 */
[----:B------:R-:W-:Y:S01]  /*6cc0*/  BPT.TRAP 0x1 ;  /* 0x000000040000795c */ /* 0x000fe20000300000 */
.L_x_241:
[----:B0-----:R-:W-:Y:S01]  /*6cd0*/  VIADD R6, R226, 0x8 ;  /* 0x00000008e2067836 */ /* 0x001fe20000000000 */
[----:B-1----:R-:W-:Y:S06]  /*6ce0*/  @P2 BRA `(.L_x_242) ;  /* 0x00000000000c2947 */ /* 0x002fec0003800000 */
[----:B------:R-:W-:-:S04]  /*6cf0*/  IMAD.U32 R7, RZ, RZ, UR54 ;  /* 0x00000036ff077e24 */ /* 0x000fc8000f8e00ff */
[----:B------:R-:W0:Y:S02]  /*6d00*/  SYNCS.PHASECHK.TRANS64.TRYWAIT P2, [UR47+0x38850], R7 ;  /* 0x03885007ff0075a7 */ /* 0x000e24000804016f */
[----:B0-----:R-:W-:Y:S05]  /*6d10*/  @!P2 BRA `(.L_x_243) ;  /* 0x000000b00088a947 */ /* 0x001fea0003800000 */
.L_x_242:
        /* <DEDUP_REMOVED lines=27> */
.L_x_244:
[----:B------:R-:W-:Y:S01]  /*6ed0*/  UIADD3 UR47, UR47, 0x38860, URZ ;  /* 0x000388602f2f7890 */ /* 0x000fe2000fffe03f */
[----:B------:R-:W-:Y:S02]  /*6ee0*/  IMAD.MOV.U32 R6, RZ, RZ, R171 ;  /* 0x000000ffff067224 */ /* 0x000fe400078e00ab */
[----:B0-----:R-:W-:Y:S01]  /*6ef0*/  IMAD.MOV.U32 R7, RZ, RZ, R182 ;  /* 0x000000ffff077224 */ /* 0x001fe200078e00b6 */
[----:B------:R-:W-:-:S09]  /*6f00*/  UPRMT UR47, UR48, 0x654, UR47 ;  /* 0x00000654302f7896 */ /* 0x000fd2000800002f */
[----:B------:R-:W-:Y:S01]  /*6f10*/  SYNCS.ARRIVE.TRANS64.RED.A1T0 RZ, [UR47], RZ ;  /* 0x000000ffffff79a7 */ /* 0x000fe2000810042f */
[----:B------:R-:W-:Y:S05]  /*6f20*/  @P1 BRA `(.L_x_245) ;  /* 0xffffffd4005c1947 */ /* 0x000fea000383ffff */
.L_x_234:
[----:B------:R-:W-:Y:S01]  /*6f30*/  ULDC.64 UR8, c[0x0][0x9a0] ;  /* 0x0002680000087ab9 */ /* 0x000fe20000000a00 */
[----:B------:R-:W-:Y:S01]  /*6f40*/  IMAD.MOV.U32 R10, RZ, RZ, 0x3f800000 ;  /* 0x3f800000ff0a7424 */ /* 0x000fe200078e00ff */
[----:B------:R-:W-:Y:S01]  /*6f50*/  UISETP.NE.U32.AND UP0, UPT, UR8, URZ, UPT ;  /* 0x0000003f0800728c */ /* 0x000fe2000bf05070 */
[----:B------:R2:W-:Y:S06]  /*6f60*/  BAR.ARV R3, 0x100 ;  /* 0x000400030000751d */ /* 0x0005ec0000002000 */
[----:B------:R-:W-:Y:S02]  /*6f70*/  UISETP.NE.AND.EX UP0, UPT, UR9, URZ, UPT, UP0 ;  /* 0x0000003f0900728c */ /* 0x000fe4000bf05300 */
[----:B------:R-:W-:Y:S06]  /*6f80*/  BAR.ARV 0x8, 0x180 ;  /* 0x0206000000007b1d */ /* 0x000fec0000002000 */
[----:B------:R-:W-:-:S03]  /*6f90*/  PLOP3.LUT P0, PT, PT, PT, UP0, 0x80, 0x0 ;  /* 0x000000000000781c */ /* 0x000fc60003f0f008 */
        /* <DEDUP_REMOVED lines=9> */
[----:B------:R-:W-:-:S04]  /*7030*/  @UP0 UIMAD UR6, UR45, UR13, UR6 ;  /* 0x0000000d2d0602a4 */ /* 0x000fc8000f8e0206 */
[----:B------:R-:W-:Y:S02]  /*7040*/  @UP0 UIADD3 UR5, UR5, UR6, URZ ;  /* 0x0000000605050290 */ /* 0x000fe4000fffe03f */
[----:B------:R-:W-:-:S04]  /*7050*/  @UP0 ULEA UR6, UP1, UR4, UR8, 0x2 ;  /* 0x0000000804060291 */ /* 0x000fc8000f82103f */
[----:B------:R-:W-:Y:S02]  /*7060*/  @UP0 ULEA.HI.X UR7, UR4, UR9, UR5, 0x2, UP1 ;  /* 0x0000000904070291 */ /* 0x000fe400088f1405 */
[----:B------:R-:W-:-:S04]  /*7070*/  IMAD.U32 R6, RZ, RZ, UR6 ;  /* 0x00000006ff067e24 */ /* 0x000fc8000f8e00ff */
[----:B01----:R-:W-:-:S05]  /*7080*/  IMAD.U32 R7, RZ, RZ, UR7 ;  /* 0x00000007ff077e24 */ /* 0x003fca000f8e00ff */
[----:B------:R0:W3:Y:S01]  /*7090*/  @P0 LDG.E R10, desc[UR50][R6.64] ;  /* 0x00000032060a0981 */ /* 0x0000e2000c1e1900 */
[----:B------:R-:W-:Y:S01]  /*70a0*/  IMAD.U32 R15, RZ, RZ, UR10 ;  /* 0x0000000aff0f7e24 */ /* 0x000fe2000f8e00ff */
[----:B------:R-:W-:Y:S01]  /*70b0*/  UIADD3 UR36, UR36, 0x1, URZ ;  /* 0x0000000124247890 */ /* 0x000fe2000fffe03f */
[----:B--2---:R-:W-:Y:S01]  /*70c0*/  IMAD.MOV.U32 R3, RZ, RZ, -0x800000 ;  /* 0xff800000ff037424 */ /* 0x004fe200078e00ff */
[----:B------:R-:W1:Y:S01]  /*70d0*/  SHFL.BFLY PT, R9, R4, 0x2, 0x1f ;  /* 0x0c401f0004097f89 */ /* 0x000e6200000e0000 */
[----:B------:R-:W-:Y:S02]  /*70e0*/  UIADD3 UR43, UR43, 0x1, URZ ;  /* 0x000000012b2b7890 */ /* 0x000fe4000fffe03f */
[----:B------:R-:W-:Y:S01]  /*70f0*/  UISETP.NE.AND UP0, UPT, UR36, 0x2, UPT ;  /* 0x000000022400788c */ /* 0x000fe2000bf05270 */
[----:B------:R-:W2:Y:S01]  /*7100*/  SHFL.BFLY PT, R8, R5, 0x2, 0x1f ;  /* 0x0c401f0005087f89 */ /* 0x000ea200000e0000 */
[----:B0-----:R-:W-:Y:S02]  /*7110*/  IMAD.MOV.U32 R7, RZ, RZ, RZ ;  /* 0x000000ffff077224 */ /* 0x001fe400078e00ff */
[----:B------:R-:W-:-:S02]  /*7120*/  USEL UR4, URZ, 0x1, UP0 ;  /* 0x000000013f047887 */ /* 0x000fc40008000000 */
[----:B------:R-:W-:Y:S02]  /*7130*/  USEL UR36, UR36, URZ, UP0 ;  /* 0x0000003f24247287 */ /* 0x000fe40008000000 */
[----:B------:R-:W-:Y:S01]  /*7140*/  ULOP3.LUT UR42, UR42, UR4, URZ, 0x3c, !UPT ;  /* 0x000000042a2a7292 */ /* 0x000fe2000f8e3c3f */
[----:B-1----:R-:W-:Y:S01]  /*7150*/  FADD.FTZ R9, R9, R4 ;  /* 0x0000000409097221 */ /* 0x002fe20000010000 */
[----:B--2---:R-:W-:-:S04]  /*7160*/  FADD.FTZ R8, R8, R5 ;  /* 0x0000000508087221 */ /* 0x004fc80000010000 */
[----:B------:R-:W0:Y:S01]  /*7170*/  SHFL.BFLY PT, R0, R9, 0x1, 0x1f ;  /* 0x0c201f0009007f89 */ /* 0x000e2200000e0000 */
[----:B------:R-:W-:-:S03]  /*7180*/  IMAD.U32 R5, RZ, RZ, UR10 ;  /* 0x0000000aff057e24 */ /* 0x000fc6000f8e00ff */
[----:B------:R-:W1:Y:S01]  /*7190*/  SHFL.BFLY PT, R11, R8, 0x1, 0x1f ;  /* 0x0c201f00080b7f89 */ /* 0x000e6200000e0000 */
[----:B0-----:R-:W-:Y:S01]  /*71a0*/  FADD.FTZ R12, R9, R0 ;  /* 0x00000000090c7221 */ /* 0x001fe20000010000 */
[----:B------:R-:W-:Y:S02]  /*71b0*/  IMAD.MOV.U32 R9, RZ, RZ, RZ ;  /* 0x000000ffff097224 */ /* 0x000fe400078e00ff */
[----:B------:R-:W-:Y:S02]  /*71c0*/  IMAD.MOV.U32 R0, RZ, RZ, -0x800000 ;  /* 0xff800000ff007424 */ /* 0x000fe400078e00ff */
[----:B-1----:R-:W-:Y:S01]  /*71d0*/  FADD.FTZ R11, R8, R11 ;  /* 0x0000000b080b7221 */ /* 0x002fe20000010000 */
[C---:B------:R-:W-:Y:S01]  /*71e0*/  FSETP.NE.FTZ.AND P0, PT, R12.reuse, RZ, PT ;  /* 0x000000ff0c00720b */ /* 0x040fe20003f15000 */
[----:B------:R-:W-:Y:S02]  /*71f0*/  FMUL.FTZ R13, R12, 0.00390625 ;  /* 0x3b8000000c0d7820 */ /* 0x000fe40000410000 */
[----:B------:R-:W-:-:S03]  /*7200*/  FMUL.FTZ R14, R11, 0.00390625 ;  /* 0x3b8000000b0e7820 */ /* 0x000fc60000410000 */
[----:B------:R-:W-:Y:S02]  /*7210*/  FSETP.NE.FTZ.AND P1, PT, R13, RZ, PT ;  /* 0x000000ff0d00720b */ /* 0x000fe40003f35000 */
[----:B------:R-:W-:-:S05]  /*7220*/  FSETP.NE.FTZ.AND P2, PT, R14, RZ, PT ;  /* 0x000000ff0e00720b */ /* 0x000fca0003f55000 */
[----:B------:R-:W-:Y:S01]  /*7230*/  @P0 MUFU.RCP R7, R12 ;  /* 0x0000000c00070308 */ /* 0x000fe20000001000 */
[----:B------:R-:W-:-:S05]  /*7240*/  FSETP.NE.FTZ.AND P0, PT, R11, RZ, PT ;  /* 0x000000ff0b00720b */ /* 0x000fca0003f15000 */
[----:B------:R-:W-:Y:S02]  /*7250*/  @P1 FMUL.FTZ R5, R5, 0.69314718246459960938 ;  /* 0x3f31721805051820 */ /* 0x000fe40000410000 */
[----:B------:R-:W0:Y:S01]  /*7260*/  @P1 MUFU.LG2 R4, R13 ;  /* 0x0000000d00041308 */ /* 0x000e220000000c00 */
[----:B------:R-:W-:-:S07]  /*7270*/  @P2 FMUL.FTZ R15, R15, 0.69314718246459960938 ;  /* 0x3f3172180f0f2820 */ /* 0x000fce0000410000 */
[----:B------:R-:W1:Y:S08]  /*7280*/  @P2 MUFU.LG2 R6, R14 ;  /* 0x0000000e00062308 */ /* 0x000e700000000c00 */
[----:B------:R-:W2:Y:S01]  /*7290*/  @P0 MUFU.RCP R9, R11 ;  /* 0x0000000b00090308 */ /* 0x000ea20000001000 */
[----:B0-----:R-:W-:Y:S01]  /*72a0*/  @P1 FMUL.FTZ R4, R4, 0.69314718246459960938 ;  /* 0x3f31721804041820 */ /* 0x001fe20000410000 */
[----:B------:R-:W-:-:S03]  /*72b0*/  PLOP3.LUT P0, PT, PT, PT, PT, 0x8, 0x0 ;  /* 0x000000000000781c */ /* 0x000fc60003f0e170 */
[----:B------:R-:W-:Y:S01]  /*72c0*/  @P1 FFMA.FTZ R3, R5, R182, R4 ;  /* 0x000000b605031223 */ /* 0x000fe20000010004 */
[----:B-1----:R-:W-:-:S04]  /*72d0*/  @P2 FMUL.FTZ R6, R6, 0.69314718246459960938 ;  /* 0x3f31721806062820 */ /* 0x002fc80000410000 */
[----:B------:R-:W-:Y:S01]  /*72e0*/  @P2 FFMA.FTZ R0, R15, R171, R6 ;  /* 0x000000ab0f002223 */ /* 0x000fe20000010006 */
[-C--:B---3--:R-:W-:Y:S01]  /*72f0*/  FMUL.FTZ R152, R7, R10.reuse ;  /* 0x0000000a07987220 */ /* 0x088fe20000410000 */
[----:B--2---:R-:W-:-:S03]  /*7300*/  FMUL.FTZ R10, R9, R10 ;  /* 0x0000000a090a7220 */ /* 0x004fc60000410000 */
        /* <DEDUP_REMOVED lines=127> */
[----:B------:R-:W-:-:S07]  /*7b00*/  FMUL.FTZ R10, R151, R10 ;  /* 0x0000000a970a7220 */ /* 0x000fce0000410000 */
.L_x_221:
[----:B------:R-:W0:Y:S08]  /*7b10*/  S2UR UR4, SR_CgaCtaId ;  /* 0x00000000000479c3 */ /* 0x000e300000008800 */
[----:B------:R-:W-:Y:S06]  /*7b20*/  BAR.SYNC.DEFER_BLOCKING 0x5, 0x180 ;  /* 0x0146000000007b1d */ /* 0x000fec0000010000 */
[----:B------:R-:W-:Y:S01]  /*7b30*/  UMOV UR7, 0x400 ;  /* 0x0000040000077882 */ /* 0x000fe20000000000 */
[----:B------:R-:W-:Y:S01]  /*7b40*/  BSSY B0, `(.L_x_246) ;  /* 0x00003a7000007945 */ /* 0x000fe20003800000 */
[----:B0-----:R-:W-:-:S09]  /*7b50*/  ULEA UR7, UR4, UR7, 0x18 ;  /* 0x0000000704077291 */ /* 0x001fd2000f8ec03f */
[----:B------:R-:W0:Y:S02]  /*7b60*/  LDS.128 R44, [UR7+0x388d0] ;  /* 0x0388d007ff2c7984 */ /* 0x000e240008000c00 */
[----:B0-----:R-:W-:Y:S02]  /*7b70*/  R2UR UR5, R45 ;  /* 0x000000002d0572ca */ /* 0x001fe400000e0000 */
[----:B------:R-:W-:Y:S02]  /*7b80*/  R2UR UR45, R46 ;  /* 0x000000002e2d72ca */ /* 0x000fe400000e0000 */
[----:B------:R-:W-:Y:S01]  /*7b90*/  R2UR UR6, R47 ;  /* 0x000000002f0672ca */ /* 0x000fe200000e0000 */
[----:B------:R-:W-:Y:S06]  /*7ba0*/  BAR.ARV 0x4, 0x180 ;  /* 0x0106000000007b1d */ /* 0x000fec0000002000 */
[----:B------:R-:W-:Y:S08]  /*7bb0*/  @P0 BRA `(.L_x_247) ;  /* 0x0000002c00140947 */ /* 0x000ff00003800000 */
[----:B------:R-:W0:Y:S01]  /*7bc0*/  S2R R74, SR_TID.X ;  /* 0x00000000004a7919 */ /* 0x000e220000002100 */
[----:B------:R-:W-:Y:S01]  /*7bd0*/  ULDC.64 UR8, c[0x4][0x38] ;  /* 0x01000e0000087ab9 */ /* 0x000fe20000000a00 */
[----:B------:R-:W1:Y:S01]  /*7be0*/  S2UR UR4, SR_SWINHI ;  /* 0x00000000000479c3 */ /* 0x000e620000002f00 */
        /* <DEDUP_REMOVED lines=14> */
[----:B------:R-:W-:Y:S01]  /*7cd0*/  F2FP.BF16.F32.PACK_AB R144, R101, R144 ;  /* 0x000000906590723e */ /* 0x000fe200000010ff */
[----:B0-----:R-:W-:Y:S01]  /*7ce0*/  IMAD.SHL.U32 R26, R74, 0x4, RZ ;  /* 0x000000044a1a7824 */ /* 0x001fe200078e00ff */
        /* <DEDUP_REMOVED lines=38> */
[----:B------:R-:W-:Y:S01]  /*7f50*/  F2FP.BF16.F32.PACK_AB R35, R142, R35 ;  /* 0x000000238e23723e */ /* 0x000fe200000010ff */
[----:B------:R-:W-:Y:S01]  /*7f60*/  USHF.L.U32 UR12, UR38, 0x2, URZ ;  /* 0x00000002260c7899 */ /* 0x000fe2000800063f */
[----:B------:R-:W-:Y:S01]  /*7f70*/  LOP3.LUT R26, R26, 0xc, RZ, 0xc0, !PT ;  /* 0x0000000c1a1a7812 */ /* 0x000fe200078ec0ff */
[----:B------:R-:W-:-:S03]  /*7f80*/  ULDC.64 UR10, c[0x0][0xc00] ;  /* 0x00030000000a7ab9 */ /* 0x000fc60000000a00 */
[----:B------:R-:W-:-:S05]  /*7f90*/  IADD3 R26, P0, R26, UR8, RZ ;  /* 0x000000081a1a7c10 */ /* 0x000fca000ff1e0ff */
[----:B------:R-:W-:-:S05]  /*7fa0*/  IMAD.X R27, RZ, RZ, UR9, P0 ;  /* 0x00000009ff1b7e24 */ /* 0x000fca00080e06ff */
[----:B------:R0:W2:Y:S01]  /*7fb0*/  LDG.E.CONSTANT R26, desc[UR50][R26.64] ;  /* 0x000000321a1a7981 */ /* 0x0000a2000c1e9900 */
[----:B------:R-:W-:Y:S01]  /*7fc0*/  LOP3.LUT P0, R8, R74, 0x3, RZ, 0xc0, !PT ;  /* 0x000000034a087812 */ /* 0x000fe2000780c0ff */
[----:B------:R-:W-:Y:S01]  /*7fd0*/  UMOV UR8, UR7 ;  /* 0x0000000700087c82 */ /* 0x000fe20008000000 */
[----:B-1----:R-:W-:Y:S01]  /*7fe0*/  UMOV UR9, UR4 ;  /* 0x0000000400097c82 */ /* 0x002fe20008000000 */
[----:B------:R-:W-:Y:S01]  /*7ff0*/  F2FP.BF16.F32.PACK_AB R70, R119, R42 ;  /* 0x0000002a7746723e */ /* 0x000fe200000010ff */
[----:B------:R-:W-:Y:S01]  /*8000*/  USHF.L.U64.HI UR13, UR38, 0x2, UR39 ;  /* 0x00000002260d7899 */ /* 0x000fe20008010227 */
[----:B------:R-:W-:Y:S01]  /*8010*/  ISETP.EQ.OR P0, PT, R8, 0x3, !P0 ;  /* 0x000000030800780c */ /* 0x000fe20004702670 */
[----:B------:R-:W-:Y:S01]  /*8020*/  UIADD3 UR4, UP1, UR12, UR10, URZ ;  /* 0x0000000a0c047290 */ /* 0x000fe2000ff3e03f */
[----:B------:R-:W-:Y:S01]  /*8030*/  F2FP.BF16.F32.PACK_AB R12, R14, R57 ;  /* 0x000000390e0c723e */ /* 0x000fe200000010ff */
[----:B------:R-:W-:Y:S01]  /*8040*/  UISETP.NE.U32.AND UP0, UPT, UR10, URZ, UPT ;  /* 0x0000003f0a00728c */ /* 0x000fe2000bf05070 */
[----:B------:R-:W-:Y:S01]  /*8050*/  SEL R131, R51, R70, P0 ;  /* 0x0000004633837207 */ /* 0x000fe20000000000 */
[----:B------:R-:W-:Y:S01]  /*8060*/  UIADD3.X UR10, UR13, UR11, URZ, UP1, !UPT ;  /* 0x0000000b0d0a7290 */ /* 0x000fe20008ffe43f */
[----:B------:R-:W-:Y:S01]  /*8070*/  SEL R70, R70, R51, P0 ;  /* 0x0000003346467207 */ /* 0x000fe20000000000 */
[----:B------:R-:W-:Y:S01]  /*8080*/  IMAD.MOV.U32 R51, RZ, RZ, 0x2 ;  /* 0x00000002ff337424 */ /* 0x000fe200078e00ff */
[----:B------:R-:W-:Y:S01]  /*8090*/  SEL R91, R88, R45, P0 ;  /* 0x0000002d585b7207 */ /* 0x000fe20000000000 */
[----:B------:R-:W-:Y:S01]  /*80a0*/  UISETP.NE.AND.EX UP0, UPT, UR11, URZ, UPT, UP0 ;  /* 0x0000003f0b00728c */ /* 0x000fe2000bf05300 */
        /* <DEDUP_REMOVED lines=8> */
[----:B------:R-:W-:Y:S01]  /*8130*/  SEL R69, R50, R55, P0 ;  /* 0x0000003732457207 */ /* 0x000fe20000000000 */
[----:B------:R-:W-:Y:S01]  /*8140*/  IMAD.WIDE R50, R220, R51, UR8 ;  /* 0x00000008dc327e25 */ /* 0x000fe2000f8e0233 */
[----:B------:R-:W-:Y:S02]  /*8150*/  SEL R83, R13, R12, P0 ;  /* 0x0000000c0d537207 */ /* 0x000fe40000000000 */
[----:B------:R-:W-:Y:S02]  /*8160*/  SEL R15, R12, R13, P0 ;  /* 0x0000000d0c0f7207 */ /* 0x000fe40000000000 */
[C---:B------:R-:W-:Y:S02]  /*8170*/  IADD3 R143, P4, R50.reuse, 0x60, RZ ;  /* 0x00000060328f7810 */ /* 0x040fe40007f9e0ff */
[----:B------:R-:W-:-:S02]  /*8180*/  IADD3 R139, P2, R50, 0x20, RZ ;  /* 0x00000020328b7810 */ /* 0x000fc40007f5e0ff */
[----:B------:R-:W-:Y:S02]  /*8190*/  LOP3.LUT R12, R143, 0x380, RZ, 0xc0, !PT ;  /* 0x000003808f0c7812 */ /* 0x000fe400078ec0ff */
[----:B------:R-:W-:Y:S02]  /*81a0*/  F2FP.BF16.F32.PACK_AB R9, R158, R159 ;  /* 0x0000009f9e09723e */ /* 0x000fe400000010ff */
[----:B------:R-:W-:Y:S02]  /*81b0*/  F2FP.BF16.F32.PACK_AB R4, R156, R157 ;  /* 0x0000009d9c04723e */ /* 0x000fe400000010ff */
[----:B------:R-:W-:Y:S02]  /*81c0*/  F2FP.BF16.F32.PACK_AB R20, R87, R62 ;  /* 0x0000003e5714723e */ /* 0x000fe400000010ff */
[----:B------:R-:W-:Y:S02]  /*81d0*/  F2FP.BF16.F32.PACK_AB R73, R95, R58 ;  /* 0x0000003a5f49723e */ /* 0x000fe400000010ff */
[----:B------:R-:W-:-:S02]  /*81e0*/  F2FP.BF16.F32.PACK_AB R5, R162, R163 ;  /* 0x000000a3a205723e */ /* 0x000fc400000010ff */
[----:B------:R-:W-:Y:S02]  /*81f0*/  F2FP.BF16.F32.PACK_AB R6, R160, R161 ;  /* 0x000000a1a006723e */ /* 0x000fe400000010ff */
[----:B------:R-:W-:Y:S02]  /*8200*/  SEL R95, R61, R68, P0 ;  /* 0x000000443d5f7207 */ /* 0x000fe40000000000 */
[----:B------:R-:W-:Y:S02]  /*8210*/  SEL R43, R68, R61, P0 ;  /* 0x0000003d442b7207 */ /* 0x000fe40000000000 */
[----:B------:R-:W-:Y:S02]  /*8220*/  SEL R113, R148, R141, P0 ;  /* 0x0000008d94717207 */ /* 0x000fe40000000000 */
[----:B------:R-:W-:Y:S02]  /*8230*/  SEL R60, R141, R148, P0 ;  /* 0x000000948d3c7207 */ /* 0x000fe40000000000 */
[----:B------:R-:W-:-:S02]  /*8240*/  SEL R115, R132, R125, P0 ;  /* 0x0000007d84737207 */ /* 0x000fc40000000000 */
[----:B------:R-:W-:Y:S02]  /*8250*/  SEL R62, R125, R132, P0 ;  /* 0x000000847d3e7207 */ /* 0x000fe40000000000 */
[----:B------:R-:W-:Y:S02]  /*8260*/  SEL R125, R59, R54, P0 ;  /* 0x000000363b7d7207 */ /* 0x000fe40000000000 */
[----:B------:R-:W-:Y:S01]  /*8270*/  SEL R68, R54, R59, P0 ;  /* 0x0000003b36447207 */ /* 0x000fe20000000000 */
[--C-:B------:R-:W-:Y:S01]  /*8280*/  IMAD.X R59, RZ, RZ, R51.reuse, P2 ;  /* 0x000000ffff3b7224 */ /* 0x100fe200010e0633 */
[----:B------:R-:W-:Y:S02]  /*8290*/  IADD3 R141, P3, R50, 0x40, RZ ;  /* 0x00000040328d7810 */ /* 0x000fe40007f7e0ff */
[----:B------:R-:W-:Y:S02]  /*82a0*/  SHF.R.U64 R12, R12, 0x3, RZ ;  /* 0x000000030c0c7819 */ /* 0x000fe400000012ff */
[----:B------:R-:W-:Y:S01]  /*82b0*/  IADD3 R149, P1, R50, 0x4040, RZ ;  /* 0x0000404032957810 */ /* 0x000fe20007f3e0ff */
[----:B------:R-:W-:Y:S01]  /*82c0*/  IMAD.X R55, RZ, RZ, R51, P3 ;  /* 0x000000ffff377224 */ /* 0x000fe200018e0633 */
[----:B------:R-:W-:-:S02]  /*82d0*/  SEL R85, R64, R65, P0 ;  /* 0x0000004140557207 */ /* 0x000fc40000000000 */
[----:B0-----:R-:W-:Y:S02]  /*82e0*/  SEL R27, R65, R64, P0 ;  /* 0x00000040411b7207 */ /* 0x001fe40000000000 */
[----:B------:R-:W-:Y:S02]  /*82f0*/  SEL R109, R9, R4, P0 ;  /* 0x00000004096d7207 */ /* 0x000fe40000000000 */
[----:B------:R-:W-:Y:S02]  /*8300*/  SEL R61, R4, R9, P0 ;  /* 0x00000009043d7207 */ /* 0x000fe40000000000 */
[----:B------:R-:W-:Y:S02]  /*8310*/  IADD3 R151, P2, R50, 0x4060, RZ ;  /* 0x0000406032977810 */ /* 0x000fe40007f5e0ff */
[----:B------:R-:W-:Y:S02]  /*8320*/  SEL R81, R48, R49, P0 ;  /* 0x0000003130517207 */ /* 0x000fe40000000000 */
[----:B------:R-:W-:Y:S01]  /*8330*/  SEL R14, R49, R48, P0 ;  /* 0x00000030310e7207 */ /* 0x000fe20000000000 */
[----:B------:R-:W-:Y:S01]  /*8340*/  IMAD.X R49, RZ, RZ, R51, P4 ;  /* 0x000000ffff317224 */ /* 0x000fe200020e0633 */
[----:B------:R-:W-:-:S02]  /*8350*/  SEL R105, R144, R145, P0 ;  /* 0x0000009190697207 */ /* 0x000fc40000000000 */
[----:B------:R-:W-:Y:S02]  /*8360*/  SEL R57, R145, R144, P0 ;  /* 0x0000009091397207 */ /* 0x000fe40000000000 */
[----:B------:R-:W-:Y:S02]  /*8370*/  SEL R107, R5, R6, P0 ;  /* 0x00000006056b7207 */ /* 0x000fe40000000000 */
[----:B------:R-:W-:Y:S02]  /*8380*/  SEL R64, R6, R5, P0 ;  /* 0x0000000506407207 */ /* 0x000fe40000000000 */
[----:B------:R-:W-:Y:S02]  /*8390*/  LOP3.LUT R4, R139, 0x380, RZ, 0xc0, !PT ;  /* 0x000003808b047812 */ /* 0x000fe400078ec0ff */
[----:B------:R-:W-:Y:S02]  /*83a0*/  F2FP.BF16.F32.PACK_AB R74, R10, R147 ;  /* 0x000000930a4a723e */ /* 0x000fe400000010ff */
[----:B------:R-:W-:-:S02]  /*83b0*/  SEL R99, R120, R121, P0 ;  /* 0x0000007978637207 */ /* 0x000fc40000000000 */
[----:B------:R-:W-:Y:S02]  /*83c0*/  SEL R52, R121, R120, P0 ;  /* 0x0000007879347207 */ /* 0x000fe40000000000 */
[----:B------:R-:W-:Y:S02]  /*83d0*/  SEL R119, R71, R66, P0 ;  /* 0x0000004247777207 */ /* 0x000fe40000000000 */
[----:B------:R-:W-:Y:S02]  /*83e0*/  SEL R65, R66, R71, P0 ;  /* 0x0000004742417207 */ /* 0x000fe40000000000 */
[----:B------:R-:W-:Y:S02]  /*83f0*/  IADD3 R145, P5, R50, 0x4000, RZ ;  /* 0x0000400032917810 */ /* 0x000fe40007fbe0ff */
[----:B------:R-:W-:Y:S02]  /*8400*/  LOP3.LUT R6, R141, 0x380, RZ, 0xc0, !PT ;  /* 0x000003808d067812 */ /* 0x000fe400078ec0ff */
[----:B------:R-:W-:-:S02]  /*8410*/  LOP3.LUT R48, R12, R143, RZ, 0x3c, !PT ;  /* 0x0000008f0c307212 */ /* 0x000fc400078e3cff */
[----:B------:R-:W-:Y:S02]  /*8420*/  SEL R121, R67, R20, P0 ;  /* 0x0000001443797207 */ /* 0x000fe40000000000 */
[----:B------:R-:W-:Y:S02]  /*8430*/  SEL R66, R20, R67, P0 ;  /* 0x0000004314427207 */ /* 0x000fe40000000000 */
[----:B------:R-:W-:Y:S02]  /*8440*/  IADD3 R147, P6, R50, 0x4020, RZ ;  /* 0x0000402032937810 */ /* 0x000fe40007fde0ff */
[----:B------:R-:W-:Y:S02]  /*8450*/  LOP3.LUT R12, R149, 0x380, RZ, 0xc0, !PT ;  /* 0x00000380950c7812 */ /* 0x000fe400078ec0ff */
[----:B------:R-:W-:Y:S02]  /*8460*/  LOP3.LUT R20, R151, 0x380, RZ, 0xc0, !PT ;  /* 0x0000038097147812 */ /* 0x000fe400078ec0ff */
[----:B------:R-:W-:-:S02]  /*8470*/  SHF.R.U64 R4, R4, 0x3, RZ ;  /* 0x0000000304047819 */ /* 0x000fc400000012ff */
[----:B------:R-:W-:Y:S02]  /*8480*/  SEL R117, R116, R47, P0 ;  /* 0x0000002f74757207 */ /* 0x000fe40000000000 */
[----:B------:R-:W-:Y:S01]  /*8490*/  SEL R63, R47, R116, P0 ;  /* 0x000000742f3f7207 */ /* 0x000fe20000000000 */
[--C-:B------:R-:W-:Y:S01]  /*84a0*/  IMAD.X R47, RZ, RZ, R51.reuse, P5 ;  /* 0x000000ffff2f7224 */ /* 0x100fe200028e0633 */
[----:B------:R-:W-:Y:S02]  /*84b0*/  SHF.R.U64 R6, R6, 0x3, RZ ;  /* 0x0000000306067819 */ /* 0x000fe400000012ff */
[----:B------:R-:W-:Y:S02]  /*84c0*/  SEL R79, R40, R41, P0 ;  /* 0x00000029284f7207 */ /* 0x000fe40000000000 */
[----:B------:R-:W-:Y:S01]  /*84d0*/  SEL R11, R41, R40, P0 ;  /* 0x00000028290b7207 */ /* 0x000fe20000000000 */
[----:B------:R-:W-:Y:S01]  /*84e0*/  IMAD.X R41, RZ, RZ, R51, P6 ;  /* 0x000000ffff297224 */ /* 0x000fe200030e0633 */
[----:B------:R-:W-:-:S02]  /*84f0*/  SHF.R.U64 R12, R12, 0x3, RZ ;  /* 0x000000030c0c7819 */ /* 0x000fc400000012ff */
[----:B------:R-:W-:Y:S02]  /*8500*/  IADD3 R157, P5, R50, 0x8040, RZ ;  /* 0x00008040329d7810 */ /* 0x000fe40007fbe0ff */
[----:B------:R-:W-:Y:S02]  /*8510*/  SHF.R.U64 R20, R20, 0x3, RZ ;  /* 0x0000000314147819 */ /* 0x000fe400000012ff */
[----:B------:R-:W-:Y:S02]  /*8520*/  IADD3 R159, P6, R50, 0x8060, RZ ;  /* 0x00008060329f7810 */ /* 0x000fe40007fde0ff */
[----:B------:R-:W-:Y:S02]  /*8530*/  LOP3.LUT R58, R4, R139, RZ, 0x3c, !PT ;  /* 0x0000008b043a7212 */ /* 0x000fe400078e3cff */
[----:B------:R-:W-:Y:S01]  /*8540*/  SEL R133, R126, R127, P0 ;  /* 0x0000007f7e857207 */ /* 0x000fe20000000000 */
[----:B------:R-:W-:Y:S01]  /*8550*/  IMAD.X R13, RZ, RZ, R51, P6 ;  /* 0x000000ffff0d7224 */ /* 0x000fe200030e0633 */
[----:B------:R-:W-:-:S02]  /*8560*/  SEL R71, R127, R126, P0 ;  /* 0x0000007e7f477207 */ /* 0x000fc40000000000 */
[----:B------:R-:W-:Y:S02]  /*8570*/  LOP3.LUT R54, R6, R141, RZ, 0x3c, !PT ;  /* 0x0000008d06367212 */ /* 0x000fe400078e3cff */
[----:B------:R-:W-:Y:S02]  /*8580*/  LOP3.LUT R4, R145, 0x380, RZ, 0xc0, !PT ;  /* 0x0000038091047812 */ /* 0x000fe400078ec0ff */
[----:B------:R-:W-:Y:S02]  /*8590*/  SEL R127, R39, R34, P0 ;  /* 0x00000022277f7207 */ /* 0x000fe40000000000 */
[----:B------:R-:W-:Y:S01]  /*85a0*/  SEL R72, R34, R39, P0 ;  /* 0x0000002722487207 */ /* 0x000fe20000000000 */
[----:B------:R-:W-:Y:S01]  /*85b0*/  IMAD.X R39, RZ, RZ, R51, P1 ;  /* 0x000000ffff277224 */ /* 0x000fe200008e0633 */
[----:B------:R-:W-:Y:S02]  /*85c0*/  LOP3.LUT R6, R147, 0x380, RZ, 0xc0, !PT ;  /* 0x0000038093067812 */ /* 0x000fe400078ec0ff */
[----:B------:R-:W-:-:S02]  /*85d0*/  LOP3.LUT R38, R12, R149, RZ, 0x3c, !PT ;  /* 0x000000950c267212 */ /* 0x000fc400078e3cff */
[----:B------:R-:W-:Y:S02]  /*85e0*/  LOP3.LUT R34, R20, R151, RZ, 0x3c, !PT ;  /* 0x0000009714227212 */ /* 0x000fe400078e3cff */
[----:B------:R-:W-:Y:S02]  /*85f0*/  LOP3.LUT R12, R157, 0x380, RZ, 0xc0, !PT ;  /* 0x000003809d0c7812 */ /* 0x000fe400078ec0ff */
[----:B------:R-:W-:Y:S02]  /*8600*/  LOP3.LUT R20, R159, 0x380, RZ, 0xc0, !PT ;  /* 0x000003809f147812 */ /* 0x000fe400078ec0ff */
[----:B------:R-:W-:Y:S02]  /*8610*/  SHF.R.U64 R4, R4, 0x3, RZ ;  /* 0x0000000304047819 */ /* 0x000fe400000012ff */
[----:B------:R-:W-:Y:S02]  /*8620*/  F2FP.BF16.F32.PACK_AB R7, R154, R155 ;  /* 0x0000009b9a07723e */ /* 0x000fe400000010ff */
[----:B------:R-:W-:-:S02]  /*8630*/  IADD3 R153, P3, R50, 0x8000, RZ ;  /* 0x0000800032997810 */ /* 0x000fc40007f7e0ff */
[----:B------:R-:W-:Y:S02]  /*8640*/  SHF.R.U64 R6, R6, 0x3, RZ ;  /* 0x0000000306067819 */ /* 0x000fe400000012ff */
[----:B------:R-:W-:Y:S02]  /*8650*/  IADD3 R155, P4, R50, 0x8020, RZ ;  /* 0x00008020329b7810 */ /* 0x000fe40007f9e0ff */
[----:B------:R-:W-:Y:S02]  /*8660*/  SHF.R.U64 R12, R12, 0x3, RZ ;  /* 0x000000030c0c7819 */ /* 0x000fe400000012ff */
[----:B------:R-:W-:Y:S02]  /*8670*/  SHF.R.U64 R20, R20, 0x3, RZ ;  /* 0x0000000314147819 */ /* 0x000fe400000012ff */
[----:B------:R-:W-:Y:S02]  /*8680*/  LOP3.LUT R46, R4, R145, RZ, 0x3c, !PT ;  /* 0x00000091042e7212 */ /* 0x000fe400078e3cff */
[----:B------:R-:W-:-:S02]  /*8690*/  SEL R75, R24, R25, P0 ;  /* 0x00000019184b7207 */ /* 0x000fc40000000000 */
[----:B------:R-:W-:Y:S01]  /*86a0*/  SEL R8, R25, R24, P0 ;  /* 0x0000001819087207 */ /* 0x000fe20000000000 */
[----:B------:R-:W-:Y:S01]  /*86b0*/  IMAD.X R25, RZ, RZ, R51, P5 ;  /* 0x000000ffff197224 */ /* 0x000fe200028e0633 */
[----:B------:R-:W-:Y:S02]  /*86c0*/  LOP3.LUT R40, R6, R147, RZ, 0x3c, !PT ;  /* 0x0000009306287212 */ /* 0x000fe400078e3cff */
[----:B------:R-:W-:Y:S02]  /*86d0*/  LOP3.LUT R4, R153, 0x380, RZ, 0xc0, !PT ;  /* 0x0000038099047812 */ /* 0x000fe400078ec0ff */
[----:B------:R-:W-:Y:S02]  /*86e0*/  LOP3.LUT R6, R155, 0x380, RZ, 0xc0, !PT ;  /* 0x000003809b067812 */ /* 0x000fe400078ec0ff */
[----:B------:R-:W-:Y:S02]  /*86f0*/  LOP3.LUT R24, R12, R157, RZ, 0x3c, !PT ;  /* 0x0000009d0c187212 */ /* 0x000fe400078e3cff */
[----:B------:R-:W-:-:S02]  /*8700*/  LOP3.LUT R5, R50, 0x380, RZ, 0xc0, !PT ;  /* 0x0000038032057812 */ /* 0x000fc400078ec0ff */
[----:B------:R-:W-:Y:S02]  /*8710*/  LOP3.LUT R12, R20, R159, RZ, 0x3c, !PT ;  /* 0x0000009f140c7212 */ /* 0x000fe400078e3cff */
[----:B------:R-:W-:Y:S02]  /*8720*/  SEL R89, R29, R36, P0 ;  /* 0x000000241d597207 */ /* 0x000fe40000000000 */
[----:B------:R-:W-:Y:S01]  /*8730*/  SEL R33, R36, R29, P0 ;  /* 0x0000001d24217207 */ /* 0x000fe20000000000 */
[----:B------:R-:W-:Y:S01]  /*8740*/  IMAD.X R29, RZ, RZ, R51, P4 ;  /* 0x000000ffff1d7224 */ /* 0x000fe200020e0633 */
[----:B------:R-:W-:Y:S02]  /*8750*/  SHF.R.U64 R4, R4, 0x3, RZ ;  /* 0x0000000304047819 */ /* 0x000fe400000012ff */
[----:B------:R-:W-:Y:S02]  /*8760*/  MOV R92, R58 ;  /* 0x0000003a005c7202 */ /* 0x000fe40000000f00 */
[----:B------:R-:W-:-:S02]  /*8770*/  SEL R103, R136, R137, P0 ;  /* 0x0000008988677207 */ /* 0x000fc40000000000 */
[----:B------:R-:W-:Y:S02]  /*8780*/  SEL R56, R137, R136, P0 ;  /* 0x0000008889387207 */ /* 0x000fe40000000000 */
[C---:B------:R-:W-:Y:S02]  /*8790*/  IADD3 R161, P1, R50.reuse, 0xc000, RZ ;  /* 0x0000c00032a17810 */ /* 0x040fe40007f3e0ff */
[----:B------:R-:W-:Y:S02]  /*87a0*/  IADD3 R167, P4, R50, 0xc060, RZ ;  /* 0x0000c06032a77810 */ /* 0x000fe40007f9e0ff */
[----:B------:R-:W-:Y:S02]  /*87b0*/  SHF.R.U64 R6, R6, 0x3, RZ ;  /* 0x0000000306067819 */ /* 0x000fe400000012ff */
[----:B------:R-:W-:Y:S02]  /*87c0*/  MOV R59, R38 ;  /* 0x00000026003b7202 */ /* 0x000fe40000000f00 */
[----:B------:R-:W-:-:S02]  /*87d0*/  SEL R123, R94, R73, P0 ;  /* 0x000000495e7b7207 */ /* 0x000fc40000000000 */
[----:B------:R-:W-:Y:S02]  /*87e0*/  SEL R67, R73, R94, P0 ;  /* 0x0000005e49437207 */ /* 0x000fe40000000000 */
[----:B------:R-:W-:Y:S02]  /*87f0*/  SEL R137, R31, R74, P0 ;  /* 0x0000004a1f897207 */ /* 0x000fe40000000000 */
[----:B------:R-:W-:Y:S02]  /*8800*/  SHF.R.U64 R5, R5, 0x3, RZ ;  /* 0x0000000305057819 */ /* 0x000fe400000012ff */
[----:B------:R-:W-:Y:S02]  /*8810*/  MOV R39, R12 ;  /* 0x0000000c00277202 */ /* 0x000fe40000000f00 */
[----:B------:R-:W-:Y:S02]  /*8820*/  SEL R77, R32, R37, P0 ;  /* 0x00000025204d7207 */ /* 0x000fe40000000000 */
[----:B------:R-:W-:-:S02]  /*8830*/  SEL R10, R37, R32, P0 ;  /* 0x00000020250a7207 */ /* 0x000fc40000000000 */
[----:B------:R-:W-:Y:S02]  /*8840*/  SEL R87, R21, R28, P0 ;  /* 0x0000001c15577207 */ /* 0x000fe40000000000 */
[----:B------:R-:W-:Y:S02]  /*8850*/  SEL R111, R7, R152, P0 ;  /* 0x00000098076f7207 */ /* 0x000fe40000000000 */
[----:B------:R-:W-:Y:S02]  /*8860*/  SEL R135, R35, R30, P0 ;  /* 0x0000001e23877207 */ /* 0x000fe40000000000 */
[----:B------:R-:W-:Y:S01]  /*8870*/  SEL R73, R30, R35, P0 ;  /* 0x000000231e497207 */ /* 0x000fe20000000000 */
[--C-:B------:R-:W-:Y:S01]  /*8880*/  IMAD.X R35, RZ, RZ, R51.reuse, P2 ;  /* 0x000000ffff237224 */ /* 0x100fe200010e0633 */
[----:B------:R-:W-:Y:S01]  /*8890*/  SEL R74, R74, R31, P0 ;  /* 0x0000001f4a4a7207 */ /* 0x000fe20000000000 */
[--C-:B------:R-:W-:Y:S01]  /*88a0*/  IMAD.X R31, RZ, RZ, R51.reuse, P3 ;  /* 0x000000ffff1f7224 */ /* 0x100fe200018e0633 */
[----:B------:R-:W-:Y:S01]  /*88b0*/  SEL R32, R28, R21, P0 ;  /* 0x000000151c207207 */ /* 0x000fe20000000000 */
[----:B------:R-:W-:Y:S01]  /*88c0*/  IMAD.X R21, RZ, RZ, R51, P1 ;  /* 0x000000ffff157224 */ /* 0x000fe200008e0633 */
[----:B------:R-:W-:-:S02]  /*88d0*/  LOP3.LUT R30, R4, R153, RZ, 0x3c, !PT ;  /* 0x00000099041e7212 */ /* 0x000fc400078e3cff */
[----:B------:R-:W-:Y:S02]  /*88e0*/  SEL R9, R152, R7, P0 ;  /* 0x0000000798097207 */ /* 0x000fe40000000000 */
[C---:B------:R-:W-:Y:S02]  /*88f0*/  IADD3 R163, P2, R50.reuse, 0xc020, RZ ;  /* 0x0000c02032a37810 */ /* 0x040fe40007f5e0ff */
[----:B------:R-:W-:Y:S02]  /*8900*/  IADD3 R165, P3, R50, 0xc040, RZ ;  /* 0x0000c04032a57810 */ /* 0x000fe40007f7e0ff */
[----:B------:R-:W-:Y:S01]  /*8910*/  LOP3.LUT R28, R6, R155, RZ, 0x3c, !PT ;  /* 0x0000009b061c7212 */ /* 0x000fe200078e3cff */
[--C-:B------:R-:W-:Y:S01]  /*8920*/  IMAD.X R7, RZ, RZ, R51.reuse, P2 ;  /* 0x000000ffff077224 */ /* 0x100fe200010e0633 */
[----:B------:R-:W-:Y:S01]  /*8930*/  LOP3.LUT R4, R161, 0x380, RZ, 0xc0, !PT ;  /* 0x00000380a1047812 */ /* 0x000fe200078ec0ff */
[----:B------:R-:W-:Y:S01]  /*8940*/  IMAD.X R37, RZ, RZ, R51, P3 ;  /* 0x000000ffff257224 */ /* 0x000fe200018e0633 */
[----:B------:R-:W-:-:S02]  /*8950*/  LOP3.LUT R76, R167, 0x380, RZ, 0xc0, !PT ;  /* 0x00000380a74c7812 */ /* 0x000fc400078ec0ff */
[----:B------:R-:W-:Y:S01]  /*8960*/  LOP3.LUT R50, R5, R50, RZ, 0x3c, !PT ;  /* 0x0000003205327212 */ /* 0x000fe200078e3cff */
[----:B------:R-:W-:Y:S01]  /*8970*/  IMAD.X R5, RZ, RZ, R51, P4 ;  /* 0x000000ffff057224 */ /* 0x000fe200020e0633 */
[----:B------:R-:W-:Y:S02]  /*8980*/  MOV R86, R46 ;  /* 0x0000002e00567202 */ /* 0x000fe40000000f00 */
[----:B------:R-:W-:Y:S02]  /*8990*/  MOV R47, R40 ;  /* 0x00000028002f7202 */ /* 0x000fe40000000f00 */
[----:B------:R-:W-:Y:S02]  /*89a0*/  SHF.R.U64 R4, R4, 0x3, RZ ;  /* 0x0000000304047819 */ /* 0x000fe400000012ff */
[----:B------:R-:W-:Y:S02]  /*89b0*/  SHF.R.U64 R76, R76, 0x3, RZ ;  /* 0x000000034c4c7819 */ /* 0x000fe400000012ff */
[----:B------:R-:W-:-:S02]  /*89c0*/  MOV R88, R48 ;  /* 0x0000003000587202 */ /* 0x000fc40000000f00 */
[----:B------:R-:W-:Y:S02]  /*89d0*/  MOV R41, R24 ;  /* 0x0000001800297202 */ /* 0x000fe40000000f00 */
[----:B------:R-:W-:Y:S02]  /*89e0*/  MOV R94, R50 ;  /* 0x00000032005e7202 */ /* 0x000fe40000000f00 */
[----:B------:R-:W-:Y:S02]  /*89f0*/  MOV R49, R28 ;  /* 0x0000001c00317202 */ /* 0x000fe40000000f00 */
[----:B------:R-:W-:Y:S02]  /*8a00*/  MOV R90, R54 ;  /* 0x00000036005a7202 */ /* 0x000fe40000000f00 */
[----:B------:R-:W-:Y:S02]  /*8a10*/  MOV R51, R30 ;  /* 0x0000001e00337202 */ /* 0x000fe40000000f00 */
[----:B------:R-:W-:-:S02]  /*8a20*/  MOV R55, R34 ;  /* 0x0000002200377202 */ /* 0x000fc40000000f00 */
[----:B------:R-:W-:Y:S02]  /*8a30*/  LOP3.LUT R20, R4, R161, RZ, 0x3c, !PT ;  /* 0x000000a104147212 */ /* 0x000fe400078e3cff */
[----:B------:R-:W-:Y:S02]  /*8a40*/  LOP3.LUT R4, R76, R167, RZ, 0x3c, !PT ;  /* 0x000000a74c047212 */ /* 0x000fe400078e3cff */
[----:B------:R-:W-:Y:S02]  /*8a50*/  LOP3.LUT R36, R165, 0x380, RZ, 0xc0, !PT ;  /* 0x00000380a5247812 */ /* 0x000fe400078ec0ff */
[----:B------:R-:W-:Y:S02]  /*8a60*/  LOP3.LUT R6, R163, 0x380, RZ, 0xc0, !PT ;  /* 0x00000380a3067812 */ /* 0x000fe400078ec0ff */
[----:B------:R-:W-:Y:S02]  /*8a70*/  SHF.R.U64 R36, R36, 0x3, RZ ;  /* 0x0000000324247819 */ /* 0x000fe400000012ff */
[----:B------:R-:W-:-:S02]  /*8a80*/  SHF.R.U64 R6, R6, 0x3, RZ ;  /* 0x0000000306067819 */ /* 0x000fc400000012ff */
[----:B------:R-:W-:Y:S01]  /*8a90*/  LOP3.LUT R36, R36, R165, RZ, 0x3c, !PT ;  /* 0x000000a524247212 */ /* 0x000fe200078e3cff */
[----:B--2---:R-:W-:Y:S01]  /*8aa0*/  SHFL.IDX PT, R75, R75, R26, 0x1c1f ;  /* 0x001c1f1a4b4b7589 */ /* 0x004fe200000e0000 */
[----:B------:R-:W-:Y:S02]  /*8ab0*/  LOP3.LUT R13, R26, 0x2, RZ, 0x3c, !PT ;  /* 0x000000021a0d7812 */ /* 0x000fe400078e3cff */
[----:B------:R-:W-:Y:S01]  /*8ac0*/  LOP3.LUT R6, R6, R163, RZ, 0x3c, !PT ;  /* 0x000000a306067212 */ /* 0x000fe200078e3cff */
[----:B------:R-:W-:Y:S01]  /*8ad0*/  SHFL.IDX PT, R77, R77, R26, 0x1c1f ;  /* 0x001c1f1a4d4d7589 */ /* 0x000fe200000e0000 */
[----:B------:R-:W-:Y:S02]  /*8ae0*/  MOV R20, R20 ;  /* 0x0000001400147202 */ /* 0x000fe40000000f00 */
[----:B------:R-:W-:Y:S01]  /*8af0*/  MOV R36, R36 ;  /* 0x0000002400247202 */ /* 0x000fe20000000f00 */
[----:B------:R-:W0:Y:S01]  /*8b00*/  SHFL.IDX PT, R8, R8, R13, 0x1c1f ;  /* 0x001c1f0d08087589 */ /* 0x000e2200000e0000 */
[----:B------:R-:W-:-:S02]  /*8b10*/  MOV R21, R6 ;  /* 0x0000000600157202 */ /* 0x000fc40000000f00 */
[----:B------:R-:W-:Y:S01]  /*8b20*/  MOV R37, R4 ;  /* 0x0000000400257202 */ /* 0x000fe20000000f00 */
[----:B------:R-:W-:Y:S01]  /*8b30*/  SHFL.IDX PT, R79, R79, R26, 0x1c1f ;  /* 0x001c1f1a4f4f7589 */ /* 0x000fe200000e0000 */
[----:B------:R-:W-:-:S03]  /*8b40*/  PLOP3.LUT P2, PT, PT, PT, UP0, 0x80, 0x0 ;  /* 0x000000000000781c */ /* 0x000fc60003f4f008 */
[----:B------:R-:W-:Y:S04]  /*8b50*/  SHFL.IDX PT, R81, R81, R26, 0x1c1f ;  /* 0x001c1f1a51517589 */ /* 0x000fe800000e0000 */
[----:B------:R-:W-:Y:S04]  /*8b60*/  SHFL.IDX PT, R83, R83, R26, 0x1c1f ;  /* 0x001c1f1a53537589 */ /* 0x000fe800000e0000 */
[----:B------:R-:W-:Y:S04]  /*8b70*/  SHFL.IDX PT, R85, R85, R26, 0x1c1f ;  /* 0x001c1f1a55557589 */ /* 0x000fe800000e0000 */
[----:B------:R-:W-:Y:S04]  /*8b80*/  SHFL.IDX PT, R87, R87, R26, 0x1c1f ;  /* 0x001c1f1a57577589 */ /* 0x000fe800000e0000 */
[----:B------:R-:W-:Y:S01]  /*8b90*/  SHFL.IDX PT, R89, R89, R26, 0x1c1f ;  /* 0x001c1f1a59597589 */ /* 0x000fe200000e0000 */
[----:B0-----:R-:W-:-:S02]  /*8ba0*/  SEL R4, R75, R8, P0 ;  /* 0x000000084b047207 */ /* 0x001fc40000000000 */
[----:B------:R-:W-:Y:S01]  /*8bb0*/  SEL R6, R8, R75, P0 ;  /* 0x0000004b08067207 */ /* 0x000fe20000000000 */
[----:B------:R-:W-:Y:S04]  /*8bc0*/  SHFL.IDX PT, R91, R91, R26, 0x1c1f ;  /* 0x001c1f1a5b5b7589 */ /* 0x000fe800000e0000 */
        /* <DEDUP_REMOVED lines=23> */
[----:B------:R-:W0:Y:S04]  /*8d40*/  SHFL.IDX PT, R10, R10, R13, 0x1c1f ;  /* 0x001c1f0d0a0a7589 */ /* 0x000e2800000e0000 */
[----:B------:R-:W1:Y:S04]  /*8d50*/  SHFL.IDX PT, R64, R64, R13, 0x1c1f ;  /* 0x001c1f0d40407589 */ /* 0x000e6800000e0000 */
[----:B------:R-:W2:Y:S04]  /*8d60*/  SHFL.IDX PT, R12, R61, R13, 0x1c1f ;  /* 0x001c1f0d3d0c7589 */ /* 0x000ea800000e0000 */
[----:B------:R-:W3:Y:S04]  /*8d70*/  SHFL.IDX PT, R24, R11, R13, 0x1c1f ;  /* 0x001c1f0d0b187589 */ /* 0x000ee800000e0000 */
[----:B------:R2:W4:Y:S04]  /*8d80*/  SHFL.IDX PT, R26, R9, R13, 0x1c1f ;  /* 0x001c1f0d091a7589 */ /* 0x00052800000e0000 */
[----:B------:R3:W4:Y:S04]  /*8d90*/  SHFL.IDX PT, R28, R14, R13, 0x1c1f ;  /* 0x001c1f0d0e1c7589 */ /* 0x00072800000e0000 */
[----:B------:R4:W-:Y:S01]  /*8da0*/  SHFL.IDX PT, R30, R15, R13, 0x1c1f ;  /* 0x001c1f0d0f1e7589 */ /* 0x0009e200000e0000 */
[----:B0-----:R-:W-:-:S02]  /*8db0*/  SEL R8, R77, R10, P0 ;  /* 0x0000000a4d087207 */ /* 0x001fc40000000000 */
[----:B------:R-:W-:Y:S01]  /*8dc0*/  SEL R10, R10, R77, P0 ;  /* 0x0000004d0a0a7207 */ /* 0x000fe20000000000 */
[----:B------:R-:W0:Y:S01]  /*8dd0*/  SHFL.IDX PT, R60, R60, R13, 0x1c1f ;  /* 0x001c1f0d3c3c7589 */ /* 0x000e2200000e0000 */
[----:B-1----:R-:W-:Y:S01]  /*8de0*/  SEL R5, R107, R64, P0 ;  /* 0x000000406b057207 */ /* 0x002fe20000000000 */
[----:B------:R-:W1:Y:S01]  /*8df0*/  LDC R77, c[0x0][0xbe8] ;  /* 0x0002fa00ff4d7b82 */ /* 0x000e620000000800 */
[----:B------:R-:W-:Y:S01]  /*8e00*/  SEL R7, R64, R107, P0 ;  /* 0x0000006b40077207 */ /* 0x000fe20000000000 */
[----:B------:R0:W-:Y:S01]  /*8e10*/  SHFL.IDX PT, R34, R27, R13, 0x1c1f ;  /* 0x001c1f0d1b227589 */ /* 0x0001e200000e0000 */
[----:B--2---:R-:W-:Y:S02]  /*8e20*/  SEL R9, R109, R12, P0 ;  /* 0x0000000c6d097207 */ /* 0x004fe40000000000 */
[----:B------:R-:W-:Y:S01]  /*8e30*/  SEL R11, R12, R109, P0 ;  /* 0x0000006d0c0b7207 */ /* 0x000fe20000000000 */
[----:B------:R-:W2:Y:S01]  /*8e40*/  SHFL.IDX PT, R62, R62, R13, 0x1c1f ;  /* 0x001c1f0d3e3e7589 */ /* 0x000ea200000e0000 */
[----:B---3--:R-:W-:-:S02]  /*8e50*/  SEL R12, R79, R24, P0 ;  /* 0x000000184f0c7207 */ /* 0x008fc40000000000 */
[----:B------:R-:W-:Y:S01]  /*8e60*/  SEL R14, R24, R79, P0 ;  /* 0x0000004f180e7207 */ /* 0x000fe20000000000 */
[----:B------:R-:W3:Y:S01]  /*8e70*/  SHFL.IDX PT, R58, R63, R13, 0x1c1f ;  /* 0x001c1f0d3f3a7589 */ /* 0x000ee200000e0000 */
[----:B----4-:R-:W-:Y:S01]  /*8e80*/  SEL R15, R26, R111, P0 ;  /* 0x0000006f1a0f7207 */ /* 0x010fe20000000000 */
[----:B------:R-:W-:Y:S01]  /*8e90*/  BAR.SYNC.DEFER_BLOCKING 0x1, 0x100 ;  /* 0x0044000000007b1d */ /* 0x000fe20000010000 */
[----:B------:R-:W-:-:S05]  /*8ea0*/  SEL R24, R81, R28, P0 ;  /* 0x0000001c51187207 */ /* 0x000fca0000000000 */
[----:B------:R4:W-:Y:S01]  /*8eb0*/  SHFL.IDX PT, R38, R32, R13, 0x1c1f ;  /* 0x001c1f0d20267589 */ /* 0x0009e200000e0000 */
[----:B0-----:R-:W-:Y:S02]  /*8ec0*/  SEL R25, R113, R60, P0 ;  /* 0x0000003c71197207 */ /* 0x001fe40000000000 */
[----:B------:R-:W-:Y:S01]  /*8ed0*/  SEL R27, R60, R113, P0 ;  /* 0x000000713c1b7207 */ /* 0x000fe20000000000 */
[----:B------:R-:W-:Y:S04]  /*8ee0*/  SHFL.IDX PT, R76, R65, R13, 0x1c1f ;  /* 0x001c1f0d414c7589 */ /* 0x000fe800000e0000 */
[----:B------:R0:W-:Y:S01]  /*8ef0*/  SHFL.IDX PT, R40, R33, R13, 0x1c1f ;  /* 0x001c1f0d21287589 */ /* 0x0001e200000e0000 */
[----:B--2---:R-:W-:Y:S02]  /*8f00*/  SEL R29, R115, R62, P0 ;  /* 0x0000003e731d7207 */ /* 0x004fe40000000000 */
[----:B------:R-:W-:Y:S01]  /*8f10*/  SEL R31, R62, R115, P0 ;  /* 0x000000733e1f7207 */ /* 0x000fe20000000000 */
[----:B------:R-:W-:Y:S01]  /*8f20*/  SHFL.IDX PT, R66, R66, R13, 0x1c1f ;  /* 0x001c1f0d42427589 */ /* 0x000fe200000e0000 */
[----:B----4-:R-:W-:-:S02]  /*8f30*/  SEL R32, R85, R34, P0 ;  /* 0x0000002255207207 */ /* 0x010fc40000000000 */
[----:B------:R-:W-:Y:S01]  /*8f40*/  SEL R34, R34, R85, P0 ;  /* 0x0000005522227207 */ /* 0x000fe20000000000 */
[----:B------:R-:W-:Y:S01]  /*8f50*/  SHFL.IDX PT, R42, R42, R13, 0x1c1f ;  /* 0x001c1f0d2a2a7589 */ /* 0x000fe200000e0000 */
[----:B---3--:R-:W-:Y:S02]  /*8f60*/  SEL R35, R58, R117, P0 ;  /* 0x000000753a237207 */ /* 0x008fe40000000000 */
[----:B0-----:R-:W-:Y:S01]  /*8f70*/  SEL R33, R117, R58, P0 ;  /* 0x0000003a75217207 */ /* 0x001fe20000000000 */
[----:B------:R-:W-:Y:S04]  /*8f80*/  SHFL.IDX PT, R78, R67, R13, 0x1c1f ;  /* 0x001c1f0d434e7589 */ /* 0x000fe800000e0000 */
[----:B------:R-:W-:Y:S04]  /*8f90*/  SHFL.IDX PT, R44, R44, R13, 0x1c1f ;  /* 0x001c1f0d2c2c7589 */ /* 0x000fe800000e0000 */
[----:B------:R-:W-:Y:S04]  /*8fa0*/  SHFL.IDX PT, R68, R68, R13, 0x1c1f ;  /* 0x001c1f0d44447589 */ /* 0x000fe800000e0000 */
[----:B------:R-:W-:Y:S04]  /*8fb0*/  SHFL.IDX PT, R46, R43, R13, 0x1c1f ;  /* 0x001c1f0d2b2e7589 */ /* 0x000fe800000e0000 */
[----:B------:R-:W0:Y:S04]  /*8fc0*/  SHFL.IDX PT, R80, R69, R13, 0x1c1f ;  /* 0x001c1f0d45507589 */ /* 0x000e2800000e0000 */
[----:B------:R0:W2:Y:S04]  /*8fd0*/  SHFL.IDX PT, R48, R45, R13, 0x1c1f ;  /* 0x001c1f0d2d307589 */ /* 0x0000a800000e0000 */
[----:B------:R-:W3:Y:S04]  /*8fe0*/  SHFL.IDX PT, R70, R70, R13, 0x1c1f ;  /* 0x001c1f0d46467589 */ /* 0x000ee800000e0000 */
[----:B------:R-:W4:Y:S04]  /*8ff0*/  SHFL.IDX PT, R52, R52, R13, 0x1c1f ;  /* 0x001c1f0d34347589 */ /* 0x000f2800000e0000 */
[----:B------:R-:W-:Y:S04]  /*9000*/  SHFL.IDX PT, R50, R53, R13, 0x1c1f ;  /* 0x001c1f0d35327589 */ /* 0x000fe800000e0000 */
[----:B------:R-:W1:Y:S04]  /*9010*/  SHFL.IDX PT, R82, R71, R13, 0x1c1f ;  /* 0x001c1f0d47527589 */ /* 0x000e6800000e0000 */
[----:B------:R-:W1:Y:S01]  /*9020*/  SHFL.IDX PT, R72, R72, R13, 0x1c1f ;  /* 0x001c1f0d48487589 */ /* 0x000e6200000e0000 */
[----:B0-----:R-:W-:-:S03]  /*9030*/  SEL R45, R129, R80, P0 ;  /* 0x00000050812d7207 */ /* 0x001fc60000000000 */
[----:B------:R-:W0:Y:S04]  /*9040*/  SHFL.IDX PT, R56, R56, R13, 0x1c1f ;  /* 0x001c1f0d38387589 */ /* 0x000e2800000e0000 */
[----:B------:R-:W-:Y:S04]  /*9050*/  SHFL.IDX PT, R54, R57, R13, 0x1c1f ;  /* 0x001c1f0d39367589 */ /* 0x000fe800000e0000 */
[----:B------:R-:W0:Y:S04]  /*9060*/  SHFL.IDX PT, R84, R73, R13, 0x1c1f ;  /* 0x001c1f0d49547589 */ /* 0x000e2800000e0000 */
[----:B------:R2:W0:Y:S04]  /*9070*/  SHFL.IDX PT, R74, R74, R13, 0x1c1f ;  /* 0x001c1f0d4a4a7589 */ /* 0x00042800000e0000 */
[----:B------:R3:W-:Y:S04]  /*9080*/  STSM.16.M88.4 [R94], R4 ;  /* 0x000000045e007844 */ /* 0x0007e80000000200 */
[----:B------:R4:W-:Y:S01]  /*9090*/  STSM.16.M88.4 [R92], R8 ;  /* 0x000000085c007844 */ /* 0x0009e20000000200 */
[----:B--2---:R-:W-:-:S02]  /*90a0*/  SEL R13, R111, R26, P0 ;  /* 0x0000001a6f0d7207 */ /* 0x004fc40000000000 */
[----:B------:R-:W-:Y:S02]  /*90b0*/  SEL R26, R28, R81, P0 ;  /* 0x000000511c1a7207 */ /* 0x000fe40000000000 */
[----:B------:R-:W-:Y:S01]  /*90c0*/  SEL R28, R83, R30, P0 ;  /* 0x0000001e531c7207 */ /* 0x000fe20000000000 */
[----:B------:R2:W-:Y:S01]  /*90d0*/  STSM.16.M88.4 [R90], R12 ;  /* 0x0000000c5a007844 */ /* 0x0005e20000000200 */
[----:B------:R-:W-:-:S03]  /*90e0*/  SEL R30, R30, R83, P0 ;  /* 0x000000531e1e7207 */ /* 0x000fc60000000000 */
[----:B------:R1:W-:Y:S01]  /*90f0*/  STSM.16.M88.4 [R88], R24 ;  /* 0x0000001858007844 */ /* 0x0003e20000000200 */
[----:B---3--:R-:W-:Y:S02]  /*9100*/  SEL R4, R87, R38, P0 ;  /* 0x0000002657047207 */ /* 0x008fe40000000000 */
[----:B------:R-:W-:Y:S01]  /*9110*/  SEL R6, R38, R87, P0 ;  /* 0x0000005726067207 */ /* 0x000fe20000000000 */
[----:B------:R-:W-:Y:S01]  /*9120*/  STSM.16.M88.4 [R86], R28 ;  /* 0x0000001c56007844 */ /* 0x000fe20000000200 */
[----:B------:R-:W-:Y:S02]  /*9130*/  SEL R5, R119, R76, P0 ;  /* 0x0000004c77057207 */ /* 0x000fe40000000000 */
[----:B------:R-:W-:Y:S01]  /*9140*/  SEL R7, R76, R119, P0 ;  /* 0x000000774c077207 */ /* 0x000fe20000000000 */
[----:B------:R3:W-:Y:S01]  /*9150*/  STSM.16.M88.4 [R47], R32 ;  /* 0x000000202f007844 */ /* 0x0007e20000000200 */
[----:B----4-:R-:W-:Y:S02]  /*9160*/  SEL R8, R89, R40, P0 ;  /* 0x0000002859087207 */ /* 0x010fe40000000000 */
[----:B------:R-:W-:Y:S01]  /*9170*/  SEL R10, R40, R89, P0 ;  /* 0x00000059280a7207 */ /* 0x000fe20000000000 */
[----:B------:R4:W-:Y:S01]  /*9180*/  STSM.16.M88.4 [R59], R4 ;  /* 0x000000043b007844 */ /* 0x0009e20000000200 */
[----:B------:R-:W-:-:S02]  /*9190*/  SEL R9, R121, R66, P0 ;  /* 0x0000004279097207 */ /* 0x000fc40000000000 */
[----:B------:R-:W-:Y:S02]  /*91a0*/  SEL R11, R66, R121, P0 ;  /* 0x00000079420b7207 */ /* 0x000fe40000000000 */
[----:B--2---:R-:W-:Y:S02]  /*91b0*/  SEL R12, R91, R42, P0 ;  /* 0x0000002a5b0c7207 */ /* 0x004fe40000000000 */
[----:B------:R-:W-:Y:S01]  /*91c0*/  SEL R14, R42, R91, P0 ;  /* 0x0000005b2a0e7207 */ /* 0x000fe20000000000 */
[----:B------:R2:W-:Y:S01]  /*91d0*/  STSM.16.M88.4 [R55], R8 ;  /* 0x0000000837007844 */ /* 0x0005e20000000200 */
[----:B------:R-:W-:Y:S02]  /*91e0*/  SEL R13, R123, R78, P0 ;  /* 0x0000004e7b0d7207 */ /* 0x000fe40000000000 */
[----:B------:R-:W-:Y:S02]  /*91f0*/  SEL R15, R78, R123, P0 ;  /* 0x0000007b4e0f7207 */ /* 0x000fe40000000000 */
[----:B-1----:R-:W-:-:S02]  /*9200*/  SEL R24, R93, R44, P0 ;  /* 0x0000002c5d187207 */ /* 0x002fc40000000000 */
[----:B------:R-:W-:Y:S01]  /*9210*/  SEL R26, R44, R93, P0 ;  /* 0x0000005d2c1a7207 */ /* 0x000fe20000000000 */
[----:B------:R-:W-:Y:S01]  /*9220*/  STSM.16.M88.4 [R51], R12 ;  /* 0x0000000c33007844 */ /* 0x000fe20000000200 */
[----:B------:R-:W-:Y:S02]  /*9230*/  SEL R25, R125, R68, P0 ;  /* 0x000000447d197207 */ /* 0x000fe40000000000 */
[----:B------:R-:W-:Y:S02]  /*9240*/  SEL R27, R68, R125, P0 ;  /* 0x0000007d441b7207 */ /* 0x000fe40000000000 */
[----:B------:R-:W-:Y:S02]  /*9250*/  SEL R44, R95, R46, P0 ;  /* 0x0000002e5f2c7207 */ /* 0x000fe40000000000 */
[----:B------:R-:W-:Y:S01]  /*9260*/  SEL R46, R46, R95, P0 ;  /* 0x0000005f2e2e7207 */ /* 0x000fe20000000000 */
[----:B------:R1:W-:Y:S01]  /*9270*/  STSM.16.M88.4 [R49], R24 ;  /* 0x0000001831007844 */ /* 0x0003e20000000200 */
[----:B---3--:R-:W-:-:S02]  /*9280*/  SEL R47, R80, R129, P0 ;  /* 0x00000081502f7207 */ /* 0x008fc40000000000 */
[----:B----4-:R-:W-:Y:S02]  /*9290*/  SEL R4, R97, R48, P0 ;  /* 0x0000003061047207 */ /* 0x010fe40000000000 */
[----:B------:R-:W-:Y:S01]  /*92a0*/  SEL R6, R48, R97, P0 ;  /* 0x0000006130067207 */ /* 0x000fe20000000000 */
[----:B------:R-:W-:Y:S01]  /*92b0*/  STSM.16.M88.4 [R41], R44 ;  /* 0x0000002c29007844 */ /* 0x000fe20000000200 */
[----:B------:R-:W-:Y:S02]  /*92c0*/  SEL R5, R131, R70, P0 ;  /* 0x0000004683057207 */ /* 0x000fe40000000000 */
[----:B------:R-:W-:Y:S02]  /*92d0*/  SEL R7, R70, R131, P0 ;  /* 0x0000008346077207 */ /* 0x000fe40000000000 */
[----:B--2---:R-:W-:Y:S02]  /*92e0*/  SEL R8, R99, R52, P0 ;  /* 0x0000003463087207 */ /* 0x004fe40000000000 */
[----:B------:R-:W-:Y:S01]  /*92f0*/  SEL R10, R52, R99, P0 ;  /* 0x00000063340a7207 */ /* 0x000fe20000000000 */
[----:B------:R2:W-:Y:S01]  /*9300*/  STSM.16.M88.4 [R39], R4 ;  /* 0x0000000427007844 */ /* 0x0005e20000000200 */
[----:B------:R-:W-:-:S02]  /*9310*/  SEL R9, R133, R82, P0 ;  /* 0x0000005285097207 */ /* 0x000fc40000000000 */
[----:B------:R-:W-:Y:S02]  /*9320*/  SEL R11, R82, R133, P0 ;  /* 0x00000085520b7207 */ /* 0x000fe40000000000 */
[----:B------:R-:W-:Y:S02]  /*9330*/  SEL R48, R101, R50, P0 ;  /* 0x0000003265307207 */ /* 0x000fe40000000000 */
[----:B------:R-:W-:Y:S01]  /*9340*/  SEL R50, R50, R101, P0 ;  /* 0x0000006532327207 */ /* 0x000fe20000000000 */
[----:B------:R-:W-:Y:S01]  /*9350*/  STSM.16.M88.4 [R20], R8 ;  /* 0x0000000814007844 */ /* 0x000fe20000000200 */
[----:B-1----:R-:W-:Y:S02]  /*9360*/  SEL R49, R127, R72, P0 ;  /* 0x000000487f317207 */ /* 0x002fe40000000000 */
[----:B------:R-:W-:Y:S02]  /*9370*/  SEL R51, R72, R127, P0 ;  /* 0x0000007f48337207 */ /* 0x000fe40000000000 */
[----:B0-----:R-:W-:-:S02]  /*9380*/  SEL R12, R103, R56, P0 ;  /* 0x00000038670c7207 */ /* 0x001fc40000000000 */
[----:B------:R-:W-:Y:S01]  /*9390*/  SEL R14, R56, R103, P0 ;  /* 0x00000067380e7207 */ /* 0x000fe20000000000 */
[----:B------:R-:W-:Y:S01]  /*93a0*/  STSM.16.M88.4 [R21], R48 ;  /* 0x0000003015007844 */ /* 0x000fe20000000200 */
[----:B------:R-:W-:Y:S01]  /*93b0*/  SEL R13, R135, R84, P0 ;  /* 0x00000054870d7207 */ /* 0x000fe20000000000 */
[----:B--2---:R-:W-:Y:S01]  /*93c0*/  IMAD.U32 R5, RZ, RZ, UR10 ;  /* 0x0000000aff057e24 */ /* 0x004fe2000f8e00ff */
[----:B------:R-:W-:Y:S01]  /*93d0*/  SEL R15, R84, R135, P0 ;  /* 0x00000087540f7207 */ /* 0x000fe20000000000 */
[----:B------:R-:W-:Y:S01]  /*93e0*/  ULDC.64 UR10, c[0x0][0xc08] ;  /* 0x00030200000a7ab9 */ /* 0x000fe20000000a00 */
[----:B------:R-:W-:Y:S01]  /*93f0*/  SEL R52, R105, R54, P0 ;  /* 0x0000003669347207 */ /* 0x000fe20000000000 */
[----:B------:R-:W-:Y:S01]  /*9400*/  IMAD.U32 R4, RZ, RZ, UR4 ;  /* 0x00000004ff047e24 */ /* 0x000fe2000f8e00ff */
[----:B------:R-:W-:Y:S01]  /*9410*/  SEL R53, R137, R74, P0 ;  /* 0x0000004a89357207 */ /* 0x000fe20000000000 */
[----:B------:R0:W-:Y:S01]  /*9420*/  STSM.16.M88.4 [R36], R12 ;  /* 0x0000000c24007844 */ /* 0x0001e20000000200 */
[----:B------:R-:W-:-:S02]  /*9430*/  SEL R55, R74, R137, P0 ;  /* 0x000000894a377207 */ /* 0x000fc40000000000 */
[----:B------:R-:W-:Y:S01]  /*9440*/  SEL R54, R54, R105, P0 ;  /* 0x0000006936367207 */ /* 0x000fe20000000000 */
[----:B------:R-:W-:-:S04]  /*9450*/  UISETP.NE.U32.AND UP1, UPT, UR10, URZ, UPT ;  /* 0x0000003f0a00728c */ /* 0x000fc8000bf25070 */
[----:B------:R1:W-:Y:S01]  /*9460*/  STSM.16.M88.4 [R37], R52 ;  /* 0x0000003425007844 */ /* 0x0003e20000000200 */
[----:B------:R-:W-:Y:S01]  /*9470*/  BAR.SYNC.DEFER_BLOCKING 0x1, 0x100 ;  /* 0x0044000000007b1d */ /* 0x000fe20000010000 */
[----:B------:R-:W-:-:S06]  /*9480*/  UISETP.NE.AND.EX UP1, UPT, UR11, URZ, UPT, UP1 ;  /* 0x0000003f0b00728c */ /* 0x000fcc000bf25310 */
[----:B------:R-:W-:-:S05]  /*9490*/  PLOP3.LUT P0, PT, PT, PT, UP1, 0x80, 0x0 ;  /* 0x000000000000781c */ /* 0x000fca0003f0f018 */
[----:B------:R-:W-:-:S04]  /*94a0*/  @UP1 UIADD3 UR10, UP2, UR12, UR10, URZ ;  /* 0x0000000a0c0a1290 */ /* 0x000fc8000ff5e03f */
[----:B------:R-:W-:Y:S01]  /*94b0*/  @UP1 UIADD3.X UR11, UR13, UR11, URZ, UP2, !UPT ;  /* 0x0000000b0d0b1290 */ /* 0x000fe200097fe43f */
[----:B------:R-:W-:Y:S01]  /*94c0*/  ULDC UR12, c[0x0][0xa88] ;  /* 0x0002a200000c7ab9 */ /* 0x000fe20000000800 */
[----:B0-----:R-:W-:Y:S02]  /*94d0*/  IMAD.U32 R12, RZ, RZ, UR10 ;  /* 0x0000000aff0c7e24 */ /* 0x001fe4000f8e00ff */
[----:B------:R-:W-:Y:S01]  /*94e0*/  IMAD.U32 R10, RZ, RZ, UR12 ;  /* 0x0000000cff0a7e24 */ /* 0x000fe2000f8e00ff */
[----:B------:R-:W2:Y:S01]  /*94f0*/  @P2 LDG.E R6, desc[UR50][R4.64] ;  /* 0x0000003204062981 */ /* 0x000ea2000c1e1900 */
[----:B------:R-:W-:Y:S01]  /*9500*/  IMAD.U32 R13, RZ, RZ, UR11 ;  /* 0x0000000bff0d7e24 */ /* 0x000fe2000f8e00ff */
[----:B------:R-:W-:Y:S01]  /*9510*/  ISETP.NE.AND P1, PT, R77, 0x1, PT ;  /* 0x000000014d00780c */ /* 0x000fe20003f25270 */
[----:B------:R-:W-:-:S03]  /*9520*/  UMOV UR4, URZ ;  /* 0x0000003f00047c82 */ /* 0x000fc60008000000 */
[----:B------:R1:W5:Y:S09]  /*9530*/  @P0 LDG.E R10, desc[UR50][R12.64] ;  /* 0x000000320c0a0981 */ /* 0x000372000c1e1900 */
[----:B------:R-:W0:Y:S08]  /*9540*/  @P1 LDC R7, c[0x0][0xbec] ;  /* 0x0002fb00ff071b82 */ /* 0x000e300000000800 */
[----:B------:R-:W3:Y:S01]  /*9550*/  @P1 LDC R9, c[0x0][0xbf0] ;  /* 0x0002fc00ff091b82 */ /* 0x000ee20000000800 */
[----:B--2---:R-:W-:Y:S01]  /*9560*/  @P2 R2UR UR4, R6 ;  /* 0x00000000060422ca */ /* 0x004fe200000e0000 */
[----:B01-3--:R-:W-:-:S14]  /*9570*/  @P0 BRA `(.L_x_248) ;  /* 0x0000000000100947 */ /* 0x00bfdc0003800000 */
[----:B------:R-:W-:Y:S05]  /*9580*/  @!P2 BRA `(.L_x_248) ;  /* 0x00000000000ca947 */ /* 0x000fea0003800000 */
[----:B------:R-:W2:Y:S04]  /*9590*/  LDG.E R11, desc[UR50][R4.64] ;  /* 0x00000032040b7981 */ /* 0x000ea8000c1e1900 */
[----:B-----5:R-:W2:Y:S02]  /*95a0*/  LDG.E R10, desc[UR50][R4.64+0x4] ;  /* 0x00000432040a7981 */ /* 0x020ea4000c1e1900 */
[----:B--2---:R-:W-:-:S07]  /*95b0*/  IMAD.IADD R10, R10, 0x1, -R11 ;  /* 0x000000010a0a7824 */ /* 0x004fce00078e0a0b */
.L_x_248:
[----:B------:R-:W-:Y:S01]  /*95c0*/  IMAD.U32 R12, RZ, RZ, UR40 ;  /* 0x00000028ff0c7e24 */ /* 0x000fe2000f8e00ff */
[----:B------:R-:W-:Y:S01]  /*95d0*/  USHF.R.S32.HI UR15, URZ, 0x1f, UR41 ;  /* 0x0000001f3f0f7899 */ /* 0x000fe20008011429 */
[----:B------:R-:W-:Y:S01]  /*95e0*/  IMAD.MOV.U32 R5, RZ, RZ, 0x2 ;  /* 0x00000002ff057424 */ /* 0x000fe200078e00ff */
[----:B------:R-:W-:Y:S01]  /*95f0*/  ULDC.64 UR16, c[0x0][0xb90] ;  /* 0x0002e40000107ab9 */ /* 0x000fe20000000a00 */
[----:B------:R-:W-:Y:S01]  /*9600*/  IMAD R12, R12, 0x80, R219 ;  /* 0x000000800c0c7824 */ /* 0x000fe200078e02db */
[----:B------:R-:W-:Y:S01]  /*9610*/  USHF.R.S32.HI UR11, URZ, 0x1f, UR4 ;  /* 0x0000001f3f0b7899 */ /* 0x000fe20008011404 */
[----:B------:R-:W-:Y:S01]  /*9620*/  IMAD.U32 R26, RZ, RZ, UR40 ;  /* 0x00000028ff1a7e24 */ /* 0x000fe2000f8e00ff */
[----:B------:R-:W-:Y:S01]  /*9630*/  UIMAD UR14, UR15, UR16, URZ ;  /* 0x000000100f0e72a4 */ /* 0x000fe2000f8e023f */
[----:B------:R-:W-:Y:S01]  /*9640*/  @P1 IMAD.HI.U32 R4, R12, R7, RZ ;  /* 0x000000070c041227 */ /* 0x000fe200078e00ff */
[----:B------:R-:W-:Y:S01]  /*9650*/  UMOV UR10, UR4 ;  /* 0x00000004000a7c82 */ /* 0x000fe20008000000 */
[----:B------:R-:W-:Y:S01]  /*9660*/  USEL UR39, UR39, URZ, !UP0 ;  /* 0x0000003f27277287 */ /* 0x000fe2000c000000 */
[----:B------:R-:W0:Y:S01]  /*9670*/  @P1 LDC R79, c[0x0][0xbf0] ;  /* 0x0002fc00ff4f1b82 */ /* 0x000e220000000800 */
[----:B------:R-:W-:Y:S01]  /*9680*/  UIMAD.WIDE.U32 UR12, UR41, UR16, UR10 ;  /* 0x00000010290c72a5 */ /* 0x000fe2000f8e000a */
[----:B------:R-:W-:Y:S01]  /*9690*/  IMAD.MOV.U32 R6, RZ, RZ, R12 ;  /* 0x000000ffff067224 */ /* 0x000fe200078e000c */
[----:B------:R-:W-:Y:S01]  /*96a0*/  UIMAD UR14, UR41, UR17, UR14 ;  /* 0x00000011290e72a4 */ /* 0x000fe2000f8e020e */
[----:B------:R-:W-:Y:S01]  /*96b0*/  @P1 SHF.R.U32.HI R6, RZ, R9, R4 ;  /* 0x00000009ff061219 */ /* 0x000fe20000011604 */
[----:B------:R-:W-:Y:S01]  /*96c0*/  USEL UR38, UR38, URZ, !UP0 ;  /* 0x0000003f26267287 */ /* 0x000fe2000c000000 */
[----:B------:R-:W-:Y:S01]  /*96d0*/  IMAD R4, R22, 0x40, R2 ;  /* 0x0000004016047824 */ /* 0x000fe200078e0202 */
[----:B------:R-:W-:Y:S01]  /*96e0*/  ULDC.64 UR16, c[0x0][0xb98] ;  /* 0x0002e60000107ab9 */ /* 0x000fe20000000a00 */
[----:B------:R-:W-:Y:S01]  /*96f0*/  UIADD3 UR13, UR13, UR14, URZ ;  /* 0x0000000e0d0d7290 */ /* 0x000fe2000fffe03f */
[--C-:B------:R-:W-:Y:S01]  /*9700*/  IMAD.MOV R8, RZ, RZ, -R6.reuse ;  /* 0x000000ffff087224 */ /* 0x100fe200078e0a06 */
[----:B------:R-:W-:Y:S01]  /*9710*/  UIMAD UR10, UR39, UR16, URZ ;  /* 0x00000010270a72a4 */ /* 0x000fe2000f8e023f */
[----:B------:R-:W-:Y:S01]  /*9720*/  IMAD.WIDE R4, R4, R5, UR8 ;  /* 0x0000000804047e25 */ /* 0x000fe2000f8e0205 */
[----:B------:R-:W-:Y:S01]  /*9730*/  UIMAD.WIDE.U32 UR12, UR38, UR16, UR12 ;  /* 0x00000010260c72a5 */ /* 0x000fe2000f8e000c */
[----:B------:R-:W-:Y:S01]  /*9740*/  SHF.R.S32.HI R7, RZ, 0x1f, R6 ;  /* 0x0000001fff077819 */ /* 0x000fe20000011406 */
[----:B------:R-:W-:Y:S01]  /*9750*/  UIMAD UR10, UR38, UR17, UR10 ;  /* 0x00000011260a72a4 */ /* 0x000fe2000f8e020a */
[----:B------:R-:W-:Y:S01]  /*9760*/  IMAD R9, R77, R8, R12 ;  /* 0x000000084d097224 */ /* 0x000fe200078e020c */
[----:B------:R-:W-:Y:S01]  /*9770*/  IADD3 R14, P5, R4, 0x1000, RZ ;  /* 0x00001000040e7810 */ /* 0x000fe20007fbe0ff */
[----:B------:R-:W-:Y:S01]  /*9780*/  ULDC.64 UR8, c[0x0][0xb88] ;  /* 0x0002e20000087ab9 */ /* 0x000fe20000000a00 */
[----:B------:R-:W-:Y:S01]  /*9790*/  IADD3 R6, P0, R6, UR12, RZ ;  /* 0x0000000c06067c10 */ /* 0x000fe2000ff1e0ff */
[----:B------:R-:W-:Y:S01]  /*97a0*/  IMAD R26, R26, 0x80, R217 ;  /* 0x000000801a1a7824 */ /* 0x000fe200078e02d9 */
[----:B------:R-:W-:Y:S01]  /*97b0*/  LOP3.LUT R11, R14, 0x380, RZ, 0xc0, !PT ;  /* 0x000003800e0b7812 */ /* 0x000fe200078ec0ff */
[----:B------:R-:W-:Y:S01]  /*97c0*/  IMAD.U32 R8, RZ, RZ, UR10 ;  /* 0x0000000aff087e24 */ /* 0x000fe2000f8e00ff */
[----:B------:R-:W-:Y:S01]  /*97d0*/  IADD3 R29, P2, R4, 0x5000, RZ ;  /* 0x00005000041d7810 */ /* 0x000fe20007f5e0ff */
[----:B-----5:R-:W-:Y:S01]  /*97e0*/  IMAD R83, R10, R77, RZ ;  /* 0x0000004d0a537224 */ /* 0x020fe200078e02ff */
[----:B------:R-:W-:-:S02]  /*97f0*/  SHF.R.U64 R11, R11, 0x3, RZ ;  /* 0x000000030b0b7819 */ /* 0x000fc400000012ff */
[----:B------:R-:W-:Y:S01]  /*9800*/  IADD3.X R7, R7, UR13, R8, P0, !PT ;  /* 0x0000000d07077c10 */ /* 0x000fe200087fe408 */
[----:B------:R-:W-:Y:S01]  /*9810*/  ULDC.64 UR12, c[0x0][0xaa0] ;  /* 0x0002a800000c7ab9 */ /* 0x000fe20000000a00 */
[----:B------:R-:W-:Y:S02]  /*9820*/  SHF.R.S32.HI R8, RZ, 0x1f, R9 ;  /* 0x0000001fff087819 */ /* 0x000fe40000011409 */
[----:B------:R-:W-:Y:S01]  /*9830*/  IADD3 R25, P0, R4, 0x3000, RZ ;  /* 0x0000300004197810 */ /* 0x000fe20007f1e0ff */
[----:B------:R-:W-:Y:S01]  /*9840*/  IMAD.WIDE.U32 R6, R9, UR8, R6 ;  /* 0x0000000809067c25 */ /* 0x000fe2000f8e0006 */
[----:B------:R-:W-:Y:S02]  /*9850*/  LOP3.LUT R28, R29, 0x380, RZ, 0xc0, !PT ;  /* 0x000003801d1c7812 */ /* 0x000fe400078ec0ff */
[----:B------:R-:W-:Y:S01]  /*9860*/  LOP3.LUT R24, R25, 0x380, RZ, 0xc0, !PT ;  /* 0x0000038019187812 */ /* 0x000fe200078ec0ff */
[----:B------:R-:W-:Y:S01]  /*9870*/  IMAD R20, R8, UR8, RZ ;  /* 0x0000000808147c24 */ /* 0x000fe2000f8e02ff */
[----:B------:R-:W-:-:S02]  /*9880*/  LOP3.LUT R8, R11, R14, RZ, 0x3c, !PT ;  /* 0x0000000e0b087212 */ /* 0x000fc400078e3cff */
[----:B------:R-:W-:Y:S01]  /*9890*/  SHF.R.U64 R24, R24, 0x3, RZ ;  /* 0x0000000318187819 */ /* 0x000fe200000012ff */
[----:B------:R-:W-:Y:S01]  /*98a0*/  IMAD R11, R9, UR9, R20 ;  /* 0x00000009090b7c24 */ /* 0x000fe2000f8e0214 */
[----:B------:R-:W-:Y:S01]  /*98b0*/  ULDC.64 UR8, c[0x0][0xb50] ;  /* 0x0002d40000087ab9 */ /* 0x000fe20000000a00 */
[----:B------:R-:W-:Y:S01]  /*98c0*/  SHF.R.U64 R28, R28, 0x3, RZ ;  /* 0x000000031c1c7819 */ /* 0x000fe200000012ff */
[----:B------:R-:W-:Y:S01]  /*98d0*/  IMAD.X R9, RZ, RZ, R5, P5 ;  /* 0x000000ffff097224 */ /* 0x000fe200028e0605 */
[----:B------:R-:W-:Y:S01]  /*98e0*/  LEA R14, P6, R6, UR8, 0x2 ;  /* 0x00000008060e7c11 */ /* 0x000fe2000f8c10ff */
[----:B------:R-:W-:Y:S01]  /*98f0*/  IMAD.IADD R7, R7, 0x1, R11 ;  /* 0x0000000107077824 */ /* 0x000fe200078e020b */
[----:B------:R-:W-:Y:S01]  /*9900*/  LOP3.LUT R24, R24, R25, RZ, 0x3c, !PT ;  /* 0x0000001918187212 */ /* 0x000fe200078e3cff */
[----:B------:R-:W-:Y:S01]  /*9910*/  IMAD.X R25, RZ, RZ, R5, P0 ;  /* 0x000000ffff197224 */ /* 0x000fe200000e0605 */
[----:B------:R-:W-:Y:S01]  /*9920*/  IADD3 R57, P0, R4, 0x9000, RZ ;  /* 0x0000900004397810 */ /* 0x000fe20007f1e0ff */
[----:B------:R-:W-:Y:S01]  /*9930*/  SHFL.IDX PT, R20, R14, RZ, 0x1c1f ;  /* 0x001c1fff0e147589 */ /* 0x000fe200000e0000 */
[----:B------:R-:W-:Y:S01]  /*9940*/  LEA.HI.X R15, R6, UR9, R7, 0x2, P6 ;  /* 0x00000009060f7c11 */ /* 0x000fe2000b0f1407 */
[----:B------:R-:W-:Y:S01]  /*9950*/  VIADD R6, R26, 0x8 ;  /* 0x000000081a067836 */ /* 0x000fe20000000000 */
[----:B------:R-:W-:Y:S01]  /*9960*/  LOP3.LUT R28, R28, R29, RZ, 0x3c, !PT ;  /* 0x0000001d1c1c7212 */ /* 0x000fe200078e3cff */
[----:B------:R-:W-:Y:S01]  /*9970*/  IMAD.X R29, RZ, RZ, R5, P2 ;  /* 0x000000ffff1d7224 */ /* 0x000fe200010e0605 */
[----:B------:R-:W-:Y:S01]  /*9980*/  LOP3.LUT R56, R57, 0x380, RZ, 0xc0, !PT ;  /* 0x0000038039387812 */ /* 0x000fe200078ec0ff */
[----:B------:R-:W1:Y:S01]  /*9990*/  SHFL.IDX PT, R21, R15, RZ, 0x1c1f ;  /* 0x001c1fff0f157589 */ /* 0x000e6200000e0000 */
[----:B------:R-:W-:-:S02]  /*99a0*/  IADD3 R41, P2, R4, 0xb000, RZ ;  /* 0x0000b00004297810 */ /* 0x000fc40007f5e0ff */
[----:B------:R-:W-:Y:S01]  /*99b0*/  SHF.R.U64 R56, R56, 0x3, RZ ;  /* 0x0000000338387819 */ /* 0x000fe200000012ff */
[----:B------:R-:W-:Y:S01]  /*99c0*/  SHFL.IDX PT, R42, R14, 0x1, 0x1c1f ;  /* 0x003c1f000e2a7f89 */ /* 0x000fe200000e0000 */
[----:B------:R-:W-:Y:S02]  /*99d0*/  LOP3.LUT R40, R41, 0x380, RZ, 0xc0, !PT ;  /* 0x0000038029287812 */ /* 0x000fe400078ec0ff */
[----:B------:R-:W-:Y:S01]  /*99e0*/  LOP3.LUT R56, R56, R57, RZ, 0x3c, !PT ;  /* 0x0000003938387212 */ /* 0x000fe200078e3cff */
[--C-:B------:R-:W-:Y:S01]  /*99f0*/  IMAD.X R57, RZ, RZ, R5.reuse, P0 ;  /* 0x000000ffff397224 */ /* 0x100fe200000e0605 */
[----:B------:R-:W-:Y:S01]  /*9a00*/  SHF.R.U64 R40, R40, 0x3, RZ ;  /* 0x0000000328287819 */ /* 0x000fe200000012ff */
[----:B------:R-:W2:Y:S01]  /*9a10*/  SHFL.IDX PT, R43, R15, 0x1, 0x1c1f ;  /* 0x003c1f000f2b7f89 */ /* 0x000ea200000e0000 */
[----:B------:R-:W-:Y:S02]  /*9a20*/  LOP3.LUT P0, RZ, R23, 0x3, RZ, 0xc0, !PT ;  /* 0x0000000317ff7812 */ /* 0x000fe4000780c0ff */
[----:B------:R-:W-:Y:S01]  /*9a30*/  LOP3.LUT R40, R40, R41, RZ, 0x3c, !PT ;  /* 0x0000002928287212 */ /* 0x000fe200078e3cff */
[----:B------:R-:W-:Y:S01]  /*9a40*/  IMAD.X R41, RZ, RZ, R5, P2 ;  /* 0x000000ffff297224 */ /* 0x000fe200010e0605 */
[----:B------:R-:W-:-:S02]  /*9a50*/  ISETP.GE.OR P2, PT, R26, R83, P0 ;  /* 0x000000531a00720c */ /* 0x000fc40000746670 */
[C---:B------:R-:W-:Y:S02]  /*9a60*/  IADD3 R13, P4, R4.reuse, 0x2000, RZ ;  /* 0x00002000040d7810 */ /* 0x040fe40007f9e0ff */
[----:B------:R-:W-:Y:S02]  /*9a70*/  IADD3 R53, P3, R4, 0x4000, RZ ;  /* 0x0000400004357810 */ /* 0x000fe40007f7e0ff */
[----:B------:R-:W-:Y:S02]  /*9a80*/  LOP3.LUT R12, R13, 0x380, RZ, 0xc0, !PT ;  /* 0x000003800d0c7812 */ /* 0x000fe400078ec0ff */
[----:B------:R-:W-:Y:S02]  /*9a90*/  LOP3.LUT R52, R53, 0x380, RZ, 0xc0, !PT ;  /* 0x0000038035347812 */ /* 0x000fe400078ec0ff */
[----:B------:R-:W-:Y:S02]  /*9aa0*/  SHF.R.U64 R12, R12, 0x3, RZ ;  /* 0x000000030c0c7819 */ /* 0x000fe400000012ff */
[----:B------:R-:W-:Y:S01]  /*9ab0*/  ISETP.GE.OR P0, PT, R6, R83, P0 ;  /* 0x000000530600720c */ /* 0x000fe20000706670 */
[----:B-1----:R1:W-:Y:S01]  /*9ac0*/  @!P2 ST.E desc[UR50][R20.64], R3 ;  /* 0x000000031400a985 */ /* 0x0023e2000c101932 */
[----:B------:R-:W-:-:S02]  /*9ad0*/  SHF.R.U64 R52, R52, 0x3, RZ ;  /* 0x0000000334347819 */ /* 0x000fc400000012ff */
[----:B------:R-:W-:Y:S01]  /*9ae0*/  LOP3.LUT R12, R12, R13, RZ, 0x3c, !PT ;  /* 0x0000000d0c0c7212 */ /* 0x000fe200078e3cff */
[--C-:B------:R-:W-:Y:S01]  /*9af0*/  IMAD.X R13, RZ, RZ, R5.reuse, P4 ;  /* 0x000000ffff0d7224 */ /* 0x100fe200020e0605 */
[----:B------:R-:W-:Y:S01]  /*9b00*/  LOP3.LUT R52, R52, R53, RZ, 0x3c, !PT ;  /* 0x0000003534347212 */ /* 0x000fe200078e3cff */
[--C-:B------:R-:W-:Y:S01]  /*9b10*/  IMAD.X R53, RZ, RZ, R5.reuse, P3 ;  /* 0x000000ffff357224 */ /* 0x100fe200018e0605 */
[C---:B------:R-:W-:Y:S01]  /*9b20*/  IADD3 R33, P6, R4.reuse, 0x6000, RZ ;  /* 0x0000600004217810 */ /* 0x040fe20007fde0ff */
[----:B------:R-:W-:Y:S01]  /*9b30*/  UIMAD UR10, UR11, UR12, URZ ;  /* 0x0000000c0b0a72a4 */ /* 0x000fe2000f8e023f */
[C---:B------:R-:W-:Y:S02]  /*9b40*/  IADD3 R37, P5, R4.reuse, 0x7000, RZ ;  /* 0x0000700004257810 */ /* 0x040fe40007fbe0ff */
[C---:B------:R-:W-:Y:S01]  /*9b50*/  IADD3 R65, P4, R4.reuse, 0x8000, RZ ;  /* 0x0000800004417810 */ /* 0x040fe20007f9e0ff */
[----:B-1----:R-:W1:Y:S01]  /*9b60*/  @P1 LDC R21, c[0x0][0xbec] ;  /* 0x0002fb00ff151b82 */ /* 0x002e620000000800 */
[----:B------:R-:W-:Y:S01]  /*9b70*/  IADD3 R45, P3, R4, 0xa000, RZ ;  /* 0x0000a000042d7810 */ /* 0x000fe20007f7e0ff */
[----:B------:R-:W-:Y:S01]  /*9b80*/  UIMAD.WIDE.U32 UR8, UR4, UR12, URZ ;  /* 0x0000000c040872a5 */ /* 0x000fe2000f8e003f */
[----:B------:R-:W-:Y:S01]  /*9b90*/  LOP3.LUT R32, R33, 0x380, RZ, 0xc0, !PT ;  /* 0x0000038021207812 */ /* 0x000fe200078ec0ff */
[----:B------:R-:W-:Y:S01]  /*9ba0*/  UIMAD UR10, UR4, UR13, UR10 ;  /* 0x0000000d040a72a4 */ /* 0x000fe2000f8e020a */
[----:B------:R-:W-:Y:S01]  /*9bb0*/  LOP3.LUT R36, R37, 0x380, RZ, 0xc0, !PT ;  /* 0x0000038025247812 */ /* 0x000fe200078ec0ff */
[----:B--2---:R2:W-:Y:S01]  /*9bc0*/  @!P0 ST.E desc[UR50][R42.64], R0 ;  /* 0x000000002a008985 */ /* 0x0045e2000c101932 */
[----:B------:R-:W-:Y:S01]  /*9bd0*/  LOP3.LUT R64, R65, 0x380, RZ, 0xc0, !PT ;  /* 0x0000038041407812 */ /* 0x000fe200078ec0ff */
[----:B------:R-:W-:Y:S01]  /*9be0*/  ULDC.64 UR12, c[0x0][0xae8] ;  /* 0x0002ba00000c7ab9 */ /* 0x000fe20000000a00 */
[----:B------:R-:W-:Y:S01]  /*9bf0*/  LOP3.LUT R44, R45, 0x380, RZ, 0xc0, !PT ;  /* 0x000003802d2c7812 */ /* 0x000fe200078ec0ff */
[----:B------:R-:W-:Y:S01]  /*9c00*/  IMAD.U32 R3, RZ, RZ, UR40 ;  /* 0x00000028ff037e24 */ /* 0x000fe2000f8e00ff */
[----:B------:R-:W-:Y:S01]  /*9c10*/  SHF.R.U64 R32, R32, 0x3, RZ ;  /* 0x0000000320207819 */ /* 0x000fe200000012ff */
[----:B------:R-:W-:Y:S01]  /*9c20*/  UIADD3 UR9, UR9, UR10, URZ ;  /* 0x0000000a09097290 */ /* 0x000fe2000fffe03f */
[----:B------:R-:W-:Y:S01]  /*9c30*/  SHF.R.U64 R36, R36, 0x3, RZ ;  /* 0x0000000324247819 */ /* 0x000fe200000012ff */
[----:B------:R-:W-:Y:S01]  /*9c40*/  UIMAD UR4, UR15, UR12, URZ ;  /* 0x0000000c0f0472a4 */ /* 0x000fe2000f8e023f */
[----:B------:R-:W-:Y:S01]  /*9c50*/  SHF.R.U64 R64, R64, 0x3, RZ ;  /* 0x0000000340407819 */ /* 0x000fe200000012ff */
[----:B------:R-:W5:Y:S01]  /*9c60*/  LD.E.128 R12, desc[UR50][R12.64] ;  /* 0x000000320c0c7980 */ /* 0x000f62000c101d00 */
[----:B------:R-:W-:Y:S01]  /*9c70*/  SHF.R.U64 R44, R44, 0x3, RZ ;  /* 0x000000032c2c7819 */ /* 0x000fe200000012ff */
[----:B--2---:R-:W-:Y:S01]  /*9c80*/  IMAD R0, R19, 0x20, R22 ;  /* 0x0000002013007824 */ /* 0x004fe200078e0216 */
[----:B------:R-:W-:Y:S01]  /*9c90*/  LOP3.LUT R32, R32, R33, RZ, 0x3c, !PT ;  /* 0x0000002120207212 */ /* 0x000fe200078e3cff */
[--C-:B------:R-:W-:Y:S01]  /*9ca0*/  IMAD.X R33, RZ, RZ, R5.reuse, P6 ;  /* 0x000000ffff217224 */ /* 0x100fe200030e0605 */
[----:B------:R-:W-:Y:S01]  /*9cb0*/  LOP3.LUT R36, R36, R37, RZ, 0x3c, !PT ;  /* 0x0000002524247212 */ /* 0x000fe200078e3cff */
[----:B------:R-:W-:Y:S01]  /*9cc0*/  IMAD R78, R3, 0x80, R0 ;  /* 0x00000080034e7824 */ /* 0x000fe200078e0200 */
[----:B------:R-:W-:Y:S01]  /*9cd0*/  LOP3.LUT R64, R64, R65, RZ, 0x3c, !PT ;  /* 0x0000004140407212 */ /* 0x000fe200078e3cff */
[--C-:B------:R-:W-:Y:S01]  /*9ce0*/  IMAD.X R37, RZ, RZ, R5.reuse, P5 ;  /* 0x000000ffff257224 */ /* 0x100fe200028e0605 */
[----:B------:R-:W-:Y:S01]  /*9cf0*/  LOP3.LUT R44, R44, R45, RZ, 0x3c, !PT ;  /* 0x0000002d2c2c7212 */ /* 0x000fe200078e3cff */
[--C-:B------:R-:W-:Y:S01]  /*9d00*/  IMAD.X R65, RZ, RZ, R5.reuse, P4 ;  /* 0x000000ffff417224 */ /* 0x100fe200020e0605 */
[----:B------:R-:W-:Y:S01]  /*9d10*/  UIMAD UR4, UR41, UR13, UR4 ;  /* 0x0000000d290472a4 */ /* 0x000fe2000f8e0204 */
[C---:B------:R-:W-:Y:S01]  /*9d20*/  IADD3 R73, P6, R4.reuse, 0xc000, RZ ;  /* 0x0000c00004497810 */ /* 0x040fe20007fde0ff */
[----:B------:R-:W-:Y:S01]  /*9d30*/  UIMAD.WIDE.U32 UR8, UR41, UR12, UR8 ;  /* 0x0000000c290872a5 */ /* 0x000fe2000f8e0008 */
[C---:B------:R-:W-:Y:S01]  /*9d40*/  IADD3 R69, P5, R4.reuse, 0xd000, RZ ;  /* 0x0000d00004457810 */ /* 0x040fe20007fbe0ff */
[--C-:B------:R-:W-:Y:S01]  /*9d50*/  IMAD.X R45, RZ, RZ, R5.reuse, P3 ;  /* 0x000000ffff2d7224 */ /* 0x100fe200018e0605 */
[C---:B------:R-:W-:Y:S01]  /*9d60*/  IADD3 R61, P4, R4.reuse, 0xe000, RZ ;  /* 0x0000e000043d7810 */ /* 0x040fe20007f9e0ff */
[----:B------:R-:W-:Y:S01]  /*9d70*/  ULDC.64 UR10, c[0x0][0xaf0] ;  /* 0x0002bc00000a7ab9 */ /* 0x000fe20000000a00 */
[----:B------:R-:W-:Y:S01]  /*9d80*/  IADD3 R7, P3, R4, 0xf000, RZ ;  /* 0x0000f00004077810 */ /* 0x000fe20007f7e0ff */
[----:B-1----:R-:W-:Y:S01]  /*9d90*/  @P1 IMAD.HI.U32 R0, R78, R21, RZ ;  /* 0x000000154e001227 */ /* 0x002fe200078e00ff */
[----:B------:R-:W-:Y:S01]  /*9da0*/  UIADD3 UR9, UR9, UR4, URZ ;  /* 0x0000000409097290 */ /* 0x000fe2000fffe03f */
[----:B------:R-:W-:Y:S01]  /*9db0*/  LOP3.LUT R72, R73, 0x380, RZ, 0xc0, !PT ;  /* 0x0000038049487812 */ /* 0x000fe200078ec0ff */
[----:B------:R-:W-:Y:S01]  /*9dc0*/  UIMAD UR4, UR39, UR10, URZ ;  /* 0x0000000a270472a4 */ /* 0x000fe2000f8e023f */
[----:B------:R-:W-:Y:S01]  /*9dd0*/  LOP3.LUT R68, R69, 0x380, RZ, 0xc0, !PT ;  /* 0x0000038045447812 */ /* 0x000fe200078ec0ff */
[----:B------:R-:W-:Y:S01]  /*9de0*/  IMAD.MOV.U32 R3, RZ, RZ, R78 ;  /* 0x000000ffff037224 */ /* 0x000fe200078e004e */
[----:B------:R-:W-:Y:S01]  /*9df0*/  LOP3.LUT R60, R61, 0x380, RZ, 0xc0, !PT ;  /* 0x000003803d3c7812 */ /* 0x000fe200078ec0ff */
[----:B------:R-:W-:Y:S01]  /*9e00*/  IMAD.X R49, RZ, RZ, R5, P3 ;  /* 0x000000ffff317224 */ /* 0x000fe200018e0605 */
[----:B------:R-:W-:Y:S01]  /*9e10*/  LOP3.LUT R11, R4, 0x380, RZ, 0xc0, !PT ;  /* 0x00000380040b7812 */ /* 0x000fe200078ec0ff */
[----:B------:R-:W5:Y:S01]  /*9e20*/  LD.E.128 R24, desc[UR50][R24.64] ;  /* 0x0000003218187980 */ /* 0x000f62000c101d00 */
[----:B------:R-:W-:Y:S01]  /*9e30*/  LOP3.LUT R6, R7, 0x380, RZ, 0xc0, !PT ;  /* 0x0000038007067812 */ /* 0x000fe200078ec0ff */
[----:B------:R-:W-:Y:S01]  /*9e40*/  UIMAD.WIDE.U32 UR8, UR38, UR10, UR8 ;  /* 0x0000000a260872a5 */ /* 0x000fe2000f8e0008 */
[----:B0-----:R-:W-:Y:S01]  /*9e50*/  @P1 SHF.R.U32.HI R3, RZ, R79, R0 ;  /* 0x0000004fff031219 */ /* 0x001fe20000011600 */
[----:B------:R-:W-:Y:S01]  /*9e60*/  UIMAD UR4, UR38, UR11, UR4 ;  /* 0x0000000b260472a4 */ /* 0x000fe2000f8e0204 */
[----:B------:R-:W-:Y:S01]  /*9e70*/  SHF.R.U64 R72, R72, 0x3, RZ ;  /* 0x0000000348487819 */ /* 0x000fe200000012ff */
[----:B------:R-:W5:Y:S01]  /*9e80*/  LD.E.128 R52, desc[UR50][R52.64] ;  /* 0x0000003234347980 */ /* 0x000f62000c101d00 */
[----:B------:R-:W-:-:S02]  /*9e90*/  SHF.R.U64 R68, R68, 0x3, RZ ;  /* 0x0000000344447819 */ /* 0x000fc400000012ff */
[----:B------:R-:W-:Y:S01]  /*9ea0*/  SHF.R.U64 R60, R60, 0x3, RZ ;  /* 0x000000033c3c7819 */ /* 0x000fe200000012ff */
[----:B------:R-:W5:Y:S01]  /*9eb0*/  LD.E.128 R28, desc[UR50][R28.64] ;  /* 0x000000321c1c7980 */ /* 0x000f62000c101d00 */
[----:B------:R-:W-:Y:S02]  /*9ec0*/  SHF.R.U64 R11, R11, 0x3, RZ ;  /* 0x000000030b0b7819 */ /* 0x000fe400000012ff */
[----:B------:R-:W-:Y:S01]  /*9ed0*/  SHF.R.U64 R6, R6, 0x3, RZ ;  /* 0x0000000306067819 */ /* 0x000fe200000012ff */
[----:B------:R-:W-:Y:S01]  /*9ee0*/  UIADD3 UR4, UR9, UR4, URZ ;  /* 0x0000000409047290 */ /* 0x000fe2000fffe03f */
[--C-:B------:R-:W-:Y:S01]  /*9ef0*/  SHF.R.S32.HI R0, RZ, 0x1f, R3.reuse ;  /* 0x0000001fff007819 */ /* 0x100fe20000011403 */
[----:B------:R-:W-:Y:S01]  /*9f00*/  IMAD.MOV R76, RZ, RZ, -R3 ;  /* 0x000000ffff4c7224 */ /* 0x000fe200078e0a03 */
[----:B------:R-:W-:Y:S01]  /*9f10*/  LOP3.LUT R72, R72, R73, RZ, 0x3c, !PT ;  /* 0x0000004948487212 */ /* 0x000fe200078e3cff */
[--C-:B------:R-:W-:Y:S01]  /*9f20*/  IMAD.X R73, RZ, RZ, R5.reuse, P6 ;  /* 0x000000ffff497224 */ /* 0x100fe200030e0605 */
[----:B------:R-:W-:Y:S01]  /*9f30*/  LOP3.LUT R68, R68, R69, RZ, 0x3c, !PT ;  /* 0x0000004544447212 */ /* 0x000fe200078e3cff */
[--C-:B------:R-:W-:Y:S01]  /*9f40*/  IMAD.X R69, RZ, RZ, R5.reuse, P5 ;  /* 0x000000ffff457224 */ /* 0x100fe200028e0605 */
[----:B------:R-:W-:Y:S01]  /*9f50*/  LOP3.LUT R60, R60, R61, RZ, 0x3c, !PT ;  /* 0x0000003d3c3c7212 */ /* 0x000fe200078e3cff */
[----:B------:R-:W-:Y:S01]  /*9f60*/  IMAD.X R61, RZ, RZ, R5, P4 ;  /* 0x000000ffff3d7224 */ /* 0x000fe200020e0605 */
[----:B------:R-:W-:Y:S01]  /*9f70*/  LOP3.LUT R4, R11, R4, RZ, 0x3c, !PT ;  /* 0x000000040b047212 */ /* 0x000fe200078e3cff */
[----:B------:R-:W-:Y:S01]  /*9f80*/  IMAD.U32 R20, RZ, RZ, UR8 ;  /* 0x00000008ff147e24 */ /* 0x000fe2000f8e00ff */
[----:B------:R-:W-:Y:S01]  /*9f90*/  LOP3.LUT R48, R6, R7, RZ, 0x3c, !PT ;  /* 0x0000000706307212 */ /* 0x000fe200078e3cff */
[----:B------:R-:W-:Y:S01]  /*9fa0*/  IMAD.U32 R21, RZ, RZ, UR9 ;  /* 0x00000009ff157e24 */ /* 0x000fe2000f8e00ff */
[----:B------:R-:W-:Y:S01]  /*9fb0*/  ULDC.64 UR8, c[0x0][0xae0] ;  /* 0x0002b80000087ab9 */ /* 0x000fe20000000a00 */
[----:B------:R-:W-:Y:S01]  /*9fc0*/  IMAD R77, R77, R76, R78 ;  /* 0x0000004c4d4d7224 */ /* 0x000fe200078e024e */
[----:B------:R-:W5:Y:S01]  /*9fd0*/  LD.E.128 R4, desc[UR50][R4.64] ;  /* 0x0000003204047980 */ /* 0x000f62000c101d00 */
[----:B------:R-:W-:-:S02]  /*9fe0*/  IMAD R0, R0, UR8, RZ ;  /* 0x0000000800007c24 */ /* 0x000fc4000f8e02ff */
[----:B------:R-:W-:Y:S01]  /*9ff0*/  IMAD.U32 R21, RZ, RZ, UR4 ;  /* 0x00000004ff157e24 */ /* 0x000fe2000f8e00ff */
[----:B------:R-:W5:Y:S01]  /*a000*/  LD.E.128 R8, desc[UR50][R8.64] ;  /* 0x0000003208087980 */ /* 0x000f62000c101d00 */
[C---:B------:R-:W-:Y:S01]  /*a010*/  IMAD R79, R3.reuse, UR9, R0 ;  /* 0x00000009034f7c24 */ /* 0x040fe2000f8e0200 */
[----:B------:R-:W-:Y:S02]  /*a020*/  SHF.R.S32.HI R0, RZ, 0x1f, R77 ;  /* 0x0000001fff007819 */ /* 0x000fe4000001144d */
[----:B------:R-:W5:Y:S01]  /*a030*/  LD.E.128 R32, desc[UR50][R32.64] ;  /* 0x0000003220207980 */ /* 0x000f62000c101d00 */
[----:B------:R-:W-:Y:S01]  /*a040*/  IMAD.WIDE.U32 R20, R3, UR8, R20 ;  /* 0x0000000803147c25 */ /* 0x000fe2000f8e0014 */
[----:B------:R-:W-:Y:S02]  /*a050*/  ULDC.64 UR8, c[0x0][0xad8] ;  /* 0x0002b60000087ab9 */ /* 0x000fe40000000a00 */
[----:B------:R-:W5:Y:S04]  /*a060*/  LD.E.128 R36, desc[UR50][R36.64] ;  /* 0x0000003224247980 */ /* 0x000f68000c101d00 */
[----:B------:R-:W5:Y:S04]  /*a070*/  LD.E.128 R64, desc[UR50][R64.64] ;  /* 0x0000003240407980 */ /* 0x000f68000c101d00 */
[----:B------:R-:W5:Y:S04]  /*a080*/  LD.E.128 R56, desc[UR50][R56.64] ;  /* 0x0000003238387980 */ /* 0x000f68000c101d00 */
[----:B------:R-:W5:Y:S04]  /*a090*/  LD.E.128 R44, desc[UR50][R44.64] ;  /* 0x000000322c2c7980 */ /* 0x000f68000c101d00 */
[----:B------:R-:W5:Y:S04]  /*a0a0*/  LD.E.128 R40, desc[UR50][R40.64] ;  /* 0x0000003228287980 */ /* 0x000f68000c101d00 */
[----:B------:R-:W5:Y:S04]  /*a0b0*/  LD.E.128 R72, desc[UR50][R72.64] ;  /* 0x0000003248487980 */ /* 0x000f68000c101d00 */
[----:B------:R-:W5:Y:S04]  /*a0c0*/  LD.E.128 R68, desc[UR50][R68.64] ;  /* 0x0000003244447980 */ /* 0x000f68000c101d00 */
[----:B------:R-:W5:Y:S04]  /*a0d0*/  LD.E.128 R60, desc[UR50][R60.64] ;  /* 0x000000323c3c7980 */ /* 0x000f68000c101d00 */
[----:B------:R-:W5:Y:S01]  /*a0e0*/  LD.E.128 R48, desc[UR50][R48.64] ;  /* 0x0000003230307980 */ /* 0x000f62000c101d00 */
[----:B------:R-:W-:Y:S01]  /*a0f0*/  IMAD.U32 R81, RZ, RZ, UR40 ;  /* 0x00000028ff517e24 */ /* 0x000fe2000f8e00ff */
        /* <DEDUP_REMOVED lines=8> */
[----:B------:R-:W-:Y:S01]  /*a180*/  IMAD R84, R81, 0x80, R22 ;  /* 0x0000008051547824 */ /* 0x000fe200078e0216 */
[----:B------:R-:W-:Y:S01]  /*a190*/  UIADD3 UR7, UR7, 0x38820, URZ ;  /* 0x0003882007077890 */ /* 0x000fe2000fffe03f */
[C---:B------:R-:W-:Y:S02]  /*a1a0*/  IMAD R3, R77.reuse, UR9, R76 ;  /* 0x000000094d037c24 */ /* 0x040fe4000f8e024c */
[----:B------:R-:W-:Y:S01]  /*a1b0*/  IMAD.WIDE.U32 R20, R77, UR8, R20 ;  /* 0x000000084d147c25 */ /* 0x000fe2000f8e0014 */
[----:B------:R-:W-:Y:S01]  /*a1c0*/  ISETP.GE.AND P2, PT, R84, R83, PT ;  /* 0x000000535400720c */ /* 0x000fe20003f46270 */
[----:B------:R-:W-:Y:S01]  /*a1d0*/  ULDC.64 UR8, c[0x0][0xa80] ;  /* 0x0002a00000087ab9 */ /* 0x000fe20000000a00 */
[----:B------:R-:W-:Y:S01]  /*a1e0*/  UPRMT UR7, URZ, 0x654, UR7 ;  /* 0x000006543f077896 */ /* 0x000fe20008000007 */
[----:B------:R-:W-:Y:S01]  /*a1f0*/  IMAD.IADD R3, R21, 0x1, R3 ;  /* 0x0000000115037824 */ /* 0x000fe200078e0203 */
[----:B------:R-:W-:Y:S01]  /*a200*/  LEA R82, P3, R20, UR8, 0x1 ;  /* 0x0000000814527c11 */ /* 0x000fe2000f8608ff */
[----:B------:R-:W-:-:S03]  /*a210*/  VIADD R0, R84, 0x20 ;  /* 0x0000002054007836 */ /* 0x000fc60000000000 */
[----:B------:R-:W-:Y:S02]  /*a220*/  LEA.HI.X R3, R20, UR9, R3, 0x1, P3 ;  /* 0x0000000914037c11 */ /* 0x000fe400098f0c03 */
[-C--:B------:R-:W-:Y:S01]  /*a230*/  ISETP.GE.AND P1, PT, R0, R83.reuse, PT ;  /* 0x000000530000720c */ /* 0x080fe20003f26270 */
[----:B------:R-:W-:Y:S01]  /*a240*/  VIADD R0, R84, 0x40 ;  /* 0x0000004054007836 */ /* 0x000fe20000000000 */
[----:B0-----:R0:W1:Y:S01]  /*a250*/  SHFL.IDX PT, R85, R82, RZ, 0x181f ;  /* 0x00181fff52557589 */ /* 0x00106200000e0000 */
[----:B------:R-:W-:Y:S01]  /*a260*/  BSSY B1, `(.L_x_249) ;  /* 0x0000016000017945 */ /* 0x000fe20003800000 */
[----:B------:R-:W-:Y:S02]  /*a270*/  SYNCS.ARRIVE.TRANS64.RED.A1T0 RZ, [UR7], RZ ;  /* 0x000000ffffff79a7 */ /* 0x000fe40008100407 */
[----:B------:R0:W2:Y:S01]  /*a280*/  SHFL.IDX PT, R81, R3, RZ, 0x181f ;  /* 0x00181fff03517589 */ /* 0x0000a200000e0000 */
[----:B------:R-:W-:Y:S01]  /*a290*/  ISETP.GE.AND P0, PT, R0, R83, PT ;  /* 0x000000530000720c */ /* 0x000fe20003f06270 */
[----:B------:R-:W-:-:S12]  /*a2a0*/  @P2 BRA `(.L_x_250) ;  /* 0x0000000000442947 */ /* 0x000fd80003800000 */
[----:B------:R-:W-:Y:S02]  /*a2b0*/  ULDC UR4, c[0x0][0xac8] ;  /* 0x0002b20000047ab9 */ /* 0x000fe40000000800 */
[----:B------:R-:W-:Y:S02]  /*a2c0*/  ISETP.GE.AND P5, PT, R2, UR4, PT ;  /* 0x0000000402007c0c */ /* 0x000fe4000bfa6270 */
[----:B------:R-:W-:Y:S02]  /*a2d0*/  ISETP.GE.AND P4, PT, R17, UR4, PT ;  /* 0x0000000411007c0c */ /* 0x000fe4000bf86270 */
[----:B------:R-:W-:Y:S02]  /*a2e0*/  ISETP.GE.AND P3, PT, R16, UR4, PT ;  /* 0x0000000410007c0c */ /* 0x000fe4000bf66270 */
[----:B------:R-:W-:-:S07]  /*a2f0*/  ISETP.GE.AND P2, PT, R18, UR4, PT ;  /* 0x0000000412007c0c */ /* 0x000fce000bf46270 */
[----:B-1----:R-:W-:-:S04]  /*a300*/  @!P5 LEA R20, P6, R2, R85, 0x1 ;  /* 0x000000550214d211 */ /* 0x002fc800078c08ff */
[----:B--2---:R-:W-:Y:S02]  /*a310*/  @!P5 LEA.HI.X R21, R2, R81, R224, 0x1, P6 ;  /* 0x000000510215d211 */ /* 0x004fe400030f0ce0 */
[----:B------:R-:W-:-:S03]  /*a320*/  @!P4 LEA R76, P6, R17, R85, 0x1 ;  /* 0x00000055114cc211 */ /* 0x000fc600078c08ff */
[----:B-----5:R3:W-:Y:S01]  /*a330*/  @!P5 ST.E.128 desc[UR50][R20.64], R4 ;  /* 0x000000041400d985 */ /* 0x0207e2000c101d32 */
[----:B------:R-:W-:Y:S02]  /*a340*/  @!P4 LEA.HI.X R77, R17, R81, R223, 0x1, P6 ;  /* 0x00000051114dc211 */ /* 0x000fe400030f0cdf */
[----:B------:R-:W-:-:S03]  /*a350*/  @!P3 LEA R78, P6, R16, R85, 0x1 ;  /* 0x00000055104eb211 */ /* 0x000fc600078c08ff */
[----:B------:R3:W-:Y:S01]  /*a360*/  @!P4 ST.E.128 desc[UR50][R76.64], R52 ;  /* 0x000000344c00c985 */ /* 0x0007e2000c101d32 */
[----:B------:R-:W-:Y:S02]  /*a370*/  @!P3 LEA.HI.X R79, R16, R81, R222, 0x1, P6 ;  /* 0x00000051104fb211 */ /* 0x000fe400030f0cde */
[----:B------:R-:W-:-:S03]  /*a380*/  @!P2 LEA R80, P6, R18, R85, 0x1 ;  /* 0x000000551250a211 */ /* 0x000fc600078c08ff */
[----:B------:R3:W-:Y:S01]  /*a390*/  @!P3 ST.E.128 desc[UR50][R78.64], R64 ;  /* 0x000000404e00b985 */ /* 0x0007e2000c101d32 */
[----:B------:R-:W-:-:S05]  /*a3a0*/  @!P2 LEA.HI.X R81, R18, R81, R221, 0x1, P6 ;  /* 0x000000511251a211 */ /* 0x000fca00030f0cdd */
[----:B------:R3:W-:Y:S04]  /*a3b0*/  @!P2 ST.E.128 desc[UR50][R80.64], R72 ;  /* 0x000000485000a985 */ /* 0x0007e8000c101d32 */
.L_x_250:
[----:B------:R-:W-:Y:S05]  /*a3c0*/  BSYNC B1 ;  /* 0x0000000000017941 */ /* 0x000fea0003800000 */
.L_x_249:
[----:B---3-5:R3:W4:Y:S01]  /*a3d0*/  SHFL.IDX PT, R53, R3, 0x1, 0x181f ;  /* 0x00381f0003357f89 */ /* 0x02872200000e0000 */
        /* <DEDUP_REMOVED lines=8> */
[CC--:B0-----:R-:W-:Y:S02]  /*a460*/  @!P4 LEA R4, P6, R2.reuse, R21.reuse, 0x1 ;  /* 0x000000150204c211 */ /* 0x0c1fe400078c08ff */
[C---:B------:R-:W-:Y:S02]  /*a470*/  @!P3 LEA R6, P5, R17.reuse, R21, 0x1 ;  /* 0x000000151106b211 */ /* 0x040fe400078a08ff */
[----:B----4-:R-:W-:Y:S02]  /*a480*/  @!P4 LEA.HI.X R5, R2, R53, R224, 0x1, P6 ;  /* 0x000000350205c211 */ /* 0x010fe400030f0ce0 */
[----:B------:R-:W-:Y:S02]  /*a490*/  @!P2 LEA R20, P6, R16, R21, 0x1 ;  /* 0x000000151014a211 */ /* 0x000fe400078c08ff */
[----:B------:R-:W-:Y:S01]  /*a4a0*/  @!P3 LEA.HI.X R7, R17, R53, R223, 0x1, P5 ;  /* 0x000000351107b211 */ /* 0x000fe200028f0cdf */
[----:B------:R0:W-:Y:S01]  /*a4b0*/  @!P4 ST.E.128 desc[UR50][R4.64], R8 ;  /* 0x000000080400c985 */ /* 0x0001e2000c101d32 */
[----:B------:R-:W-:-:S02]  /*a4c0*/  @!P1 LEA R52, P5, R18, R21, 0x1 ;  /* 0x0000001512349211 */ /* 0x000fc400078a08ff */
[-C--:B------:R-:W-:Y:S01]  /*a4d0*/  @!P2 LEA.HI.X R21, R16, R53.reuse, R222, 0x1, P6 ;  /* 0x000000351015a211 */ /* 0x080fe200030f0cde */
[----:B------:R0:W-:Y:S01]  /*a4e0*/  @!P3 ST.E.128 desc[UR50][R6.64], R28 ;  /* 0x0000001c0600b985 */ /* 0x0001e2000c101d32 */
[----:B------:R-:W-:-:S03]  /*a4f0*/  @!P1 LEA.HI.X R53, R18, R53, R221, 0x1, P5 ;  /* 0x0000003512359211 */ /* 0x000fc600028f0cdd */
[----:B------:R0:W-:Y:S04]  /*a500*/  @!P2 ST.E.128 desc[UR50][R20.64], R56 ;  /* 0x000000381400a985 */ /* 0x0001e8000c101d32 */
[----:B------:R0:W-:Y:S02]  /*a510*/  @!P1 ST.E.128 desc[UR50][R52.64], R68 ;  /* 0x0000004434009985 */ /* 0x0001e4000c101d32 */
.L_x_252:
[----:B------:R-:W-:Y:S05]  /*a520*/  BSYNC B1 ;  /* 0x0000000000017941 */ /* 0x000fea0003800000 */
.L_x_251:
[----:B0-----:R0:W0:Y:S01]  /*a530*/  SHFL.IDX PT, R11, R3, 0x2, 0x181f ;  /* 0x00581f00030b7f89 */ /* 0x00102200000e0000 */
        /* <DEDUP_REMOVED lines=8> */
[-C--:B0-----:R-:W-:Y:S02]  /*a5c0*/  @!P3 LEA R4, P6, R2, R7.reuse, 0x1 ;  /* 0x000000070204b211 */ /* 0x081fe400078c08ff */
[CC--:B------:R-:W-:Y:S02]  /*a5d0*/  @!P2 LEA R6, P5, R17.reuse, R7.reuse, 0x1 ;  /* 0x000000071106a211 */ /* 0x0c0fe400078a08ff */
[----:B------:R-:W-:Y:S02]  /*a5e0*/  @!P1 LEA R8, P4, R16, R7, 0x1 ;  /* 0x0000000710089211 */ /* 0x000fe400078808ff */
[----:B------:R-:W-:Y:S02]  /*a5f0*/  @!P3 LEA.HI.X R5, R2, R11, R224, 0x1, P6 ;  /* 0x0000000b0205b211 */ /* 0x000fe400030f0ce0 */
[----:B------:R-:W-:Y:S02]  /*a600*/  @!P0 LEA R10, P6, R18, R7, 0x1 ;  /* 0x00000007120a8211 */ /* 0x000fe400078c08ff */
[-C--:B------:R-:W-:Y:S01]  /*a610*/  @!P2 LEA.HI.X R7, R17, R11.reuse, R223, 0x1, P5 ;  /* 0x0000000b1107a211 */ /* 0x080fe200028f0cdf */
[----:B------:R0:W-:Y:S01]  /*a620*/  @!P3 ST.E.128 desc[UR50][R4.64], R12 ;  /* 0x0000000c0400b985 */ /* 0x0001e2000c101d32 */
[----:B------:R-:W-:-:S02]  /*a630*/  @!P1 LEA.HI.X R9, R16, R11, R222, 0x1, P4 ;  /* 0x0000000b10099211 */ /* 0x000fc400020f0cde */
[----:B------:R-:W-:Y:S01]  /*a640*/  @!P0 LEA.HI.X R11, R18, R11, R221, 0x1, P6 ;  /* 0x0000000b120b8211 */ /* 0x000fe200030f0cdd */
[----:B------:R0:W-:Y:S04]  /*a650*/  @!P2 ST.E.128 desc[UR50][R6.64], R32 ;  /* 0x000000200600a985 */ /* 0x0001e8000c101d32 */
[----:B------:R0:W-:Y:S04]  /*a660*/  @!P1 ST.E.128 desc[UR50][R8.64], R44 ;  /* 0x0000002c08009985 */ /* 0x0001e8000c101d32 */
[----:B------:R0:W-:Y:S02]  /*a670*/  @!P0 ST.E.128 desc[UR50][R10.64], R60 ;  /* 0x0000003c0a008985 */ /* 0x0001e4000c101d32 */
.L_x_254:
[----:B------:R-:W-:Y:S05]  /*a680*/  BSYNC B1 ;  /* 0x0000000000017941 */ /* 0x000fea0003800000 */
.L_x_253:
[----:B------:R-:W-:Y:S01]  /*a690*/  VIADD R0, R84, 0x60 ;  /* 0x0000006054007836 */ /* 0x000fe20000000000 */
[----:B0--3--:R-:W3:Y:S04]  /*a6a0*/  SHFL.IDX PT, R3, R3, 0x3, 0x181f ;  /* 0x00781f0003037f89 */ /* 0x009ee800000e0000 */
[----:B------:R-:W-:Y:S01]  /*a6b0*/  ISETP.GE.AND P0, PT, R0, R83, PT ;  /* 0x000000530000720c */ /* 0x000fe20003f06270 */
[----:B------:R0:W0:-:S12]  /*a6c0*/  SHFL.IDX PT, R11, R82, 0x3, 0x181f ;  /* 0x00781f00520b7f89 */ /* 0x00001800000e0000 */
[----:B------:R-:W-:Y:S05]  /*a6d0*/  @P0 BRA `(.L_x_255) ;  /* 0x0000000c00b40947 */ /* 0x000fea0003800000 */
[----:B------:R-:W-:Y:S02]  /*a6e0*/  ULDC UR4, c[0x0][0xac8] ;  /* 0x0002b20000047ab9 */ /* 0x000fe40000000800 */
[----:B------:R-:W-:Y:S02]  /*a6f0*/  ISETP.GE.AND P3, PT, R2, UR4, PT ;  /* 0x0000000402007c0c */ /* 0x000fe4000bf66270 */
[----:B------:R-:W-:Y:S02]  /*a700*/  ISETP.GE.AND P4, PT, R17, UR4, PT ;  /* 0x0000000411007c0c */ /* 0x000fe4000bf86270 */
[----:B------:R-:W-:-:S09]  /*a710*/  ISETP.GE.AND P5, PT, R16, UR4, PT ;  /* 0x0000000410007c0c */ /* 0x000fd2000bfa6270 */
[-C--:B0-----:R-:W-:Y:S02]  /*a720*/  @!P3 LEA R4, P0, R2, R11.reuse, 0x1 ;  /* 0x0000000b0204b211 */ /* 0x081fe400078008ff */
[CC--:B------:R-:W-:Y:S02]  /*a730*/  @!P4 LEA R6, P1, R17.reuse, R11.reuse, 0x1 ;  /* 0x0000000b1106c211 */ /* 0x0c0fe400078208ff */
[----:B------:R-:W-:Y:S02]  /*a740*/  @!P5 LEA R8, P2, R16, R11, 0x1 ;  /* 0x0000000b1008d211 */ /* 0x000fe400078408ff */
[-C--:B---3--:R-:W-:Y:S02]  /*a750*/  @!P3 LEA.HI.X R5, R2, R3.reuse, R224, 0x1, P0 ;  /* 0x000000030205b211 */ /* 0x088fe400000f0ce0 */
[-C--:B------:R-:W-:Y:S02]  /*a760*/  @!P4 LEA.HI.X R7, R17, R3.reuse, R223, 0x1, P1 ;  /* 0x000000031107c211 */ /* 0x080fe400008f0cdf */
[----:B------:R-:W-:Y:S01]  /*a770*/  @!P5 LEA.HI.X R9, R16, R3, R222, 0x1, P2 ;  /* 0x000000031009d211 */ /* 0x000fe200010f0cde */
[----:B------:R0:W-:Y:S01]  /*a780*/  @!P3 ST.E.128 desc[UR50][R4.64], R24 ;  /* 0x000000180400b985 */ /* 0x0001e2000c101d32 */
[----:B------:R-:W-:-:S03]  /*a790*/  ISETP.GE.AND P0, PT, R18, UR4, PT ;  /* 0x0000000412007c0c */ /* 0x000fc6000bf06270 */
[----:B------:R0:W-:Y:S04]  /*a7a0*/  @!P4 ST.E.128 desc[UR50][R6.64], R36 ;  /* 0x000000240600c985 */ /* 0x0001e8000c101d32 */
[----:B------:R0:W-:Y:S06]  /*a7b0*/  @!P5 ST.E.128 desc[UR50][R8.64], R40 ;  /* 0x000000280800d985 */ /* 0x0001ec000c101d32 */
[----:B------:R-:W-:Y:S05]  /*a7c0*/  @P0 BRA `(.L_x_255) ;  /* 0x0000000c00780947 */ /* 0x000fea0003800000 */
[----:B0-----:R-:W-:-:S04]  /*a7d0*/  LEA R4, P0, R18, R11, 0x1 ;  /* 0x0000000b12047211 */ /* 0x001fc800078008ff */
[----:B------:R-:W-:-:S05]  /*a7e0*/  LEA.HI.X R5, R18, R3, R221, 0x1, P0 ;  /* 0x0000000312057211 */ /* 0x000fca00000f0cdd */
[----:B------:R0:W-:Y:S01]  /*a7f0*/  ST.E.128 desc[UR50][R4.64], R48 ;  /* 0x0000003004007985 */ /* 0x0001e2000c101d32 */
[----:B------:R-:W-:Y:S05]  /*a800*/  BRA `(.L_x_255) ;  /* 0x0000000c00687947 */ /* 0x000fea0003800000 */
.L_x_247:
[----:B------:R-:W-:Y:S01]  /*a810*/  ULDC.64 UR8, c[0x0][0xc00] ;  /* 0x0003000000087ab9 */ /* 0x000fe20000000a00 */
[----:B------:R-:W-:Y:S01]  /*a820*/  ULDC UR4, c[0x0][0xa88] ;  /* 0x0002a20000047ab9 */ /* 0x000fe20000000800 */
[----:B------:R-:W-:Y:S01]  /*a830*/  UISETP.NE.U32.AND UP0, UPT, UR8, URZ, UPT ;  /* 0x0000003f0800728c */ /* 0x000fe2000bf05070 */
[----:B------:R-:W0:Y:S03]  /*a840*/  LDC R11, c[0x0][0xbe8] ;  /* 0x0002fa00ff0b7b82 */ /* 0x000e260000000800 */
[----:B------:R-:W-:-:S03]  /*a850*/  UISETP.NE.AND.EX UP0, UPT, UR9, URZ, UPT, UP0 ;  /* 0x0000003f0900728c */ /* 0x000fc6000bf05300 */
[----:B------:R-:W-:Y:S02]  /*a860*/  ULDC.64 UR8, c[0x0][0xc00] ;  /* 0x0003000000087ab9 */ /* 0x000fe40000000a00 */
[----:B------:R-:W-:Y:S01]  /*a870*/  UIMAD.WIDE UR8, UR38, 0x4, UR8 ;  /* 0x00000004260878a5 */ /* 0x000fe2000f8e0208 */
[----:B------:R-:W-:-:S05]  /*a880*/  PLOP3.LUT P2, PT, PT, PT, UP0, 0x80, 0x0 ;  /* 0x000000000000781c */ /* 0x000fca0003f4f008 */
[----:B------:R-:W-:Y:S02]  /*a890*/  IMAD.U32 R4, RZ, RZ, UR8 ;  /* 0x00000008ff047e24 */ /* 0x000fe4000f8e00ff */
[----:B------:R-:W-:Y:S01]  /*a8a0*/  IMAD.U32 R5, RZ, RZ, UR9 ;  /* 0x00000009ff057e24 */ /* 0x000fe2000f8e00ff */
[----:B------:R-:W-:Y:S02]  /*a8b0*/  ULDC.64 UR8, c[0x0][0xc08] ;  /* 0x0003020000087ab9 */ /* 0x000fe40000000a00 */
[----:B------:R-:W-:-:S03]  /*a8c0*/  UISETP.NE.U32.AND UP1, UPT, UR8, URZ, UPT ;  /* 0x0000003f0800728c */ /* 0x000fc6000bf25070 */
[----:B------:R-:W2:Y:S01]  /*a8d0*/  @P2 LDG.E R3, desc[UR50][R4.64] ;  /* 0x0000003204032981 */ /* 0x000ea2000c1e1900 */
[----:B------:R-:W-:Y:S01]  /*a8e0*/  UISETP.NE.AND.EX UP1, UPT, UR9, URZ, UPT, UP1 ;  /* 0x0000003f0900728c */ /* 0x000fe2000bf25310 */
[----:B------:R-:W-:-:S05]  /*a8f0*/  IMAD.U32 R0, RZ, RZ, UR4 ;  /* 0x00000004ff007e24 */ /* 0x000fca000f8e00ff */
[----:B------:R-:W-:-:S05]  /*a900*/  PLOP3.LUT P3, PT, PT, PT, UP1, 0x80, 0x0 ;  /* 0x000000000000781c */ /* 0x000fca0003f6f018 */
[----:B------:R-:W-:Y:S02]  /*a910*/  @UP1 ULDC.64 UR8, c[0x0][0xc08] ;  /* 0x0003020000081ab9 */ /* 0x000fe40000000a00 */
[----:B------:R-:W-:-:S06]  /*a920*/  @UP1 UIMAD.WIDE UR8, UR38, 0x4, UR8 ;  /* 0x00000004260818a5 */ /* 0x000fcc000f8e0208 */
[----:B------:R-:W-:Y:S02]  /*a930*/  IMAD.U32 R6, RZ, RZ, UR8 ;  /* 0x00000008ff067e24 */ /* 0x000fe4000f8e00ff */
[----:B------:R-:W-:-:S05]  /*a940*/  IMAD.U32 R7, RZ, RZ, UR9 ;  /* 0x00000009ff077e24 */ /* 0x000fca000f8e00ff */
[----:B------:R1:W5:Y:S01]  /*a950*/  @P3 LDG.E R0, desc[UR50][R6.64] ;  /* 0x0000003206003981 */ /* 0x000362000c1e1900 */
[----:B0-----:R-:W-:Y:S01]  /*a960*/  ISETP.NE.AND P0, PT, R11, 0x1, PT ;  /* 0x000000010b00780c */ /* 0x001fe20003f05270 */
[----:B------:R-:W-:Y:S01]  /*a970*/  UMOV UR4, URZ ;  /* 0x0000003f00047c82 */ /* 0x000fe20008000000 */
[----:B------:R-:W-:Y:S01]  /*a980*/  USHF.R.S32.HI UR11, URZ, 0x1f, UR41 ;  /* 0x0000001f3f0b7899 */ /* 0x000fe20008011429 */
[----:B------:R-:W-:-:S10]  /*a990*/  ISETP.GE.AND P1, PT, R225, 0x80, PT ;  /* 0x00000080e100780c */ /* 0x000fd40003f26270 */
[----:B------:R-:W0:Y:S01]  /*a9a0*/  @P0 LDC R9, c[0x0][0xbec] ;  /* 0x0002fb00ff090b82 */ /* 0x000e220000000800 */
[----:B--2---:R-:W-:-:S13]  /*a9b0*/  @P2 R2UR UR4, R3 ;  /* 0x00000000030422ca */ /* 0x004fda00000e0000 */
[----:B------:R-:W-:Y:S01]  /*a9c0*/  USHF.R.S32.HI UR10, URZ, 0x1f, UR4 ;  /* 0x0000001f3f0a7899 */ /* 0x000fe20008011404 */
[----:B01----:R-:W-:Y:S11]  /*a9d0*/  @P3 BRA `(.L_x_256) ;  /* 0x0000000000103947 */ /* 0x003ff60003800000 */
[----:B------:R-:W-:Y:S05]  /*a9e0*/  @!P2 BRA `(.L_x_256) ;  /* 0x00000000000ca947 */ /* 0x000fea0003800000 */
[----:B------:R-:W2:Y:S04]  /*a9f0*/  LDG.E R3, desc[UR50][R4.64] ;  /* 0x0000003204037981 */ /* 0x000ea8000c1e1900 */
[----:B-----5:R-:W2:Y:S02]  /*aa00*/  LDG.E R0, desc[UR50][R4.64+0x4] ;  /* 0x0000043204007981 */ /* 0x020ea4000c1e1900 */
[----:B--2---:R-:W-:-:S07]  /*aa10*/  IMAD.IADD R0, R0, 0x1, -R3 ;  /* 0x0000000100007824 */ /* 0x004fce00078e0a03 */
.L_x_256:
[----:B------:R-:W-:Y:S01]  /*aa20*/  USEL UR38, UR38, URZ, !UP0 ;  /* 0x0000003f26267287 */ /* 0x000fe2000c000000 */
[----:B------:R-:W-:Y:S01]  /*aa30*/  BSSY B1, `(.L_x_257) ;  /* 0x000002d000017945 */ /* 0x000fe20003800000 */
[----:B------:R-:W-:-:S03]  /*aa40*/  USEL UR39, UR39, URZ, !UP0 ;  /* 0x0000003f27277287 */ /* 0x000fc6000c000000 */
[----:B------:R-:W-:Y:S09]  /*aa50*/  @P1 BRA `(.L_x_258) ;  /* 0x0000000000a81947 */ /* 0x000ff20003800000 */
[----:B------:R-:W0:Y:S01]  /*aa60*/  S2R R4, SR_TID.X ;  /* 0x0000000000047919 */ /* 0x000e220000002100 */
[----:B------:R-:W1:Y:S01]  /*aa70*/  LDC R6, c[0x0][0xbe8] ;  /* 0x0002fa00ff067b82 */ /* 0x000e620000000800 */
[----:B------:R-:W-:-:S04]  /*aa80*/  IMAD.U32 R3, RZ, RZ, UR40 ;  /* 0x00000028ff037e24 */ /* 0x000fc8000f8e00ff */
[----:B0-----:R-:W-:Y:S02]  /*aa90*/  IMAD R3, R3, 0x80, R4 ;  /* 0x0000008003037824 */ /* 0x001fe400078e0204 */
[----:B-1---5:R-:W-:Y:S02]  /*aaa0*/  IMAD R4, R0, R6, RZ ;  /* 0x0000000600047224 */ /* 0x022fe400078e02ff */
[----:B------:R-:W-:-:S05]  /*aab0*/  VIADD R5, R3, 0xffffff80 ;  /* 0xffffff8003057836 */ /* 0x000fca0000000000 */
[----:B------:R-:W-:-:S13]  /*aac0*/  ISETP.GE.AND P1, PT, R5, R4, PT ;  /* 0x000000040500720c */ /* 0x000fda0003f26270 */
[----:B------:R-:W-:Y:S05]  /*aad0*/  @P1 BRA `(.L_x_258) ;  /* 0x0000000000881947 */ /* 0x000fea0003800000 */
[----:B------:R-:W-:Y:S01]  /*aae0*/  ISETP.NE.AND P1, PT, R6, 0x1, PT ;  /* 0x000000010600780c */ /* 0x000fe20003f25270 */
[----:B------:R-:W-:Y:S01]  /*aaf0*/  ULDC.64 UR12, c[0x0][0xb90] ;  /* 0x0002e400000c7ab9 */ /* 0x000fe20000000a00 */
[----:B------:R-:W-:Y:S01]  /*ab00*/  UMOV UR8, UR4 ;  /* 0x0000000400087c82 */ /* 0x000fe20008000000 */
[----:B------:R-:W-:Y:S01]  /*ab10*/  UIMAD UR7, UR11, UR12, URZ ;  /* 0x0000000c0b0772a4 */ /* 0x000fe2000f8e023f */
[----:B------:R-:W-:Y:S02]  /*ab20*/  UMOV UR9, UR10 ;  /* 0x0000000a00097c82 */ /* 0x000fe40008000000 */
[----:B------:R-:W-:Y:S02]  /*ab30*/  UIMAD.WIDE.U32 UR8, UR41, UR12, UR8 ;  /* 0x0000000c290872a5 */ /* 0x000fe4000f8e0008 */
[----:B------:R-:W-:-:S03]  /*ab40*/  UIMAD UR7, UR41, UR13, UR7 ;  /* 0x0000000d290772a4 */ /* 0x000fc6000f8e0207 */
[----:B------:R-:W-:Y:S02]  /*ab50*/  ULDC.64 UR12, c[0x0][0xb98] ;  /* 0x0002e600000c7ab9 */ /* 0x000fe40000000a00 */
[----:B------:R-:W0:Y:S01]  /*ab60*/  @P1 LDC R4, c[0x0][0xbec] ;  /* 0x0002fb00ff041b82 */ /* 0x000e220000000800 */
[----:B------:R-:W-:Y:S02]  /*ab70*/  UIADD3 UR9, UR9, UR7, URZ ;  /* 0x0000000709097290 */ /* 0x000fe4000fffe03f */
[----:B------:R-:W-:Y:S02]  /*ab80*/  UIMAD UR7, UR39, UR12, URZ ;  /* 0x0000000c270772a4 */ /* 0x000fe4000f8e023f */
[----:B------:R-:W-:Y:S02]  /*ab90*/  UIMAD.WIDE.U32 UR8, UR38, UR12, UR8 ;  /* 0x0000000c260872a5 */ /* 0x000fe4000f8e0008 */
[----:B------:R-:W-:Y:S01]  /*aba0*/  UIMAD UR7, UR38, UR13, UR7 ;  /* 0x0000000d260772a4 */ /* 0x000fe2000f8e0207 */
[----:B------:R-:W1:Y:S02]  /*abb0*/  @P1 LDC R8, c[0x0][0xbf0] ;  /* 0x0002fc00ff081b82 */ /* 0x000e640000000800 */
[----:B------:R-:W-:Y:S01]  /*abc0*/  ULDC.64 UR12, c[0x0][0xb88] ;  /* 0x0002e200000c7ab9 */ /* 0x000fe20000000a00 */
[----:B0-----:R-:W-:-:S04]  /*abd0*/  @P1 IMAD.HI.U32 R3, R5, R4, RZ ;  /* 0x0000000405031227 */ /* 0x001fc800078e00ff */
[----:B------:R-:W-:Y:S01]  /*abe0*/  IMAD.MOV.U32 R4, RZ, RZ, R5 ;  /* 0x000000ffff047224 */ /* 0x000fe200078e0005 */
[----:B-1----:R-:W-:Y:S01]  /*abf0*/  @P1 SHF.R.U32.HI R4, RZ, R8, R3 ;  /* 0x00000008ff041219 */ /* 0x002fe20000011603 */
[----:B------:R-:W-:-:S04]  /*ac00*/  IMAD.U32 R8, RZ, RZ, UR7 ;  /* 0x00000007ff087e24 */ /* 0x000fc8000f8e00ff */
[----:B------:R-:W-:-:S04]  /*ac10*/  IMAD.MOV R3, RZ, RZ, -R4 ;  /* 0x000000ffff037224 */ /* 0x000fc800078e0a04 */
[----:B------:R-:W-:Y:S01]  /*ac20*/  IMAD R3, R6, R3, R5 ;  /* 0x0000000306037224 */ /* 0x000fe200078e0205 */
[----:B------:R-:W-:Y:S02]  /*ac30*/  SHF.R.S32.HI R5, RZ, 0x1f, R4 ;  /* 0x0000001fff057819 */ /* 0x000fe40000011404 */
[----:B------:R-:W-:Y:S02]  /*ac40*/  IADD3 R4, P1, R4, UR8, RZ ;  /* 0x0000000804047c10 */ /* 0x000fe4000ff3e0ff */
[----:B------:R-:W-:Y:S02]  /*ac50*/  SHF.R.S32.HI R6, RZ, 0x1f, R3 ;  /* 0x0000001fff067819 */ /* 0x000fe40000011403 */
[----:B------:R-:W-:Y:S01]  /*ac60*/  IADD3.X R5, R5, UR9, R8, P1, !PT ;  /* 0x0000000905057c10 */ /* 0x000fe20008ffe408 */
[----:B------:R-:W-:Y:S02]  /*ac70*/  ULDC.64 UR8, c[0x0][0xb50] ;  /* 0x0002d40000087ab9 */ /* 0x000fe40000000a00 */
[----:B------:R-:W-:-:S02]  /*ac80*/  IMAD R6, R6, UR12, RZ ;  /* 0x0000000c06067c24 */ /* 0x000fc4000f8e02ff */
[----:B------:R-:W-:-:S04]  /*ac90*/  IMAD.WIDE.U32 R4, R3, UR12, R4 ;  /* 0x0000000c03047c25 */ /* 0x000fc8000f8e0004 */
[----:B------:R-:W-:Y:S01]  /*aca0*/  IMAD R7, R3, UR13, R6 ;  /* 0x0000000d03077c24 */ /* 0x000fe2000f8e0206 */
[----:B------:R-:W-:-:S03]  /*acb0*/  LEA R6, P1, R4, UR8, 0x2 ;  /* 0x0000000804067c11 */ /* 0x000fc6000f8210ff */
[----:B------:R-:W-:-:S05]  /*acc0*/  IMAD.IADD R3, R5, 0x1, R7 ;  /* 0x0000000105037824 */ /* 0x000fca00078e0207 */
[----:B------:R-:W-:Y:S01]  /*acd0*/  LEA.HI.X R7, R4, UR9, R3, 0x2, P1 ;  /* 0x0000000904077c11 */ /* 0x000fe200088f1403 */
[----:B------:R-:W-:-:S05]  /*ace0*/  IMAD.MOV.U32 R3, RZ, RZ, -0x800000 ;  /* 0xff800000ff037424 */ /* 0x000fca00078e00ff */
[----:B------:R0:W-:Y:S02]  /*acf0*/  STG.E desc[UR50][R6.64], R3 ;  /* 0x0000000306007986 */ /* 0x0001e4000c101932 */
.L_x_258:
[----:B------:R-:W-:Y:S05]  /*ad00*/  BSYNC B1 ;  /* 0x0000000000017941 */ /* 0x000fea0003800000 */
.L_x_257:
[----:B------:R-:W1:Y:S01]  /*ad10*/  @P0 LDC R5, c[0x0][0xbf0] ;  /* 0x0002fc00ff050b82 */ /* 0x000e620000000800 */
[----:B------:R-:W-:Y:S01]  /*ad20*/  ULDC.64 UR12, c[0x0][0xaa0] ;  /* 0x0002a800000c7ab9 */ /* 0x000fe20000000a00 */
[----:B0-----:R-:W-:Y:S01]  /*ad30*/  IMAD R3, R19, 0x20, R22 ;  /* 0x0000002013037824 */ /* 0x001fe200078e0216 */
[----:B------:R-:W-:Y:S01]  /*ad40*/  UIMAD UR7, UR10, UR12, URZ ;  /* 0x0000000c0a0772a4 */ /* 0x000fe2000f8e023f */
[----:B------:R-:W-:Y:S01]  /*ad50*/  IMAD.U32 R8, RZ, RZ, UR40 ;  /* 0x00000028ff087e24 */ /* 0x000fe2000f8e00ff */
[----:B------:R-:W-:Y:S01]  /*ad60*/  UIMAD.WIDE.U32 UR8, UR4, UR12, URZ ;  /* 0x0000000c040872a5 */ /* 0x000fe2000f8e003f */
[----:B------:R-:W-:Y:S01]  /*ad70*/  IMAD.U32 R13, RZ, RZ, UR40 ;  /* 0x00000028ff0d7e24 */ /* 0x000fe2000f8e00ff */
[----:B------:R-:W-:Y:S01]  /*ad80*/  UIMAD UR7, UR4, UR13, UR7 ;  /* 0x0000000d040772a4 */ /* 0x000fe2000f8e0207 */
[----:B------:R-:W-:Y:S01]  /*ad90*/  IMAD R8, R8, 0x80, R3 ;  /* 0x0000008008087824 */ /* 0x000fe200078e0203 */
[----:B------:R-:W-:Y:S01]  /*ada0*/  BSSY B1, `(.L_x_259) ;  /* 0x000003e000017945 */ /* 0x000fe20003800000 */
[----:B------:R-:W-:Y:S01]  /*adb0*/  ULDC.64 UR12, c[0x0][0xae8] ;  /* 0x0002ba00000c7ab9 */ /* 0x000fe20000000a00 */
[----:B------:R-:W-:Y:S01]  /*adc0*/  UIADD3 UR9, UR9, UR7, URZ ;  /* 0x0000000709097290 */ /* 0x000fe2000fffe03f */
[----:B------:R-:W-:Y:S01]  /*add0*/  @P0 IMAD.HI.U32 R4, R8, R9, RZ ;  /* 0x0000000908040227 */ /* 0x000fe200078e00ff */
[----:B------:R-:W-:-:S02]  /*ade0*/  UIMAD UR4, UR11, UR12, URZ ;  /* 0x0000000c0b0472a4 */ /* 0x000fc4000f8e023f */
[----:B------:R-:W-:Y:S01]  /*adf0*/  UIMAD.WIDE.U32 UR8, UR41, UR12, UR8 ;  /* 0x0000000c290872a5 */ /* 0x000fe2000f8e0008 */
[----:B------:R-:W-:Y:S01]  /*ae00*/  IMAD.MOV.U32 R3, RZ, RZ, R8 ;  /* 0x000000ffff037224 */ /* 0x000fe200078e0008 */
[----:B------:R-:W-:Y:S01]  /*ae10*/  UIMAD UR4, UR41, UR13, UR4 ;  /* 0x0000000d290472a4 */ /* 0x000fe2000f8e0204 */
[----:B------:R-:W-:-:S03]  /*ae20*/  ULDC.64 UR10, c[0x0][0xaf0] ;  /* 0x0002bc00000a7ab9 */ /* 0x000fc60000000a00 */
[----:B------:R-:W-:Y:S02]  /*ae30*/  UIADD3 UR9, UR9, UR4, URZ ;  /* 0x0000000409097290 */ /* 0x000fe4000fffe03f */
[----:B------:R-:W-:Y:S01]  /*ae40*/  UIMAD UR4, UR39, UR10, URZ ;  /* 0x0000000a270472a4 */ /* 0x000fe2000f8e023f */
[----:B-1----:R-:W-:Y:S01]  /*ae50*/  @P0 SHF.R.U32.HI R3, RZ, R5, R4 ;  /* 0x00000005ff030219 */ /* 0x002fe20000011604 */
[----:B------:R-:W-:Y:S02]  /*ae60*/  UIMAD.WIDE.U32 UR8, UR38, UR10, UR8 ;  /* 0x0000000a260872a5 */ /* 0x000fe4000f8e0008 */
[----:B------:R-:W-:Y:S01]  /*ae70*/  UIMAD UR4, UR38, UR11, UR4 ;  /* 0x0000000b260472a4 */ /* 0x000fe2000f8e0204 */
[--C-:B------:R-:W-:Y:S01]  /*ae80*/  SHF.R.S32.HI R4, RZ, 0x1f, R3.reuse ;  /* 0x0000001fff047819 */ /* 0x100fe20000011403 */
[----:B------:R-:W-:Y:S01]  /*ae90*/  IMAD.MOV R7, RZ, RZ, -R3 ;  /* 0x000000ffff077224 */ /* 0x000fe200078e0a03 */
[----:B------:R-:W-:Y:S01]  /*aea0*/  ULDC.64 UR10, c[0x0][0xae0] ;  /* 0x0002b800000a7ab9 */ /* 0x000fe20000000a00 */
[----:B------:R-:W-:-:S02]  /*aeb0*/  UIADD3 UR4, UR9, UR4, URZ ;  /* 0x0000000409047290 */ /* 0x000fc4000fffe03f */
[----:B------:R-:W-:Y:S02]  /*aec0*/  IMAD.U32 R5, RZ, RZ, UR9 ;  /* 0x00000009ff057e24 */ /* 0x000fe4000f8e00ff */
[----:B------:R-:W-:Y:S02]  /*aed0*/  IMAD R6, R4, UR10, RZ ;  /* 0x0000000a04067c24 */ /* 0x000fe4000f8e02ff */
[----:B------:R-:W-:Y:S01]  /*aee0*/  IMAD.U32 R4, RZ, RZ, UR8 ;  /* 0x00000008ff047e24 */ /* 0x000fe2000f8e00ff */
[----:B------:R-:W-:Y:S01]  /*aef0*/  ULDC.64 UR8, c[0x0][0xad8] ;  /* 0x0002b60000087ab9 */ /* 0x000fe20000000a00 */
[----:B------:R-:W-:Y:S02]  /*af00*/  IMAD.U32 R5, RZ, RZ, UR4 ;  /* 0x00000004ff057e24 */ /* 0x000fe4000f8e00ff */
[----:B------:R-:W-:Y:S02]  /*af10*/  IMAD R7, R11, R7, R8 ;  /* 0x000000070b077224 */ /* 0x000fe400078e0208 */
[----:B------:R-:W-:-:S02]  /*af20*/  IMAD R9, R3, UR11, R6 ;  /* 0x0000000b03097c24 */ /* 0x000fc4000f8e0206 */
[----:B------:R-:W-:Y:S01]  /*af30*/  IMAD.WIDE.U32 R4, R3, UR10, R4 ;  /* 0x0000000a03047c25 */ /* 0x000fe2000f8e0004 */
[----:B------:R-:W-:-:S03]  /*af40*/  SHF.R.S32.HI R3, RZ, 0x1f, R7 ;  /* 0x0000001fff037819 */ /* 0x000fc60000011407 */
[----:B------:R-:W-:Y:S02]  /*af50*/  IMAD.IADD R5, R5, 0x1, R9 ;  /* 0x0000000105057824 */ /* 0x000fe400078e0209 */
[----:B------:R-:W-:Y:S02]  /*af60*/  IMAD R6, R3, UR8, RZ ;  /* 0x0000000803067c24 */ /* 0x000fe4000f8e02ff */
[----:B------:R-:W-:Y:S02]  /*af70*/  IMAD R8, R13, 0x80, R22 ;  /* 0x000000800d087824 */ /* 0x000fe400078e0216 */
[----:B-----5:R-:W-:Y:S02]  /*af80*/  IMAD R11, R0, R11, RZ ;  /* 0x0000000b000b7224 */ /* 0x020fe400078e02ff */
[C---:B------:R-:W-:Y:S02]  /*af90*/  IMAD R3, R7.reuse, UR9, R6 ;  /* 0x0000000907037c24 */ /* 0x040fe4000f8e0206 */
[----:B------:R-:W-:Y:S01]  /*afa0*/  IMAD.WIDE.U32 R4, R7, UR8, R4 ;  /* 0x0000000807047c25 */ /* 0x000fe2000f8e0004 */
[----:B------:R-:W-:Y:S01]  /*afb0*/  ISETP.GE.AND P2, PT, R8, R11, PT ;  /* 0x0000000b0800720c */ /* 0x000fe20003f46270 */
[----:B------:R-:W-:-:S02]  /*afc0*/  ULDC.64 UR8, c[0x0][0xa80] ;  /* 0x0002a00000087ab9 */ /* 0x000fc40000000a00 */
[----:B------:R-:W-:Y:S01]  /*afd0*/  IMAD.IADD R3, R5, 0x1, R3 ;  /* 0x0000000105037824 */ /* 0x000fe200078e0203 */
[----:B------:R-:W-:Y:S01]  /*afe0*/  LEA R6, P3, R4, UR8, 0x1 ;  /* 0x0000000804067c11 */ /* 0x000fe2000f8608ff */
[----:B------:R-:W-:-:S03]  /*aff0*/  VIADD R0, R8, 0x20 ;  /* 0x0000002008007836 */ /* 0x000fc60000000000 */
[----:B------:R-:W-:Y:S01]  /*b000*/  LEA.HI.X R3, R4, UR9, R3, 0x1, P3 ;  /* 0x0000000904037c11 */ /* 0x000fe200098f0c03 */
[----:B------:R0:W1:Y:S01]  /*b010*/  SHFL.IDX PT, R7, R6, RZ, 0x181f ;  /* 0x00181fff06077589 */ /* 0x00006200000e0000 */
[-C--:B------:R-:W-:Y:S01]  /*b020*/  ISETP.GE.AND P1, PT, R0, R11.reuse, PT ;  /* 0x0000000b0000720c */ /* 0x080fe20003f26270 */
[----:B------:R-:W-:Y:S02]  /*b030*/  VIADD R0, R8, 0x40 ;  /* 0x0000004008007836 */ /* 0x000fe40000000000 */
[----:B------:R0:W2:Y:S03]  /*b040*/  SHFL.IDX PT, R5, R3, RZ, 0x181f ;  /* 0x00181fff03057589 */ /* 0x0000a600000e0000 */
        /* <DEDUP_REMOVED lines=10> */
[----:B------:R3:W-:Y:S01]  /*b0f0*/  @!P5 ST.E.128 desc[UR50][R12.64], RZ ;  /* 0x000000ff0c00d985 */ /* 0x0007e2000c101d32 */
[----:B------:R-:W-:Y:S02]  /*b100*/  @!P4 LEA.HI.X R15, R17, R5, R223, 0x1, P6 ;  /* 0x00000005110fc211 */ /* 0x000fe400030f0cdf */
[----:B------:R-:W-:-:S03]  /*b110*/  @!P3 LEA R20, P6, R16, R7, 0x1 ;  /* 0x000000071014b211 */ /* 0x000fc600078c08ff */
[----:B------:R3:W-:Y:S01]  /*b120*/  @!P4 ST.E.128 desc[UR50][R14.64], RZ ;  /* 0x000000ff0e00c985 */ /* 0x0007e2000c101d32 */
[----:B------:R-:W-:Y:S02]  /*b130*/  @!P3 LEA.HI.X R21, R16, R5, R222, 0x1, P6 ;  /* 0x000000051015b211 */ /* 0x000fe400030f0cde */
[----:B------:R-:W-:-:S03]  /*b140*/  @!P2 LEA R4, P6, R18, R7, 0x1 ;  /* 0x000000071204a211 */ /* 0x000fc600078c08ff */
[----:B------:R3:W-:Y:S01]  /*b150*/  @!P3 ST.E.128 desc[UR50][R20.64], RZ ;  /* 0x000000ff1400b985 */ /* 0x0007e2000c101d32 */
[----:B------:R-:W-:-:S05]  /*b160*/  @!P2 LEA.HI.X R5, R18, R5, R221, 0x1, P6 ;  /* 0x000000051205a211 */ /* 0x000fca00030f0cdd */
[----:B------:R3:W-:Y:S04]  /*b170*/  @!P2 ST.E.128 desc[UR50][R4.64], RZ ;  /* 0x000000ff0400a985 */ /* 0x0007e8000c101d32 */
.L_x_260:
[----:B------:R-:W-:Y:S05]  /*b180*/  BSYNC B1 ;  /* 0x0000000000017941 */ /* 0x000fea0003800000 */
.L_x_259:
[----:B--23--:R2:W3:Y:S01]  /*b190*/  SHFL.IDX PT, R5, R3, 0x1, 0x181f ;  /* 0x00381f0003057f89 */ /* 0x00c4e200000e0000 */
[----:B------:R-:W-:Y:S03]  /*b1a0*/  BSSY B1, `(.L_x_261) ;  /* 0x0000014000017945 */ /* 0x000fe60003800000 */
[----:B-1----:R2:W1:Y:S01]  /*b1b0*/  SHFL.IDX PT, R7, R6, 0x1, 0x181f ;  /* 0x00381f0006077f89 */ /* 0x00246200000e0000 */
[----:B------:R-:W-:Y:S05]  /*b1c0*/  @P1 BRA `(.L_x_262) ;  /* 0x0000000000441947 */ /* 0x000fea0003800000 */
[----:B------:R-:W-:Y:S02]  /*b1d0*/  ULDC UR4, c[0x0][0xac8] ;  /* 0x0002b20000047ab9 */ /* 0x000fe40000000800 */
[----:B------:R-:W-:Y:S02]  /*b1e0*/  ISETP.GE.AND P4, PT, R2, UR4, PT ;  /* 0x0000000402007c0c */ /* 0x000fe4000bf86270 */
[----:B------:R-:W-:Y:S02]  /*b1f0*/  ISETP.GE.AND P3, PT, R17, UR4, PT ;  /* 0x0000000411007c0c */ /* 0x000fe4000bf66270 */
[----:B------:R-:W-:Y:S02]  /*b200*/  ISETP.GE.AND P2, PT, R16, UR4, PT ;  /* 0x0000000410007c0c */ /* 0x000fe4000bf46270 */
[----:B------:R-:W-:-:S07]  /*b210*/  ISETP.GE.AND P1, PT, R18, UR4, PT ;  /* 0x0000000412007c0c */ /* 0x000fce000bf26270 */
[CC--:B-1----:R-:W-:Y:S02]  /*b220*/  @!P4 LEA R12, P6, R2.reuse, R7.reuse, 0x1 ;  /* 0x00000007020cc211 */ /* 0x0c2fe400078c08ff */
[C---:B------:R-:W-:Y:S02]  /*b230*/  @!P3 LEA R14, P5, R17.reuse, R7, 0x1 ;  /* 0x00000007110eb211 */ /* 0x040fe400078a08ff */
[----:B---3--:R-:W-:Y:S02]  /*b240*/  @!P4 LEA.HI.X R13, R2, R5, R224, 0x1, P6 ;  /* 0x00000005020dc211 */ /* 0x008fe400030f0ce0 */
[----:B------:R-:W-:Y:S02]  /*b250*/  @!P2 LEA R20, P6, R16, R7, 0x1 ;  /* 0x000000071014a211 */ /* 0x000fe400078c08ff */
[----:B------:R-:W-:Y:S01]  /*b260*/  @!P3 LEA.HI.X R15, R17, R5, R223, 0x1, P5 ;  /* 0x00000005110fb211 */ /* 0x000fe200028f0cdf */
[----:B------:R4:W-:Y:S01]  /*b270*/  @!P4 ST.E.128 desc[UR50][R12.64], RZ ;  /* 0x000000ff0c00c985 */ /* 0x0009e2000c101d32 */
[----:B------:R-:W-:-:S02]  /*b280*/  @!P1 LEA R4, P5, R18, R7, 0x1 ;  /* 0x0000000712049211 */ /* 0x000fc400078a08ff */
[-C--:B------:R-:W-:Y:S01]  /*b290*/  @!P2 LEA.HI.X R21, R16, R5.reuse, R222, 0x1, P6 ;  /* 0x000000051015a211 */ /* 0x080fe200030f0cde */
[----:B------:R4:W-:Y:S01]  /*b2a0*/  @!P3 ST.E.128 desc[UR50][R14.64], RZ ;  /* 0x000000ff0e00b985 */ /* 0x0009e2000c101d32 */
[----:B------:R-:W-:-:S03]  /*b2b0*/  @!P1 LEA.HI.X R5, R18, R5, R221, 0x1, P5 ;  /* 0x0000000512059211 */ /* 0x000fc600028f0cdd */
[----:B------:R4:W-:Y:S04]  /*b2c0*/  @!P2 ST.E.128 desc[UR50][R20.64], RZ ;  /* 0x000000ff1400a985 */ /* 0x0009e8000c101d32 */
[----:B------:R4:W-:Y:S02]  /*b2d0*/  @!P1 ST.E.128 desc[UR50][R4.64], RZ ;  /* 0x000000ff04009985 */ /* 0x0009e4000c101d32 */
.L_x_262:
[----:B------:R-:W-:Y:S05]  /*b2e0*/  BSYNC B1 ;  /* 0x0000000000017941 */ /* 0x000fea0003800000 */
.L_x_261:
[----:B---34-:R3:W4:Y:S01]  /*b2f0*/  SHFL.IDX PT, R5, R3, 0x2, 0x181f ;  /* 0x00581f0003057f89 */ /* 0x01872200000e0000 */
        /* <DEDUP_REMOVED lines=8> */
[-C--:B-1----:R-:W-:Y:S02]  /*b380*/  @!P3 LEA R12, P6, R2, R7.reuse, 0x1 ;  /* 0x00000007020cb211 */ /* 0x082fe400078c08ff */
[CC--:B------:R-:W-:Y:S02]  /*b390*/  @!P2 LEA R14, P5, R17.reuse, R7.reuse, 0x1 ;  /* 0x00000007110ea211 */ /* 0x0c0fe400078a08ff */
[----:B------:R-:W-:Y:S02]  /*b3a0*/  @!P1 LEA R20, P4, R16, R7, 0x1 ;  /* 0x0000000710149211 */ /* 0x000fe400078808ff */
[----:B----4-:R-:W-:Y:S02]  /*b3b0*/  @!P3 LEA.HI.X R13, R2, R5, R224, 0x1, P6 ;  /* 0x00000005020db211 */ /* 0x010fe400030f0ce0 */
[----:B------:R-:W-:Y:S02]  /*b3c0*/  @!P0 LEA R4, P6, R18, R7, 0x1 ;  /* 0x0000000712048211 */ /* 0x000fe400078c08ff */
[-C--:B------:R-:W-:Y:S01]  /*b3d0*/  @!P2 LEA.HI.X R15, R17, R5.reuse, R223, 0x1, P5 ;  /* 0x00000005110fa211 */ /* 0x080fe200028f0cdf */
[----:B------:R1:W-:Y:S01]  /*b3e0*/  @!P3 ST.E.128 desc[UR50][R12.64], RZ ;  /* 0x000000ff0c00b985 */ /* 0x0003e2000c101d32 */
[----:B------:R-:W-:-:S02]  /*b3f0*/  @!P1 LEA.HI.X R21, R16, R5, R222, 0x1, P4 ;  /* 0x0000000510159211 */ /* 0x000fc400020f0cde */
[----:B------:R-:W-:Y:S01]  /*b400*/  @!P0 LEA.HI.X R5, R18, R5, R221, 0x1, P6 ;  /* 0x0000000512058211 */ /* 0x000fe200030f0cdd */
[----:B------:R1:W-:Y:S04]  /*b410*/  @!P2 ST.E.128 desc[UR50][R14.64], RZ ;  /* 0x000000ff0e00a985 */ /* 0x0003e8000c101d32 */
[----:B------:R1:W-:Y:S04]  /*b420*/  @!P1 ST.E.128 desc[UR50][R20.64], RZ ;  /* 0x000000ff14009985 */ /* 0x0003e8000c101d32 */
[----:B------:R1:W-:Y:S02]  /*b430*/  @!P0 ST.E.128 desc[UR50][R4.64], RZ ;  /* 0x000000ff04008985 */ /* 0x0003e4000c101d32 */
.L_x_264:
[----:B------:R-:W-:Y:S05]  /*b440*/  BSYNC B1 ;  /* 0x0000000000017941 */ /* 0x000fea0003800000 */
.L_x_263:
[----:B------:R-:W-:Y:S01]  /*b450*/  VIADD R0, R8, 0x60 ;  /* 0x0000006008007836 */ /* 0x000fe20000000000 */
[----:B0-23--:R-:W0:Y:S04]  /*b460*/  SHFL.IDX PT, R3, R3, 0x3, 0x181f ;  /* 0x00781f0003037f89 */ /* 0x00de2800000e0000 */
[----:B------:R-:W-:Y:S01]  /*b470*/  ISETP.GE.AND P0, PT, R0, R11, PT ;  /* 0x0000000b0000720c */ /* 0x000fe20003f06270 */
[----:B-1--4-:R1:W2:-:S12]  /*b480*/  SHFL.IDX PT, R5, R6, 0x3, 0x181f ;  /* 0x00781f0006057f89 */ /* 0x01229800000e0000 */
[----:B-1----:R-:W-:Y:S05]  /*b490*/  @P0 BRA `(.L_x_255) ;  /* 0x0000000000440947 */ /* 0x002fea0003800000 */
[----:B------:R-:W-:Y:S02]  /*b4a0*/  ULDC UR4, c[0x0][0xac8] ;  /* 0x0002b20000047ab9 */ /* 0x000fe40000000800 */
[----:B------:R-:W-:Y:S02]  /*b4b0*/  ISETP.GE.AND P3, PT, R2, UR4, PT ;  /* 0x0000000402007c0c */ /* 0x000fe4000bf66270 */
[----:B------:R-:W-:Y:S02]  /*b4c0*/  ISETP.GE.AND P2, PT, R17, UR4, PT ;  /* 0x0000000411007c0c */ /* 0x000fe4000bf46270 */
[----:B------:R-:W-:Y:S02]  /*b4d0*/  ISETP.GE.AND P1, PT, R16, UR4, PT ;  /* 0x0000000410007c0c */ /* 0x000fe4000bf26270 */
[----:B------:R-:W-:-:S07]  /*b4e0*/  ISETP.GE.AND P0, PT, R18, UR4, PT ;  /* 0x0000000412007c0c */ /* 0x000fce000bf06270 */
[-C--:B--2---:R-:W-:Y:S02]  /*b4f0*/  @!P3 LEA R6, P6, R2, R5.reuse, 0x1 ;  /* 0x000000050206b211 */ /* 0x084fe400078c08ff */
[CC--:B------:R-:W-:Y:S02]  /*b500*/  @!P2 LEA R8, P5, R17.reuse, R5.reuse, 0x1 ;  /* 0x000000051108a211 */ /* 0x0c0fe400078a08ff */
[----:B------:R-:W-:Y:S02]  /*b510*/  @!P1 LEA R10, P4, R16, R5, 0x1 ;  /* 0x00000005100a9211 */ /* 0x000fe400078808ff */
[----:B0-----:R-:W-:Y:S02]  /*b520*/  @!P3 LEA.HI.X R7, R2, R3, R224, 0x1, P6 ;  /* 0x000000030207b211 */ /* 0x001fe400030f0ce0 */
        /* <DEDUP_REMOVED lines=8> */
.L_x_255:
[----:B------:R-:W-:Y:S05]  /*b5b0*/  BSYNC B0 ;  /* 0x0000000000007941 */ /* 0x000fea0003800000 */
.L_x_246:
[----:B------:R-:W-:Y:S02]  /*b5c0*/  ULDC UR4, c[0x0][0xc3c] ;  /* 0x00030f0000047ab9 */ /* 0x000fe40000000800 */
[----:B------:R-:W-:-:S06]  /*b5d0*/  UISETP.GE.AND UP0, UPT, UR6, UR4, UPT ;  /* 0x000000040600728c */ /* 0x000fcc000bf06270 */
[----:B------:R-:W-:-:S13]  /*b5e0*/  PLOP3.LUT P0, PT, PT, PT, UP0, 0x80, 0x0 ;  /* 0x000000000000781c */ /* 0x000fda0003f0f008 */
[----:B------:R-:W-:Y:S05]  /*b5f0*/  @!P0 BRA `(.L_x_265) ;  /* 0xffffff5400e88947 */ /* 0x000fea000383ffff */
[----:B------:R-:W-:Y:S05]  /*b600*/  EXIT ;  /* 0x000000000000794d */ /* 0x000fea0003800000 */
.L_x_218:
[----:B------:R-:W-:-:S08]  /*b610*/  NOP ;  /* 0x0000000000007918 */ /* 0x000fd00000000000 */
[----:B------:R-:W0:-:S00]  /*b620*/  USETMAXREG.DEALLOC.CTAPOOL 0x28 ;  /* 0x00000028000079c8 */ /* 0x000e0000080e0500 */
[----:B0-----:R-:W-:Y:S02]  /*b630*/  LOP3.LUT R0, R0, 0x3, RZ, 0xc0, !PT ;  /* 0x0000000300007812 */ /* 0x001fe400078ec0ff */
[----:B------:R-:W-:-:S04]  /*b640*/  LOP3.LUT R29, R29, 0xfffffeff, RZ, 0xc0, !PT ;  /* 0xfffffeff1d1d7812 */ /* 0x000fc800078ec0ff */
[----:B------:R-:W0:Y:S02]  /*b650*/  SHFL.IDX PT, R0, R0, RZ, 0x1f ;  /* 0x00001fff00007589 */ /* 0x000e2400000e0000 */
[----:B0-----:R-:W-:-:S13]  /*b660*/  ISETP.NE.AND P0, PT, R0, RZ, PT ;  /* 0x000000ff0000720c */ /* 0x001fda0003f05270 */
[----:B------:R-:W-:Y:S01]  /*b670*/  @P0 BAR.SYNC.DEFER_BLOCKING 0x5, 0x180 ;  /* 0x0146000000000b1d */ /* 0x000fe20000010000 */
[----:B------:R-:W-:Y:S02]  /*b680*/  @P0 MOV R3, 0x400 ;  /* 0x0000040000030802 */ /* 0x000fe40000000f00 */
[----:B------:R-:W-:Y:S02]  /*b690*/  @P0 LOP3.LUT R29, R29, 0x100, RZ, 0xfc, !PT ;  /* 0x000001001d1d0812 */ /* 0x000fe400078efcff */
[----:B------:R-:W-:-:S05]  /*b6a0*/  @P0 LEA R2, R2, R3, 0x18 ;  /* 0x0000000302020211 */ /* 0x000fca00078ec0ff */
[----:B------:R-:W0:Y:S02]  /*b6b0*/  @P0 LDS.128 R16, [R2+0x388d0] ;  /* 0x0388d00002100984 */ /* 0x000e240000000c00 */
[----:B0-----:R-:W-:Y:S01]  /*b6c0*/  @P0 R2UR UR40, R19 ;  /* 0x00000000132802ca */ /* 0x001fe200000e0000 */
[----:B------:R-:W-:Y:S06]  /*b6d0*/  @P0 BAR.ARV 0x4, 0x180 ;  /* 0x0106000000000b1d */ /* 0x000fec0000002000 */
[----:B------:R-:W-:Y:S08]  /*b6e0*/  @P0 BRA `(.L_x_266) ;  /* 0x00000008000c0947 */ /* 0x000ff00003800000 */
[----:B------:R-:W0:Y:S01]  /*b6f0*/  S2R R4, SR_TID.X ;  /* 0x0000000000047919 */ /* 0x000e220000002100 */
[----:B------:R-:W-:Y:S01]  /*b700*/  ULDC UR4, c[0x0][0xc3c] ;  /* 0x00030f0000047ab9 */ /* 0x000fe20000000800 */
[----:B------:R-:W-:Y:S01]  /*b710*/  IMAD.MOV.U32 R0, RZ, RZ, RZ ;  /* 0x000000ffff007224 */ /* 0x000fe200078e00ff */
[----:B------:R-:W1:Y:S01]  /*b720*/  LDC R11, c[0x0][0xc38] ;  /* 0x00030e00ff0b7b82 */ /* 0x000e620000000800 */
[----:B0-----:R-:W-:-:S04]  /*b730*/  LOP3.LUT R5, R4, 0x1f, RZ, 0xc0, !PT ;  /* 0x0000001f04057812 */ /* 0x001fc800078ec0ff */
[----:B------:R-:W-:-:S04]  /*b740*/  ISETP.NE.AND P0, PT, R5, 0x1f, PT ;  /* 0x0000001f0500780c */ /* 0x000fc80003f05270 */
[----:B------:R-:W-:-:S13]  /*b750*/  ISETP.GE.OR P1, PT, R5, UR4, !P0 ;  /* 0x0000000405007c0c */ /* 0x000fda000c726670 */
[----:B------:R-:W0:Y:S02]  /*b760*/  @!P1 LDC.64 R2, c[0x0][0xc80] ;  /* 0x00032000ff029b82 */ /* 0x000e240000000a00 */
[----:B0-----:R-:W-:-:S05]  /*b770*/  @!P1 IMAD.WIDE.U32 R2, R5, 0x4, R2 ;  /* 0x0000000405029825 */ /* 0x001fca00078e0002 */
[----:B------:R-:W2:Y:S01]  /*b780*/  @!P1 LDG.E R0, desc[UR50][R2.64] ;  /* 0x0000003202009981 */ /* 0x000ea2000c1e1900 */
[C---:B------:R-:W-:Y:S01]  /*b790*/  ISETP.NE.AND P1, PT, R5.reuse, RZ, PT ;  /* 0x000000ff0500720c */ /* 0x040fe20003f25270 */
[----:B------:R-:W-:Y:S01]  /*b7a0*/  UMOV UR4, URZ ;  /* 0x0000003f00047c82 */ /* 0x000fe20008000000 */
[C---:B------:R-:W-:Y:S01]  /*b7b0*/  ISETP.GE.U32.AND P2, PT, R5.reuse, 0x2, PT ;  /* 0x000000020500780c */ /* 0x040fe20003f46070 */
[----:B------:R-:W-:Y:S01]  /*b7c0*/  IMAD.MOV.U32 R16, RZ, RZ, RZ ;  /* 0x000000ffff107224 */ /* 0x000fe200078e00ff */
[C---:B------:R-:W-:Y:S02]  /*b7d0*/  ISETP.GE.U32.AND P3, PT, R5.reuse, 0x4, PT ;  /* 0x000000040500780c */ /* 0x040fe40003f66070 */
[C---:B------:R-:W-:Y:S02]  /*b7e0*/  ISETP.GE.U32.AND P4, PT, R5.reuse, 0x8, PT ;  /* 0x000000080500780c */ /* 0x040fe40003f86070 */
[----:B------:R-:W-:Y:S01]  /*b7f0*/  ISETP.GE.U32.AND P5, PT, R5, 0x10, PT ;  /* 0x000000100500780c */ /* 0x000fe20003fa6070 */
[----:B--2---:R-:W0:Y:S02]  /*b800*/  SHFL.UP PT, R4, R0, 0x1, RZ ;  /* 0x0420000000047989 */ /* 0x004e2400000e00ff */
[----:B0-----:R-:W-:-:S05]  /*b810*/  SEL R7, R4, RZ, P1 ;  /* 0x000000ff04077207 */ /* 0x001fca0000800000 */
[----:B------:R-:W-:-:S05]  /*b820*/  IMAD.IADD R7, R0, 0x1, R7 ;  /* 0x0000000100077824 */ /* 0x000fca00078e0207 */
[----:B------:R-:W0:Y:S02]  /*b830*/  SHFL.UP PT, R4, R7, 0x2, RZ ;  /* 0x0440000007047989 */ /* 0x000e2400000e00ff */
        /* <DEDUP_REMOVED lines=10> */
[----:B------:R-:W-:Y:S02]  /*b8e0*/  IMAD.IADD R6, R2, 0x1, R7 ;  /* 0x0000000102067824 */ /* 0x000fe400078e0207 */
[----:B------:R-:W0:Y:S03]  /*b8f0*/  S2R R7, SR_CTAID.X ;  /* 0x0000000000077919 */ /* 0x000e260000002500 */
[----:B------:R-:W1:Y:S02]  /*b900*/  SHFL.IDX PT, R4, R6, 0x1f, 0x1f ;  /* 0x03e01f0006047f89 */ /* 0x000e6400000e0000 */
[----:B-1----:R-:W-:-:S04]  /*b910*/  IMAD R4, R4, R11, RZ ;  /* 0x0000000b04047224 */ /* 0x002fc800078e02ff */
[----:B------:R-:W-:Y:S01]  /*b920*/  IMAD.MOV.U32 R3, RZ, RZ, R4 ;  /* 0x000000ffff037224 */ /* 0x000fe200078e0004 */
[----:B0-----:R-:W-:-:S13]  /*b930*/  ISETP.GT.AND P6, PT, R4, R7, PT ;  /* 0x000000070400720c */ /* 0x001fda0003fc4270 */
[----:B------:R-:W-:Y:S05]  /*b940*/  @P6 BRA `(.L_x_267) ;  /* 0x0000000000946947 */ /* 0x000fea0003800000 */
[----:B------:R-:W-:Y:S01]  /*b950*/  IMAD.MOV.U32 R4, RZ, RZ, R3 ;  /* 0x000000ffff047224 */ /* 0x000fe200078e0003 */
[----:B------:R-:W-:Y:S01]  /*b960*/  UMOV UR4, URZ ;  /* 0x0000003f00047c82 */ /* 0x000fe20008000000 */
[----:B------:R-:W-:-:S05]  /*b970*/  ULDC UR5, c[0x0][0xc3c] ;  /* 0x00030f0000057ab9 */ /* 0x000fca0000000800 */
.L_x_271:
[----:B------:R-:W-:-:S04]  /*b980*/  UIADD3 UR4, UR4, 0x1f, URZ ;  /* 0x0000001f04047890 */ /* 0x000fc8000fffe03f */
[----:B------:R-:W-:-:S06]  /*b990*/  UISETP.GE.AND UP0, UPT, UR4, UR5, UPT ;  /* 0x000000050400728c */ /* 0x000fcc000bf06270 */
[----:B------:R-:W-:-:S13]  /*b9a0*/  PLOP3.LUT P6, PT, PT, PT, UP0, 0x40, 0x0 ;  /* 0x000000000000781c */ /* 0x000fda0003fce808 */
[----:B------:R-:W-:Y:S05]  /*b9b0*/  @!P6 BRA `(.L_x_268) ;  /* 0x00000004002ce947 */ /* 0x000fea0003800000 */
[----:B------:R-:W-:Y:S01]  /*b9c0*/  VIADD R9, R5, UR4 ;  /* 0x0000000405097c36 */ /* 0x000fe20008000000 */
[----:B------:R-:W-:Y:S01]  /*b9d0*/  BSSY B0, `(.L_x_269) ;  /* 0x0000007000007945 */ /* 0x000fe20003800000 */
[----:B------:R-:W-:-:S03]  /*b9e0*/  IMAD.MOV.U32 R0, RZ, RZ, RZ ;  /* 0x000000ffff007224 */ /* 0x000fc600078e00ff */
[----:B------:R-:W-:-:S13]  /*b9f0*/  ISETP.GE.OR P6, PT, R9, UR5, !P0 ;  /* 0x0000000509007c0c */ /* 0x000fda000c7c6670 */
[----:B------:R-:W-:Y:S05]  /*ba00*/  @P6 BRA `(.L_x_270) ;  /* 0x00000000000c6947 */ /* 0x000fea0003800000 */
[----:B------:R-:W0:Y:S02]  /*ba10*/  LDC.64 R2, c[0x0][0xc80] ;  /* 0x00032000ff027b82 */ /* 0x000e240000000a00 */
[----:B0-----:R-:W-:-:S05]  /*ba20*/  IMAD.WIDE R2, R9, 0x4, R2 ;  /* 0x0000000409027825 */ /* 0x001fca00078e0202 */
[----:B------:R0:W5:Y:S02]  /*ba30*/  LDG.E R0, desc[UR50][R2.64] ;  /* 0x0000003202007981 */ /* 0x000164000c1e1900 */
.L_x_270:
[----:B------:R-:W-:Y:S05]  /*ba40*/  BSYNC B0 ;  /* 0x0000000000007941 */ /* 0x000fea0003800000 */
.L_x_269:
[----:B0----5:R-:W0:Y:S02]  /*ba50*/  SHFL.UP PT, R2, R0, 0x1, RZ ;  /* 0x0420000000027989 */ /* 0x021e2400000e00ff */
        /* <DEDUP_REMOVED lines=14> */
[----:B------:R-:W0:Y:S03]  /*bb40*/  LDC R11, c[0x0][0xc38] ;  /* 0x00030e00ff0b7b82 */ /* 0x000e260000000800 */
[----:B------:R-:W0:Y:S02]  /*bb50*/  SHFL.IDX PT, R3, R6, 0x1f, 0x1f ;  /* 0x03e01f0006037f89 */ /* 0x000e2400000e0000 */
[----:B0-----:R-:W-:-:S04]  /*bb60*/  IMAD R3, R3, R11, RZ ;  /* 0x0000000b03037224 */ /* 0x001fc800078e02ff */
[----:B------:R-:W-:-:S05]  /*bb70*/  IMAD.IADD R4, R3, 0x1, R4 ;  /* 0x0000000103047824 */ /* 0x000fca00078e0204 */
[----:B------:R-:W-:-:S13]  /*bb80*/  ISETP.GT.AND P6, PT, R4, R7, PT ;  /* 0x000000070400720c */ /* 0x000fda0003fc4270 */
[----:B------:R-:W-:Y:S05]  /*bb90*/  @!P6 BRA `(.L_x_271) ;  /* 0xfffffffc0078e947 */ /* 0x000fea000383ffff */
.L_x_267:
[----:B------:R-:W-:-:S04]  /*bba0*/  IMAD.IADD R8, R4, 0x1, -R3 ;  /* 0x0000000104087824 */ /* 0x000fc800078e0a03 */
[----:B------:R-:W-:-:S05]  /*bbb0*/  IMAD R2, R6, R11, R8 ;  /* 0x0000000b06027224 */ /* 0x000fca00078e0208 */
[----:B------:R-:W-:-:S13]  /*bbc0*/  ISETP.GT.AND P0, PT, R2, R7, PT ;  /* 0x000000070200720c */ /* 0x000fda0003f04270 */
[----:B------:R-:W-:Y:S02]  /*bbd0*/  VOTEU.ANY UR5, UPT, !P0 ;  /* 0x0000000000057886 */ /* 0x000fe400040e0100 */
[----:B------:R-:W-:Y:S02]  /*bbe0*/  UPOPC UR40, UR5 ;  /* 0x00000005002872bf */ /* 0x000fe40008000000 */
[----:B------:R-:W-:-:S04]  /*bbf0*/  ISETP.NE.AND P0, PT, RZ, UR5, PT ;  /* 0x00000005ff007c0c */ /* 0x000fc8000bf05270 */
[----:B------:R-:W-:-:S05]  /*bc00*/  IMAD.U32 R13, RZ, RZ, UR40 ;  /* 0x00000028ff0d7e24 */ /* 0x000fca000f8e00ff */
[----:B------:R-:W0:Y:S02]  /*bc10*/  SHFL.IDX PT, R10, R0, R13, 0x1f ;  /* 0x00001f0d000a7589 */ /* 0x000e2400000e0000 */
[----:B0-----:R-:W-:-:S04]  /*bc20*/  IABS R9, R10 ;  /* 0x0000000a00097213 */ /* 0x001fc80000000000 */
[----:B------:R-:W0:Y:S08]  /*bc30*/  I2F.RP R4, R9 ;  /* 0x0000000900047306 */ /* 0x000e300000209400 */
[----:B0-----:R-:W0:Y:S02]  /*bc40*/  MUFU.RCP R4, R4 ;  /* 0x0000000400047308 */ /* 0x001e240000001000 */
[----:B0-----:R-:W-:-:S06]  /*bc50*/  VIADD R2, R4, 0xffffffe ;  /* 0x0ffffffe04027836 */ /* 0x001fcc0000000000 */
[----:B------:R0:W1:Y:S01]  /*bc60*/  F2I.FTZ.U32.TRUNC.NTZ R3, R2 ;  /* 0x0000000200037305 */ /* 0x000062000021f000 */
[----:B------:R-:W-:Y:S05]  /*bc70*/  @!P0 BRA `(.L_x_272) ;  /* 0x00000000000c8947 */ /* 0x000fea0003800000 */
[----:B------:R-:W-:-:S06]  /*bc80*/  UIADD3 UR5, UR40, -0x1, URZ ;  /* 0xffffffff28057890 */ /* 0x000fcc000fffe03f */
[----:B------:R-:W-:-:S05]  /*bc90*/  IMAD.U32 R13, RZ, RZ, UR5 ;  /* 0x00000005ff0d7e24 */ /* 0x000fca000f8e00ff */
[----:B------:R2:W3:Y:S02]  /*bca0*/  SHFL.IDX PT, R16, R6, R13, 0x1f ;  /* 0x00001f0d06107589 */ /* 0x0004e400000e0000 */
.L_x_272:
[----:B---3--:R-:W-:Y:S01]  /*bcb0*/  IMAD R16, R16, R11, R8 ;  /* 0x0000000b10107224 */ /* 0x008fe200078e0208 */
[----:B0-----:R-:W-:Y:S01]  /*bcc0*/  IABS R2, R10 ;  /* 0x0000000a00027213 */ /* 0x001fe20000000000 */
[----:B-1----:R-:W-:Y:S01]  /*bcd0*/  IMAD.MOV R0, RZ, RZ, -R3 ;  /* 0x000000ffff007224 */ /* 0x002fe200078e0a03 */
[----:B------:R-:W-:Y:S01]  /*bce0*/  UIADD3 UR40, UR40, UR4, URZ ;  /* 0x0000000428287290 */ /* 0x000fe2000fffe03f */
[----:B------:R-:W-:Y:S02]  /*bcf0*/  IMAD.IADD R11, R7, 0x1, -R16 ;  /* 0x00000001070b7824 */ /* 0x000fe400078e0a10 */
[----:B------:R-:W-:Y:S02]  /*bd00*/  IMAD.MOV R4, RZ, RZ, -R2 ;  /* 0x000000ffff047224 */ /* 0x000fe400078e0a02 */
[----:B------:R-:W-:Y:S01]  /*bd10*/  IMAD R7, R0, R9, RZ ;  /* 0x0000000900077224 */ /* 0x000fe200078e02ff */
[----:B------:R-:W-:Y:S01]  /*bd20*/  IABS R0, R11 ;  /* 0x0000000b00007213 */ /* 0x000fe20000000000 */
[----:B------:R-:W-:-:S04]  /*bd30*/  IMAD.MOV.U32 R2, RZ, RZ, RZ ;  /* 0x000000ffff027224 */ /* 0x000fc800078e00ff */
[----:B------:R-:W-:-:S04]  /*bd40*/  IMAD.HI.U32 R2, R3, R7, R2 ;  /* 0x0000000703027227 */ /* 0x000fc800078e0002 */
[----:B------:R-:W-:Y:S02]  /*bd50*/  IMAD.MOV.U32 R3, RZ, RZ, R0 ;  /* 0x000000ffff037224 */ /* 0x000fe400078e0000 */
[----:B------:R-:W-:Y:S02]  /*bd60*/  IMAD.MOV.U32 R0, RZ, RZ, R4 ;  /* 0x000000ffff007224 */ /* 0x000fe400078e0004 */
[----:B------:R-:W-:-:S04]  /*bd70*/  IMAD.HI.U32 R2, R2, R3, RZ ;  /* 0x0000000302027227 */ /* 0x000fc800078e00ff */
[----:B------:R-:W-:-:S05]  /*bd80*/  IMAD R0, R2, R0, R3 ;  /* 0x0000000002007224 */ /* 0x000fca00078e0203 */
[----:B------:R-:W-:-:S13]  /*bd90*/  ISETP.GT.U32.AND P1, PT, R9, R0, PT ;  /* 0x000000000900720c */ /* 0x000fda0003f24070 */
[----:B------:R-:W-:Y:S02]  /*bda0*/  @!P1 IMAD.IADD R0, R0, 0x1, -R9 ;  /* 0x0000000100009824 */ /* 0x000fe400078e0a09 */
[----:B------:R-:W-:Y:S01]  /*bdb0*/  @!P1 VIADD R2, R2, 0x1 ;  /* 0x0000000102029836 */ /* 0x000fe20000000000 */
[----:B------:R-:W-:Y:S02]  /*bdc0*/  ISETP.NE.AND P1, PT, R10, RZ, PT ;  /* 0x000000ff0a00720c */ /* 0x000fe40003f25270 */
[----:B------:R-:W-:Y:S02]  /*bdd0*/  ISETP.GE.U32.AND P0, PT, R0, R9, PT ;  /* 0x000000090000720c */ /* 0x000fe40003f06070 */
[----:B------:R-:W-:-:S04]  /*bde0*/  LOP3.LUT R0, R11, R10, RZ, 0x3c, !PT ;  /* 0x0000000a0b007212 */ /* 0x000fc800078e3cff */
[----:B------:R-:W-:-:S07]  /*bdf0*/  ISETP.GE.AND P2, PT, R0, RZ, PT ;  /* 0x000000ff0000720c */ /* 0x000fce0003f46270 */
[----:B------:R-:W-:-:S06]  /*be00*/  @P0 VIADD R2, R2, 0x1 ;  /* 0x0000000102020836 */ /* 0x000fcc0000000000 */
[----:B------:R-:W-:Y:S01]  /*be10*/  @!P2 IMAD.MOV R2, RZ, RZ, -R2 ;  /* 0x000000ffff02a224 */ /* 0x000fe200078e0a02 */
[----:B------:R-:W-:-:S05]  /*be20*/  @!P1 LOP3.LUT R2, RZ, R10, RZ, 0x33, !PT ;  /* 0x0000000aff029212 */ /* 0x000fca00078e33ff */
[--C-:B------:R-:W-:Y:S02]  /*be30*/  IMAD.MOV R17, RZ, RZ, -R2.reuse ;  /* 0x000000ffff117224 */ /* 0x100fe400078e0a02 */
[----:B------:R-:W-:Y:S02]  /*be40*/  IMAD.MOV.U32 R18, RZ, RZ, R2 ;  /* 0x000000ffff127224 */ /* 0x000fe400078e0002 */
[----:B------:R-:W-:Y:S01]  /*be50*/  IMAD R17, R10, R17, R11 ;  /* 0x000000110a117224 */ /* 0x000fe200078e020b */
[----:B------:R-:W-:Y:S06]  /*be60*/  BRA `(.L_x_273) ;  /* 0x0000000000107947 */ /* 0x000fec0003800000 */
.L_x_268:
[----:B------:R-:W-:Y:S01]  /*be70*/  IMAD.MOV.U32 R16, RZ, RZ, R7 ;  /* 0x000000ffff107224 */ /* 0x000fe200078e0007 */
[----:B------:R-:W-:Y:S01]  /*be80*/  ULDC UR40, c[0x0][0xc3c] ;  /* 0x00030f0000287ab9 */ /* 0x000fe20000000800 */
[----:B------:R-:W-:Y:S02]  /*be90*/  IMAD.MOV.U32 R17, RZ, RZ, RZ ;  /* 0x000000ffff117224 */ /* 0x000fe400078e00ff */
[----:B------:R-:W-:-:S07]  /*bea0*/  IMAD.MOV.U32 R18, RZ, RZ, RZ ;  /* 0x000000ffff127224 */ /* 0x000fce00078e00ff */
.L_x_273:
[----:B------:R-:W-:Y:S01]  /*beb0*/  ISETP.NE.AND P0, PT, R5, RZ, PT ;  /* 0x000000ff0500720c */ /* 0x000fe20003f05270 */
[----:B------:R-:W-:-:S12]  /*bec0*/  IMAD.U32 R19, RZ, RZ, UR40 ;  /* 0x00000028ff137e24 */ /* 0x000fd8000f8e00ff */
[----:B------:R-:W0:Y:S01]  /*bed0*/  @!P0 S2R R3, SR_CgaCtaId ;  /* 0x0000000000038919 */ /* 0x000e220000008800 */
[----:B------:R-:W-:-:S04]  /*bee0*/  @!P0 MOV R0, 0x400 ;  /* 0x0000040000008802 */ /* 0x000fc80000000f00 */
[----:B0-----:R-:W-:-:S05]  /*bef0*/  @!P0 LEA R0, R3, R0, 0x18 ;  /* 0x0000000003008211 */ /* 0x001fca00078ec0ff */
[----:B------:R0:W-:Y:S01]  /*bf00*/  @!P0 STS.128 [R0+0x388d0], R16 ;  /* 0x0388d01000008388 */ /* 0x0001e20000000c00 */
[----:B------:R-:W-:Y:S06]  /*bf10*/  BAR.ARV 0x5, 0x180 ;  /* 0x0146000000007b1d */ /* 0x000fec0000002000 */
.L_x_266:
[----:B------:R-:W-:Y:S01]  /*bf20*/  ULDC UR4, c[0x0][0xc3c] ;  /* 0x00030f0000047ab9 */ /* 0x000fe20000000800 */
[----:B------:R1:W-:Y:S01]  /*bf30*/  STL [R1+0xc], RZ ;  /* 0x00000cff01007387 */ /* 0x0003e20000100800 */
[----:B------:R-:W-:Y:S01]  /*bf40*/  UISETP.GE.AND UP0, UPT, UR40, UR4, UPT ;  /* 0x000000042800728c */ /* 0x000fe2000bf06270 */
[----:B------:R-:W-:Y:S02]  /*bf50*/  IMAD.MOV.U32 R30, RZ, RZ, 0x1 ;  /* 0x00000001ff1e7424 */ /* 0x000fe400078e00ff */
[----:B------:R-:W-:-:S03]  /*bf60*/  IMAD.MOV.U32 R23, RZ, RZ, RZ ;  /* 0x000000ffff177224 */ /* 0x000fc600078e00ff */
[----:B------:R-:W-:-:S13]  /*bf70*/  PLOP3.LUT P0, PT, PT, PT, UP0, 0x80, 0x0 ;  /* 0x000000000000781c */ /* 0x000fda0003f0f008 */
[----:B-1----:R-:W-:Y:S05]  /*bf80*/  @P0 BRA `(.L_x_274) ;  /* 0x0000005800800947 */ /* 0x002fea0003800000 */
[----:B------:R-:W1:Y:S01]  /*bf90*/  S2R R10, SR_TID.X ;  /* 0x00000000000a7919 */ /* 0x000e620000002100 */
[----:B------:R-:W3:Y:S01]  /*bfa0*/  S2UR UR4, SR_CgaCtaId ;  /* 0x00000000000479c3 */ /* 0x000ee20000008800 */
[----:B------:R-:W-:Y:S01]  /*bfb0*/  IMAD.MOV.U32 R34, RZ, RZ, 0x40 ;  /* 0x00000040ff227424 */ /* 0x000fe200078e00ff */
[----:B------:R-:W-:Y:S01]  /*bfc0*/  ULOP3.LUT UR46, UR37, 0x2, URZ, 0xfc, !UPT ;  /* 0x00000002252e7892 */ /* 0x000fe2000f8efc3f */
[----:B------:R-:W-:Y:S01]  /*bfd0*/  IMAD.MOV.U32 R33, RZ, RZ, 0x20 ;  /* 0x00000020ff217424 */ /* 0x000fe200078e00ff */
[----:B------:R-:W-:Y:S01]  /*bfe0*/  ULOP3.LUT UR48, UR37, 0x1, URZ, 0xfc, !UPT ;  /* 0x0000000125307892 */ /* 0x000fe2000f8efc3f */
[----:B------:R-:W-:Y:S01]  /*bff0*/  IMAD.MOV.U32 R30, RZ, RZ, 0x1 ;  /* 0x00000001ff1e7424 */ /* 0x000fe200078e00ff */
[----:B------:R-:W-:Y:S01]  /*c000*/  ULDC UR49, c[0x0][0xc] ;  /* 0x0000030000317ab9 */ /* 0x000fe20000000800 */
[----:B------:R-:W-:Y:S02]  /*c010*/  IMAD.MOV.U32 R23, RZ, RZ, RZ ;  /* 0x000000ffff177224 */ /* 0x000fe400078e00ff */
[----:B---3--:R-:W-:-:S02]  /*c020*/  IMAD.U32 R36, RZ, RZ, UR4 ;  /* 0x00000004ff247e24 */ /* 0x008fc4000f8e00ff */
[C---:B-1----:R-:W-:Y:S01]  /*c030*/  IMAD.SHL.U32 R2, R10.reuse, 0x80, RZ ;  /* 0x000000800a027824 */ /* 0x042fe200078e00ff */
[C---:B------:R-:W-:Y:S01]  /*c040*/  LOP3.LUT R8, R10.reuse, 0x7f, RZ, 0xc0, !PT ;  /* 0x0000007f0a087812 */ /* 0x040fe200078ec0ff */
[C---:B------:R-:W-:Y:S01]  /*c050*/  IMAD.SHL.U32 R5, R10.reuse, 0x10, RZ ;  /* 0x000000100a057824 */ /* 0x040fe200078e00ff */
[C---:B------:R-:W-:Y:S01]  /*c060*/  R2P PR, R10.reuse, 0x6 ;  /* 0x000000060a007804 */ /* 0x040fe20000000000 */
[----:B------:R-:W-:Y:S01]  /*c070*/  IMAD.SHL.U32 R9, R10, 0x2, RZ ;  /* 0x000000020a097824 */ /* 0x000fe200078e00ff */
[----:B0-----:R-:W-:Y:S02]  /*c080*/  SHF.R.U32.HI R0, RZ, 0x5, R8 ;  /* 0x00000005ff007819 */ /* 0x001fe40000011608 */
[C---:B------:R-:W-:Y:S02]  /*c090*/  LOP3.LUT R7, R2.reuse, 0x400, RZ, 0xc0, !PT ;  /* 0x0000040002077812 */ /* 0x040fe400078ec0ff */
[----:B------:R-:W-:Y:S02]  /*c0a0*/  LOP3.LUT R3, R2, 0x380, RZ, 0xc0, !PT ;  /* 0x0000038002037812 */ /* 0x000fe400078ec0ff */
[----:B--2---:R-:W-:Y:S01]  /*c0b0*/  LOP3.LUT R6, R5, 0x3f0, RZ, 0xc0, !PT ;  /* 0x000003f005067812 */ /* 0x004fe200078ec0ff */
[C---:B------:R-:W-:Y:S01]  /*c0c0*/  IMAD R7, R0.reuse, 0x800, R7 ;  /* 0x0000080000077824 */ /* 0x040fe200078e0207 */
[----:B------:R-:W-:Y:S01]  /*c0d0*/  LOP3.LUT R4, R3, 0x10, R10, 0xf8, !PT ;  /* 0x0000001003047812 */ /* 0x000fe200078ef80a */
[----:B------:R-:W-:Y:S01]  /*c0e0*/  IMAD R0, R0, 0x10, R3 ;  /* 0x0000001000007824 */ /* 0x000fe200078e0203 */
[----:B------:R-:W-:-:S02]  /*c0f0*/  LOP3.LUT R6, R6, 0x70, R9, 0x78, !PT ;  /* 0x0000007006067812 */ /* 0x000fc400078e7809 */
[--C-:B------:R-:W-:Y:S02]  /*c100*/  LOP3.LUT R4, R4, 0x70, R5.reuse, 0x78, !PT ;  /* 0x0000007004047812 */ /* 0x100fe400078e7805 */
[--C-:B------:R-:W-:Y:S02]  /*c110*/  LOP3.LUT R3, R0, 0x70, R5.reuse, 0x78, !PT ;  /* 0x0000007000037812 */ /* 0x100fe400078e7805 */
[----:B------:R-:W-:Y:S01]  /*c120*/  LOP3.LUT R37, R6, 0x400, R5, 0xf8, !PT ;  /* 0x0000040006257812 */ /* 0x000fe200078ef805 */
[----:B------:R-:W-:Y:S01]  /*c130*/  IMAD.IADD R0, R7, 0x1, R4 ;  /* 0x0000000107007824 */ /* 0x000fe200078e0204 */
[----:B------:R-:W-:Y:S02]  /*c140*/  LOP3.LUT R2, R3, 0xc00, R2, 0xf8, !PT ;  /* 0x00000c0003027812 */ /* 0x000fe400078ef802 */
[----:B------:R-:W-:Y:S02]  /*c150*/  MOV R3, 0x400 ;  /* 0x0000040000037802 */ /* 0x000fe40000000f00 */
[----:B------:R-:W-:Y:S01]  /*c160*/  LOP3.LUT R28, R5, 0x70, RZ, 0xc0, !PT ;  /* 0x00000070051c7812 */ /* 0x000fe200078ec0ff */
[----:B------:R0:W-:Y:S01]  /*c170*/  STL [R1+0x4], R2 ;  /* 0x0000040201007387 */ /* 0x0001e20000100800 */
[----:B------:R-:W-:-:S02]  /*c180*/  LEA R22, R36, R3, 0x18 ;  /* 0x0000000324167211 */ /* 0x000fc400078ec0ff */
[----:B------:R-:W-:Y:S01]  /*c190*/  SEL R34, R34, 0xffffffc0, !P2 ;  /* 0xffffffc022227807 */ /* 0x000fe20005000000 */
[----:B------:R1:W-:Y:S01]  /*c1a0*/  STL [R1], R0 ;  /* 0x0000000001007387 */ /* 0x0003e20000100800 */
[----:B------:R-:W-:-:S03]  /*c1b0*/  SEL R33, R33, 0xffffffe0, !P1 ;  /* 0xffffffe021217807 */ /* 0x000fc60004800000 */
[----:B------:R2:W-:Y:S01]  /*c1c0*/  STL [R1+0xc], RZ ;  /* 0x00000cff01007387 */ /* 0x0005e20000100800 */
[----:B0-----:R-:W-:Y:S02]  /*c1d0*/  LOP3.LUT R2, R28, 0x80, RZ, 0xfc, !PT ;  /* 0x000000801c027812 */ /* 0x001fe400078efcff */
[----:B-1----:R-:W-:-:S04]  /*c1e0*/  SHF.R.U32.HI R0, RZ, 0x3, R8 ;  /* 0x00000003ff007819 */ /* 0x002fc80000011608 */
[----:B------:R-:W-:Y:S01]  /*c1f0*/  LOP3.LUT R3, R0, 0x70, R5, 0xf8, !PT ;  /* 0x0000007000037812 */ /* 0x000fe200078ef805 */
[----:B------:R-:W-:-:S05]  /*c200*/  IMAD.IADD R0, R22, 0x1, R37 ;  /* 0x0000000116007824 */ /* 0x000fca00078e0225 */
[----:B------:R2:W-:Y:S02]  /*c210*/  STL [R1+0x8], R0 ;  /* 0x0000080001007387 */ /* 0x0005e40000100800 */
.L_x_349:
[----:B------:R-:W-:Y:S01]  /*c220*/  ULDC.64 UR4, c[0x0][0xc88] ;  /* 0x0003220000047ab9 */ /* 0x000fe20000000a00 */
[----:B------:R-:W-:Y:S01]  /*c230*/  ULDC.64 UR6, c[0x0][0xa18] ;  /* 0x0002860000067ab9 */ /* 0x000fe20000000a00 */
[----:B------:R-:W-:Y:S01]  /*c240*/  UIMAD.WIDE UR4, UR40, 0x4, UR4 ;  /* 0x00000004280478a5 */ /* 0x000fe2000f8e0204 */
[----:B------:R-:W-:-:S05]  /*c250*/  ULDC.64 UR8, c[0x0][0xa00] ;  /* 0x0002800000087ab9 */ /* 0x000fca0000000a00 */
[----:B------:R-:W-:Y:S02]  /*c260*/  IMAD.U32 R2, RZ, RZ, UR4 ;  /* 0x00000004ff027e24 */ /* 0x000fe4000f8e00ff */
[----:B------:R-:W-:Y:S01]  /*c270*/  IMAD.U32 R3, RZ, RZ, UR5 ;  /* 0x00000005ff037e24 */ /* 0x000fe2000f8e00ff */
[----:B------:R-:W-:-:S04]  /*c280*/  ULDC.64 UR4, c[0x0][0xa28] ;  /* 0x00028a0000047ab9 */ /* 0x000fc80000000a00 */
[----:B------:R-:W3:Y:S01]  /*c290*/  LDG.E R2, desc[UR50][R2.64] ;  /* 0x0000003202027981 */ /* 0x000ee2000c1e1900 */
[----:B------:R-:W-:Y:S02]  /*c2a0*/  UISETP.NE.U32.AND UP1, UPT, UR4, URZ, UPT ;  /* 0x0000003f0400728c */ /* 0x000fe4000bf25070 */
[----:B------:R-:W-:Y:S02]  /*c2b0*/  UISETP.NE.U32.AND UP0, UPT, UR6, URZ, UPT ;  /* 0x0000003f0600728c */ /* 0x000fe4000bf05070 */
[----:B------:R-:W-:Y:S02]  /*c2c0*/  UISETP.NE.AND.EX UP1, UPT, UR5, URZ, UPT, UP1 ;  /* 0x0000003f0500728c */ /* 0x000fe4000bf25310 */
[----:B------:R-:W-:Y:S02]  /*c2d0*/  UISETP.NE.AND.EX UP0, UPT, UR7, URZ, UPT, UP0 ;  /* 0x0000003f0700728c */ /* 0x000fe4000bf05300 */
[----:B------:R-:W-:Y:S02]  /*c2e0*/  UISETP.NE.U32.AND UP2, UPT, UR8, URZ, UPT ;  /* 0x0000003f0800728c */ /* 0x000fe4000bf45070 */
[----:B------:R-:W-:-:S02]  /*c2f0*/  PLOP3.LUT P0, PT, PT, PT, UP1, 0x80, 0x0 ;  /* 0x000000000000781c */ /* 0x000fc40003f0f018 */
[----:B------:R-:W-:Y:S01]  /*c300*/  PLOP3.LUT P1, PT, PT, PT, UP0, 0x80, 0x0 ;  /* 0x000000000000781c */ /* 0x000fe20003f2f008 */
[----:B------:R-:W-:Y:S01]  /*c310*/  UISETP.NE.AND.EX UP5, UPT, UR9, URZ, UPT, UP2 ;  /* 0x0000003f0900728c */ /* 0x000fe2000bfa5320 */
[----:B-1----:R-:W-:-:S03]  /*c320*/  IMAD.MOV.U32 R19, RZ, RZ, RZ ;  /* 0x000000ffff137224 */ /* 0x002fc600078e00ff */
[----:B------:R-:W-:Y:S02]  /*c330*/  UP2UR UR47, UPR, URZ, 0x20 ;  /* 0x000000203f2f7883 */ /* 0x000fe40008000000 */
[----:B------:R-:W-:Y:S02]  /*c340*/  PLOP3.LUT P2, PT, PT, PT, UP5, 0x80, 0x0 ;  /* 0x000000000000781c */ /* 0x000fe40003f4f058 */
[----:B---3--:R-:W-:-:S13]  /*c350*/  R2UR UR44, R2 ;  /* 0x00000000022c72ca */ /* 0x008fda00000e0000 */
[----:B------:R-:W-:Y:S02]  /*c360*/  USHF.R.S32.HI UR45, URZ, 0x1f, UR44 ;  /* 0x0000001f3f2d7899 */ /* 0x000fe4000801142c */
[----:B------:R-:W-:Y:S02]  /*c370*/  @UP1 ULEA UR4, UP3, UR44, UR4, 0x2 ;  /* 0x000000042c041291 */ /* 0x000fe4000f86103f */
[----:B------:R-:W-:Y:S02]  /*c380*/  USHF.L.U32 UR38, UR44, 0x2, URZ ;  /* 0x000000022c267899 */ /* 0x000fe4000800063f */
[----:B------:R-:W-:Y:S02]  /*c390*/  @UP1 ULEA.HI.X UR5, UR44, UR5, UR45, 0x2, UP3 ;  /* 0x000000052c051291 */ /* 0x000fe400098f142d */
[----:B------:R-:W-:Y:S01]  /*c3a0*/  USHF.L.U64.HI UR39, UR44, 0x2, UR45 ;  /* 0x000000022c277899 */ /* 0x000fe2000801022d */
[----:B------:R-:W-:Y:S01]  /*c3b0*/  IMAD.U32 R2, RZ, RZ, UR4 ;  /* 0x00000004ff027e24 */ /* 0x000fe2000f8e00ff */
[----:B------:R-:W-:-:S02]  /*c3c0*/  @UP0 UIADD3 UR6, UP4, UR38, UR6, URZ ;  /* 0x0000000626060290 */ /* 0x000fc4000ff9e03f */
[----:B------:R-:W-:Y:S02]  /*c3d0*/  IMAD.U32 R3, RZ, RZ, UR5 ;  /* 0x00000005ff037e24 */ /* 0x000fe4000f8e00ff */
[----:B------:R-:W-:Y:S02]  /*c3e0*/  @UP0 UIADD3.X UR7, UR39, UR7, URZ, UP4, !UPT ;  /* 0x0000000727070290 */ /* 0x000fe4000a7fe43f */
[----:B------:R-:W-:Y:S01]  /*c3f0*/  UIADD3 UR8, UP0, UR38, UR8, URZ ;  /* 0x0000000826087290 */ /* 0x000fe2000ff1e03f */
[----:B0-2---:R0:W5:Y:S03]  /*c400*/  @P0 LDG.E R0, desc[UR50][R2.64] ;  /* 0x0000003202000981 */ /* 0x005166000c1e1900 */
[----:B------:R-:W-:Y:S01]  /*c410*/  UIADD3.X UR4, UR39, UR9, URZ, UP0, !UPT ;  /* 0x0000000927047290 */ /* 0x000fe200087fe43f */
[----:B0-----:R-:W-:Y:S02]  /*c420*/  IMAD.U32 R2, RZ, RZ, UR6 ;  /* 0x00000006ff027e24 */ /* 0x001fe4000f8e00ff */
[----:B------:R-:W-:-:S05]  /*c430*/  IMAD.U32 R3, RZ, RZ, UR7 ;  /* 0x00000007ff037e24 */ /* 0x000fca000f8e00ff */
[----:B------:R0:W2:Y:S02]  /*c440*/  @P1 LDG.E R4, desc[UR50][R2.64] ;  /* 0x0000003202041981 */ /* 0x0000a4000c1e1900 */
[----:B0-----:R-:W-:Y:S02]  /*c450*/  IMAD.U32 R2, RZ, RZ, UR8 ;  /* 0x00000008ff027e24 */ /* 0x001fe4000f8e00ff */
[----:B------:R-:W-:-:S05]  /*c460*/  IMAD.U32 R3, RZ, RZ, UR4 ;  /* 0x00000004ff037e24 */ /* 0x000fca000f8e00ff */
[----:B------:R0:W5:Y:S01]  /*c470*/  @P2 LDG.E R19, desc[UR50][R2.64] ;  /* 0x0000003202132981 */ /* 0x000162000c1e1900 */
[----:B--2---:R-:W-:Y:S01]  /*c480*/  @P1 R2UR UR41, R4 ;  /* 0x00000000042912ca */ /* 0x004fe200000e0000 */
[----:B0-----:R-:W-:-:S14]  /*c490*/  @P1 BRA `(.L_x_275) ;  /* 0x0000000000241947 */ /* 0x001fdc0003800000 */
[----:B------:R-:W-:Y:S01]  /*c4a0*/  UISETP.NE.AND UP0, UPT, UR47, URZ, UPT ;  /* 0x0000003f2f00728c */ /* 0x000fe2000bf05270 */
[----:B------:R-:W-:-:S05]  /*c4b0*/  ULDC UR41, c[0x0][0x288] ;  /* 0x0000a20000297ab9 */ /* 0x000fca0000000800 */
[----:B------:R-:W-:-:S13]  /*c4c0*/  PLOP3.LUT P1, PT, PT, PT, UP0, 0x40, 0x0 ;  /* 0x000000000000781c */ /* 0x000fda0003f2e808 */
[----:B------:R-:W-:Y:S05]  /*c4d0*/  @P1 BRA `(.L_x_275) ;  /* 0x0000000000141947 */ /* 0x000fea0003800000 */
[----:B------:R-:W2:Y:S04]  /*c4e0*/  LDG.E R5, desc[UR50][R2.64] ;  /* 0x0000003202057981 */ /* 0x000ea8000c1e1900 */
[----:B------:R-:W3:Y:S01]  /*c4f0*/  LDG.E R4, desc[UR50][R2.64+0x4] ;  /* 0x0000043202047981 */ /* 0x000ee2000c1e1900 */
[----:B--2---:R-:W-:Y:S02]  /*c500*/  R2UR UR4, R5 ;  /* 0x00000000050472ca */ /* 0x004fe400000e0000 */
[----:B---3--:R-:W-:-:S13]  /*c510*/  R2UR UR41, R4 ;  /* 0x00000000042972ca */ /* 0x008fda00000e0000 */
[----:B------:R-:W-:-:S12]  /*c520*/  UIADD3 UR41, -UR4, UR41, URZ ;  /* 0x0000002904297290 */ /* 0x000fd8000fffe13f */
.L_x_275:
[----:B------:R-:W-:Y:S01]  /*c530*/  UMOV UR36, URZ ;  /* 0x0000003f00247c82 */ /* 0x000fe20008000000 */
[----:B------:R-:W-:Y:S01]  /*c540*/  ULDC.64 UR6, c[0x0][0xa20] ;  /* 0x0002880000067ab9 */ /* 0x000fe20000000a00 */
[----:B-----5:R-:W-:Y:S01]  /*c550*/  @P0 R2UR UR36, R0 ;  /* 0x00000000002402ca */ /* 0x020fe200000e0000 */
[----:B------:R-:W-:Y:S01]  /*c560*/  ULDC.64 UR4, c[0x0][0x418] ;  /* 0x0001060000047ab9 */ /* 0x000fe20000000a00 */
[----:B------:R-:W-:Y:S01]  /*c570*/  ISETP.NE.U32.AND P0, PT, RZ, UR6, PT ;  /* 0x00000006ff007c0c */ /* 0x000fe2000bf05070 */
[----:B------:R-:W-:Y:S01]  /*c580*/  UISETP.NE.U32.AND UP0, UPT, UR4, URZ, UPT ;  /* 0x0000003f0400728c */ /* 0x000fe2000bf05070 */
[----:B------:R-:W-:Y:S01]  /*c590*/  IMAD.U32 R31, RZ, RZ, UR44 ;  /* 0x0000002cff1f7e24 */ /* 0x000fe2000f8e00ff */
[----:B------:R-:W-:Y:S01]  /*c5a0*/  ULDC UR42, c[0x0][0x2f0] ;  /* 0x0000bc00002a7ab9 */ /* 0x000fe20000000800 */
[----:B------:R-:W-:Y:S01]  /*c5b0*/  ISETP.NE.AND.EX P0, PT, RZ, UR7, PT, P0 ;  /* 0x00000007ff007c0c */ /* 0x000fe2000bf05300 */
[----:B------:R-:W-:Y:S01]  /*c5c0*/  UISETP.NE.AND.EX UP0, UPT, UR5, URZ, UPT, UP0 ;  /* 0x0000003f0500728c */ /* 0x000fe2000bf05300 */
[----:B------:R-:W-:-:S03]  /*c5d0*/  ULDC UR4, c[0x0][0x424] ;  /* 0x0001090000047ab9 */ /* 0x000fc60000000800 */
[----:B------:R-:W-:-:S04]  /*c5e0*/  USEL UR4, UR4, 0x1, UP0 ;  /* 0x0000000104047887 */ /* 0x000fc80008000000 */
[----:B------:R-:W-:-:S04]  /*c5f0*/  UIMAD UR42, UR4, UR42, URZ ;  /* 0x0000002a042a72a4 */ /* 0x000fc8000f8e023f */
[----:B------:R-:W-:Y:S08]  /*c600*/  @!P0 BRA `(.L_x_276) ;  /* 0x00000000001c8947 */ /* 0x000ff00003800000 */
[----:B------:R-:W-:-:S04]  /*c610*/  UIADD3 UR4, UP0, UR38, UR6, URZ ;  /* 0x0000000626047290 */ /* 0x000fc8000ff1e03f */
[----:B------:R-:W-:Y:S02]  /*c620*/  UIADD3.X UR5, UR39, UR7, URZ, UP0, !UPT ;  /* 0x0000000727057290 */ /* 0x000fe400087fe43f */
[----:B------:R-:W-:-:S04]  /*c630*/  IMAD.U32 R2, RZ, RZ, UR4 ;  /* 0x00000004ff027e24 */ /* 0x000fc8000f8e00ff */
[----:B------:R-:W-:-:S05]  /*c640*/  IMAD.U32 R3, RZ, RZ, UR5 ;  /* 0x00000005ff037e24 */ /* 0x000fca000f8e00ff */
[----:B------:R-:W2:Y:S02]  /*c650*/  LDG.E R2, desc[UR50][R2.64] ;  /* 0x0000003202027981 */ /* 0x000ea4000c1e1900 */
[----:B--2---:R-:W-:Y:S01]  /*c660*/  R2UR UR42, R2 ;  /* 0x00000000022a72ca */ /* 0x004fe200000e0000 */
[----:B------:R-:W-:-:S14]  /*c670*/  BRA `(.L_x_277) ;  /* 0x00000000002c7947 */ /* 0x000fdc0003800000 */
.L_x_276:
[----:B------:R-:W-:Y:S02]  /*c680*/  ULDC.64 UR4, c[0x0][0xa08] ;  /* 0x0002820000047ab9 */ /* 0x000fe40000000a00 */
[----:B------:R-:W-:-:S04]  /*c690*/  ISETP.NE.U32.AND P0, PT, RZ, UR4, PT ;  /* 0x00000004ff007c0c */ /* 0x000fc8000bf05070 */
[----:B------:R-:W-:-:S13]  /*c6a0*/  ISETP.NE.AND.EX P0, PT, RZ, UR5, PT, P0 ;  /* 0x00000005ff007c0c */ /* 0x000fda000bf05300 */
[----:B------:R-:W-:Y:S05]  /*c6b0*/  @!P0 BRA `(.L_x_277) ;  /* 0x00000000001c8947 */ /* 0x000fea0003800000 */
[----:B------:R-:W0:Y:S02]  /*c6c0*/  LDC.64 R2, c[0x0][0xa08] ;  /* 0x00028200ff027b82 */ /* 0x000e240000000a00 */
[----:B0-----:R-:W-:-:S05]  /*c6d0*/  IMAD.WIDE R2, R31, 0x4, R2 ;  /* 0x000000041f027825 */ /* 0x001fca00078e0202 */
[----:B------:R-:W2:Y:S04]  /*c6e0*/  LDG.E R4, desc[UR50][R2.64] ;  /* 0x0000003202047981 */ /* 0x000ea8000c1e1900 */
[----:B------:R-:W3:Y:S01]  /*c6f0*/  LDG.E R0, desc[UR50][R2.64+0x4] ;  /* 0x0000043202007981 */ /* 0x000ee2000c1e1900 */
[----:B--2---:R-:W-:Y:S02]  /*c700*/  R2UR UR42, R4 ;  /* 0x00000000042a72ca */ /* 0x004fe400000e0000 */
[----:B---3--:R-:W-:-:S13]  /*c710*/  R2UR UR4, R0 ;  /* 0x00000000000472ca */ /* 0x008fda00000e0000 */
[----:B------:R-:W-:-:S12]  /*c720*/  UIADD3 UR42, -UR42, UR4, URZ ;  /* 0x000000042a2a7290 */ /* 0x000fd8000fffe13f */
.L_x_277:
[----:B------:R-:W-:Y:S01]  /*c730*/  UIADD3 UR42, -UR36, UR42, URZ ;  /* 0x0000002a242a7290 */ /* 0x000fe2000fffe13f */
[----:B------:R-:W-:Y:S03]  /*c740*/  BSSY B7, `(.L_x_278) ;  /* 0x000048f000077945 */ /* 0x000fe60003800000 */
[----:B------:R-:W-:Y:S02]  /*c750*/  UIADD3 UR4, UR42, 0x7f, URZ ;  /* 0x0000007f2a047890 */ /* 0x000fe4000fffe03f */
[----:B------:R-:W-:Y:S02]  /*c760*/  ISETP.LT.AND P0, PT, RZ, UR42, PT ;  /* 0x0000002aff007c0c */ /* 0x000fe4000bf01270 */
[----:B------:R-:W-:-:S04]  /*c770*/  USHF.R.S32.HI UR5, URZ, 0x1f, UR4 ;  /* 0x0000001f3f057899 */ /* 0x000fc80008011404 */
[----:B------:R-:W-:-:S04]  /*c780*/  ULEA.HI UR5, UR5, UR4, URZ, 0x7 ;  /* 0x0000000405057291 */ /* 0x000fc8000f8f383f */
[----:B------:R-:W-:-:S03]  /*c790*/  USHF.R.S32.HI UR43, URZ, 0x7, UR5 ;  /* 0x000000073f2b7899 */ /* 0x000fc60008011405 */
[----:B------:R-:W-:Y:S09]  /*c7a0*/  @P0 BRA `(.L_x_279) ;  /* 0x0000000000440947 */ /* 0x000ff20003800000 */
[----:B------:R-:W0:Y:S02]  /*c7b0*/  S2R R0, SR_TID.X ;  /* 0x0000000000007919 */ /* 0x000e240000002100 */
[----:B0-----:R-:W-:-:S04]  /*c7c0*/  LOP3.LUT R0, R0, 0x7f, RZ, 0xc0, !PT ;  /* 0x0000007f00007812 */ /* 0x001fc800078ec0ff */
[----:B------:R-:W-:-:S13]  /*c7d0*/  ISETP.NE.AND P0, PT, R0, RZ, PT ;  /* 0x000000ff0000720c */ /* 0x000fda0003f05270 */
[----:B------:R-:W-:Y:S05]  /*c7e0*/  @P0 BRA `(.L_x_280) ;  /* 0x0000004800100947 */ /* 0x000fea0003800000 */
[----:B------:R-:W0:Y:S01]  /*c7f0*/  S2R R5, SR_LANEID ;  /* 0x0000000000057919 */ /* 0x000e220000000000 */
[----:B------:R-:W-:Y:S01]  /*c800*/  VOTEU.ANY UR4, UPT, PT ;  /* 0x0000000000047886 */ /* 0x000fe200038e0100 */
[----:B------:R-:W1:Y:S01]  /*c810*/  LDC.64 R2, c[0x0][0xc60] ;  /* 0x00031800ff027b82 */ /* 0x000e620000000a00 */
[----:B------:R-:W0:Y:S02]  /*c820*/  FLO.U32 R0, UR4 ;  /* 0x0000000400007d00 */ /* 0x000e2400080e0000 */
[----:B0-----:R-:W-:-:S06]  /*c830*/  ISETP.EQ.U32.AND P0, PT, R0, R5, PT ;  /* 0x000000050000720c */ /* 0x001fcc0003f02070 */
[----:B------:R-:W1:Y:S07]  /*c840*/  POPC R5, UR4 ;  /* 0x0000000400057d09 */ /* 0x000e6e0008000000 */
[----:B-1----:R-:W2:Y:S01]  /*c850*/  @P0 ATOMG.E.ADD.STRONG.GPU PT, R3, desc[UR50][R2.64], R5 ;  /* 0x00000005020309a8 */ /* 0x002ea200081ee1f2 */
[----:B------:R-:W0:Y:S02]  /*c860*/  S2R R4, SR_LTMASK ;  /* 0x0000000000047919 */ /* 0x000e240000003900 */
[----:B0-----:R-:W-:-:S04]  /*c870*/  LOP3.LUT R4, R4, UR4, RZ, 0xc0, !PT ;  /* 0x0000000404047c12 */ /* 0x001fc8000f8ec0ff */
[----:B------:R-:W0:Y:S01]  /*c880*/  POPC R7, R4 ;  /* 0x0000000400077309 */ /* 0x000e220000000000 */
[----:B--2---:R-:W0:Y:S02]  /*c890*/  SHFL.IDX PT, R0, R3, R0, 0x1f ;  /* 0x00001f0003007589 */ /* 0x004e2400000e0000 */
[----:B0-----:R-:W-:Y:S01]  /*c8a0*/  IADD3 R16, R0, UR49, R7 ;  /* 0x0000003100107c10 */ /* 0x001fe2000fffe007 */
[----:B------:R-:W-:Y:S06]  /*c8b0*/  BRA `(.L_x_280) ;  /* 0x0000004400dc7947 */ /* 0x000fec0003800000 */
.L_x_279:
[----:B------:R-:W-:Y:S01]  /*c8c0*/  VIADD R0, R22, 0x28400 ;  /* 0x0002840016007836 */ /* 0x000fe20000000000 */
[----:B------:R-:W-:Y:S04]  /*c8d0*/  BSSY B6, `(.L_x_281) ;  /* 0x0000013000067945 */ /* 0x000fe80003800000 */
[----:B------:R-:W-:-:S13]  /*c8e0*/  LOP3.LUT P0, RZ, R0, 0x3ff, RZ, 0xc0, !PT ;  /* 0x000003ff00ff7812 */ /* 0x000fda000780c0ff */
[----:B------:R-:W-:Y:S05]  /*c8f0*/  @!P0 BRA `(.L_x_282) ;  /* 0x0000000000408947 */ /* 0x000fea0003800000 */
[----:B------:R-:W-:Y:S01]  /*c900*/  MOV R2, 0x0 ;  /* 0x0000000000027802 */ /* 0x000fe20000000f00 */
[----:B------:R-:W-:Y:S01]  /*c910*/  ULDC.64 UR6, c[0x4][0xc0] ;  /* 0x0100300000067ab9 */ /* 0x000fe20000000a00 */
[----:B------:R-:W-:Y:S01]  /*c920*/  ULDC.64 UR8, c[0x4][0xc8] ;  /* 0x0100320000087ab9 */ /* 0x000fe20000000a00 */
[----:B------:R-:W-:Y:S01]  /*c930*/  ULDC.64 UR4, c[0x4][0x8] ;  /* 0x0100020000047ab9 */ /* 0x000fe20000000a00 */
[----:B------:R-:W-:Y:S02]  /*c940*/  IMAD.U32 R4, RZ, RZ, UR6 ;  /* 0x00000006ff047e24 */ /* 0x000fe4000f8e00ff */
[----:B------:R-:W0:Y:S01]  /*c950*/  LDC.64 R2, c[0x4][R2] ;  /* 0x0100000002027b82 */ /* 0x000e220000000a00 */
[----:B------:R-:W-:Y:S02]  /*c960*/  IMAD.U32 R5, RZ, RZ, UR7 ;  /* 0x00000007ff057e24 */ /* 0x000fe4000f8e00ff */
        /* <DEDUP_REMOVED lines=8> */
[----:B0-----:R-:W-:Y:S05]  /*c9f0*/  CALL.ABS.NOINC R2 ;  /* 0x0000000002007343 */ /* 0x001fea0003c00000 */
.L_x_282:
[----:B------:R-:W-:Y:S05]  /*ca00*/  BSYNC B6 ;  /* 0x0000000000067941 */ /* 0x000fea0003800000 */
.L_x_281:
[----:B------:R-:W-:Y:S01]  /*ca10*/  VIADD R0, R22, 0x10400 ;  /* 0x0001040016007836 */ /* 0x000fe20000000000 */
[----:B------:R-:W-:Y:S01]  /*ca20*/  LOP3.LUT R29, R29, 0xfffffffe, RZ, 0xc0, !PT ;  /* 0xfffffffe1d1d7812 */ /* 0x000fe200078ec0ff */
[----:B------:R-:W-:Y:S03]  /*ca30*/  BSSY B6, `(.L_x_283) ;  /* 0x0000014000067945 */ /* 0x000fe60003800000 */
[----:B------:R-:W-:-:S13]  /*ca40*/  LOP3.LUT P0, RZ, R0, 0x3ff, RZ, 0xc0, !PT ;  /* 0x000003ff00ff7812 */ /* 0x000fda000780c0ff */
[----:B------:R-:W-:Y:S01]  /*ca50*/  @P0 LOP3.LUT R29, R29, 0x1, RZ, 0xfc, !PT ;  /* 0x000000011d1d0812 */ /* 0x000fe200078efcff */
[----:B------:R-:W-:Y:S06]  /*ca60*/  @!P0 BRA `(.L_x_284) ;  /* 0x0000000000408947 */ /* 0x000fec0003800000 */
        /* <DEDUP_REMOVED lines=16> */
.L_x_284:
[----:B------:R-:W-:Y:S05]  /*cb70*/  BSYNC B6 ;  /* 0x0000000000067941 */ /* 0x000fea0003800000 */
.L_x_283:
        /* <DEDUP_REMOVED lines=20> */
.L_x_286:
[----:B------:R-:W-:Y:S05]  /*ccc0*/  BSYNC B6 ;  /* 0x0000000000067941 */ /* 0x000fea0003800000 */
.L_x_285:
[----:B------:R-:W-:Y:S01]  /*ccd0*/  LOP3.LUT P6, RZ, R29, 0x1, RZ, 0xc0, !PT ;  /* 0x000000011dff7812 */ /* 0x000fe200078cc0ff */
[----:B------:R-:W-:-:S12]  /*cce0*/  BSSY B6, `(.L_x_287) ;  /* 0x0000012000067945 */ /* 0x000fd80003800000 */
        /* <DEDUP_REMOVED lines=17> */
.L_x_288:
[----:B------:R-:W-:Y:S05]  /*ce00*/  BSYNC B6 ;  /* 0x0000000000067941 */ /* 0x000fea0003800000 */
.L_x_287:
[----:B------:R-:W-:Y:S01]  /*ce10*/  ULDC.64 UR4, c[0x0][0x9f8] ;  /* 0x00027e0000047ab9 */ /* 0x000fe20000000a00 */
[----:B------:R-:W0:Y:S01]  /*ce20*/  LDC R10, c[0x0][0x430] ;  /* 0x00010c00ff0a7b82 */ /* 0x000e220000000800 */
[----:B------:R-:W-:Y:S01]  /*ce30*/  UISETP.NE.U32.AND UP0, UPT, UR4, URZ, UPT ;  /* 0x0000003f0400728c */ /* 0x000fe2000bf05070 */
[----:B------:R-:W1:Y:S03]  /*ce40*/  S2R R20, SR_TID.X ;  /* 0x0000000000147919 */ /* 0x000e660000002100 */
[----:B------:R-:W-:Y:S01]  /*ce50*/  UISETP.NE.AND.EX UP0, UPT, UR5, URZ, UPT, UP0 ;  /* 0x0000003f0500728c */ /* 0x000fe2000bf05300 */
[----:B------:R-:W-:Y:S02]  /*ce60*/  IMAD.U32 R8, RZ, RZ, UR43 ;  /* 0x0000002bff087e24 */ /* 0x000fe4000f8e00ff */
[----:B------:R-:W2:Y:S03]  /*ce70*/  LDC R11, c[0x0][0x2f4] ;  /* 0x0000bd00ff0b7b82 */ /* 0x000ea60000000800 */
[----:B------:R-:W-:-:S05]  /*ce80*/  PLOP3.LUT P0, PT, PT, PT, UP0, 0x80, 0x0 ;  /* 0x000000000000781c */ /* 0x000fca0003f0f008 */
[----:B------:R-:W-:-:S04]  /*ce90*/  @UP0 UIADD3 UR4, UP1, UR38, UR4, URZ ;  /* 0x0000000426040290 */ /* 0x000fc8000ff3e03f */
[----:B------:R-:W-:Y:S02]  /*cea0*/  @UP0 UIADD3.X UR5, UR39, UR5, URZ, UP1, !UPT ;  /* 0x0000000527050290 */ /* 0x000fe40008ffe43f */
[----:B------:R-:W-:-:S04]  /*ceb0*/  IMAD.U32 R2, RZ, RZ, UR4 ;  /* 0x00000004ff027e24 */ /* 0x000fc8000f8e00ff */
[----:B------:R-:W-:-:S05]  /*cec0*/  IMAD.U32 R3, RZ, RZ, UR5 ;  /* 0x00000005ff037e24 */ /* 0x000fca000f8e00ff */
[----:B------:R3:W4:Y:S01]  /*ced0*/  @P0 LDG.E R31, desc[UR50][R2.64] ;  /* 0x00000032021f0981 */ /* 0x000722000c1e1900 */
[----:B0-----:R-:W-:Y:S02]  /*cee0*/  ISETP.NE.AND P1, PT, R10, 0x1, PT ;  /* 0x000000010a00780c */ /* 0x001fe40003f25270 */
[C---:B-1----:R-:W-:Y:S01]  /*cef0*/  LOP3.LUT R21, R20.reuse, 0x7f, RZ, 0xc0, !PT ;  /* 0x0000007f14157812 */ /* 0x042fe200078ec0ff */
[----:B------:R-:W-:Y:S01]  /*cf00*/  IMAD.SHL.U32 R20, R20, 0x10, RZ ;  /* 0x0000001014147824 */ /* 0x000fe200078e00ff */
[----:B------:R-:W-:Y:S02]  /*cf10*/  LEA R8, R8, 0xffffff80, 0x7 ;  /* 0xffffff8008087811 */ /* 0x000fe400078e38ff */
[----:B------:R-:W-:Y:S02]  /*cf20*/  SHF.R.U32.HI R21, RZ, 0x3, R21 ;  /* 0x00000003ff157819 */ /* 0x000fe40000011615 */
[----:B------:R-:W-:Y:S02]  /*cf30*/  LOP3.LUT R29, R29, 0xfffffff7, RZ, 0xc0, !PT ;  /* 0xfffffff71d1d7812 */ /* 0x000fe400078ec0ff */
[----:B------:R-:W-:-:S03]  /*cf40*/  LOP3.LUT R20, R21, 0x70, R20, 0xf8, !PT ;  /* 0x0000007015147812 */ /* 0x000fc600078ef814 */
[----:B------:R-:W0:Y:S01]  /*cf50*/  @P1 LDC R5, c[0x0][0x434] ;  /* 0x00010d00ff051b82 */ /* 0x000e220000000800 */
[----:B------:R-:W-:Y:S02]  /*cf60*/  LOP3.LUT R0, R20, R8, RZ, 0xfc, !PT ;  /* 0x0000000814007212 */ /* 0x000fe400078efcff */
[----:B------:R-:W-:Y:S02]  /*cf70*/  @P1 LOP3.LUT R29, R29, 0x8, RZ, 0xfc, !PT ;  /* 0x000000081d1d1812 */ /* 0x000fe400078efcff */
[C---:B------:R-:W-:Y:S01]  /*cf80*/  ISETP.GE.AND P0, PT, R0.reuse, UR42, PT ;  /* 0x0000002a00007c0c */ /* 0x040fe2000bf06270 */
[----:B------:R-:W-:Y:S02]  /*cf90*/  VIADD R0, R0, UR36 ;  /* 0x0000002400007c36 */ /* 0x000fe40008000000 */
[----:B------:R-:W1:Y:S02]  /*cfa0*/  @P1 LDC R7, c[0x0][0x438] ;  /* 0x00010e00ff071b82 */ /* 0x000e640000000800 */
[----:B------:R-:W-:-:S08]  /*cfb0*/  IMAD.MOV.U32 R9, RZ, RZ, R0 ;  /* 0x000000ffff097224 */ /* 0x000fd000078e0000 */
[----:B---3--:R-:W3:Y:S01]  /*cfc0*/  @!P0 LDC.64 R2, c[0x0][0x418] ;  /* 0x00010600ff028b82 */ /* 0x008ee20000000a00 */
[----:B0-----:R-:W-:-:S05]  /*cfd0*/  @P1 IMAD.HI.U32 R4, R0, R5, RZ ;  /* 0x0000000500041227 */ /* 0x001fca00078e00ff */
[----:B-1----:R-:W-:Y:S02]  /*cfe0*/  @P1 SHF.R.U32.HI R9, RZ, R7, R4 ;  /* 0x00000007ff091219 */ /* 0x002fe40000011604 */
[----:B------:R-:W0:Y:S02]  /*cff0*/  @!P0 LDC.64 R4, c[0x0][0x428] ;  /* 0x00010a00ff048b82 */ /* 0x000e240000000a00 */
[--C-:B------:R-:W-:Y:S01]  /*d000*/  @!P0 SHF.R.S32.HI R7, RZ, 0x1f, R9.reuse ;  /* 0x0000001fff078819 */ /* 0x100fe20000011409 */
[----:B------:R-:W-:Y:S01]  /*d010*/  @!P0 IMAD.MOV.U32 R6, RZ, RZ, R9 ;  /* 0x000000ffff068224 */ /* 0x000fe200078e0009 */
[----:B------:R-:W-:Y:S02]  /*d020*/  LOP3.LUT R20, R28, 0x80, RZ, 0xfc, !PT ;  /* 0x000000801c147812 */ /* 0x000fe400078efcff */
[----:B------:R-:W-:Y:S01]  /*d030*/  LOP3.LUT R29, R29, 0xfffffffd, RZ, 0xc0, !PT ;  /* 0xfffffffd1d1d7812 */ /* 0x000fe200078ec0ff */
[----:B------:R-:W-:-:S05]  /*d040*/  IMAD.U32 R12, RZ, RZ, UR46 ;  /* 0x0000002eff0c7e24 */ /* 0x000fca000f8e00ff */
[----:B------:R-:W-:Y:S01]  /*d050*/  ISETP.NE.AND P2, PT, R12, 0x3, PT ;  /* 0x000000030c00780c */ /* 0x000fe20003f45270 */
[----:B------:R-:W-:Y:S01]  /*d060*/  UMOV UR4, 0xffffffff ;  /* 0xffffffff00047882 */ /* 0x000fe20000000000 */
[----:B----4-:R-:W-:Y:S01]  /*d070*/  SHF.R.S32.HI R35, RZ, 0x1f, R31 ;  /* 0x0000001fff237819 */ /* 0x010fe2000001141f */
[----:B0-----:R-:W-:-:S04]  /*d080*/  @!P0 IMAD.WIDE.U32 R6, R31, R4, R6 ;  /* 0x000000041f068225 */ /* 0x001fc800078e0006 */
[----:B------:R-:W-:Y:S01]  /*d090*/  @!P0 IMAD R4, R35, R4, RZ ;  /* 0x0000000423048224 */ /* 0x000fe200078e02ff */
[----:B---3--:R-:W-:-:S03]  /*d0a0*/  @!P0 LEA R2, P1, R6, R2, 0x2 ;  /* 0x0000000206028211 */ /* 0x008fc600078210ff */
[----:B------:R-:W-:-:S04]  /*d0b0*/  @!P0 IMAD R5, R31, R5, R4 ;  /* 0x000000051f058224 */ /* 0x000fc800078e0204 */
[----:B------:R-:W-:-:S05]  /*d0c0*/  @!P0 IMAD.IADD R4, R7, 0x1, R5 ;  /* 0x0000000107048824 */ /* 0x000fca00078e0205 */
[----:B------:R-:W-:Y:S01]  /*d0d0*/  @!P0 LEA.HI.X R3, R6, R3, R4, 0x2, P1 ;  /* 0x0000000306038211 */ /* 0x000fe200008f1404 */
[----:B------:R-:W-:Y:S01]  /*d0e0*/  IMAD.MOV.U32 R4, RZ, RZ, RZ ;  /* 0x000000ffff047224 */ /* 0x000fe200078e00ff */
[----:B--2---:R-:W-:-:S05]  /*d0f0*/  ISETP.GE.AND P1, PT, R28, R11, PT ;  /* 0x0000000b1c00720c */ /* 0x004fca0003f26270 */
[----:B------:R0:W5:Y:S01]  /*d100*/  @!P0 LDG.E R4, desc[UR50][R2.64] ;  /* 0x0000003202048981 */ /* 0x000162000c1e1900 */
[----:B------:R-:W-:Y:S01]  /*d110*/  ISETP.GE.AND P0, PT, R20, R11, PT ;  /* 0x0000000b1400720c */ /* 0x000fe20003f06270 */
[----:B------:R-:W-:-:S04]  /*d120*/  IMAD.MOV R5, RZ, RZ, -R9 ;  /* 0x000000ffff057224 */ /* 0x000fc800078e0a09 */
[----:B------:R-:W-:Y:S02]  /*d130*/  IMAD R5, R10, R5, R0 ;  /* 0x000000050a057224 */ /* 0x000fe400078e0200 */
[----:B------:R-:W-:-:S04]  /*d140*/  @P1 LOP3.LUT R29, R29, 0x2, RZ, 0xfc, !PT ;  /* 0x000000021d1d1812 */ /* 0x000fc800078efcff */
[----:B------:R-:W-:-:S04]  /*d150*/  LOP3.LUT R29, R29, 0xfffffffb, RZ, 0xc0, !PT ;  /* 0xfffffffb1d1d7812 */ /* 0x000fc800078ec0ff */
[----:B------:R-:W-:-:S04]  /*d160*/  LOP3.LUT R29, R29, 0xfffffffe, RZ, 0xc0, !PT ;  /* 0xfffffffe1d1d7812 */ /* 0x000fc800078ec0ff */
[----:B------:R-:W-:-:S04]  /*d170*/  @P0 LOP3.LUT R29, R29, 0x1, RZ, 0xfc, !PT ;  /* 0x000000011d1d0812 */ /* 0x000fc800078efcff */
[----:B------:R-:W-:Y:S01]  /*d180*/  @P2 LOP3.LUT R29, R29, 0x4, RZ, 0xfc, !PT ;  /* 0x000000041d1d2812 */ /* 0x000fe200078efcff */
[----:B0-----:R-:W-:Y:S06]  /*d190*/  BRA.DIV UR4, `(.L_x_289) ;  /* 0x0000004e04847947 */ /* 0x001fec000b800000 */
.L_x_369:
[----:B------:R-:W-:Y:S01]  /*d1a0*/  SHF.R.S32.HI R32, RZ, 0x1f, R18 ;  /* 0x0000001fff207819 */ /* 0x000fe20000011412 */
[----:B------:R-:W-:Y:S06]  /*d1b0*/  @!P2 BRA `(.L_x_290) ;  /* 0x000000000004a947 */ /* 0x000fec0003800000 */
[----:B------:R-:W-:Y:S01]  /*d1c0*/  BPT.TRAP 0x1 ;  /* 0x000000040000795c */ /* 0x000fe20000300000 */
.L_x_290:
[----:B------:R-:W-:Y:S01]  /*d1d0*/  IMAD R6, R23, 0x8, R22 ;  /* 0x0000000817067824 */ /* 0x000fe200078e0216 */
[----:B------:R-:W-:Y:S01]  /*d1e0*/  SHF.L.U32 R24, R30, 0x1f, RZ ;  /* 0x0000001f1e187819 */ /* 0x000fe200000006ff */
[----:B------:R-:W-:Y:S01]  /*d1f0*/  BSSY B0, `(.L_x_291) ;  /* 0x0000004000007945 */ /* 0x000fe20003800000 */
[----:B------:R-:W-:Y:S02]  /*d200*/  SHF.R.S32.HI R10, RZ, 0x1f, R5 ;  /* 0x0000001fff0a7819 */ /* 0x000fe40000011405 */
[----:B------:R-:W0:Y:S02]  /*d210*/  SYNCS.PHASECHK.TRANS64.TRYWAIT P0, [R6+URZ+0x38880], R24 ;  /* 0x03888018060075a7 */ /* 0x000e24000800017f */
[----:B0-----:R-:W-:Y:S05]  /*d220*/  @!P0 BRA `(.L_x_292) ;  /* 0x0000004c008c8947 */ /* 0x001fea0003800000 */
.L_x_370:
[----:B------:R-:W-:Y:S05]  /*d230*/  BSYNC B0 ;  /* 0x0000000000007941 */ /* 0x000fea0003800000 */
.L_x_291:
[----:B------:R-:W1:Y:S01]  /*d240*/  S2R R7, SR_TID.X ;  /* 0x0000000000077919 */ /* 0x000e620000002100 */
[----:B------:R-:W-:Y:S01]  /*d250*/  ULDC.64 UR4, c[0x0][0x328] ;  /* 0x0000ca0000047ab9 */ /* 0x000fe20000000a00 */
[----:B-----5:R-:W-:Y:S01]  /*d260*/  SHF.R.S32.HI R21, RZ, 0x1f, R4 ;  /* 0x0000001fff157819 */ /* 0x020fe20000011404 */
[----:B------:R-:W-:Y:S01]  /*d270*/  IMAD R0, R10, UR4, RZ ;  /* 0x000000040a007c24 */ /* 0x000fe2000f8e02ff */
[----:B------:R-:W-:Y:S01]  /*d280*/  ULDC.64 UR6, c[0x0][0x318] ;  /* 0x0000c60000067ab9 */ /* 0x000fe20000000a00 */
[----:B------:R-:W-:Y:S01]  /*d290*/  IMAD.WIDE.U32 R2, R5, UR4, RZ ;  /* 0x0000000405027c25 */ /* 0x000fe2000f8e00ff */
[----:B------:R-:W-:-:S03]  /*d2a0*/  LOP3.LUT R29, R29, 0xffffff7f, RZ, 0xc0, !PT ;  /* 0xffffff7f1d1d7812 */ /* 0x000fc600078ec0ff */
[----:B------:R-:W-:Y:S01]  /*d2b0*/  IMAD R0, R5, UR5, R0 ;  /* 0x0000000505007c24 */ /* 0x000fe2000f8e0200 */
[----:B------:R-:W-:Y:S01]  /*d2c0*/  ULDC.64 UR4, c[0x0][0x338] ;  /* 0x0000ce0000047ab9 */ /* 0x000fe20000000a00 */
[----:B------:R-:W-:Y:S02]  /*d2d0*/  IMAD R20, R23, 0x8000, R37 ;  /* 0x0000800017147824 */ /* 0x000fe400078e0225 */
        /* <DEDUP_REMOVED lines=9> */
[----:B------:R-:W-:Y:S01]  /*d370*/  UMOV UR4, 0xffffffff ;  /* 0xffffffff00047882 */ /* 0x000fe20000000000 */
[----:B-1----:R-:W-:-:S04]  /*d380*/  LOP3.LUT R7, R7, 0x7f, RZ, 0xc0, !PT ;  /* 0x0000007f07077812 */ /* 0x002fc800078ec0ff */
[----:B------:R-:W-:Y:S02]  /*d390*/  SHF.R.U32.HI R11, RZ, 0x3, R7 ;  /* 0x00000003ff0b7819 */ /* 0x000fe40000011607 */
[----:B------:R-:W-:Y:S02]  /*d3a0*/  IADD3 R7, P0, R2, UR6, RZ ;  /* 0x0000000602077c10 */ /* 0x000fe4000ff1e0ff */
[----:B------:R-:W-:Y:S02]  /*d3b0*/  IADD3 R8, -R11, UR42, -R8 ;  /* 0x0000002a0b087c10 */ /* 0x000fe4000fffe908 */
[----:B------:R-:W-:Y:S02]  /*d3c0*/  IADD3.X R9, R3, UR7, R9, P0, !PT ;  /* 0x0000000703097c10 */ /* 0x000fe400087fe409 */
[----:B------:R-:W-:-:S13]  /*d3d0*/  ISETP.GE.AND P0, PT, R8, 0x1, PT ;  /* 0x000000010800780c */ /* 0x000fda0003f06270 */
[----:B------:R-:W-:Y:S01]  /*d3e0*/  @P0 LOP3.LUT R29, R29, 0x80, RZ, 0xfc, !PT ;  /* 0x000000801d1d0812 */ /* 0x000fe200078efcff */
[----:B------:R-:W-:Y:S06]  /*d3f0*/  BRA.DIV UR4, `(.L_x_293) ;  /* 0x0000004e042c7947 */ /* 0x000fec000b800000 */
[----:B------:R-:W1:Y:S01]  /*d400*/  LDC R12, c[0x0][0x2f4] ;  /* 0x0000bd00ff0c7b82 */ /* 0x000e620000000800 */
[----:B------:R-:W2:Y:S01]  /*d410*/  SHFL.IDX PT, R2, R7, RZ, 0x181f ;  /* 0x00181fff07027589 */ /* 0x000ea200000e0000 */
[----:B------:R-:W-:Y:S02]  /*d420*/  LOP3.LUT R11, R28, 0x80, RZ, 0xfc, !PT ;  /* 0x000000801c0b7812 */ /* 0x000fe400078efcff */
[C---:B------:R-:W-:Y:S01]  /*d430*/  ISETP.GE.AND P3, PT, R8.reuse, 0x11, PT ;  /* 0x000000110800780c */ /* 0x040fe20003f66270 */
[----:B------:R-:W3:Y:S01]  /*d440*/  SHFL.IDX PT, R0, R9, RZ, 0x181f ;  /* 0x00181fff09007589 */ /* 0x000ee200000e0000 */
[----:B------:R-:W-:Y:S02]  /*d450*/  LOP3.LUT R29, R29, 0xffffffdf, RZ, 0xc0, !PT ;  /* 0xffffffdf1d1d7812 */ /* 0x000fe400078ec0ff */
[C---:B------:R-:W-:Y:S02]  /*d460*/  ISETP.GE.AND P6, PT, R8.reuse, 0x71, PT ;  /* 0x000000710800780c */ /* 0x040fe40003fc6270 */
[----:B------:R-:W-:-:S02]  /*d470*/  ISETP.GE.AND P5, PT, R8, 0x31, PT ;  /* 0x000000310800780c */ /* 0x000fc40003fa6270 */
[----:B------:R-:W-:-:S05]  /*d480*/  ISETP.GE.AND P4, PT, R8, 0x41, PT ;  /* 0x000000410800780c */ /* 0x000fca0003f86270 */
[----:B------:R-:W-:Y:S02]  /*d490*/  @P3 LOP3.LUT R29, R29, 0x20, RZ, 0xfc, !PT ;  /* 0x000000201d1d3812 */ /* 0x000fe400078efcff */
[----:B------:R-:W-:Y:S02]  /*d4a0*/  ISETP.GE.AND P3, PT, R8, 0x51, PT ;  /* 0x000000510800780c */ /* 0x000fe40003f66270 */
[----:B------:R-:W-:Y:S02]  /*d4b0*/  LOP3.LUT R29, R29, 0xffffffef, RZ, 0xc0, !PT ;  /* 0xffffffef1d1d7812 */ /* 0x000fe400078ec0ff */
[C---:B-1----:R-:W-:Y:S02]  /*d4c0*/  ISETP.GE.AND P1, PT, R28.reuse, R12, PT ;  /* 0x0000000c1c00720c */ /* 0x042fe40003f26270 */
[----:B--2---:R-:W-:Y:S02]  /*d4d0*/  IADD3 R2, P0, R28, R2, RZ ;  /* 0x000000021c027210 */ /* 0x004fe40007f1e0ff */
[----:B------:R-:W-:-:S03]  /*d4e0*/  ISETP.LT.OR P2, PT, R8, 0x1, P1 ;  /* 0x000000010800780c */ /* 0x000fc60000f41670 */
[----:B---3--:R-:W-:Y:S01]  /*d4f0*/  IMAD.X R3, RZ, RZ, R0, P0 ;  /* 0x000000ffff037224 */ /* 0x008fe200000e0600 */
[----:B------:R-:W-:Y:S01]  /*d500*/  ISETP.GE.AND P0, PT, R11, R12, PT ;  /* 0x0000000c0b00720c */ /* 0x000fe20003f06270 */
[----:B------:R-:W-:-:S08]  /*d510*/  IMAD.IADD R0, R22, 0x1, R20 ;  /* 0x0000000116007824 */ /* 0x000fd000078e0214 */
[----:B------:R-:W-:Y:S01]  /*d520*/  @!PT LDS RZ, [RZ] ;  /* 0x00000000fffff984 */ /* 0x000fe20000000800 */
[----:B------:R-:W-:Y:S01]  /*d530*/  LDGSTS.E.BYPASS.LTC128B.128 [R0+0x10400], desc[UR50][R2.64], !P2 ;  /* 0x1040000002007fae */ /* 0x000fe2000d101d72 */
[----:B------:R-:W-:-:S13]  /*d540*/  ISETP.LT.OR P2, PT, R8, 0x1, P0 ;  /* 0x000000010800780c */ /* 0x000fda0000741670 */
[----:B------:R1:W-:Y:S04]  /*d550*/  LDGSTS.E.BYPASS.LTC128B.128 [R0+0x14400], desc[UR50][R2.64+0x80], !P2 ;  /* 0x1440008002007fae */ /* 0x0003e8000d101d72 */
[----:B-1----:R-:W1:Y:S04]  /*d560*/  SHFL.IDX PT, R2, R7, 0x1, 0x181f ;  /* 0x00381f0007027f89 */ /* 0x002e6800000e0000 */
[----:B------:R-:W2:Y:S01]  /*d570*/  SHFL.IDX PT, R3, R9, 0x1, 0x181f ;  /* 0x00381f0009037f89 */ /* 0x000ea200000e0000 */
[----:B-1----:R-:W-:-:S05]  /*d580*/  IADD3 R2, P2, R28, R2, RZ ;  /* 0x000000021c027210 */ /* 0x002fca0007f5e0ff */
[----:B--2---:R-:W-:Y:S01]  /*d590*/  IMAD.X R3, RZ, RZ, R3, P2 ;  /* 0x000000ffff037224 */ /* 0x004fe200010e0603 */
[----:B------:R-:W-:-:S13]  /*d5a0*/  ISETP.LT.OR P2, PT, R8, 0x11, P1 ;  /* 0x000000110800780c */ /* 0x000fda0000f41670 */
        /* <DEDUP_REMOVED lines=36> */
[----:B------:R-:W2:Y:S04]  /*d7f0*/  SHFL.IDX PT, R3, R9, 0x6, 0x181f ;  /* 0x00d81f0009037f89 */ /* 0x000ea800000e0000 */
[----:B------:R-:W3:Y:S01]  /*d800*/  SHFL.IDX PT, R9, R9, 0x7, 0x181f ;  /* 0x00f81f0009097f89 */ /* 0x000ee200000e0000 */
[----:B-1----:R-:W-:-:S05]  /*d810*/  IADD3 R2, P2, R28, R2, RZ ;  /* 0x000000021c027210 */ /* 0x002fca0007f5e0ff */
[----:B--2---:R-:W-:Y:S01]  /*d820*/  IMAD.X R3, RZ, RZ, R3, P2 ;  /* 0x000000ffff037224 */ /* 0x004fe200010e0603 */
[----:B------:R-:W-:-:S13]  /*d830*/  ISETP.LT.OR P2, PT, R8, 0x61, P1 ;  /* 0x000000610800780c */ /* 0x000fda0000f41670 */
[----:B------:R-:W-:Y:S01]  /*d840*/  LDGSTS.E.BYPASS.LTC128B.128 [R0+0x13400], desc[UR50][R2.64], !P2 ;  /* 0x1340000002007fae */ /* 0x000fe2000d101d72 */
[----:B------:R-:W-:-:S13]  /*d850*/  ISETP.LT.OR P2, PT, R8, 0x61, P0 ;  /* 0x000000610800780c */ /* 0x000fda0000741670 */
[----:B------:R1:W-:Y:S01]  /*d860*/  LDGSTS.E.BYPASS.LTC128B.128 [R0+0x17400], desc[UR50][R2.64+0x80], !P2 ;  /* 0x1740008002007fae */ /* 0x0003e2000d101d72 */
[----:B------:R-:W-:-:S03]  /*d870*/  ISETP.GE.AND P2, PT, R8, 0x21, PT ;  /* 0x000000210800780c */ /* 0x000fc60003f46270 */
[----:B-1----:R1:W2:Y:S10]  /*d880*/  SHFL.IDX PT, R2, R7, 0x7, 0x181f ;  /* 0x00f81f0007027f89 */ /* 0x0022b400000e0000 */
[----:B------:R-:W-:-:S02]  /*d890*/  @P2 LOP3.LUT R29, R29, 0x10, RZ, 0xfc, !PT ;  /* 0x000000101d1d2812 */ /* 0x000fc400078efcff */
[----:B------:R-:W-:Y:S02]  /*d8a0*/  ISETP.GE.AND P2, PT, R8, 0x61, PT ;  /* 0x000000610800780c */ /* 0x000fe40003f46270 */
[----:B------:R-:W-:-:S04]  /*d8b0*/  LOP3.LUT R29, R29, 0xffffffbf, RZ, 0xc0, !PT ;  /* 0xffffffbf1d1d7812 */ /* 0x000fc800078ec0ff */
[----:B-1-3--:R-:W-:-:S07]  /*d8c0*/  @P6 LOP3.LUT R29, R29, 0x40, RZ, 0xfc, !PT ;  /* 0x000000401d1d6812 */ /* 0x00afce00078efcff */
.L_x_388:
[C---:B------:R-:W-:Y:S02]  /*d8d0*/  ISETP.LT.OR P1, PT, R8.reuse, 0x71, P1 ;  /* 0x000000710800780c */ /* 0x040fe40000f21670 */
[----:B------:R-:W-:Y:S02]  /*d8e0*/  ISETP.LT.OR P0, PT, R8, 0x71, P0 ;  /* 0x000000710800780c */ /* 0x000fe40000701670 */
[----:B--2---:R-:W-:-:S05]  /*d8f0*/  IADD3 R2, P6, R28, R2, RZ ;  /* 0x000000021c027210 */ /* 0x004fca0007fde0ff */
[----:B------:R-:W-:-:S05]  /*d900*/  IMAD.X R3, RZ, RZ, R9, P6 ;  /* 0x000000ffff037224 */ /* 0x000fca00030e0609 */
[----:B------:R-:W-:Y:S01]  /*d910*/  @!PT LDS RZ, [RZ] ;  /* 0x00000000fffff984 */ /* 0x000fe20000000800 */
[----:B------:R-:W-:Y:S01]  /*d920*/  @!PT LDS RZ, [RZ] ;  /* 0x00000000fffff984 */ /* 0x000fe20000000800 */
[----:B------:R-:W-:Y:S01]  /*d930*/  @!PT LDS RZ, [RZ] ;  /* 0x00000000fffff984 */ /* 0x000fe20000000800 */
[----:B------:R1:W-:Y:S04]  /*d940*/  LDGSTS.E.BYPASS.LTC128B.128 [R0+0x13c00], desc[UR50][R2.64], !P1 ;  /* 0x13c0000002007fae */ /* 0x0003e8000c901d72 */
[----:B------:R1:W-:Y:S01]  /*d950*/  LDGSTS.E.BYPASS.LTC128B.128 [R0+0x17c00], desc[UR50][R2.64+0x80], !P0 ;  /* 0x17c0008002007fae */ /* 0x0003e2000c101d72 */
[----:B------:R-:W-:Y:S01]  /*d960*/  PLOP3.LUT P0, PT, PT, PT, PT, 0x80, 0x0 ;  /* 0x000000000000781c */ /* 0x000fe20003f0f070 */
[----:B------:R-:W-:-:S12]  /*d970*/  NOP ;  /* 0x0000000000007918 */ /* 0x000fd80000000000 */
.L_x_294:
        /* <DEDUP_REMOVED lines=11> */
.L_x_295:
[----:B------:R1:W-:Y:S01]  /*da30*/  SYNCS.ARRIVE.TRANS64.A1T0 RZ, [R6+URZ+0x38870], RZ ;  /* 0x038870ff06ff79a7 */ /* 0x0003e2000810003f */
[----:B------:R-:W-:Y:S05]  /*da40*/  @!P6 BRA `(.L_x_296) ;  /* 0x000000000004e947 */ /* 0x000fea0003800000 */
[----:B------:R-:W-:Y:S01]  /*da50*/  BPT.TRAP 0x1 ;  /* 0x000000040000795c */ /* 0x000fe20000300000 */
.L_x_296:
[----:B------:R-:W2:Y:S01]  /*da60*/  SYNCS.PHASECHK.TRANS64.TRYWAIT P0, [R6+URZ+0x38840], R24 ;  /* 0x03884018060075a7 */ /* 0x000ea2000800017f */
[----:B------:R-:W-:Y:S04]  /*da70*/  BSSY B0, `(.L_x_297) ;  /* 0x0000002000007945 */ /* 0x000fe80003800000 */
[----:B--2---:R-:W-:Y:S05]  /*da80*/  @!P0 BRA `(.L_x_298) ;  /* 0x0000005000588947 */ /* 0x004fea0003800000 */
.L_x_389:
[----:B------:R-:W-:Y:S05]  /*da90*/  BSYNC B0 ;  /* 0x0000000000007941 */ /* 0x000fea0003800000 */
.L_x_297:
[----:B------:R-:W-:Y:S01]  /*daa0*/  ULDC.64 UR4, c[0x0][0x300] ;  /* 0x0000c00000047ab9 */ /* 0x000fe20000000a00 */
[----:B------:R-:W3:Y:S01]  /*dab0*/  LDC R20, c[0x0][0x2f4] ;  /* 0x0000bd00ff147b82 */ /* 0x000ee20000000800 */
[----:B------:R-:W-:Y:S01]  /*dac0*/  IMAD R10, R10, UR4, RZ ;  /* 0x000000040a0a7c24 */ /* 0x000fe2000f8e02ff */
[----:B------:R-:W-:Y:S01]  /*dad0*/  ULDC.64 UR6, c[0x0][0x2e8] ;  /* 0x0000ba0000067ab9 */ /* 0x000fe20000000a00 */
[----:B------:R-:W-:Y:S01]  /*dae0*/  IMAD.WIDE.U32 R2, R5, UR4, RZ ;  /* 0x0000000405027c25 */ /* 0x000fe2000f8e00ff */
[----:B------:R-:W-:-:S03]  /*daf0*/  LOP3.LUT R8, R28, 0x80, RZ, 0xfc, !PT ;  /* 0x000000801c087812 */ /* 0x000fc600078efcff */
        /* <DEDUP_REMOVED lines=10> */
[----:B------:R-:W-:Y:S01]  /*dba0*/  UMOV UR4, 0xffffffff ;  /* 0xffffffff00047882 */ /* 0x000fe20000000000 */
[----:B---3--:R-:W-:Y:S02]  /*dbb0*/  ISETP.GE.AND P1, PT, R8, R20, PT ;  /* 0x000000140800720c */ /* 0x008fe40003f26270 */
[----:B------:R-:W-:Y:S01]  /*dbc0*/  IMAD R5, R18, UR5, R5 ;  /* 0x0000000512057c24 */ /* 0x000fe2000f8e0205 */
[----:B------:R-:W-:-:S04]  /*dbd0*/  IADD3 R4, P0, R2, UR6, RZ ;  /* 0x0000000602047c10 */ /* 0x000fc8000ff1e0ff */
[----:B------:R-:W-:Y:S01]  /*dbe0*/  IADD3.X R5, R3, UR7, R5, P0, !PT ;  /* 0x0000000703057c10 */ /* 0x000fe200087fe405 */
[----:B------:R-:W-:Y:S08]  /*dbf0*/  BRA.DIV UR4, `(.L_x_299) ;  /* 0x0000005204107947 */ /* 0x000ff0000b800000 */
[----:B------:R-:W3:Y:S01]  /*dc00*/  SHFL.IDX PT, R3, R4, RZ, 0x181f ;  /* 0x00181fff04037589 */ /* 0x000ee200000e0000 */
[----:B------:R-:W-:Y:S02]  /*dc10*/  P2R R9, PR, RZ, 0x10 ;  /* 0x00000010ff097803 */ /* 0x000fe40000000000 */
[C---:B------:R-:W-:Y:S01]  /*dc20*/  LOP3.LUT P4, RZ, R29.reuse, 0x80, RZ, 0xc0, !PT ;  /* 0x000000801dff7812 */ /* 0x040fe2000788c0ff */
[----:B------:R-:W4:Y:S01]  /*dc30*/  SHFL.IDX PT, R2, R5, RZ, 0x181f ;  /* 0x00181fff05027589 */ /* 0x000f2200000e0000 */
[----:B------:R-:W-:Y:S02]  /*dc40*/  ISETP.GE.AND P6, PT, R28, R20, PT ;  /* 0x000000141c00720c */ /* 0x000fe40003fc6270 */
[----:B------:R-:W-:Y:S01]  /*dc50*/  P2R R8, PR, RZ, 0x8 ;  /* 0x00000008ff087803 */ /* 0x000fe20000000000 */
[----:B------:R-:W5:Y:S01]  /*dc60*/  SHFL.IDX PT, R14, R4, 0x1, 0x181f ;  /* 0x00381f00040e7f89 */ /* 0x000f6200000e0000 */
[----:B------:R-:W-:Y:S02]  /*dc70*/  LOP3.LUT P3, RZ, R29, 0x20, RZ, 0xc0, !PT ;  /* 0x000000201dff7812 */ /* 0x000fe4000786c0ff */
[----:B------:R-:W-:-:S02]  /*dc80*/  P2R R7, PR, RZ, 0x4 ;  /* 0x00000004ff077803 */ /* 0x000fc40000000000 */
[----:B------:R-:W-:-:S03]  /*dc90*/  LOP3.LUT P2, RZ, R29, 0x10, RZ, 0xc0, !PT ;  /* 0x000000101dff7812 */ /* 0x000fc6000784c0ff */
[----:B---3--:R-:W-:-:S05]  /*dca0*/  @P4 IADD3 R3, P0, R28, R3, RZ ;  /* 0x000000031c034210 */ /* 0x008fca0007f1e0ff */
[----:B----4-:R-:W-:-:S05]  /*dcb0*/  @P4 IMAD.X R2, RZ, RZ, R2, P0 ;  /* 0x000000ffff024224 */ /* 0x010fca00000e0602 */
[----:B------:R-:W-:-:S04]  /*dcc0*/  @P4 LOP3.LUT R3, R3, R2, RZ, 0x3c, !PT ;  /* 0x0000000203034212 */ /* 0x000fc800078e3cff */
[----:B------:R-:W-:-:S04]  /*dcd0*/  @P4 LOP3.LUT R2, R3, R2, RZ, 0x3c, !PT ;  /* 0x0000000203024212 */ /* 0x000fc800078e3cff */
[----:B------:R-:W-:-:S05]  /*dce0*/  @P4 LOP3.LUT R3, R3, R2, RZ, 0x3c, !PT ;  /* 0x0000000203034212 */ /* 0x000fca00078e3cff */
[----:B------:R-:W-:Y:S04]  /*dcf0*/  @P4 LDGSTS.E.BYPASS.LTC128B.128 [R0+0x28400], desc[UR50][R2.64], !P6 ;  /* 0x2840000002004fae */ /* 0x000fe8000f101d72 */
[----:B------:R3:W-:Y:S01]  /*dd00*/  @P4 LDGSTS.E.BYPASS.LTC128B.128 [R0+0x2c400], desc[UR50][R2.64+0x80], !P1 ;  /* 0x2c40008002004fae */ /* 0x0007e2000c901d72 */
[----:B------:R-:W-:Y:S02]  /*dd10*/  ISETP.NE.AND P4, PT, R9, RZ, PT ;  /* 0x000000ff0900720c */ /* 0x000fe40003f85270 */
[C---:B-----5:R-:W-:Y:S02]  /*dd20*/  @P3 IADD3 R9, P0, R28.reuse, R14, RZ ;  /* 0x0000000e1c093210 */ /* 0x060fe40007f1e0ff */
[----:B------:R-:W-:Y:S04]  /*dd30*/  SHFL.IDX PT, R14, R4, 0x2, 0x181f ;  /* 0x00581f00040e7f89 */ /* 0x000fe800000e0000 */
[----:B---3--:R-:W3:Y:S02]  /*dd40*/  SHFL.IDX PT, R2, R5, 0x1, 0x181f ;  /* 0x00381f0005027f89 */ /* 0x008ee400000e0000 */
[----:B---3--:R-:W-:Y:S01]  /*dd50*/  @P3 IMAD.X R10, RZ, RZ, R2, P0 ;  /* 0x000000ffff0a3224 */ /* 0x008fe200000e0602 */
[----:B------:R-:W-:Y:S01]  /*dd60*/  @P2 IADD3 R14, P0, R28, R14, RZ ;  /* 0x0000000e1c0e2210 */ /* 0x000fe20007f1e0ff */
[----:B------:R-:W-:-:S02]  /*dd70*/  @P3 IMAD.MOV.U32 R2, RZ, RZ, R9 ;  /* 0x000000ffff023224 */ /* 0x000fc400078e0009 */
[----:B------:R-:W-:-:S05]  /*dd80*/  @P3 IMAD.MOV.U32 R3, RZ, RZ, R10 ;  /* 0x000000ffff033224 */ /* 0x000fca00078e000a */
[----:B------:R-:W-:Y:S04]  /*dd90*/  @P3 LDGSTS.E.BYPASS.LTC128B.128 [R0+0x28c00], desc[UR50][R2.64], !P6 ;  /* 0x28c0000002003fae */ /* 0x000fe8000f101d72 */
[----:B------:R3:W-:Y:S01]  /*dda0*/  @P3 LDGSTS.E.BYPASS.LTC128B.128 [R0+0x2cc00], desc[UR50][R2.64+0x80], !P1 ;  /* 0x2cc0008002003fae */ /* 0x0007e2000c901d72 */
[----:B------:R-:W-:-:S03]  /*ddb0*/  ISETP.NE.AND P3, PT, R8, RZ, PT ;  /* 0x000000ff0800720c */ /* 0x000fc60003f65270 */
[----:B---3--:R-:W3:Y:S02]  /*ddc0*/  SHFL.IDX PT, R2, R5, 0x2, 0x181f ;  /* 0x00581f0005027f89 */ /* 0x008ee400000e0000 */
[----:B---3--:R-:W-:Y:S02]  /*ddd0*/  @P2 IMAD.X R9, RZ, RZ, R2, P0 ;  /* 0x000000ffff092224 */ /* 0x008fe400000e0602 */
[----:B------:R-:W-:Y:S02]  /*dde0*/  @P2 IMAD.MOV.U32 R2, RZ, RZ, R14 ;  /* 0x000000ffff022224 */ /* 0x000fe400078e000e */
[----:B------:R-:W-:Y:S01]  /*ddf0*/  @P2 IMAD.MOV.U32 R3, RZ, RZ, R9 ;  /* 0x000000ffff032224 */ /* 0x000fe200078e0009 */
[----:B------:R-:W3:Y:S04]  /*de00*/  SHFL.IDX PT, R14, R4, 0x3, 0x181f ;  /* 0x00781f00040e7f89 */ /* 0x000ee800000e0000 */
[----:B------:R-:W-:Y:S04]  /*de10*/  @P2 LDGSTS.E.BYPASS.LTC128B.128 [R0+0x29400], desc[UR50][R2.64], !P6 ;  /* 0x2940000002002fae */ /* 0x000fe8000f101d72 */
[----:B------:R4:W-:Y:S01]  /*de20*/  @P2 LDGSTS.E.BYPASS.LTC128B.128 [R0+0x2d400], desc[UR50][R2.64+0x80], !P1 ;  /* 0x2d40008002002fae */ /* 0x0009e2000c901d72 */
[----:B------:R-:W-:-:S03]  /*de30*/  ISETP.NE.AND P2, PT, R7, RZ, PT ;  /* 0x000000ff0700720c */ /* 0x000fc60003f45270 */
[----:B----4-:R-:W4:Y:S01]  /*de40*/  SHFL.IDX PT, R2, R5, 0x3, 0x181f ;  /* 0x00781f0005027f89 */ /* 0x010f2200000e0000 */
[----:B---3--:R-:W-:-:S05]  /*de50*/  @P5 IADD3 R14, P0, R28, R14, RZ ;  /* 0x0000000e1c0e5210 */ /* 0x008fca0007f1e0ff */
[----:B----4-:R-:W-:Y:S02]  /*de60*/  @P5 IMAD.X R7, RZ, RZ, R2, P0 ;  /* 0x000000ffff075224 */ /* 0x010fe400000e0602 */
[----:B------:R-:W-:Y:S02]  /*de70*/  @P5 IMAD.MOV.U32 R2, RZ, RZ, R14 ;  /* 0x000000ffff025224 */ /* 0x000fe400078e000e */
[----:B------:R-:W-:Y:S01]  /*de80*/  @P5 IMAD.MOV.U32 R3, RZ, RZ, R7 ;  /* 0x000000ffff035224 */ /* 0x000fe200078e0007 */
[----:B------:R-:W3:Y:S04]  /*de90*/  SHFL.IDX PT, R14, R4, 0x4, 0x181f ;  /* 0x00981f00040e7f89 */ /* 0x000ee800000e0000 */
[----:B------:R-:W-:Y:S04]  /*dea0*/  @P5 LDGSTS.E.BYPASS.LTC128B.128 [R0+0x29c00], desc[UR50][R2.64], !P6 ;  /* 0x29c0000002005fae */ /* 0x000fe8000f101d72 */
[----:B------:R4:W-:Y:S04]  /*deb0*/  @P5 LDGSTS.E.BYPASS.LTC128B.128 [R0+0x2dc00], desc[UR50][R2.64+0x80], !P1 ;  /* 0x2dc0008002005fae */ /* 0x0009e8000c901d72 */
        /* <DEDUP_REMOVED lines=17> */
[----:B---3--:R-:W-:-:S03]  /*dfd0*/  @P2 IADD3 R14, P0, R28, R14, RZ ;  /* 0x0000000e1c0e2210 */ /* 0x008fc60007f1e0ff */
[----:B------:R-:W3:Y:S02]  /*dfe0*/  SHFL.IDX PT, R5, R5, 0x7, 0x181f ;  /* 0x00f81f0005057f89 */ /* 0x000ee400000e0000 */
[----:B----4-:R-:W-:Y:S02]  /*dff0*/  @P2 IMAD.X R7, RZ, RZ, R2, P0 ;  /* 0x000000ffff072224 */ /* 0x010fe400000e0602 */
[----:B------:R-:W-:Y:S02]  /*e000*/  @P2 IMAD.MOV.U32 R2, RZ, RZ, R14 ;  /* 0x000000ffff022224 */ /* 0x000fe400078e000e */
[----:B------:R-:W-:Y:S01]  /*e010*/  @P2 IMAD.MOV.U32 R3, RZ, RZ, R7 ;  /* 0x000000ffff032224 */ /* 0x000fe200078e0007 */
[----:B------:R4:W0:Y:S04]  /*e020*/  SHFL.IDX PT, R14, R4, 0x7, 0x181f ;  /* 0x00f81f00040e7f89 */ /* 0x00082800000e0000 */
[----:B------:R4:W-:Y:S04]  /*e030*/  @P2 LDGSTS.E.BYPASS.LTC128B.128 [R0+0x2b400], desc[UR50][R2.64], !P6 ;  /* 0x2b40000002002fae */ /* 0x0009e8000f101d72 */
[----:B---3--:R4:W-:Y:S02]  /*e040*/  @P2 LDGSTS.E.BYPASS.LTC128B.128 [R0+0x2f400], desc[UR50][R2.64+0x80], !P1 ;  /* 0x2f40008002002fae */ /* 0x0089e4000c901d72 */
.L_x_407:
[----:B------:R-:W-:Y:S02]  /*e050*/  LOP3.LUT P2, RZ, R29, 0x40, RZ, 0xc0, !PT ;  /* 0x000000401dff7812 */ /* 0x000fe4000784c0ff */
[----:B------:R-:W-:-:S11]  /*e060*/  ISETP.GE.AND P3, PT, R28, R20, PT ;  /* 0x000000141c00720c */ /* 0x000fd60003f66270 */
[----:B0---4-:R-:W-:-:S05]  /*e070*/  @P2 IADD3 R2, P0, R28, R14, RZ ;  /* 0x0000000e1c022210 */ /* 0x011fca0007f1e0ff */
        /* <DEDUP_REMOVED lines=8> */
.L_x_300:
        /* <DEDUP_REMOVED lines=11> */
.L_x_301:
[----:B------:R0:W-:Y:S02]  /*e1b0*/  SYNCS.ARRIVE.TRANS64.A1T0 RZ, [R6+URZ+0x38830], RZ ;  /* 0x038830ff06ff79a7 */ /* 0x0001e4000810003f */
[----:B------:R-:W-:Y:S05]  /*e1c0*/  WARPSYNC.ALL ;  /* 0x0000000000007948 */ /* 0x000fea0003800000 */
[C---:B------:R-:W-:Y:S01]  /*e1d0*/  R2UR UR5, R19.reuse ;  /* 0x00000000130572ca */ /* 0x040fe200000e0000 */
[----:B------:R-:W-:Y:S01]  /*e1e0*/  VIADD R0, R22, 0x20400 ;  /* 0x0002040016007836 */ /* 0x000fe20000000000 */
[----:B------:R-:W-:Y:S01]  /*e1f0*/  R2UR UR38, R19 ;  /* 0x00000000132672ca */ /* 0x000fe200000e0000 */
[----:B------:R-:W-:Y:S01]  /*e200*/  ULDC.64 UR6, c[0x0][0x298] ;  /* 0x0000a60000067ab9 */ /* 0x000fe20000000a00 */
[----:B------:R-:W-:Y:S01]  /*e210*/  UISETP.NE.AND UP0, UPT, UR47, URZ, UPT ;  /* 0x0000003f2f00728c */ /* 0x000fe2000bf05270 */
[----:B------:R-:W-:Y:S01]  /*e220*/  BSSY B6, `(.L_x_302) ;  /* 0x000001b000067945 */ /* 0x000fe20003800000 */
[----:B------:R-:W-:Y:S01]  /*e230*/  BAR.SYNC.DEFER_BLOCKING 0x8, 0x180 ;  /* 0x0206000000007b1d */ /* 0x000fe20000010000 */
[----:B------:R-:W-:Y:S01]  /*e240*/  LOP3.LUT P0, RZ, R0, 0x3ff, RZ, 0xc0, !PT ;  /* 0x000003ff00ff7812 */ /* 0x000fe2000780c0ff */
[----:B------:R-:W-:-:S02]  /*e250*/  USEL UR44, UR44, URZ, !UP0 ;  /* 0x0000003f2c2c7287 */ /* 0x000fc4000c000000 */
[----:B------:R-:W-:-:S03]  /*e260*/  USEL UR45, UR45, URZ, !UP0 ;  /* 0x0000003f2d2d7287 */ /* 0x000fc6000c000000 */
[----:B------:R-:W-:Y:S02]  /*e270*/  USHF.R.S32.HI UR4, URZ, 0x1f, UR5 ;  /* 0x0000001f3f047899 */ /* 0x000fe40008011405 */
[----:B------:R-:W-:Y:S02]  /*e280*/  UIMAD.WIDE.U32 UR38, UR38, UR6, URZ ;  /* 0x00000006262672a5 */ /* 0x000fe4000f8e003f */
[----:B------:R-:W-:-:S04]  /*e290*/  UIMAD UR4, UR4, UR6, URZ ;  /* 0x00000006040472a4 */ /* 0x000fc8000f8e023f */
[----:B------:R-:W-:-:S04]  /*e2a0*/  UIMAD UR4, UR5, UR7, UR4 ;  /* 0x00000007050472a4 */ /* 0x000fc8000f8e0204 */
[----:B------:R-:W-:Y:S01]  /*e2b0*/  UIADD3 UR47, UR39, UR4, URZ ;  /* 0x00000004272f7290 */ /* 0x000fe2000fffe03f */
[----:B------:R-:W-:Y:S11]  /*e2c0*/  @!P0 BRA `(.L_x_303) ;  /* 0x0000000000408947 */ /* 0x000ff60003800000 */
[----:B------:R-:W-:Y:S01]  /*e2d0*/  MOV R2, 0x0 ;  /* 0x0000000000027802 */ /* 0x000fe20000000f00 */
[----:B------:R-:W-:Y:S01]  /*e2e0*/  ULDC.64 UR6, c[0x4][0xc0] ;  /* 0x0100300000067ab9 */ /* 0x000fe20000000a00 */
[----:B------:R-:W-:Y:S01]  /*e2f0*/  ULDC.64 UR8, c[0x4][0xc8] ;  /* 0x0100320000087ab9 */ /* 0x000fe20000000a00 */
[----:B------:R-:W-:Y:S01]  /*e300*/  ULDC.64 UR4, c[0x4][0x28] ;  /* 0x01000a0000047ab9 */ /* 0x000fe20000000a00 */
[----:B------:R-:W-:Y:S02]  /*e310*/  IMAD.U32 R4, RZ, RZ, UR6 ;  /* 0x00000006ff047e24 */ /* 0x000fe4000f8e00ff */
[----:B------:R-:W3:Y:S01]  /*e320*/  LDC.64 R2, c[0x4][R2] ;  /* 0x0100000002027b82 */ /* 0x000ee20000000a00 */
[----:B------:R-:W-:Y:S02]  /*e330*/  IMAD.U32 R5, RZ, RZ, UR7 ;  /* 0x00000007ff057e24 */ /* 0x000fe4000f8e00ff */
[----:B012---:R-:W-:Y:S02]  /*e340*/  IMAD.U32 R6, RZ, RZ, UR8 ;  /* 0x00000008ff067e24 */ /* 0x007fe4000f8e00ff */
[----:B------:R-:W-:-:S02]  /*e350*/  IMAD.U32 R7, RZ, RZ, UR9 ;  /* 0x00000009ff077e24 */ /* 0x000fc4000f8e00ff */
[----:B------:R-:W-:Y:S02]  /*e360*/  IMAD.U32 R10, RZ, RZ, UR4 ;  /* 0x00000004ff0a7e24 */ /* 0x000fe4000f8e00ff */
[----:B------:R-:W-:Y:S02]  /*e370*/  IMAD.U32 R11, RZ, RZ, UR5 ;  /* 0x00000005ff0b7e24 */ /* 0x000fe4000f8e00ff */
[----:B------:R-:W-:Y:S02]  /*e380*/  IMAD.MOV.U32 R8, RZ, RZ, 0x70 ;  /* 0x00000070ff087424 */ /* 0x000fe400078e00ff */
[----:B------:R-:W-:Y:S02]  /*e390*/  IMAD.MOV.U32 R12, RZ, RZ, 0x1 ;  /* 0x00000001ff0c7424 */ /* 0x000fe400078e00ff */
[----:B------:R-:W-:-:S07]  /*e3a0*/  IMAD.MOV.U32 R13, RZ, RZ, RZ ;  /* 0x000000ffff0d7224 */ /* 0x000fce00078e00ff */
[----:B------:R-:W-:-:S07]  /*e3b0*/  LEPC R20, `(.L_x_303) ;  /* 0x000000001014794e */ /* 0x000fce0000000000 */
[----:B---3--:R-:W-:Y:S05]  /*e3c0*/  CALL.ABS.NOINC R2 ;  /* 0x0000000002007343 */ /* 0x008fea0003c00000 */
.L_x_303:
[----:B------:R-:W-:Y:S05]  /*e3d0*/  BSYNC B6 ;  /* 0x0000000000067941 */ /* 0x000fea0003800000 */
.L_x_302:
[----:B------:R3:W5:Y:S01]  /*e3e0*/  LDL R10, [R1+0x8] ;  /* 0x00000800010a7983 */ /* 0x0007620000100800 */
[----:B------:R-:W4:Y:S01]  /*e3f0*/  LDC R5, c[0x0][0x448] ;  /* 0x00011200ff057b82 */ /* 0x000f220000000800 */
[----:B------:R-:W-:Y:S01]  /*e400*/  R2UR UR6, R32 ;  /* 0x00000000200672ca */ /* 0x000fe200000e0000 */
[----:B------:R-:W-:Y:S01]  /*e410*/  IMAD.SHL.U32 R4, R17, 0x80, RZ ;  /* 0x0000008011047824 */ /* 0x000fe200078e00ff */
[----:B------:R-:W0:Y:S01]  /*e420*/  S2R R2, SR_TID.X ;  /* 0x0000000000027919 */ /* 0x000e220000002100 */
[C---:B------:R-:W-:Y:S01]  /*e430*/  R2UR UR7, R18.reuse ;  /* 0x00000000120772ca */ /* 0x040fe200000e0000 */
[----:B------:R-:W-:Y:S01]  /*e440*/  ULDC.64 UR8, c[0x0][0x2d8] ;  /* 0x0000b60000087ab9 */ /* 0x000fe20000000a00 */
[----:B----4-:R-:W-:Y:S02]  /*e450*/  ISETP.NE.AND P0, PT, R5, 0x1, PT ;  /* 0x000000010500780c */ /* 0x010fe40003f05270 */
[----:B------:R-:W-:Y:S02]  /*e460*/  R2UR UR10, R18 ;  /* 0x00000000120a72ca */ /* 0x000fe400000e0000 */
[C---:B0-----:R-:W-:Y:S01]  /*e470*/  LOP3.LUT R19, R2.reuse, 0x7f, RZ, 0xc0, !PT ;  /* 0x0000007f02137812 */ /* 0x041fe200078ec0ff */
[----:B------:R-:W-:-:S08]  /*e480*/  IMAD.SHL.U32 R2, R2, 0x10, RZ ;  /* 0x0000001002027824 */ /* 0x000fd000078e00ff */
[----:B------:R-:W0:Y:S01]  /*e490*/  @P0 LDC R3, c[0x0][0x44c] ;  /* 0x00011300ff030b82 */ /* 0x000e220000000800 */
[----:B------:R-:W-:-:S04]  /*e4a0*/  SHF.R.U32.HI R19, RZ, 0x3, R19 ;  /* 0x00000003ff137819 */ /* 0x000fc80000011613 */
[----:B------:R-:W-:-:S03]  /*e4b0*/  LOP3.LUT R2, R19, 0x70, R2, 0xf8, !PT ;  /* 0x0000007013027812 */ /* 0x000fc600078ef802 */
[----:B-12---:R-:W1:Y:S01]  /*e4c0*/  @P0 LDC R6, c[0x0][0x450] ;  /* 0x00011400ff060b82 */ /* 0x006e620000000800 */
[----:B------:R-:W-:Y:S01]  /*e4d0*/  UIMAD UR6, UR6, UR8, URZ ;  /* 0x00000008060672a4 */ /* 0x000fe2000f8e023f */
[----:B------:R-:W-:Y:S01]  /*e4e0*/  LOP3.LUT R0, R2, R4, RZ, 0xfc, !PT ;  /* 0x0000000402007212 */ /* 0x000fe200078efcff */
[----:B------:R-:W-:Y:S01]  /*e4f0*/  UMOV UR4, UR38 ;  /* 0x0000002600047c82 */ /* 0x000fe20008000000 */
[----:B------:R-:W-:Y:S01]  /*e500*/  UMOV UR5, UR47 ;  /* 0x0000002f00057c82 */ /* 0x000fe20008000000 */
[----:B------:R-:W-:Y:S02]  /*e510*/  UIMAD UR6, UR10, UR9, UR6 ;  /* 0x000000090a0672a4 */ /* 0x000fe4000f8e0206 */
[----:B------:R-:W-:Y:S01]  /*e520*/  UIMAD.WIDE.U32 UR4, UR7, UR8, UR4 ;  /* 0x00000008070472a5 */ /* 0x000fe2000f8e0004 */
[----:B------:R-:W-:Y:S02]  /*e530*/  IMAD.MOV.U32 R2, RZ, RZ, R0 ;  /* 0x000000ffff027224 */ /* 0x000fe400078e0000 */
[----:B------:R-:W-:Y:S01]  /*e540*/  ULDC.64 UR8, c[0x0][0x2e0] ;  /* 0x0000b80000087ab9 */ /* 0x000fe20000000a00 */
[----:B------:R-:W-:Y:S01]  /*e550*/  UIADD3 UR5, UR5, UR6, URZ ;  /* 0x0000000605057290 */ /* 0x000fe2000fffe03f */
[----:B0-----:R-:W-:Y:S01]  /*e560*/  @P0 IMAD.HI.U32 R3, R0, R3, RZ ;  /* 0x0000000300030227 */ /* 0x001fe200078e00ff */
[----:B------:R-:W-:Y:S01]  /*e570*/  UIMAD UR6, UR45, UR8, URZ ;  /* 0x000000082d0672a4 */ /* 0x000fe2000f8e023f */
[----:B------:R-:W0:Y:S01]  /*e580*/  S2R R8, SR_TID.X ;  /* 0x0000000000087919 */ /* 0x000e220000002100 */
[----:B------:R-:W-:-:S02]  /*e590*/  UIMAD.WIDE.U32 UR4, UR44, UR8, UR4 ;  /* 0x000000082c0472a5 */ /* 0x000fc4000f8e0004 */
        /* <DEDUP_REMOVED lines=17> */
[----:B------:R-:W-:Y:S01]  /*e6b0*/  ULDC.64 UR4, c[0x0][0x280] ;  /* 0x0000a00000047ab9 */ /* 0x000fe20000000a00 */
[----:B------:R-:W-:Y:S02]  /*e6c0*/  LOP3.LUT R12, R28, 0x80, RZ, 0xfc, !PT ;  /* 0x000000801c0c7812 */ /* 0x000fe400078efcff */
[----:B------:R-:W-:Y:S01]  /*e6d0*/  IADD3 R0, P0, R2, UR4, RZ ;  /* 0x0000000402007c10 */ /* 0x000fe2000ff1e0ff */
[----:B------:R-:W-:Y:S02]  /*e6e0*/  ULDC UR4, c[0x0][0x2b8] ;  /* 0x0000ae0000047ab9 */ /* 0x000fe40000000800 */
[----:B------:R-:W-:Y:S02]  /*e6f0*/  ISETP.GE.AND P1, PT, R12, UR4, PT ;  /* 0x000000040c007c0c */ /* 0x000fe4000bf26270 */
[----:B------:R-:W-:Y:S02]  /*e700*/  IADD3.X R6, R3, UR5, R7, P0, !PT ;  /* 0x0000000503067c10 */ /* 0x000fe400087fe407 */
[----:B------:R-:W-:Y:S01]  /*e710*/  ISETP.GE.AND P0, PT, R28, UR4, PT ;  /* 0x000000041c007c0c */ /* 0x000fe2000bf06270 */
[----:B------:R-:W-:Y:S01]  /*e720*/  UMOV UR4, 0xffffffff ;  /* 0xffffffff00047882 */ /* 0x000fe20000000000 */
[----:B0-----:R-:W-:-:S04]  /*e730*/  LOP3.LUT R19, R8, 0x7f, RZ, 0xc0, !PT ;  /* 0x0000007f08137812 */ /* 0x001fc800078ec0ff */
[----:B------:R-:W-:Y:S01]  /*e740*/  SHF.R.U32.HI R17, RZ, 0x3, R19 ;  /* 0x00000003ff117819 */ /* 0x000fe20000011613 */
[----:B---3--:R-:W-:Y:S06]  /*e750*/  BRA.DIV UR4, `(.L_x_304) ;  /* 0x0000004e04c87947 */ /* 0x008fec000b800000 */
[----:B------:R-:W0:Y:S01]  /*e760*/  SHFL.IDX PT, R14, R0, RZ, 0x181f ;  /* 0x00181fff000e7589 */ /* 0x000e2200000e0000 */
[----:B------:R-:W-:Y:S02]  /*e770*/  IMAD R5, R5, UR41, RZ ;  /* 0x0000002905057c24 */ /* 0x000fe4000f8e02ff */
[----:B------:R-:W-:Y:S01]  /*e780*/  IMAD.IADD R4, R17, 0x1, R4 ;  /* 0x0000000111047824 */ /* 0x000fe200078e0204 */
[----:B------:R-:W1:Y:S03]  /*e790*/  SHFL.IDX PT, R2, R6, RZ, 0x181f ;  /* 0x00181fff06027589 */ /* 0x000e6600000e0000 */
[C---:B------:R-:W-:Y:S01]  /*e7a0*/  VIADD R8, R4.reuse, 0x10 ;  /* 0x0000001004087836 */ /* 0x040fe20000000000 */
[----:B------:R-:W-:Y:S01]  /*e7b0*/  ISETP.GE.AND P2, PT, R4, R5, PT ;  /* 0x000000050400720c */ /* 0x000fe20003f46270 */
[----:B------:R-:W-:-:S12]  /*e7c0*/  SHFL.IDX PT, R7, R6, 0x1, 0x181f ;  /* 0x00381f0006077f89 */ /* 0x000fd800000e0000 */
[----:B0-----:R-:W-:-:S05]  /*e7d0*/  @!P2 IADD3 R14, P3, R28, R14, RZ ;  /* 0x0000000e1c0ea210 */ /* 0x001fca0007f7e0ff */
[----:B-1----:R-:W-:Y:S02]  /*e7e0*/  @!P2 IMAD.X R3, RZ, RZ, R2, P3 ;  /* 0x000000ffff03a224 */ /* 0x002fe400018e0602 */
[----:B------:R-:W-:Y:S02]  /*e7f0*/  @!P2 IMAD.MOV.U32 R2, RZ, RZ, R14 ;  /* 0x000000ffff02a224 */ /* 0x000fe400078e000e */
[----:B------:R-:W0:Y:S04]  /*e800*/  SHFL.IDX PT, R14, R0, 0x1, 0x181f ;  /* 0x00381f00000e7f89 */ /* 0x000e2800000e0000 */
[----:B-----5:R-:W-:Y:S04]  /*e810*/  @!P2 LDGSTS.E.BYPASS.LTC128B.128 [R10+0x20400], desc[UR50][R2.64], !P0 ;  /* 0x20400000020aafae */ /* 0x020fe8000c101d72 */
[----:B------:R1:W-:Y:S01]  /*e820*/  @!P2 LDGSTS.E.BYPASS.LTC128B.128 [R10+0x24400], desc[UR50][R2.64+0x80], !P1 ;  /* 0x24400080020aafae */ /* 0x0003e2000c901d72 */
[----:B------:R-:W-:Y:S01]  /*e830*/  ISETP.GE.AND P2, PT, R8, R5, PT ;  /* 0x000000050800720c */ /* 0x000fe20003f46270 */
[----:B------:R-:W-:-:S12]  /*e840*/  VIADD R8, R4, 0x20 ;  /* 0x0000002004087836 */ /* 0x000fd80000000000 */
[----:B0-----:R-:W-:-:S05]  /*e850*/  @!P2 IADD3 R14, P3, R28, R14, RZ ;  /* 0x0000000e1c0ea210 */ /* 0x001fca0007f7e0ff */
[----:B------:R-:W-:Y:S02]  /*e860*/  @!P2 IMAD.X R7, RZ, RZ, R7, P3 ;  /* 0x000000ffff07a224 */ /* 0x000fe400018e0607 */
[----:B-1----:R-:W-:Y:S02]  /*e870*/  @!P2 IMAD.MOV.U32 R2, RZ, RZ, R14 ;  /* 0x000000ffff02a224 */ /* 0x002fe400078e000e */
[----:B------:R-:W0:Y:S01]  /*e880*/  SHFL.IDX PT, R14, R0, 0x2, 0x181f ;  /* 0x00581f00000e7f89 */ /* 0x000e2200000e0000 */
[----:B------:R-:W-:-:S03]  /*e890*/  @!P2 IMAD.MOV.U32 R3, RZ, RZ, R7 ;  /* 0x000000ffff03a224 */ /* 0x000fc600078e0007 */
[----:B------:R-:W1:Y:S04]  /*e8a0*/  SHFL.IDX PT, R7, R6, 0x2, 0x181f ;  /* 0x00581f0006077f89 */ /* 0x000e6800000e0000 */
[----:B------:R-:W-:Y:S04]  /*e8b0*/  @!P2 LDGSTS.E.BYPASS.LTC128B.128 [R10+0x20c00], desc[UR50][R2.64], !P0 ;  /* 0x20c00000020aafae */ /* 0x000fe8000c101d72 */
[----:B------:R2:W-:Y:S01]  /*e8c0*/  @!P2 LDGSTS.E.BYPASS.LTC128B.128 [R10+0x24c00], desc[UR50][R2.64+0x80], !P1 ;  /* 0x24c00080020aafae */ /* 0x0005e2000c901d72 */
[----:B------:R-:W-:Y:S01]  /*e8d0*/  ISETP.GE.AND P2, PT, R8, R5, PT ;  /* 0x000000050800720c */ /* 0x000fe20003f46270 */
[----:B------:R-:W-:-:S12]  /*e8e0*/  VIADD R8, R4, 0x30 ;  /* 0x0000003004087836 */ /* 0x000fd80000000000 */
[----:B0-----:R-:W-:-:S05]  /*e8f0*/  @!P2 IADD3 R14, P3, R28, R14, RZ ;  /* 0x0000000e1c0ea210 */ /* 0x001fca0007f7e0ff */
[----:B-1----:R-:W-:Y:S02]  /*e900*/  @!P2 IMAD.X R7, RZ, RZ, R7, P3 ;  /* 0x000000ffff07a224 */ /* 0x002fe400018e0607 */
[----:B--2---:R-:W-:Y:S02]  /*e910*/  @!P2 IMAD.MOV.U32 R2, RZ, RZ, R14 ;  /* 0x000000ffff02a224 */ /* 0x004fe400078e000e */
        /* <DEDUP_REMOVED lines=35> */
[----:B------:R-:W-:-:S03]  /*eb50*/  ISETP.GE.AND P2, PT, R8, R5, PT ;  /* 0x000000050800720c */ /* 0x000fc60003f46270 */
[----:B------:R-:W3:Y:S10]  /*eb60*/  SHFL.IDX PT, R6, R6, 0x7, 0x181f ;  /* 0x00f81f0006067f89 */ /* 0x000ef400000e0000 */
[----:B0-----:R-:W-:-:S05]  /*eb70*/  @!P2 IADD3 R14, P3, R28, R14, RZ ;  /* 0x0000000e1c0ea210 */ /* 0x001fca0007f7e0ff */
[----:B-1----:R-:W-:Y:S02]  /*eb80*/  @!P2 IMAD.X R7, RZ, RZ, R7, P3 ;  /* 0x000000ffff07a224 */ /* 0x002fe400018e0607 */
[----:B--2---:R-:W-:Y:S02]  /*eb90*/  @!P2 IMAD.MOV.U32 R2, RZ, RZ, R14 ;  /* 0x000000ffff02a224 */ /* 0x004fe400078e000e */
[----:B------:R-:W-:Y:S01]  /*eba0*/  @!P2 IMAD.MOV.U32 R3, RZ, RZ, R7 ;  /* 0x000000ffff03a224 */ /* 0x000fe200078e0007 */
[----:B------:R0:W1:Y:S04]  /*ebb0*/  SHFL.IDX PT, R14, R0, 0x7, 0x181f ;  /* 0x00f81f00000e7f89 */ /* 0x00006800000e0000 */
[----:B------:R0:W-:Y:S04]  /*ebc0*/  @!P2 LDGSTS.E.BYPASS.LTC128B.128 [R10+0x23400], desc[UR50][R2.64], !P0 ;  /* 0x23400000020aafae */ /* 0x0001e8000c101d72 */
[----:B---3--:R0:W-:Y:S02]  /*ebd0*/  @!P2 LDGSTS.E.BYPASS.LTC128B.128 [R10+0x27400], desc[UR50][R2.64+0x80], !P1 ;  /* 0x27400080020aafae */ /* 0x0081e4000c901d72 */
.L_x_424:
[----:B------:R-:W-:Y:S01]  /*ebe0*/  VIADD R4, R4, 0x70 ;  /* 0x0000007004047836 */ /* 0x000fe20000000000 */
[----:B------:R-:W-:Y:S04]  /*ebf0*/  BSSY B0, `(.L_x_305) ;  /* 0x000000a000007945 */ /* 0x000fe80003800000 */
[----:B------:R-:W-:-:S13]  /*ec00*/  ISETP.GE.AND P2, PT, R4, R5, PT ;  /* 0x000000050400720c */ /* 0x000fda0003f46270 */
[----:B------:R-:W-:Y:S05]  /*ec10*/  @P2 BRA `(.L_x_306) ;  /* 0x00000000001c2947 */ /* 0x000fea0003800000 */
[----:B01----:R-:W-:-:S05]  /*ec20*/  IADD3 R2, P2, R28, R14, RZ ;  /* 0x0000000e1c027210 */ /* 0x003fca0007f5e0ff */
[----:B------:R-:W-:-:S05]  /*ec30*/  IMAD.X R3, RZ, RZ, R6, P2 ;  /* 0x000000ffff037224 */ /* 0x000fca00010e0606 */
[----:B------:R-:W-:Y:S01]  /*ec40*/  @!PT LDS RZ, [RZ] ;  /* 0x00000000fffff984 */ /* 0x000fe20000000800 */
[----:B------:R-:W-:Y:S01]  /*ec50*/  @!PT LDS RZ, [RZ] ;  /* 0x00000000fffff984 */ /* 0x000fe20000000800 */
[----:B------:R-:W-:Y:S01]  /*ec60*/  @!PT LDS RZ, [RZ] ;  /* 0x00000000fffff984 */ /* 0x000fe20000000800 */
[----:B------:R2:W-:Y:S04]  /*ec70*/  LDGSTS.E.BYPASS.LTC128B.128 [R10+0x23c00], desc[UR50][R2.64], !P0 ;  /* 0x23c00000020a7fae */ /* 0x0005e8000c101d72 */
[----:B------:R2:W-:Y:S02]  /*ec80*/  LDGSTS.E.BYPASS.LTC128B.128 [R10+0x27c00], desc[UR50][R2.64+0x80], !P1 ;  /* 0x27c00080020a7fae */ /* 0x0005e4000c901d72 */
.L_x_306:
[----:B------:R-:W-:Y:S05]  /*ec90*/  BSYNC B0 ;  /* 0x0000000000007941 */ /* 0x000fea0003800000 */
.L_x_305:
[----:B------:R-:W-:Y:S01]  /*eca0*/  NOP ;  /* 0x0000000000007918 */ /* 0x000fe20000000000 */
[----:B------:R-:W-:-:S13]  /*ecb0*/  PLOP3.LUT P0, PT, PT, PT, PT, 0x80, 0x0 ;  /* 0x000000000000781c */ /* 0x000fda0003f0f070 */
.L_x_307:
[----:B------:R-:W-:Y:S02]  /*ecc0*/  PLOP3.LUT P1, PT, P1, P0, PT, 0xa2, 0x0 ;  /* 0x000000000000781c */ /* 0x000fe40000f21472 */
[----:B------:R-:W-:-:S08]  /*ecd0*/  @P0 R2UR P1, UR4, R22 ;  /* 0x00000000160402ca */ /* 0x000fd00000020000 */
[----:B------:R-:W-:-:S05]  /*ece0*/  @P0 PLOP3.LUT P0, PT, P1, PT, PT, 0x80, 0x0 ;  /* 0x000000000000081c */ /* 0x000fca0000f0f070 */
[----:B------:R-:W-:Y:S01]  /*ecf0*/  @!P1 SYNCS.ARRIVE.TRANS64.RED.A0T1 RZ, [UR4+0x38800], RZ ;  /* 0x038800ffffff99a7 */ /* 0x000fe20008200404 */
[----:B------:R-:W-:Y:S07]  /*ed00*/  @!P1 ARRIVES.LDGSTSBAR.64.TRANSCNT [UR4+0x38800] ;  /* 0x03880000ff0099b0 */ /* 0x000fee0008000a84 */
[----:B------:R-:W-:Y:S05]  /*ed10*/  @P0 BRA.U.ANY `(.L_x_307) ;  /* 0xfffffffd00e80947 */ /* 0x000fea000393ffff */
[----:B0-2---:R-:W2:Y:S02]  /*ed20*/  LDL.LU R2, [R1+0xc] ;  /* 0x00000c0001027983 */ /* 0x005ea40000300800 */
[----:B--2---:R-:W-:-:S05]  /*ed30*/  VIADD R2, R2, 0x1 ;  /* 0x0000000102027836 */ /* 0x004fca0000000000 */
[----:B------:R0:W-:Y:S01]  /*ed40*/  STL [R1+0xc], R2 ;  /* 0x00000c0201007387 */ /* 0x0001e20000100800 */
[----:B------:R-:W-:-:S04]  /*ed50*/  LEA.HI R0, R2, R2, RZ, 0x1 ;  /* 0x0000000202007211 */ /* 0x000fc800078f08ff */
[----:B------:R-:W-:-:S05]  /*ed60*/  LOP3.LUT R0, R0, 0xfffffffe, RZ, 0xc0, !PT ;  /* 0xfffffffe00007812 */ /* 0x000fca00078ec0ff */
[----:B------:R-:W-:-:S05]  /*ed70*/  IMAD.IADD R0, R2, 0x1, -R0 ;  /* 0x0000000102007824 */ /* 0x000fca00078e0a00 */
[----:B------:R-:W-:Y:S01]  /*ed80*/  SHF.L.U32 R3, R0, 0x1f, RZ ;  /* 0x0000001f00037819 */ /* 0x000fe200000006ff */
[----:B------:R-:W-:Y:S01]  /*ed90*/  NOP ;  /* 0x0000000000007918 */ /* 0x000fe20000000000 */
[----:B------:R0:W-:Y:S01]  /*eda0*/  SYNCS.ARRIVE.TRANS64.A1T0 RZ, [R22+URZ+0x38800], RZ ;  /* 0x038800ff16ff79a7 */ /* 0x0001e2000810003f */
[----:B------:R-:W-:Y:S01]  /*edb0*/  BSSY B0, `(.L_x_308) ;  /* 0x0000003000007945 */ /* 0x000fe20003800000 */
[----:B------:R-:W2:Y:S03]  /*edc0*/  SYNCS.PHASECHK.TRANS64.TRYWAIT P0, [R22+URZ+0x38820], R3 ;  /* 0x03882003160075a7 */ /* 0x000ea6000800017f */
[----:B0-2---:R-:W-:Y:S05]  /*edd0*/  @!P0 BRA `(.L_x_309) ;  /* 0x0000005000a88947 */ /* 0x005fea0003800000 */
.L_x_425:
[----:B------:R-:W-:Y:S05]  /*ede0*/  BSYNC B0 ;  /* 0x0000000000007941 */ /* 0x000fea0003800000 */
.L_x_308:
[----:B------:R-:W-:-:S06]  /*edf0*/  UISETP.GE.AND UP0, UPT, UR42, 0x81, UPT ;  /* 0x000000812a00788c */ /* 0x000fcc000bf06270 */
[----:B------:R-:W-:-:S13]  /*ee00*/  PLOP3.LUT P0, PT, PT, PT, UP0, 0x80, 0x0 ;  /* 0x000000000000781c */ /* 0x000fda0003f0f008 */
[----:B------:R-:W-:Y:S05]  /*ee10*/  @!P0 BRA `(.L_x_310) ;  /* 0x0000001400f08947 */ /* 0x000fea0003800000 */
[----:B------:R-:W-:Y:S01]  /*ee20*/  UIADD3 UR4, UR43, -0x2, URZ ;  /* 0xfffffffe2b047890 */ /* 0x000fe2000fffe03f */
[----:B------:R-:W-:Y:S02]  /*ee30*/  IMAD.MOV.U32 R10, RZ, RZ, R30 ;  /* 0x000000ffff0a7224 */ /* 0x000fe400078e001e */
[----:B------:R-:W-:-:S03]  /*ee40*/  IMAD.MOV.U32 R9, RZ, RZ, R23 ;  /* 0x000000ffff097224 */ /* 0x000fc600078e0017 */
[----:B------:R-:W-:-:S07]  /*ee50*/  IMAD.U32 R21, RZ, RZ, UR4 ;  /* 0x00000004ff157e24 */ /* 0x000fce000f8e00ff */
.L_x_330:
[----:B0-----:R-:W0:Y:S01]  /*ee60*/  LDC R3, c[0x0][0x430] ;  /* 0x00010c00ff037b82 */ /* 0x001e220000000800 */
[----:B--2---:R-:W2:Y:S01]  /*ee70*/  S2R R0, SR_TID.X ;  /* 0x0000000000007919 */ /* 0x004ea20000002100 */
[----:B------:R-:W-:Y:S05]  /*ee80*/  YIELD ;  /* 0x0000000000007946 */ /* 0x000fea0003800000 */
[----:B------:R-:W-:Y:S01]  /*ee90*/  ULDC.64 UR4, c[0x0][0x428] ;  /* 0x00010a0000047ab9 */ /* 0x000fe20000000a00 */
[----:B0-----:R-:W-:Y:S02]  /*eea0*/  ISETP.NE.AND P0, PT, R3, 0x1, PT ;  /* 0x000000010300780c */ /* 0x001fe40003f05270 */
[----:B--2---:R-:W-:-:S11]  /*eeb0*/  LOP3.LUT R0, R0, 0x7f, RZ, 0xc0, !PT ;  /* 0x0000007f00007812 */ /* 0x004fd600078ec0ff */
[----:B------:R-:W0:Y:S01]  /*eec0*/  @P0 LDC R5, c[0x0][0x434] ;  /* 0x00010d00ff050b82 */ /* 0x000e220000000800 */
[----:B------:R-:W-:-:S05]  /*eed0*/  SHF.R.U32.HI R0, RZ, 0x3, R0 ;  /* 0x00000003ff007819 */ /* 0x000fca0000011600 */
[----:B------:R-:W-:Y:S02]  /*eee0*/  IMAD R3, R21, 0x80, R0 ;  /* 0x0000008015037824 */ /* 0x000fe400078e0200 */
[----:B------:R-:W2:Y:S03]  /*eef0*/  @P0 LDC R11, c[0x0][0x438] ;  /* 0x00010e00ff0b0b82 */ /* 0x000ea60000000800 */
[----:B------:R-:W-:-:S05]  /*ef00*/  IADD3 R6, R28, UR36, R3 ;  /* 0x000000241c067c10 */ /* 0x000fca000fffe003 */
[----:B------:R-:W-:Y:S02]  /*ef10*/  IMAD.MOV.U32 R7, RZ, RZ, R6 ;  /* 0x000000ffff077224 */ /* 0x000fe400078e0006 */
[----:B0-----:R-:W-:-:S05]  /*ef20*/  @P0 IMAD.HI.U32 R0, R6, R5, RZ ;  /* 0x0000000506000227 */ /* 0x001fca00078e00ff */
[----:B--2---:R-:W-:Y:S01]  /*ef30*/  @P0 SHF.R.U32.HI R7, RZ, R11, R0 ;  /* 0x0000000bff070219 */ /* 0x004fe20000011600 */
        /* <DEDUP_REMOVED lines=13> */
[----:B------:R-:W-:Y:S01]  /*f010*/  VIADD R23, R9, 0x1 ;  /* 0x0000000109177836 */ /* 0x000fe20000000000 */
[C---:B------:R-:W-:Y:S01]  /*f020*/  ISETP.GT.AND P1, PT, R21.reuse, RZ, PT ;  /* 0x000000ff1500720c */ /* 0x040fe20003f24270 */
[----:B------:R-:W-:Y:S02]  /*f030*/  IMAD.MOV R3, RZ, RZ, -R7 ;  /* 0x000000ffff037224 */ /* 0x000fe400078e0a07 */
[----:B------:R-:W-:Y:S01]  /*f040*/  VIADD R21, R21, 0xffffffff ;  /* 0xffffffff15157836 */ /* 0x000fe20000000000 */
[----:B------:R-:W-:Y:S01]  /*f050*/  ISETP.NE.AND P0, PT, R23, 0x2, PT ;  /* 0x000000021700780c */ /* 0x000fe20003f05270 */
[----:B------:R-:W-:-:S03]  /*f060*/  IMAD R6, R3, UR4, R6 ;  /* 0x0000000403067c24 */ /* 0x000fc6000f8e0206 */
[----:B------:R-:W-:Y:S02]  /*f070*/  SEL R3, RZ, 0x1, P0 ;  /* 0x00000001ff037807 */ /* 0x000fe40000000000 */
[----:B------:R-:W-:Y:S02]  /*f080*/  SEL R23, R23, RZ, P0 ;  /* 0x000000ff17177207 */ /* 0x000fe40000000000 */
[----:B------:R-:W-:Y:S02]  /*f090*/  LOP3.LUT R30, R10, R3, RZ, 0x3c, !PT ;  /* 0x000000030a1e7212 */ /* 0x000fe400078e3cff */
[----:B--2---:R-:W-:Y:S01]  /*f0a0*/  SHF.R.S32.HI R19, RZ, 0x1f, R5 ;  /* 0x0000001fff137819 */ /* 0x004fe20000011405 */
[----:B------:R-:W-:Y:S06]  /*f0b0*/  @!P2 BRA `(.L_x_311) ;  /* 0x000000000004a947 */ /* 0x000fec0003800000 */
[----:B------:R-:W-:Y:S01]  /*f0c0*/  BPT.TRAP 0x1 ;  /* 0x000000040000795c */ /* 0x000fe20000300000 */
.L_x_311:
[----:B------:R-:W-:Y:S01]  /*f0d0*/  IMAD R0, R23, 0x8, R22 ;  /* 0x0000000817007824 */ /* 0x000fe200078e0216 */
[----:B------:R-:W-:Y:S01]  /*f0e0*/  SHF.L.U32 R20, R30, 0x1f, RZ ;  /* 0x0000001f1e147819 */ /* 0x000fe200000006ff */
[----:B------:R-:W-:Y:S01]  /*f0f0*/  BSSY B0, `(.L_x_312) ;  /* 0x0000004000007945 */ /* 0x000fe20003800000 */
[----:B------:R-:W-:Y:S02]  /*f100*/  SHF.R.S32.HI R17, RZ, 0x1f, R6 ;  /* 0x0000001fff117819 */ /* 0x000fe40000011406 */
[----:B------:R-:W0:Y:S02]  /*f110*/  SYNCS.PHASECHK.TRANS64.TRYWAIT P0, [R0+URZ+0x38880], R20 ;  /* 0x03888014000075a7 */ /* 0x000e24000800017f */
[----:B0-----:R-:W-:Y:S05]  /*f120*/  @!P0 BRA `(.L_x_313) ;  /* 0x0000004c00e88947 */ /* 0x001fea0003800000 */
.L_x_426:
[----:B------:R-:W-:Y:S05]  /*f130*/  BSYNC B0 ;  /* 0x0000000000007941 */ /* 0x000fea0003800000 */
.L_x_312:
[----:B------:R-:W-:Y:S01]  /*f140*/  ULDC.64 UR4, c[0x0][0x328] ;  /* 0x0000ca0000047ab9 */ /* 0x000fe20000000a00 */
[----:B------:R-:W2:Y:S01]  /*f150*/  LDC R11, c[0x0][0x2f4] ;  /* 0x0000bd00ff0b7b82 */ /* 0x000ea20000000800 */
[----:B------:R-:W-:Y:S01]  /*f160*/  IMAD R3, R17, UR4, RZ ;  /* 0x0000000411037c24 */ /* 0x000fe2000f8e02ff */
[----:B------:R-:W-:Y:S01]  /*f170*/  ULDC.64 UR6, c[0x0][0x318] ;  /* 0x0000c60000067ab9 */ /* 0x000fe20000000a00 */
[----:B------:R-:W-:Y:S02]  /*f180*/  LOP3.LUT R12, R28, 0x80, RZ, 0xfc, !PT ;  /* 0x000000801c0c7812 */ /* 0x000fe400078efcff */
        /* <DEDUP_REMOVED lines=9> */
[----:B------:R-:W-:Y:S01]  /*f220*/  IMAD.IADD R3, R3, 0x1, R4 ;  /* 0x0000000103037824 */ /* 0x000fe200078e0204 */
[-C--:B--2---:R-:W-:Y:S01]  /*f230*/  ISETP.GE.AND P2, PT, R12, R11.reuse, PT ;  /* 0x0000000b0c00720c */ /* 0x084fe20003f46270 */
[----:B------:R-:W-:Y:S01]  /*f240*/  IMAD R7, R18, UR5, R7 ;  /* 0x0000000512077c24 */ /* 0x000fe2000f8e0207 */
[----:B------:R-:W-:Y:S01]  /*f250*/  ISETP.GE.AND P3, PT, R28, R11, PT ;  /* 0x0000000b1c00720c */ /* 0x000fe20003f66270 */
[----:B------:R-:W-:Y:S01]  /*f260*/  IMAD.WIDE.U32 R2, R18, UR4, R2 ;  /* 0x0000000412027c25 */ /* 0x000fe2000f8e0002 */
[----:B------:R-:W-:-:S03]  /*f270*/  UMOV UR4, 0xffffffff ;  /* 0xffffffff00047882 */ /* 0x000fc60000000000 */
[----:B------:R-:W-:Y:S01]  /*f280*/  IMAD R4, R23, 0x8000, R37 ;  /* 0x0000800017047824 */ /* 0x000fe200078e0225 */
[----:B------:R-:W-:-:S04]  /*f290*/  IADD3 R8, P0, R2, UR6, RZ ;  /* 0x0000000602087c10 */ /* 0x000fc8000ff1e0ff */
[----:B------:R-:W-:Y:S01]  /*f2a0*/  IADD3.X R7, R7, UR7, R3, P0, !PT ;  /* 0x0000000707077c10 */ /* 0x000fe200087fe403 */
[----:B------:R-:W-:Y:S08]  /*f2b0*/  BRA.DIV UR4, `(.L_x_314) ;  /* 0x0000004e04987947 */ /* 0x000ff0000b800000 */
[----:B------:R-:W2:Y:S01]  /*f2c0*/  SHFL.IDX PT, R2, R8, RZ, 0x181f ;  /* 0x00181fff08027589 */ /* 0x000ea200000e0000 */
[----:B------:R-:W-:-:S03]  /*f2d0*/  IMAD.IADD R4, R22, 0x1, R4 ;  /* 0x0000000116047824 */ /* 0x000fc600078e0204 */
[----:B------:R-:W3:Y:S01]  /*f2e0*/  SHFL.IDX PT, R3, R7, RZ, 0x181f ;  /* 0x00181fff07037589 */ /* 0x000ee200000e0000 */
[----:B--2---:R-:W-:-:S05]  /*f2f0*/  IADD3 R2, P0, R28, R2, RZ ;  /* 0x000000021c027210 */ /* 0x004fca0007f1e0ff */
[----:B---3--:R-:W-:-:S05]  /*f300*/  IMAD.X R3, RZ, RZ, R3, P0 ;  /* 0x000000ffff037224 */ /* 0x008fca00000e0603 */
[----:B------:R-:W-:Y:S01]  /*f310*/  @!PT LDS RZ, [RZ] ;  /* 0x00000000fffff984 */ /* 0x000fe20000000800 */
[----:B------:R-:W-:Y:S04]  /*f320*/  LDGSTS.E.BYPASS.LTC128B.128 [R4+0x10400], desc[UR50][R2.64], !P3 ;  /* 0x1040000002047fae */ /* 0x000fe8000d901d72 */
[----:B------:R2:W-:Y:S04]  /*f330*/  LDGSTS.E.BYPASS.LTC128B.128 [R4+0x14400], desc[UR50][R2.64+0x80], !P2 ;  /* 0x1440008002047fae */ /* 0x0005e8000d101d72 */
[----:B--2---:R-:W2:Y:S04]  /*f340*/  SHFL.IDX PT, R2, R8, 0x1, 0x181f ;  /* 0x00381f0008027f89 */ /* 0x004ea800000e0000 */
[----:B------:R-:W3:Y:S01]  /*f350*/  SHFL.IDX PT, R3, R7, 0x1, 0x181f ;  /* 0x00381f0007037f89 */ /* 0x000ee200000e0000 */
[----:B--2---:R-:W-:-:S05]  /*f360*/  IADD3 R2, P0, R28, R2, RZ ;  /* 0x000000021c027210 */ /* 0x004fca0007f1e0ff */
[----:B---3--:R-:W-:-:S05]  /*f370*/  IMAD.X R3, RZ, RZ, R3, P0 ;  /* 0x000000ffff037224 */ /* 0x008fca00000e0603 */
        /* <DEDUP_REMOVED lines=27> */
[----:B------:R-:W3:Y:S04]  /*f530*/  SHFL.IDX PT, R3, R7, 0x6, 0x181f ;  /* 0x00d81f0007037f89 */ /* 0x000ee800000e0000 */
[----:B------:R-:W4:Y:S01]  /*f540*/  SHFL.IDX PT, R7, R7, 0x7, 0x181f ;  /* 0x00f81f0007077f89 */ /* 0x000f2200000e0000 */
[----:B--2---:R-:W-:-:S05]  /*f550*/  IADD3 R2, P0, R28, R2, RZ ;  /* 0x000000021c027210 */ /* 0x004fca0007f1e0ff */
[----:B---3--:R-:W-:-:S05]  /*f560*/  IMAD.X R3, RZ, RZ, R3, P0 ;  /* 0x000000ffff037224 */ /* 0x008fca00000e0603 */
[----:B------:R-:W-:Y:S04]  /*f570*/  LDGSTS.E.BYPASS.LTC128B.128 [R4+0x13400], desc[UR50][R2.64], !P3 ;  /* 0x1340000002047fae */ /* 0x000fe8000d901d72 */
[----:B------:R2:W-:Y:S04]  /*f580*/  LDGSTS.E.BYPASS.LTC128B.128 [R4+0x17400], desc[UR50][R2.64+0x80], !P2 ;  /* 0x1740008002047fae */ /* 0x0005e8000d101d72 */
[----:B--2-4-:R2:W3:Y:S02]  /*f590*/  SHFL.IDX PT, R2, R8, 0x7, 0x181f ;  /* 0x00f81f0008027f89 */ /* 0x0144e400000e0000 */
.L_x_444:
[----:B---3--:R-:W-:-:S05]  /*f5a0*/  IADD3 R2, P0, R28, R2, RZ ;  /* 0x000000021c027210 */ /* 0x008fca0007f1e0ff */
        /* <DEDUP_REMOVED lines=8> */
.L_x_315:
[----:B------:R-:W-:Y:S02]  /*f630*/  PLOP3.LUT P2, PT, P2, P0, PT, 0xa2, 0x0 ;  /* 0x000000000000781c */ /* 0x000fe40001741472 */
[----:B------:R-:W-:-:S08]  /*f640*/  @P0 R2UR P2, UR4, R0 ;  /* 0x00000000000402ca */ /* 0x000fd00000040000 */
[----:B------:R-:W-:-:S05]  /*f650*/  @P0 PLOP3.LUT P0, PT, P2, PT, PT, 0x80, 0x0 ;  /* 0x000000000000081c */ /* 0x000fca000170f070 */
[----:B------:R-:W-:Y:S01]  /*f660*/  @!P2 SYNCS.ARRIVE.TRANS64.RED.A0T1 RZ, [UR4+0x38870], RZ ;  /* 0x038870ffffffa9a7 */ /* 0x000fe20008200404 */
[----:B------:R-:W-:Y:S07]  /*f670*/  @!P2 ARRIVES.LDGSTSBAR.64.TRANSCNT [UR4+0x38870] ;  /* 0x03887000ff00a9b0 */ /* 0x000fee0008000a84 */
[----:B------:R-:W-:Y:S05]  /*f680*/  @P0 BRA.U.ANY `(.L_x_315) ;  /* 0xfffffffd00e80947 */ /* 0x000fea000393ffff */
[----:B------:R-:W-:Y:S01]  /*f690*/  NOP ;  /* 0x0000000000007918 */ /* 0x000fe20000000000 */
[----:B---3--:R-:W-:-:S05]  /*f6a0*/  IMAD.U32 R2, RZ, RZ, UR46 ;  /* 0x0000002eff027e24 */ /* 0x008fca000f8e00ff */
[----:B------:R-:W-:-:S13]  /*f6b0*/  ISETP.NE.AND P3, PT, R2, 0x3, PT ;  /* 0x000000030200780c */ /* 0x000fda0003f65270 */
[----:B------:R-:W-:Y:S05]  /*f6c0*/  @!P3 BRA `(.L_x_316) ;  /* 0x000000000004b947 */ /* 0x000fea0003800000 */
[----:B------:R-:W-:Y:S01]  /*f6d0*/  BPT.TRAP 0x1 ;  /* 0x000000040000795c */ /* 0x000fe20000300000 */
.L_x_316:
[----:B------:R3:W-:Y:S01]  /*f6e0*/  SYNCS.ARRIVE.TRANS64.A1T0 RZ, [R0+URZ+0x38870], RZ ;  /* 0x038870ff00ff79a7 */ /* 0x0007e2000810003f */
[----:B------:R-:W-:Y:S05]  /*f6f0*/  @!P3 BRA `(.L_x_317) ;  /* 0x000000000004b947 */ /* 0x000fea0003800000 */
[----:B------:R-:W-:Y:S01]  /*f700*/  BPT.TRAP 0x1 ;  /* 0x000000040000795c */ /* 0x000fe20000300000 */
.L_x_317:
[----:B------:R-:W4:Y:S01]  /*f710*/  SYNCS.PHASECHK.TRANS64.TRYWAIT P0, [R0+URZ+0x38840], R20 ;  /* 0x03884014000075a7 */ /* 0x000f22000800017f */
[----:B------:R-:W-:Y:S04]  /*f720*/  BSSY B0, `(.L_x_318) ;  /* 0x0000002000007945 */ /* 0x000fe80003800000 */
[----:B----4-:R-:W-:Y:S05]  /*f730*/  @!P0 BRA `(.L_x_319) ;  /* 0x0000005000c08947 */ /* 0x010fea0003800000 */
.L_x_445:
[----:B------:R-:W-:Y:S05]  /*f740*/  BSYNC B0 ;  /* 0x0000000000007941 */ /* 0x000fea0003800000 */
.L_x_318:
[----:B------:R-:W-:Y:S01]  /*f750*/  ULDC.64 UR4, c[0x0][0x300] ;  /* 0x0000c00000047ab9 */ /* 0x000fe20000000a00 */
[----:B------:R-:W5:Y:S01]  /*f760*/  LDC R11, c[0x0][0x2f4] ;  /* 0x0000bd00ff0b7b82 */ /* 0x000f620000000800 */
        /* <DEDUP_REMOVED lines=15> */
[-C--:B-----5:R-:W-:Y:S02]  /*f860*/  ISETP.GE.AND P2, PT, R12, R11.reuse, PT ;  /* 0x0000000b0c00720c */ /* 0x0a0fe40003f46270 */
[----:B------:R-:W-:Y:S01]  /*f870*/  IMAD R5, R18, UR5, R5 ;  /* 0x0000000512057c24 */ /* 0x000fe2000f8e0205 */
[----:B--2---:R-:W-:Y:S02]  /*f880*/  IADD3 R8, P0, R2, UR6, RZ ;  /* 0x0000000602087c10 */ /* 0x004fe4000ff1e0ff */
[----:B------:R-:W-:-:S02]  /*f890*/  ISETP.GE.AND P3, PT, R28, R11, PT ;  /* 0x0000000b1c00720c */ /* 0x000fc40003f66270 */
[----:B------:R-:W-:Y:S01]  /*f8a0*/  IADD3.X R5, R5, UR7, R3, P0, !PT ;  /* 0x0000000705057c10 */ /* 0x000fe200087fe403 */
[----:B------:R-:W-:Y:S10]  /*f8b0*/  BRA.DIV UR4, `(.L_x_320) ;  /* 0x0000005204747947 */ /* 0x000ff4000b800000 */
[----:B-1----:R-:W1:Y:S04]  /*f8c0*/  SHFL.IDX PT, R14, R8, RZ, 0x181f ;  /* 0x00181fff080e7589 */ /* 0x002e6800000e0000 */
[----:B------:R-:W2:Y:S04]  /*f8d0*/  SHFL.IDX PT, R3, R5, RZ, 0x181f ;  /* 0x00181fff05037589 */ /* 0x000ea800000e0000 */
[----:B------:R-:W5:Y:S04]  /*f8e0*/  SHFL.IDX PT, R2, R8, 0x1, 0x181f ;  /* 0x00381f0008027f89 */ /* 0x000f6800000e0000 */
[----:B------:R-:W-:Y:S04]  /*f8f0*/  SHFL.IDX PT, R11, R8, 0x3, 0x181f ;  /* 0x00781f00080b7f89 */ /* 0x000fe800000e0000 */
[----:B------:R-:W-:Y:S01]  /*f900*/  SHFL.IDX PT, R12, R8, 0x4, 0x181f ;  /* 0x00981f00080c7f89 */ /* 0x000fe200000e0000 */
[----:B-1----:R-:W-:-:S03]  /*f910*/  IADD3 R6, P0, R28, R14, RZ ;  /* 0x0000000e1c067210 */ /* 0x002fc60007f1e0ff */
[----:B------:R-:W-:Y:S02]  /*f920*/  SHFL.IDX PT, R14, R8, 0x7, 0x181f ;  /* 0x00f81f00080e7f89 */ /* 0x000fe400000e0000 */
[----:B--2---:R-:W-:Y:S02]  /*f930*/  IMAD.X R7, RZ, RZ, R3, P0 ;  /* 0x000000ffff077224 */ /* 0x004fe400000e0603 */
[----:B------:R-:W1:Y:S01]  /*f940*/  SHFL.IDX PT, R3, R5, 0x1, 0x181f ;  /* 0x00381f0005037f89 */ /* 0x000e6200000e0000 */
[----:B-----5:R-:W-:-:S03]  /*f950*/  IADD3 R2, P0, R28, R2, RZ ;  /* 0x000000021c027210 */ /* 0x020fc60007f1e0ff */
[----:B------:R-:W-:Y:S04]  /*f960*/  LDGSTS.E.BYPASS.LTC128B.128 [R4+0x28400], desc[UR50][R6.64], !P3 ;  /* 0x2840000006047fae */ /* 0x000fe8000d901d72 */
[----:B------:R2:W-:Y:S04]  /*f970*/  LDGSTS.E.BYPASS.LTC128B.128 [R4+0x2c400], desc[UR50][R6.64+0x80], !P2 ;  /* 0x2c40008006047fae */ /* 0x0005e8000d101d72 */
[----:B--2---:R-:W2:Y:S04]  /*f980*/  SHFL.IDX PT, R7, R8, 0x2, 0x181f ;  /* 0x00581f0008077f89 */ /* 0x004ea800000e0000 */
[----:B------:R-:W5:Y:S01]  /*f990*/  SHFL.IDX PT, R6, R5, 0x2, 0x181f ;  /* 0x00581f0005067f89 */ /* 0x000f6200000e0000 */
[----:B-1----:R-:W-:-:S05]  /*f9a0*/  IMAD.X R3, RZ, RZ, R3, P0 ;  /* 0x000000ffff037224 */ /* 0x002fca00000e0603 */
[----:B------:R-:W-:Y:S04]  /*f9b0*/  LDGSTS.E.BYPASS.LTC128B.128 [R4+0x28c00], desc[UR50][R2.64], !P3 ;  /* 0x28c0000002047fae */ /* 0x000fe8000d901d72 */
[----:B------:R2:W-:Y:S02]  /*f9c0*/  LDGSTS.E.BYPASS.LTC128B.128 [R4+0x2cc00], desc[UR50][R2.64+0x80], !P2 ;  /* 0x2cc0008002047fae */ /* 0x0005e4000d101d72 */
[----:B--2---:R-:W-:Y:S02]  /*f9d0*/  IADD3 R2, P0, R28, R7, RZ ;  /* 0x000000071c027210 */ /* 0x004fe40007f1e0ff */
[----:B------:R-:W-:Y:S03]  /*f9e0*/  SHFL.IDX PT, R7, R5, 0x4, 0x181f ;  /* 0x00981f0005077f89 */ /* 0x000fe600000e0000 */
[----:B-----5:R-:W-:-:S02]  /*f9f0*/  IMAD.X R3, RZ, RZ, R6, P0 ;  /* 0x000000ffff037224 */ /* 0x020fc400000e0606 */
[----:B------:R-:W1:Y:S04]  /*fa00*/  SHFL.IDX PT, R6, R5, 0x3, 0x181f ;  /* 0x00781f0005067f89 */ /* 0x000e6800000e0000 */
[----:B------:R-:W-:Y:S04]  /*fa10*/  LDGSTS.E.BYPASS.LTC128B.128 [R4+0x29400], desc[UR50][R2.64], !P3 ;  /* 0x2940000002047fae */ /* 0x000fe8000d901d72 */
[----:B------:R2:W-:Y:S02]  /*fa20*/  LDGSTS.E.BYPASS.LTC128B.128 [R4+0x2d400], desc[UR50][R2.64+0x80], !P2 ;  /* 0x2d40008002047fae */ /* 0x0005e4000d101d72 */
[----:B--2---:R-:W-:-:S05]  /*fa30*/  IADD3 R2, P0, R28, R11, RZ ;  /* 0x0000000b1c027210 */ /* 0x004fca0007f1e0ff */
[----:B-1----:R-:W-:Y:S01]  /*fa40*/  IMAD.X R3, RZ, RZ, R6, P0 ;  /* 0x000000ffff037224 */ /* 0x002fe200000e0606 */
[----:B------:R-:W-:-:S04]  /*fa50*/  IADD3 R6, P0, R28, R12, RZ ;  /* 0x0000000c1c067210 */ /* 0x000fc80007f1e0ff */
[----:B------:R-:W-:Y:S01]  /*fa60*/  LDGSTS.E.BYPASS.LTC128B.128 [R4+0x29c00], desc[UR50][R2.64], !P3 ;  /* 0x29c0000002047fae */ /* 0x000fe2000d901d72 */
[----:B------:R-:W-:-:S03]  /*fa70*/  IMAD.X R7, RZ, RZ, R7, P0 ;  /* 0x000000ffff077224 */ /* 0x000fc600000e0607 */
[----:B------:R1:W-:Y:S04]  /*fa80*/  LDGSTS.E.BYPASS.LTC128B.128 [R4+0x2dc00], desc[UR50][R2.64+0x80], !P2 ;  /* 0x2dc0008002047fae */ /* 0x0003e8000d101d72 */
[----:B------:R-:W-:Y:S04]  /*fa90*/  LDGSTS.E.BYPASS.LTC128B.128 [R4+0x2a400], desc[UR50][R6.64], !P3 ;  /* 0x2a40000006047fae */ /* 0x000fe8000d901d72 */
[----:B------:R2:W-:Y:S04]  /*faa0*/  LDGSTS.E.BYPASS.LTC128B.128 [R4+0x2e400], desc[UR50][R6.64+0x80], !P2 ;  /* 0x2e40008006047fae */ /* 0x0005e8000d101d72 */
[----:B-1----:R-:W1:Y:S04]  /*fab0*/  SHFL.IDX PT, R2, R8, 0x5, 0x181f ;  /* 0x00b81f0008027f89 */ /* 0x002e6800000e0000 */
[----:B------:R-:W5:Y:S04]  /*fac0*/  SHFL.IDX PT, R3, R5, 0x5, 0x181f ;  /* 0x00b81f0005037f89 */ /* 0x000f6800000e0000 */
[----:B--2---:R-:W2:Y:S04]  /*fad0*/  SHFL.IDX PT, R7, R8, 0x6, 0x181f ;  /* 0x00d81f0008077f89 */ /* 0x004ea800000e0000 */
[----:B------:R-:W0:Y:S04]  /*fae0*/  SHFL.IDX PT, R6, R5, 0x6, 0x181f ;  /* 0x00d81f0005067f89 */ /* 0x000e2800000e0000 */
[----:B------:R-:W0:Y:S01]  /*faf0*/  SHFL.IDX PT, R5, R5, 0x7, 0x181f ;  /* 0x00f81f0005057f89 */ /* 0x000e2200000e0000 */
[----:B-1----:R-:W-:-:S05]  /*fb00*/  IADD3 R2, P0, R28, R2, RZ ;  /* 0x000000021c027210 */ /* 0x002fca0007f1e0ff */
[----:B-----5:R-:W-:-:S05]  /*fb10*/  IMAD.X R3, RZ, RZ, R3, P0 ;  /* 0x000000ffff037224 */ /* 0x020fca00000e0603 */
[----:B------:R-:W-:Y:S04]  /*fb20*/  LDGSTS.E.BYPASS.LTC128B.128 [R4+0x2ac00], desc[UR50][R2.64], !P3 ;  /* 0x2ac0000002047fae */ /* 0x000fe8000d901d72 */
[----:B------:R2:W-:Y:S02]  /*fb30*/  LDGSTS.E.BYPASS.LTC128B.128 [R4+0x2ec00], desc[UR50][R2.64+0x80], !P2 ;  /* 0x2ec0008002047fae */ /* 0x0005e4000d101d72 */
[----:B--2---:R-:W-:-:S05]  /*fb40*/  IADD3 R2, P0, R28, R7, RZ ;  /* 0x000000071c027210 */ /* 0x004fca0007f1e0ff */
[----:B0-----:R-:W-:-:S05]  /*fb50*/  IMAD.X R3, RZ, RZ, R6, P0 ;  /* 0x000000ffff037224 */ /* 0x001fca00000e0606 */
[----:B------:R0:W-:Y:S04]  /*fb60*/  LDGSTS.E.BYPASS.LTC128B.128 [R4+0x2b400], desc[UR50][R2.64], !P3 ;  /* 0x2b40000002047fae */ /* 0x0001e8000d901d72 */
[----:B------:R0:W-:Y:S02]  /*fb70*/  LDGSTS.E.BYPASS.LTC128B.128 [R4+0x2f400], desc[UR50][R2.64+0x80], !P2 ;  /* 0x2f40008002047fae */ /* 0x0001e4000d101d72 */
.L_x_463:
[----:B0-----:R-:W-:-:S05]  /*fb80*/  IADD3 R2, P0, R28, R14, RZ ;  /* 0x0000000e1c027210 */ /* 0x001fca0007f1e0ff */
        /* <DEDUP_REMOVED lines=8> */
.L_x_321:
        /* <DEDUP_REMOVED lines=11> */
.L_x_322:
[----:B------:R3:W-:Y:S02]  /*fcc0*/  SYNCS.ARRIVE.TRANS64.A1T0 RZ, [R0+URZ+0x38830], RZ ;  /* 0x038830ff00ff79a7 */ /* 0x0007e4000810003f */
[----:B---34-:R-:W-:-:S05]  /*fcd0*/  IMAD.U32 R0, RZ, RZ, UR48 ;  /* 0x00000030ff007e24 */ /* 0x018fca000f8e00ff */
[----:B------:R-:W-:-:S13]  /*fce0*/  ISETP.NE.AND P0, PT, R0, 0x3, PT ;  /* 0x000000030000780c */ /* 0x000fda0003f05270 */
[----:B------:R-:W-:Y:S05]  /*fcf0*/  @!P0 BRA `(.L_x_323) ;  /* 0x0000000000048947 */ /* 0x000fea0003800000 */
[----:B------:R-:W-:Y:S01]  /*fd00*/  BPT.TRAP 0x1 ;  /* 0x000000040000795c */ /* 0x000fe20000300000 */
.L_x_323:
[----:B------:R-:W-:Y:S01]  /*fd10*/  LOP3.LUT R0, R10, 0x1, RZ, 0x3c, !PT ;  /* 0x000000010a007812 */ /* 0x000fe200078e3cff */
[----:B------:R-:W-:Y:S01]  /*fd20*/  IMAD R17, R9, 0x8, R22 ;  /* 0x0000000809117824 */ /* 0x000fe200078e0216 */
[----:B------:R-:W-:Y:S02]  /*fd30*/  BSSY B0, `(.L_x_324) ;  /* 0x0000004000007945 */ /* 0x000fe40003800000 */
[----:B------:R-:W-:-:S04]  /*fd40*/  SHF.L.U32 R0, R0, 0x1f, RZ ;  /* 0x0000001f00007819 */ /* 0x000fc800000006ff */
[----:B------:R-:W0:Y:S02]  /*fd50*/  SYNCS.PHASECHK.TRANS64.TRYWAIT P2, [R17+URZ+0x38870], R0 ;  /* 0x03887000110075a7 */ /* 0x000e24000804017f */
[----:B0-----:R-:W-:Y:S05]  /*fd60*/  @!P2 BRA `(.L_x_325) ;  /* 0x000000540088a947 */ /* 0x001fea0003800000 */
.L_x_464:
[----:B------:R-:W-:Y:S05]  /*fd70*/  BSYNC B0 ;  /* 0x0000000000007941 */ /* 0x000fea0003800000 */
.L_x_324:
[----:B------:R-:W-:-:S05]  /*fd80*/  IMAD.U32 R2, RZ, RZ, UR46 ;  /* 0x0000002eff027e24 */ /* 0x000fca000f8e00ff */
[----:B------:R-:W-:-:S13]  /*fd90*/  ISETP.NE.AND P2, PT, R2, 0x3, PT ;  /* 0x000000030200780c */ /* 0x000fda0003f45270 */
[----:B------:R-:W-:Y:S05]  /*fda0*/  @!P2 BRA `(.L_x_326) ;  /* 0x000000000004a947 */ /* 0x000fea0003800000 */
[----:B------:R-:W-:Y:S01]  /*fdb0*/  BPT.TRAP 0x1 ;  /* 0x000000040000795c */ /* 0x000fe20000300000 */
.L_x_326:
[----:B0-----:R-:W-:Y:S01]  /*fdc0*/  SHF.L.U32 R0, R10, 0x1f, RZ ;  /* 0x0000001f0a007819 */ /* 0x001fe200000006ff */
[----:B------:R-:W-:-:S03]  /*fdd0*/  IMAD.SHL.U32 R3, R9, 0x8000, RZ ;  /* 0x0000800009037824 */ /* 0x000fc600078e00ff */
[----:B------:R-:W0:Y:S02]  /*fde0*/  SYNCS.PHASECHK.TRANS64.TRYWAIT P2, [R17+URZ+0x38860], R0 ;  /* 0x03886000110075a7 */ /* 0x000e24000804017f */
[----:B0-----:R-:W-:Y:S05]  /*fdf0*/  @!P2 BRA `(.L_x_327) ;  /* 0x000000540078a947 */ /* 0x001fea0003800000 */
.L_x_465:
[----:B------:R-:W2:Y:S04]  /*fe00*/  LDL R2, [R1+0x4] ;  /* 0x0000040001027983 */ /* 0x000ea80000100800 */
[----:B------:R-:W3:Y:S01]  /*fe10*/  LDL R12, [R1] ;  /* 0x00000000010c7983 */ /* 0x000ee20000100800 */
[----:B------:R-:W-:Y:S05]  /*fe20*/  WARPSYNC.ALL ;  /* 0x0000000000007948 */ /* 0x000fea0003800000 */
[----:B------:R-:W-:-:S05]  /*fe30*/  IMAD.U32 R20, RZ, RZ, UR46 ;  /* 0x0000002eff147e24 */ /* 0x000fca000f8e00ff */
[----:B------:R-:W-:Y:S02]  /*fe40*/  ISETP.NE.AND P2, PT, R20, 0x3, PT ;  /* 0x000000031400780c */ /* 0x000fe40003f45270 */
[----:B--2---:R-:W-:Y:S02]  /*fe50*/  LOP3.LUT R5, R3, R2, RZ, 0xfc, !PT ;  /* 0x0000000203057212 */ /* 0x004fe400078efcff */
[----:B---3--:R-:W-:-:S03]  /*fe60*/  IADD3 R3, R22, R3, R12 ;  /* 0x0000000316037210 */ /* 0x008fc60007ffe00c */
[----:B------:R-:W-:Y:S01]  /*fe70*/  IMAD.IADD R2, R22, 0x1, R5 ;  /* 0x0000000116027824 */ /* 0x000fe200078e0205 */
[----:B------:R-:W-:-:S03]  /*fe80*/  IADD3 R19, R33, 0x400, R3 ;  /* 0x0000040021137810 */ /* 0x000fc60007ffe003 */
[----:B0-----:R-:W-:Y:S01]  /*fe90*/  IMAD.IADD R0, R34, 0x1, R2 ;  /* 0x0000000122007824 */ /* 0x001fe200078e0202 */
[----:B------:R-:W0:Y:S02]  /*fea0*/  LDSM.16.MT88.4 R4, [R2+0x10400] ;  /* 0x010400000204783b */ /* 0x000e240000004200 */
[C-C-:B0-----:R-:W-:Y:S02]  /*feb0*/  PRMT R8, R4.reuse, 0x6420, R5.reuse ;  /* 0x0000642004087816 */ /* 0x141fe40000000005 */
[----:B------:R-:W-:Y:S02]  /*fec0*/  PRMT R9, R4, 0x7531, R5 ;  /* 0x0000753104097816 */ /* 0x000fe40000000005 */
[C-C-:B------:R-:W-:Y:S02]  /*fed0*/  PRMT R10, R6.reuse, 0x6420, R7.reuse ;  /* 0x00006420060a7816 */ /* 0x140fe40000000007 */
[----:B------:R-:W-:Y:S02]  /*fee0*/  PRMT R11, R6, 0x7531, R7 ;  /* 0x00007531060b7816 */ /* 0x000fe40000000007 */
[----:B------:R-:W0:Y:S04]  /*fef0*/  LDSM.16.MT88.4 R4, [R0+0x10400] ;  /* 0x010400000004783b */ /* 0x000e280000004200 */
[----:B------:R-:W-:Y:S01]  /*ff00*/  STSM.16.M88.4 [R3+0x400], R8 ;  /* 0x0004000803007844 */ /* 0x000fe20000000200 */
[----:B0-----:R-:W-:-:S02]  /*ff10*/  PRMT R12, R4, 0x6420, R5 ;  /* 0x00006420040c7816 */ /* 0x001fc40000000005 */
[----:B------:R-:W-:Y:S02]  /*ff20*/  PRMT R13, R4, 0x7531, R5 ;  /* 0x00007531040d7816 */ /* 0x000fe40000000005 */
[C-C-:B------:R-:W-:Y:S02]  /*ff30*/  PRMT R14, R6.reuse, 0x6420, R7.reuse ;  /* 0x00006420060e7816 */ /* 0x140fe40000000007 */
[----:B------:R-:W-:-:S05]  /*ff40*/  PRMT R15, R6, 0x7531, R7 ;  /* 0x00007531060f7816 */ /* 0x000fca0000000007 */
[----:B------:R-:W-:Y:S04]  /*ff50*/  STSM.16.M88.4 [R3+0x2400], R12 ;  /* 0x0024000c03007844 */ /* 0x000fe80000000200 */
[----:B------:R-:W0:Y:S02]  /*ff60*/  LDSM.16.MT88.4 R8, [R2+0x14400] ;  /* 0x014400000208783b */ /* 0x000e240000004200 */
[C-C-:B0-----:R-:W-:Y:S02]  /*ff70*/  PRMT R4, R8.reuse, 0x6420, R9.reuse ;  /* 0x0000642008047816 */ /* 0x141fe40000000009 */
[----:B------:R-:W-:Y:S02]  /*ff80*/  PRMT R5, R8, 0x7531, R9 ;  /* 0x0000753108057816 */ /* 0x000fe40000000009 */
[----:B------:R-:W-:-:S02]  /*ff90*/  PRMT R6, R10, 0x6420, R11 ;  /* 0x000064200a067816 */ /* 0x000fc4000000000b */
[----:B------:R-:W-:Y:S02]  /*ffa0*/  PRMT R7, R10, 0x7531, R11 ;  /* 0x000075310a077816 */ /* 0x000fe4000000000b */
[----:B------:R-:W0:Y:S04]  /*ffb0*/  LDSM.16.MT88.4 R8, [R0+0x14400] ;  /* 0x014400000008783b */ /* 0x000e280000004200 */
[----:B------:R-:W-:Y:S01]  /*ffc0*/  STSM.16.M88.4 [R3+0x4400], R4 ;  /* 0x0044000403007844 */ /* 0x000fe20000000200 */
[C-C-:B0-----:R-:W-:Y:S02]  /*ffd0*/  PRMT R24, R8.reuse, 0x6420, R9.reuse ;  /* 0x0000642008187816 */ /* 0x141fe40000000009 */
[----:B------:R-:W-:Y:S02]  /*ffe0*/  PRMT R25, R8, 0x7531, R9 ;  /* 0x0000753108197816 */ /* 0x000fe40000000009 */
[----:B------:R-:W-:-:S02]  /*fff0*/  PRMT R26, R10, 0x6420, R11 ;  /* 0x000064200a1a7816 */ /* 0x000fc4000000000b */
[----:B------:R-:W-:-:S05]  /*10000*/  PRMT R27, R10, 0x7531, R11 ;  /* 0x000075310a1b7816 */ /* 0x000fca000000000b */
[----:B------:R0:W-:Y:S04]  /*10010*/  STSM.16.M88.4 [R3+0x6400], R24 ;  /* 0x0064001803007844 */ /* 0x0001e80000000200 */
[----:B------:R-:W1:Y:S01]  /*10020*/  LDSM.16.MT88.4 R8, [R2+0x11400] ;  /* 0x011400000208783b */ /* 0x000e620000004200 */
[----:B0-----:R-:W-:Y:S02]  /*10030*/  IADD3 R3, R34, 0x400, R3 ;  /* 0x0000040022037810 */ /* 0x001fe40007ffe003 */
[C-C-:B-1----:R-:W-:Y:S02]  /*10040*/  PRMT R4, R8.reuse, 0x6420, R9.reuse ;  /* 0x0000642008047816 */ /* 0x142fe40000000009 */
[----:B------:R-:W-:Y:S02]  /*10050*/  PRMT R5, R8, 0x7531, R9 ;  /* 0x0000753108057816 */ /* 0x000fe40000000009 */
[----:B------:R-:W-:-:S02]  /*10060*/  PRMT R6, R10, 0x6420, R11 ;  /* 0x000064200a067816 */ /* 0x000fc4000000000b */
[----:B------:R-:W-:Y:S02]  /*10070*/  PRMT R7, R10, 0x7531, R11 ;  /* 0x000075310a077816 */ /* 0x000fe4000000000b */
[----:B------:R-:W0:Y:S04]  /*10080*/  LDSM.16.MT88.4 R8, [R0+0x11400] ;  /* 0x011400000008783b */ /* 0x000e280000004200 */
[----:B------:R-:W-:Y:S01]  /*10090*/  STSM.16.M88.4 [R19], R4 ;  /* 0x0000000413007844 */ /* 0x000fe20000000200 */
[C-C-:B0-----:R-:W-:Y:S02]  /*100a0*/  PRMT R12, R8.reuse, 0x6420, R9.reuse ;  /* 0x00006420080c7816 */ /* 0x141fe40000000009 */
[----:B------:R-:W-:Y:S02]  /*100b0*/  PRMT R13, R8, 0x7531, R9 ;  /* 0x00007531080d7816 */ /* 0x000fe40000000009 */
[----:B------:R-:W-:-:S02]  /*100c0*/  PRMT R14, R10, 0x6420, R11 ;  /* 0x000064200a0e7816 */ /* 0x000fc4000000000b */
        /* <DEDUP_REMOVED lines=32> */
[----:B------:R0:W-:Y:S02]  /*102d0*/  STSM.16.M88.4 [R3+0x4000], R4 ;  /* 0x0040000403007844 */ /* 0x0001e40000000200 */
[C-C-:B0-----:R-:W-:Y:S02]  /*102e0*/  PRMT R4, R8.reuse, 0x6420, R9.reuse ;  /* 0x0000642008047816 */ /* 0x141fe40000000009 */
[----:B------:R-:W-:-:S02]  /*102f0*/  PRMT R5, R8, 0x7531, R9 ;  /* 0x0000753108057816 */ /* 0x000fc40000000009 */
[C-C-:B------:R-:W-:Y:S02]  /*10300*/  PRMT R6, R10.reuse, 0x6420, R11.reuse ;  /* 0x000064200a067816 */ /* 0x140fe4000000000b */
[----:B------:R-:W-:-:S05]  /*10310*/  PRMT R7, R10, 0x7531, R11 ;  /* 0x000075310a077816 */ /* 0x000fca000000000b */
[----:B------:R0:W-:Y:S04]  /*10320*/  STSM.16.M88.4 [R3+0x6000], R4 ;  /* 0x0060000403007844 */ /* 0x0001e80000000200 */
[----:B------:R-:W1:Y:S04]  /*10330*/  LDSM.16.MT88.4 R12, [R2+0x13400] ;  /* 0x01340000020c783b */ /* 0x000e680000004200 */
[----:B------:R-:W2:Y:S01]  /*10340*/  LDSM.16.MT88.4 R4, [R0+0x13400] ;  /* 0x013400000004783b */ /* 0x000ea20000004200 */
[----:B0-----:R-:W-:Y:S01]  /*10350*/  IMAD.IADD R3, R33, 0x1, R3 ;  /* 0x0000000121037824 */ /* 0x001fe200078e0203 */
[----:B-1----:R-:W-:-:S02]  /*10360*/  PRMT R8, R12, 0x6420, R13 ;  /* 0x000064200c087816 */ /* 0x002fc4000000000d */
[----:B------:R-:W-:Y:S02]  /*10370*/  PRMT R9, R12, 0x7531, R13 ;  /* 0x000075310c097816 */ /* 0x000fe4000000000d */
[C-C-:B------:R-:W-:Y:S02]  /*10380*/  PRMT R10, R14.reuse, 0x6420, R15.reuse ;  /* 0x000064200e0a7816 */ /* 0x140fe4000000000f */
[----:B------:R-:W-:-:S05]  /*10390*/  PRMT R11, R14, 0x7531, R15 ;  /* 0x000075310e0b7816 */ /* 0x000fca000000000f */
[----:B------:R2:W-:Y:S02]  /*103a0*/  STSM.16.M88.4 [R3], R8 ;  /* 0x0000000803007844 */ /* 0x0005e40000000200 */
[C-C-:B--2---:R-:W-:Y:S02]  /*103b0*/  PRMT R8, R4.reuse, 0x6420, R5.reuse ;  /* 0x0000642004087816 */ /* 0x144fe40000000005 */
        /* <DEDUP_REMOVED lines=10> */
[----:B------:R1:W-:Y:S01]  /*10460*/  STSM.16.M88.4 [R3+0x4000], R12 ;  /* 0x0040000c03007844 */ /* 0x0003e20000000200 */
[C-C-:B0-----:R-:W-:Y:S02]  /*10470*/  PRMT R8, R4.reuse, 0x6420, R5.reuse ;  /* 0x0000642004087816 */ /* 0x141fe40000000005 */
[----:B------:R-:W-:Y:S02]  /*10480*/  PRMT R9, R4, 0x7531, R5 ;  /* 0x0000753104097816 */ /* 0x000fe40000000005 */
[----:B------:R-:W-:-:S02]  /*10490*/  PRMT R10, R6, 0x6420, R7 ;  /* 0x00006420060a7816 */ /* 0x000fc40000000007 */
[----:B------:R-:W-:-:S05]  /*104a0*/  PRMT R11, R6, 0x7531, R7 ;  /* 0x00007531060b7816 */ /* 0x000fca0000000007 */
[----:B------:R1:W-:Y:S01]  /*104b0*/  STSM.16.M88.4 [R3+0x6000], R8 ;  /* 0x0060000803007844 */ /* 0x0003e20000000200 */
[----:B------:R-:W-:Y:S01]  /*104c0*/  @!PT LDS RZ, [RZ] ;  /* 0x00000000fffff984 */ /* 0x000fe20000000800 */
[----:B------:R-:W-:Y:S01]  /*104d0*/  @!PT LDS RZ, [RZ] ;  /* 0x00000000fffff984 */ /* 0x000fe20000000800 */
[----:B------:R-:W-:Y:S01]  /*104e0*/  @!PT LDS RZ, [RZ] ;  /* 0x00000000fffff984 */ /* 0x000fe20000000800 */
[----:B------:R-:W-:Y:S01]  /*104f0*/  @!PT LDS RZ, [RZ] ;  /* 0x00000000fffff984 */ /* 0x000fe20000000800 */
[----:B------:R0:W-:Y:S06]  /*10500*/  MEMBAR.ALL.CTA ;  /* 0x0000000000007992 */ /* 0x0001ec0000008000 */
[----:B0-----:R-:W0:Y:S01]  /*10510*/  FENCE.VIEW.ASYNC.S ;  /* 0x00000000000073c6 */ /* 0x001e220000000000 */
[----:B------:R-:W-:Y:S05]  /*10520*/  @!P2 BRA `(.L_x_328) ;  /* 0x000000000004a947 */ /* 0x000fea0003800000 */
[----:B------:R-:W-:Y:S01]  /*10530*/  BPT.TRAP 0x1 ;  /* 0x000000040000795c */ /* 0x000fe20000300000 */
.L_x_328:
[----:B0-----:R0:W-:Y:S01]  /*10540*/  SYNCS.ARRIVE.TRANS64.A1T0 RZ, [R17+URZ+0x38850], RZ ;  /* 0x038850ff11ff79a7 */ /* 0x0011e2000810003f */
[----:B------:R-:W-:Y:S06]  /*10550*/  BAR.SYNC.DEFER_BLOCKING 0x2, 0x80 ;  /* 0x0082000000007b1d */ /* 0x000fec0000010000 */
[----:B------:R-:W-:Y:S05]  /*10560*/  @!P0 BRA `(.L_x_329) ;  /* 0x0000000000048947 */ /* 0x000fea0003800000 */
[----:B------:R-:W-:Y:S01]  /*10570*/  BPT.TRAP 0x1 ;  /* 0x000000040000795c */ /* 0x000fe20000300000 */
.L_x_329:
[----:B0-----:R-:W-:Y:S02]  /*10580*/  VIADD R17, R17, 0x38880 ;  /* 0x0003888011117836 */ /* 0x001fe40000000000 */
[----:B-1----:R-:W-:Y:S02]  /*10590*/  IMAD.MOV.U32 R10, RZ, RZ, R30 ;  /* 0x000000ffff0a7224 */ /* 0x002fe400078e001e */
[----:B------:R-:W-:Y:S01]  /*105a0*/  IMAD.MOV.U32 R9, RZ, RZ, R23 ;  /* 0x000000ffff097224 */ /* 0x000fe200078e0017 */
[----:B------:R-:W-:-:S04]  /*105b0*/  PRMT R17, R36, 0x654, R17 ;  /* 0x0000065424117816 */ /* 0x000fc80000000011 */
[----:B------:R2:W-:Y:S01]  /*105c0*/  SYNCS.ARRIVE.TRANS64.RED.A1T0 RZ, [R17+URZ], RZ ;  /* 0x000000ff11ff79a7 */ /* 0x0005e2000810043f */
[----:B------:R-:W-:Y:S05]  /*105d0*/  @P1 BRA `(.L_x_330) ;  /* 0xffffffe800201947 */ /* 0x000fea000383ffff */
.L_x_310:
[----:B------:R-:W3:Y:S01]  /*105e0*/  S2R R0, SR_TID.X ;  /* 0x0000000000007919 */ /* 0x000ee20000002100 */
[----:B------:R-:W-:Y:S01]  /*105f0*/  BSSY B0, `(.L_x_331) ;  /* 0x0000012000007945 */ /* 0x000fe20003800000 */
[----:B---3--:R-:W-:Y:S01]  /*10600*/  LOP3.LUT R2, R0, 0x7f, RZ, 0xc0, !PT ;  /* 0x0000007f00027812 */ /* 0x008fe200078ec0ff */
[----:B------:R-:W-:-:S03]  /*10610*/  IMAD.U32 R0, RZ, RZ, UR48 ;  /* 0x00000030ff007e24 */ /* 0x000fc6000f8e00ff */
[----:B------:R-:W-:Y:S02]  /*10620*/  ISETP.NE.AND P1, PT, R2, RZ, PT ;  /* 0x000000ff0200720c */ /* 0x000fe40003f25270 */
[----:B------:R-:W-:-:S11]  /*10630*/  ISETP.NE.AND P0, PT, R0, 0x3, PT ;  /* 0x000000030000780c */ /* 0x000fd60003f05270 */
[----:B------:R-:W-:Y:S05]  /*10640*/  @P1 BRA `(.L_x_332) ;  /* 0x0000000000301947 */ /* 0x000fea0003800000 */
[----:B------:R-:W3:Y:S01]  /*10650*/  S2R R5, SR_LANEID ;  /* 0x0000000000057919 */ /* 0x000ee20000000000 */
[----:B------:R-:W-:Y:S01]  /*10660*/  VOTEU.ANY UR4, UPT, PT ;  /* 0x0000000000047886 */ /* 0x000fe200038e0100 */
[----:B0-----:R-:W0:Y:S01]  /*10670*/  LDC.64 R2, c[0x0][0xc60] ;  /* 0x00031800ff027b82 */ /* 0x001e220000000a00 */
[----:B------:R-:W3:Y:S02]  /*10680*/  FLO.U32 R0, UR4 ;  /* 0x0000000400007d00 */ /* 0x000ee400080e0000 */
[----:B---3--:R-:W-:-:S06]  /*10690*/  ISETP.EQ.U32.AND P1, PT, R0, R5, PT ;  /* 0x000000050000720c */ /* 0x008fcc0003f22070 */
[----:B------:R-:W0:Y:S07]  /*106a0*/  POPC R5, UR4 ;  /* 0x0000000400057d09 */ /* 0x000e2e0008000000 */
[----:B0-----:R-:W3:Y:S01]  /*106b0*/  @P1 ATOMG.E.ADD.STRONG.GPU PT, R3, desc[UR50][R2.64], R5 ;  /* 0x00000005020319a8 */ /* 0x001ee200081ee1f2 */
[----:B------:R-:W0:Y:S02]  /*106c0*/  S2R R4, SR_LTMASK ;  /* 0x0000000000047919 */ /* 0x000e240000003900 */
[----:B0-----:R-:W-:-:S04]  /*106d0*/  LOP3.LUT R4, R4, UR4, RZ, 0xc0, !PT ;  /* 0x0000000404047c12 */ /* 0x001fc8000f8ec0ff */
[----:B------:R-:W0:Y:S01]  /*106e0*/  POPC R7, R4 ;  /* 0x0000000400077309 */ /* 0x000e220000000000 */
[----:B---3--:R-:W0:Y:S02]  /*106f0*/  SHFL.IDX PT, R0, R3, R0, 0x1f ;  /* 0x00001f0003007589 */ /* 0x008e2400000e0000 */
[----:B0-----:R-:W-:-:S07]  /*10700*/  IADD3 R16, R0, UR49, R7 ;  /* 0x0000003100107c10 */ /* 0x001fce000fffe007 */
.L_x_332:
[----:B------:R-:W-:Y:S05]  /*10710*/  BSYNC B0 ;  /* 0x0000000000007941 */ /* 0x000fea0003800000 */
.L_x_331:
[----:B------:R-:W-:Y:S05]  /*10720*/  @!P0 BRA `(.L_x_333) ;  /* 0x0000000000048947 */ /* 0x000fea0003800000 */
[----:B------:R-:W-:Y:S01]  /*10730*/  BPT.TRAP 0x1 ;  /* 0x000000040000795c */ /* 0x000fe20000300000 */
.L_x_333:
[----:B0-----:R-:W-:Y:S01]  /*10740*/  LOP3.LUT R3, R30, 0x1, RZ, 0x3c, !PT ;  /* 0x000000011e037812 */ /* 0x001fe200078e3cff */
[----:B------:R-:W-:Y:S01]  /*10750*/  IMAD R18, R23, 0x8, R22 ;  /* 0x0000000817127824 */ /* 0x000fe200078e0216 */
[----:B------:R-:W-:Y:S02]  /*10760*/  BSSY B0, `(.L_x_334) ;  /* 0x0000004000007945 */ /* 0x000fe40003800000 */
[----:B------:R-:W-:-:S04]  /*10770*/  SHF.L.U32 R3, R3, 0x1f, RZ ;  /* 0x0000001f03037819 */ /* 0x000fc800000006ff */
[----:B------:R-:W0:Y:S02]  /*10780*/  SYNCS.PHASECHK.TRANS64.TRYWAIT P1, [R18+URZ+0x38870], R3 ;  /* 0x03887003120075a7 */ /* 0x000e24000802017f */
[----:B0-----:R-:W-:Y:S05]  /*10790*/  @!P1 BRA `(.L_x_335) ;  /* 0x0000004c00249947 */ /* 0x001fea0003800000 */
.L_x_466:
[----:B------:R-:W-:Y:S05]  /*107a0*/  BSYNC B0 ;  /* 0x0000000000007941 */ /* 0x000fea0003800000 */
.L_x_334:
[----:B------:R-:W-:-:S05]  /*107b0*/  IMAD.U32 R0, RZ, RZ, UR46 ;  /* 0x0000002eff007e24 */ /* 0x000fca000f8e00ff */
[----:B------:R-:W-:-:S13]  /*107c0*/  ISETP.NE.AND P1, PT, R0, 0x3, PT ;  /* 0x000000030000780c */ /* 0x000fda0003f25270 */
[----:B------:R-:W-:Y:S05]  /*107d0*/  @!P1 BRA `(.L_x_336) ;  /* 0x0000000000049947 */ /* 0x000fea0003800000 */
[----:B------:R-:W-:Y:S01]  /*107e0*/  BPT.TRAP 0x1 ;  /* 0x000000040000795c */ /* 0x000fe20000300000 */
.L_x_336:
[----:B0-----:R-:W-:-:S04]  /*107f0*/  SHF.L.U32 R3, R30, 0x1f, RZ ;  /* 0x0000001f1e037819 */ /* 0x001fc800000006ff */
[----:B------:R-:W0:Y:S02]  /*10800*/  SYNCS.PHASECHK.TRANS64.TRYWAIT P1, [R18+URZ+0x38860], R3 ;  /* 0x03886003120075a7 */ /* 0x000e24000802017f */
[----:B0-----:R-:W-:Y:S05]  /*10810*/  @!P1 BRA `(.L_x_337) ;  /* 0x0000004c00189947 */ /* 0x001fea0003800000 */
.L_x_467:
[----:B------:R-:W3:Y:S04]  /*10820*/  LDL R0, [R1+0x4] ;  /* 0x0000040001007983 */ /* 0x000ee80000100800 */
[----:B--2---:R-:W2:Y:S01]  /*10830*/  LDL R17, [R1] ;  /* 0x0000000001117983 */ /* 0x004ea20000100800 */
[----:B0-----:R-:W-:Y:S01]  /*10840*/  IMAD.SHL.U32 R3, R23, 0x8000, RZ ;  /* 0x0000800017037824 */ /* 0x001fe200078e00ff */
[----:B------:R-:W-:Y:S05]  /*10850*/  WARPSYNC.ALL ;  /* 0x0000000000007948 */ /* 0x000fea0003800000 */
[----:B------:R-:W-:-:S05]  /*10860*/  IMAD.U32 R19, RZ, RZ, UR46 ;  /* 0x0000002eff137e24 */ /* 0x000fca000f8e00ff */
[----:B------:R-:W-:Y:S02]  /*10870*/  ISETP.NE.AND P1, PT, R19, 0x3, PT ;  /* 0x000000031300780c */ /* 0x000fe40003f25270 */
[----:B---3--:R-:W-:Y:S02]  /*10880*/  LOP3.LUT R5, R3, R0, RZ, 0xfc, !PT ;  /* 0x0000000003057212 */ /* 0x008fe400078efcff */
[----:B--2---:R-:W-:-:S03]  /*10890*/  IADD3 R3, R22, R3, R17 ;  /* 0x0000000316037210 */ /* 0x004fc60007ffe011 */
[----:B------:R-:W-:Y:S01]  /*108a0*/  IMAD.IADD R0, R22, 0x1, R5 ;  /* 0x0000000116007824 */ /* 0x000fe200078e0205 */
[----:B------:R-:W-:-:S03]  /*108b0*/  IADD3 R17, R33, 0x400, R3 ;  /* 0x0000040021117810 */ /* 0x000fc60007ffe003 */
[----:B------:R-:W-:Y:S01]  /*108c0*/  IMAD.IADD R2, R34, 0x1, R0 ;  /* 0x0000000122027824 */ /* 0x000fe200078e0200 */
[----:B------:R-:W0:Y:S04]  /*108d0*/  LDSM.16.MT88.4 R4, [R0+0x10400] ;  /* 0x010400000004783b */ /* 0x000e280000004200 */
[----:B------:R-:W2:Y:S01]  /*108e0*/  LDSM.16.MT88.4 R8, [R2+0x10400] ;  /* 0x010400000208783b */ /* 0x000ea20000004200 */
[C-C-:B0-----:R-:W-:Y:S02]  /*108f0*/  PRMT R12, R4.reuse, 0x6420, R5.reuse ;  /* 0x00006420040c7816 */ /* 0x141fe40000000005 */
[----:B------:R-:W-:Y:S02]  /*10900*/  PRMT R13, R4, 0x7531, R5 ;  /* 0x00007531040d7816 */ /* 0x000fe40000000005 */
[----:B-1----:R-:W-:-:S02]  /*10910*/  PRMT R14, R6, 0x6420, R7 ;  /* 0x00006420060e7816 */ /* 0x002fc40000000007 */
[----:B------:R-:W-:Y:S02]  /*10920*/  PRMT R15, R6, 0x7531, R7 ;  /* 0x00007531060f7816 */ /* 0x000fe40000000007 */
[C-C-:B--2---:R-:W-:Y:S02]  /*10930*/  PRMT R4, R8.reuse, 0x6420, R9.reuse ;  /* 0x0000642008047816 */ /* 0x144fe40000000009 */
[----:B------:R-:W-:Y:S01]  /*10940*/  PRMT R5, R8, 0x7531, R9 ;  /* 0x0000753108057816 */ /* 0x000fe20000000009 */
[----:B------:R-:W-:Y:S01]  /*10950*/  STSM.16.M88.4 [R3+0x400], R12 ;  /* 0x0004000c03007844 */ /* 0x000fe20000000200 */
[C-C-:B------:R-:W-:Y:S02]  /*10960*/  PRMT R6, R10.reuse, 0x6420, R11.reuse ;  /* 0x000064200a067816 */ /* 0x140fe4000000000b */
[----:B------:R-:W-:-:S05]  /*10970*/  PRMT R7, R10, 0x7531, R11 ;  /* 0x000075310a077816 */ /* 0x000fca000000000b */
[----:B------:R-:W-:Y:S04]  /*10980*/  STSM.16.M88.4 [R3+0x2400], R4 ;  /* 0x0024000403007844 */ /* 0x000fe80000000200 */
[----:B------:R-:W0:Y:S04]  /*10990*/  LDSM.16.MT88.4 R4, [R0+0x14400] ;  /* 0x014400000004783b */ /* 0x000e280000004200 */
        /* <DEDUP_REMOVED lines=11> */
[----:B------:R-:W1:Y:S04]  /*10a50*/  LDSM.16.MT88.4 R4, [R0+0x11400] ;  /* 0x011400000004783b */ /* 0x000e680000004200 */
        /* <DEDUP_REMOVED lines=81> */
.L_x_338:
[----:B-1----:R1:W-:Y:S01]  /*10f70*/  SYNCS.ARRIVE.TRANS64.A1T0 RZ, [R18+URZ+0x38850], RZ ;  /* 0x038850ff12ff79a7 */ /* 0x0023e2000810003f */
[----:B------:R-:W-:Y:S06]  /*10f80*/  BAR.SYNC.DEFER_BLOCKING 0x2, 0x80 ;  /* 0x0082000000007b1d */ /* 0x000fec0000010000 */
[----:B------:R-:W-:Y:S05]  /*10f90*/  @!P0 BRA `(.L_x_339) ;  /* 0x0000000000048947 */ /* 0x000fea0003800000 */
[----:B------:R-:W-:Y:S01]  /*10fa0*/  BPT.TRAP 0x1 ;  /* 0x000000040000795c */ /* 0x000fe20000300000 */
.L_x_339:
[----:B0-----:R-:W-:Y:S02]  /*10fb0*/  VIADD R3, R18, 0x38880 ;  /* 0x0003888012037836 */ /* 0x001fe40000000000 */
[----:B------:R-:W-:-:S03]  /*10fc0*/  VIADD R23, R23, 0x1 ;  /* 0x0000000117177836 */ /* 0x000fc60000000000 */
[----:B------:R-:W-:Y:S02]  /*10fd0*/  PRMT R3, R36, 0x654, R3 ;  /* 0x0000065424037816 */ /* 0x000fe40000000003 */
[C---:B------:R-:W-:Y:S02]  /*10fe0*/  ISETP.NE.AND P0, PT, R23.reuse, 0x2, PT ;  /* 0x000000021700780c */ /* 0x040fe40003f05270 */
[----:B------:R0:W-:Y:S02]  /*10ff0*/  SYNCS.ARRIVE.TRANS64.RED.A1T0 RZ, [R3+URZ], RZ ;  /* 0x000000ff03ff79a7 */ /* 0x0001e4000810043f */
[----:B------:R-:W-:Y:S02]  /*11000*/  SEL R23, R23, RZ, P0 ;  /* 0x000000ff17177207 */ /* 0x000fe40000000000 */
[----:B0-----:R-:W-:-:S04]  /*11010*/  SEL R3, RZ, 0x1, P0 ;  /* 0x00000001ff037807 */ /* 0x001fc80000000000 */
[----:B------:R-:W-:-:S07]  /*11020*/  LOP3.LUT R30, R30, R3, RZ, 0x3c, !PT ;  /* 0x000000031e1e7212 */ /* 0x000fce00078e3cff */
.L_x_280:
[----:B------:R-:W-:Y:S05]  /*11030*/  BSYNC B7 ;  /* 0x0000000000077941 */ /* 0x000fea0003800000 */
.L_x_278:
[----:B------:R-:W-:-:S13]  /*11040*/  LOP3.LUT P0, RZ, R29, 0x100, RZ, 0xc0, !PT ;  /* 0x000001001dff7812 */ /* 0x000fda000780c0ff */
[----:B------:R-:W-:Y:S05]  /*11050*/  @!P0 BRA `(.L_x_340) ;  /* 0x0000000000248947 */ /* 0x000fea0003800000 */
[----:B------:R-:W0:Y:S08]  /*11060*/  S2UR UR4, SR_CgaCtaId ;  /* 0x00000000000479c3 */ /* 0x000e300000008800 */
[----:B------:R-:W-:Y:S01]  /*11070*/  BAR.SYNC.DEFER_BLOCKING 0x5, 0x180 ;  /* 0x0146000000007b1d */ /* 0x000fe20000010000 */
[----:B------:R-:W-:Y:S01]  /*11080*/  MOV R3, 0x400 ;  /* 0x0000040000037802 */ /* 0x000fe20000000f00 */
[----:B0-----:R-:W-:-:S05]  /*11090*/  IMAD.U32 R36, RZ, RZ, UR4 ;  /* 0x00000004ff247e24 */ /* 0x001fca000f8e00ff */
[----:B------:R-:W-:-:S05]  /*110a0*/  LEA R22, R36, R3, 0x18 ;  /* 0x0000000324167211 */ /* 0x000fca00078ec0ff */
[----:B-1----:R-:W0:Y:S02]  /*110b0*/  LDS.128 R16, [R22+0x388d0] ;  /* 0x0388d00016107984 */ /* 0x002e240000000c00 */
[----:B0-----:R-:W-:Y:S01]  /*110c0*/  R2UR UR40, R19 ;  /* 0x00000000132872ca */ /* 0x001fe200000e0000 */
[----:B------:R-:W-:Y:S06]  /*110d0*/  BAR.ARV 0x4, 0x180 ;  /* 0x0106000000007b1d */ /* 0x000fec0000002000 */
[----:B------:R-:W-:Y:S08]  /*110e0*/  BRA `(.L_x_341) ;  /* 0x0000000800187947 */ /* 0x000ff00003800000 */
.L_x_340:
[----:B------:R-:W0:Y:S01]  /*110f0*/  S2R R0, SR_TID.X ;  /* 0x0000000000007919 */ /* 0x000e220000002100 */
[----:B------:R-:W-:Y:S01]  /*11100*/  ULDC UR4, c[0x0][0xc3c] ;  /* 0x00030f0000047ab9 */ /* 0x000fe20000000800 */
[----:B0-----:R-:W-:Y:S01]  /*11110*/  LOP3.LUT R8, R0, 0x1f, RZ, 0xc0, !PT ;  /* 0x0000001f00087812 */ /* 0x001fe200078ec0ff */
[----:B------:R-:W-:-:S03]  /*11120*/  IMAD.MOV.U32 R0, RZ, RZ, RZ ;  /* 0x000000ffff007224 */ /* 0x000fc600078e00ff */
[C---:B------:R-:W-:Y:S01]  /*11130*/  ISETP.NE.AND P0, PT, R8.reuse, 0x1f, PT ;  /* 0x0000001f0800780c */ /* 0x040fe20003f05270 */
[----:B------:R-:W-:-:S05]  /*11140*/  VIADD R5, R8, UR40 ;  /* 0x0000002808057c36 */ /* 0x000fca0008000000 */
[----:B------:R-:W-:Y:S01]  /*11150*/  ISETP.GE.OR P1, PT, R5, UR4, !P0 ;  /* 0x0000000405007c0c */ /* 0x000fe2000c726670 */
[----:B------:R-:W-:-:S12]  /*11160*/  ULDC UR4, c[0x0][0xc3c] ;  /* 0x00030f0000047ab9 */ /* 0x000fd80000000800 */
[----:B------:R-:W0:Y:S02]  /*11170*/  @!P1 LDC.64 R2, c[0x0][0xc80] ;  /* 0x00032000ff029b82 */ /* 0x000e240000000a00 */
[----:B0-----:R-:W-:-:S05]  /*11180*/  @!P1 IMAD.WIDE R2, R5, 0x4, R2 ;  /* 0x0000000405029825 */ /* 0x001fca00078e0202 */
[----:B------:R-:W2:Y:S01]  /*11190*/  @!P1 LDG.E R0, desc[UR50][R2.64] ;  /* 0x0000003202009981 */ /* 0x000ea2000c1e1900 */
[C---:B------:R-:W-:Y:S02]  /*111a0*/  ISETP.NE.AND P1, PT, R8.reuse, RZ, PT ;  /* 0x000000ff0800720c */ /* 0x040fe40003f25270 */
[C---:B------:R-:W-:Y:S02]  /*111b0*/  ISETP.GE.U32.AND P2, PT, R8.reuse, 0x2, PT ;  /* 0x000000020800780c */ /* 0x040fe40003f46070 */
        /* <DEDUP_REMOVED lines=8> */
[----:B------:R-:W-:Y:S02]  /*11240*/  IMAD.IADD R4, R5, 0x1, R4 ;  /* 0x0000000105047824 */ /* 0x000fe400078e0204 */
[----:B------:R-:W-:Y:S04]  /*11250*/  SHFL.IDX PT, R5, R16, RZ, 0x1f ;  /* 0x00001fff10057589 */ /* 0x000fe800000e0000 */
[----:B------:R-:W0:Y:S02]  /*11260*/  SHFL.UP PT, R6, R4, 0x4, RZ ;  /* 0x0480000004067989 */ /* 0x000e2400000e00ff */
[----:B0-----:R-:W-:-:S05]  /*11270*/  SEL R3, R6, RZ, P3 ;  /* 0x000000ff06037207 */ /* 0x001fca0001800000 */
[----:B------:R-:W-:Y:S02]  /*11280*/  IMAD.IADD R6, R4, 0x1, R3 ;  /* 0x0000000104067824 */ /* 0x000fe400078e0203 */
[----:B------:R-:W-:Y:S04]  /*11290*/  SHFL.IDX PT, R4, R16, 0x1, 0x1f ;  /* 0x00201f0010047f89 */ /* 0x000fe800000e0000 */
        /* <DEDUP_REMOVED lines=11> */
[----:B------:R-:W-:Y:S05]  /*11350*/  @P6 BRA `(.L_x_342) ;  /* 0x0000000000906947 */ /* 0x000fea0003800000 */
.L_x_346:
[----:B------:R-:W-:-:S04]  /*11360*/  UIADD3 UR40, UR40, 0x1f, URZ ;  /* 0x0000001f28287890 */ /* 0x000fc8000fffe03f */
[----:B------:R-:W-:-:S06]  /*11370*/  UISETP.GE.AND UP0, UPT, UR40, UR4, UPT ;  /* 0x000000042800728c */ /* 0x000fcc000bf06270 */
[----:B------:R-:W-:-:S13]  /*11380*/  PLOP3.LUT P6, PT, PT, PT, UP0, 0x40, 0x0 ;  /* 0x000000000000781c */ /* 0x000fda0003fce808 */
[----:B------:R-:W-:Y:S05]  /*11390*/  @!P6 BRA `(.L_x_343) ;  /* 0x000000040034e947 */ /* 0x000fea0003800000 */
[----:B------:R-:W0:Y:S01]  /*113a0*/  S2R R0, SR_TID.X ;  /* 0x0000000000007919 */ /* 0x000e220000002100 */
[----:B------:R-:W-:Y:S01]  /*113b0*/  BSSY B0, `(.L_x_344) ;  /* 0x0000009000007945 */ /* 0x000fe20003800000 */
[----:B0-----:R-:W-:-:S05]  /*113c0*/  LOP3.LUT R0, R0, 0x1f, RZ, 0xc0, !PT ;  /* 0x0000001f00007812 */ /* 0x001fca00078ec0ff */
[----:B------:R-:W-:Y:S02]  /*113d0*/  VIADD R7, R0, UR40 ;  /* 0x0000002800077c36 */ /* 0x000fe40008000000 */
[----:B------:R-:W-:-:S03]  /*113e0*/  IMAD.MOV.U32 R0, RZ, RZ, RZ ;  /* 0x000000ffff007224 */ /* 0x000fc600078e00ff */
[----:B------:R-:W-:-:S13]  /*113f0*/  ISETP.GE.OR P6, PT, R7, UR4, !P0 ;  /* 0x0000000407007c0c */ /* 0x000fda000c7c6670 */
[----:B------:R-:W-:Y:S05]  /*11400*/  @P6 BRA `(.L_x_345) ;  /* 0x00000000000c6947 */ /* 0x000fea0003800000 */
[----:B------:R-:W0:Y:S02]  /*11410*/  LDC.64 R2, c[0x0][0xc80] ;  /* 0x00032000ff027b82 */ /* 0x000e240000000a00 */
[----:B0-----:R-:W-:-:S05]  /*11420*/  IMAD.WIDE R2, R7, 0x4, R2 ;  /* 0x0000000407027825 */ /* 0x001fca00078e0202 */
[----:B------:R0:W5:Y:S02]  /*11430*/  LDG.E R0, desc[UR50][R2.64] ;  /* 0x0000003202007981 */ /* 0x000164000c1e1900 */
.L_x_345:
[----:B------:R-:W-:Y:S05]  /*11440*/  BSYNC B0 ;  /* 0x0000000000007941 */ /* 0x000fea0003800000 */
.L_x_344:
        /* <DEDUP_REMOVED lines=13> */
[----:B0-----:R-:W-:Y:S02]  /*11520*/  SEL R9, R2, RZ, P5 ;  /* 0x000000ff02097207 */ /* 0x001fe40002800000 */
[----:B------:R-:W0:Y:S03]  /*11530*/  LDC R2, c[0x0][0xc38] ;  /* 0x00030e00ff027b82 */ /* 0x000e260000000800 */
[----:B------:R-:W-:-:S05]  /*11540*/  IMAD.IADD R3, R8, 0x1, R9 ;  /* 0x0000000108037824 */ /* 0x000fca00078e0209 */
[----:B------:R-:W0:Y:S02]  /*11550*/  SHFL.IDX PT, R9, R3, 0x1f, 0x1f ;  /* 0x03e01f0003097f89 */ /* 0x000e2400000e0000 */
[----:B0-----:R-:W-:-:S04]  /*11560*/  IMAD R9, R9, R2, RZ ;  /* 0x0000000209097224 */ /* 0x001fc800078e02ff */
[----:B------:R-:W-:-:S05]  /*11570*/  IMAD.IADD R4, R9, 0x1, R4 ;  /* 0x0000000109047824 */ /* 0x000fca00078e0204 */
[----:B------:R-:W-:-:S13]  /*11580*/  ISETP.GT.AND P6, PT, R4, R5, PT ;  /* 0x000000050400720c */ /* 0x000fda0003fc4270 */
[----:B------:R-:W-:Y:S05]  /*11590*/  @!P6 BRA `(.L_x_346) ;  /* 0xfffffffc0070e947 */ /* 0x000fea000383ffff */
.L_x_342:
[----:B------:R-:W-:Y:S02]  /*115a0*/  IMAD.IADD R16, R4, 0x1, -R9 ;  /* 0x0000000104107824 */ /* 0x000fe400078e0a09 */
[----:B------:R-:W-:Y:S02]  /*115b0*/  IMAD.MOV.U32 R7, RZ, RZ, RZ ;  /* 0x000000ffff077224 */ /* 0x000fe400078e00ff */
        /* <DEDUP_REMOVED lines=11> */
[----:B------:R0:W2:Y:S01]  /*11670*/  F2I.FTZ.U32.TRUNC.NTZ R9, R8 ;  /* 0x0000000800097305 */ /* 0x0000a2000021f000 */
[----:B------:R-:W-:Y:S05]  /*11680*/  @!P0 BRA `(.L_x_347) ;  /* 0x00000000000c8947 */ /* 0x000fea0003800000 */
[----:B------:R-:W-:-:S06]  /*11690*/  UIADD3 UR5, UR4, -0x1, URZ ;  /* 0xffffffff04057890 */ /* 0x000fcc000fffe03f */
[----:B------:R-:W-:-:S05]  /*116a0*/  IMAD.U32 R6, RZ, RZ, UR5 ;  /* 0x00000005ff067e24 */ /* 0x000fca000f8e00ff */
[----:B------:R3:W4:Y:S02]  /*116b0*/  SHFL.IDX PT, R7, R3, R6, 0x1f ;  /* 0x00001f0603077589 */ /* 0x00072400000e0000 */
.L_x_347:
[--C-:B--23--:R-:W-:Y:S01]  /*116c0*/  IMAD.MOV R3, RZ, RZ, -R9.reuse ;  /* 0x000000ffff037224 */ /* 0x10cfe200078e0a09 */
[----:B------:R-:W-:Y:S01]  /*116d0*/  UIADD3 UR40, UR4, UR40, URZ ;  /* 0x0000002804287290 */ /* 0x000fe2000fffe03f */
[----:B----4-:R-:W-:Y:S02]  /*116e0*/  IMAD R16, R7, R2, R16 ;  /* 0x0000000207107224 */ /* 0x010fe400078e0210 */
[----:B------:R-:W-:Y:S02]  /*116f0*/  IMAD R6, R3, R4, RZ ;  /* 0x0000000403067224 */ /* 0x000fe400078e02ff */
[----:B------:R-:W-:Y:S02]  /*11700*/  IMAD.MOV.U32 R2, RZ, RZ, RZ ;  /* 0x000000ffff027224 */ /* 0x000fe400078e00ff */
[----:B------:R-:W-:Y:S02]  /*11710*/  IMAD.MOV.U32 R3, RZ, RZ, R9 ;  /* 0x000000ffff037224 */ /* 0x000fe400078e0009 */
[----:B------:R-:W-:-:S02]  /*11720*/  IMAD.IADD R5, R5, 0x1, -R16 ;  /* 0x0000000105057824 */ /* 0x000fc400078e0a10 */
[----:B------:R-:W-:Y:S01]  /*11730*/  IMAD.HI.U32 R9, R9, R6, R2 ;  /* 0x0000000609097227 */ /* 0x000fe200078e0002 */
[----:B------:R-:W-:Y:S02]  /*11740*/  IABS R3, R0 ;  /* 0x0000000000037213 */ /* 0x000fe40000000000 */
[----:B------:R-:W-:-:S03]  /*11750*/  IABS R2, R5 ;  /* 0x0000000500027213 */ /* 0x000fc60000000000 */
[----:B------:R-:W-:Y:S02]  /*11760*/  IMAD.MOV R3, RZ, RZ, -R3 ;  /* 0x000000ffff037224 */ /* 0x000fe400078e0a03 */
[----:B------:R-:W-:-:S04]  /*11770*/  IMAD.HI.U32 R9, R9, R2, RZ ;  /* 0x0000000209097227 */ /* 0x000fc800078e00ff */
[----:B------:R-:W-:Y:S01]  /*11780*/  IMAD R3, R9, R3, R2 ;  /* 0x0000000309037224 */ /* 0x000fe200078e0202 */
[----:B------:R-:W-:-:S04]  /*11790*/  LOP3.LUT R2, R5, R0, RZ, 0x3c, !PT ;  /* 0x0000000005027212 */ /* 0x000fc800078e3cff */
[----:B------:R-:W-:Y:S02]  /*117a0*/  ISETP.GT.U32.AND P1, PT, R4, R3, PT ;  /* 0x000000030400720c */ /* 0x000fe40003f24070 */
[----:B------:R-:W-:-:S11]  /*117b0*/  ISETP.GE.AND P2, PT, R2, RZ, PT ;  /* 0x000000ff0200720c */ /* 0x000fd60003f46270 */
[----:B------:R-:W-:Y:S02]  /*117c0*/  @!P1 IMAD.IADD R3, R3, 0x1, -R4 ;  /* 0x0000000103039824 */ /* 0x000fe400078e0a04 */
[----:B------:R-:W-:Y:S01]  /*117d0*/  @!P1 VIADD R9, R9, 0x1 ;  /* 0x0000000109099836 */ /* 0x000fe20000000000 */
[----:B------:R-:W-:Y:S02]  /*117e0*/  ISETP.NE.AND P1, PT, R0, RZ, PT ;  /* 0x000000ff0000720c */ /* 0x000fe40003f25270 */
[----:B------:R-:W-:-:S13]  /*117f0*/  ISETP.GE.U32.AND P0, PT, R3, R4, PT ;  /* 0x000000040300720c */ /* 0x000fda0003f06070 */
[----:B------:R-:W-:-:S04]  /*11800*/  @P0 VIADD R9, R9, 0x1 ;  /* 0x0000000109090836 */ /* 0x000fc80000000000 */
[----:B------:R-:W-:Y:S01]  /*11810*/  @!P2 IMAD.MOV R9, RZ, RZ, -R9 ;  /* 0x000000ffff09a224 */ /* 0x000fe200078e0a09 */
[----:B------:R-:W-:-:S05]  /*11820*/  @!P1 LOP3.LUT R9, RZ, R0, RZ, 0x33, !PT ;  /* 0x00000000ff099212 */ /* 0x000fca00078e33ff */
[--C-:B------:R-:W-:Y:S02]  /*11830*/  IMAD.MOV R17, RZ, RZ, -R9.reuse ;  /* 0x000000ffff117224 */ /* 0x100fe400078e0a09 */
[----:B-1----:R-:W-:Y:S02]  /*11840*/  IMAD.MOV.U32 R18, RZ, RZ, R9 ;  /* 0x000000ffff127224 */ /* 0x002fe400078e0009 */
[----:B------:R-:W-:Y:S01]  /*11850*/  IMAD R17, R0, R17, R5 ;  /* 0x0000001100117224 */ /* 0x000fe200078e0205 */
[----:B------:R-:W-:Y:S06]  /*11860*/  BRA `(.L_x_348) ;  /* 0x0000000000107947 */ /* 0x000fec0003800000 */
.L_x_343:
[----:B------:R-:W-:Y:S01]  /*11870*/  IMAD.MOV.U32 R16, RZ, RZ, R5 ;  /* 0x000000ffff107224 */ /* 0x000fe200078e0005 */
[----:B------:R-:W-:Y:S01]  /*11880*/  ULDC UR40, c[0x0][0xc3c] ;  /* 0x00030f0000287ab9 */ /* 0x000fe20000000800 */
[----:B------:R-:W-:Y:S02]  /*11890*/  IMAD.MOV.U32 R17, RZ, RZ, RZ ;  /* 0x000000ffff117224 */ /* 0x000fe400078e00ff */
[----:B-1----:R-:W-:-:S07]  /*118a0*/  IMAD.MOV.U32 R18, RZ, RZ, RZ ;  /* 0x000000ffff127224 */ /* 0x002fce00078e00ff */
.L_x_348:
[----:B------:R-:W1:Y:S01]  /*118b0*/  S2R R0, SR_TID.X ;  /* 0x0000000000007919 */ /* 0x000e620000002100 */
[----:B------:R-:W-:Y:S01]  /*118c0*/  IMAD.U32 R19, RZ, RZ, UR40 ;  /* 0x00000028ff137e24 */ /* 0x000fe2000f8e00ff */
[----:B------:R-:W-:Y:S01]  /*118d0*/  BAR.SYNC.DEFER_BLOCKING 0x4, 0x180 ;  /* 0x0106000000007b1d */ /* 0x000fe20000010000 */
[----:B-1----:R-:W-:-:S04]  /*118e0*/  LOP3.LUT R0, R0, 0x1f, RZ, 0xc0, !PT ;  /* 0x0000001f00007812 */ /* 0x002fc800078ec0ff */
[----:B------:R-:W-:-:S13]  /*118f0*/  ISETP.NE.AND P0, PT, R0, RZ, PT ;  /* 0x000000ff0000720c */ /* 0x000fda0003f05270 */
[----:B------:R-:W1:Y:S01]  /*11900*/  @!P0 S2R R36, SR_CgaCtaId ;  /* 0x0000000000248919 */ /* 0x000e620000008800 */
[----:B------:R-:W-:-:S04]  /*11910*/  @!P0 MOV R3, 0x400 ;  /* 0x0000040000038802 */ /* 0x000fc80000000f00 */
[----:B-1----:R-:W-:-:S05]  /*11920*/  @!P0 LEA R22, R36, R3, 0x18 ;  /* 0x0000000324168211 */ /* 0x002fca00078ec0ff */
[----:B------:R1:W-:Y:S01]  /*11930*/  @!P0 STS.128 [R22+0x388d0], R16 ;  /* 0x0388d01016008388 */ /* 0x0003e20000000c00 */
[----:B------:R-:W-:Y:S06]  /*11940*/  BAR.ARV 0x5, 0x180 ;  /* 0x0146000000007b1d */ /* 0x000fec0000002000 */
.L_x_341:
[----:B------:R-:W-:Y:S02]  /*11950*/  ULDC UR4, c[0x0][0xc3c] ;  /* 0x00030f0000047ab9 */ /* 0x000fe40000000800 */
[----:B------:R-:W-:-:S06]  /*11960*/  UISETP.GE.AND UP0, UPT, UR40, UR4, UPT ;  /* 0x000000042800728c */ /* 0x000fcc000bf06270 */
[----:B------:R-:W-:-:S13]  /*11970*/  PLOP3.LUT P0, PT, PT, PT, UP0, 0x80, 0x0 ;  /* 0x000000000000781c */ /* 0x000fda0003f0f008 */
[----:B------:R-:W-:Y:S05]  /*11980*/  @!P0 BRA `(.L_x_349) ;  /* 0xffffffa800248947 */ /* 0x000fea000383ffff */
.L_x_274:
[----:B0-----:R-:W3:Y:S01]  /*11990*/  LDL.LU R0, [R1+0xc] ;  /* 0x00000c0001007983 */ /* 0x001ee20000300800 */
[----:B------:R-:W-:Y:S01]  /*119a0*/  BSSY B0, `(.L_x_350) ;  /* 0x000000b000007945 */ /* 0x000fe20003800000 */
[----:B------:R-:W0:Y:S01]  /*119b0*/  S2R R5, SR_CgaCtaId ;  /* 0x0000000000057919 */ /* 0x000e220000008800 */
[----:B---3--:R-:W-:-:S05]  /*119c0*/  VIADD R0, R0, 0x1 ;  /* 0x0000000100007836 */ /* 0x008fca0000000000 */
[----:B------:R-:W-:-:S04]  /*119d0*/  LEA.HI R2, R0, R0, RZ, 0x1 ;  /* 0x0000000000027211 */ /* 0x000fc800078f08ff */
[----:B------:R-:W-:Y:S02]  /*119e0*/  LOP3.LUT R3, R2, 0xfffffffe, RZ, 0xc0, !PT ;  /* 0xfffffffe02037812 */ /* 0x000fe400078ec0ff */
[----:B------:R-:W-:-:S03]  /*119f0*/  MOV R2, 0x400 ;  /* 0x0000040000027802 */ /* 0x000fc60000000f00 */
[----:B------:R-:W-:Y:S01]  /*11a00*/  IMAD.IADD R0, R0, 0x1, -R3 ;  /* 0x0000000100007824 */ /* 0x000fe200078e0a03 */
[----:B0-----:R-:W-:-:S04]  /*11a10*/  LEA R4, R5, R2, 0x18 ;  /* 0x0000000205047211 */ /* 0x001fc800078ec0ff */
[----:B------:R-:W-:-:S04]  /*11a20*/  SHF.L.U32 R0, R0, 0x1f, RZ ;  /* 0x0000001f00007819 */ /* 0x000fc800000006ff */
[----:B------:R-:W0:Y:S02]  /*11a30*/  SYNCS.PHASECHK.TRANS64.TRYWAIT P0, [R4+URZ+0x38820], R0 ;  /* 0x03882000040075a7 */ /* 0x000e24000800017f */
[----:B0-----:R-:W-:Y:S05]  /*11a40*/  @!P0 BRA `(.L_x_351) ;  /* 0x0000003800a08947 */ /* 0x001fea0003800000 */
.L_x_468:
[----:B------:R-:W-:Y:S05]  /*11a50*/  BSYNC B0 ;  /* 0x0000000000007941 */ /* 0x000fea0003800000 */
.L_x_350:
[----:B------:R-:W-:-:S03]  /*11a60*/  UMOV UR4, 0xffffffff ;  /* 0xffffffff00047882 */ /* 0x000fc60000000000 */
[----:B------:R-:W-:Y:S05]  /*11a70*/  BRA.DIV UR4, `(.L_x_352) ;  /* 0x0000003a04a87947 */ /* 0x000fea000b800000 */
[----:B0-----:R-:W0:Y:S02]  /*11a80*/  S2R R0, SR_TID.X ;  /* 0x0000000000007919 */ /* 0x001e240000002100 */
[----:B0-----:R-:W-:-:S04]  /*11a90*/  SHF.R.U32.HI R0, RZ, 0x5, R0 ;  /* 0x00000005ff007819 */ /* 0x001fc80000011600 */
[----:B------:R-:W-:-:S05]  /*11aa0*/  LOP3.LUT R0, R0, 0x3, RZ, 0xc0, !PT ;  /* 0x0000000300007812 */ /* 0x000fca00078ec0ff */
[----:B------:R0:W3:Y:S02]  /*11ab0*/  SHFL.IDX PT, R14, R0, RZ, 0x1f ;  /* 0x00001fff000e7589 */ /* 0x0000e400000e0000 */
.L_x_471:
[----:B---3--:R-:W-:Y:S01]  /*11ac0*/  ISETP.NE.AND P0, PT, R14, RZ, PT ;  /* 0x000000ff0e00720c */ /* 0x008fe20003f05270 */
[----:B------:R-:W-:-:S12]  /*11ad0*/  BSSY B0, `(.L_x_353) ;  /* 0x000002c000007945 */ /* 0x000fd80003800000 */
[----:B------:R-:W-:Y:S05]  /*11ae0*/  @P0 BRA `(.L_x_354) ;  /* 0x0000000000a80947 */ /* 0x000fea0003800000 */
[----:B------:R-:W-:-:S03]  /*11af0*/  UMOV UR4, 0xffffffff ;  /* 0xffffffff00047882 */ /* 0x000fc60000000000 */
[----:B------:R-:W-:Y:S05]  /*11b00*/  BRA.DIV UR4, `(.L_x_355) ;  /* 0x0000003a04b87947 */ /* 0x000fea000b800000 */
[----:B------:R-:W-:-:S13]  /*11b10*/  ELECT P6, URZ, PT ;  /* 0x00000000003f782f */ /* 0x000fda00038c0000 */
.L_x_474:
[----:B------:R-:W-:Y:S05]  /*11b20*/  @!P6 BRA `(.L_x_354) ;  /* 0x000000000098e947 */ /* 0x000fea0003800000 */
[----:B------:R-:W-:-:S06]  /*11b30*/  ULOP3.LUT UR4, UR37, 0x2, URZ, 0xfc, !UPT ;  /* 0x0000000225047892 */ /* 0x000fcc000f8efc3f */
[----:B0-----:R-:W-:-:S05]  /*11b40*/  IMAD.U32 R0, RZ, RZ, UR4 ;  /* 0x00000004ff007e24 */ /* 0x001fca000f8e00ff */
[----:B------:R-:W-:-:S13]  /*11b50*/  ISETP.NE.AND P0, PT, R0, 0x3, PT ;  /* 0x000000030000780c */ /* 0x000fda0003f05270 */
[----:B------:R-:W-:Y:S05]  /*11b60*/  @!P0 BRA `(.L_x_356) ;  /* 0x0000000000048947 */ /* 0x000fea0003800000 */
[----:B------:R-:W-:Y:S01]  /*11b70*/  BPT.TRAP 0x1 ;  /* 0x000000040000795c */ /* 0x000fe20000300000 */
.L_x_356:
[C---:B------:R-:W-:Y:S01]  /*11b80*/  IMAD R5, R23.reuse, 0x8, R4 ;  /* 0x0000000817057824 */ /* 0x040fe200078e0204 */
[----:B------:R-:W-:Y:S01]  /*11b90*/  SHF.L.U32 R0, R30, 0x1f, RZ ;  /* 0x0000001f1e007819 */ /* 0x000fe200000006ff */
[----:B------:R-:W-:-:S03]  /*11ba0*/  VIADD R23, R23, 0x1 ;  /* 0x0000000117177836 */ /* 0x000fc60000000000 */
[----:B------:R-:W0:Y:S02]  /*11bb0*/  SYNCS.PHASECHK.TRANS64.TRYWAIT P1, [R5+URZ+0x38840], R0 ;  /* 0x03884000050075a7 */ /* 0x000e24000802017f */
[----:B------:R-:W-:-:S04]  /*11bc0*/  ISETP.NE.AND P2, PT, R23, 0x2, PT ;  /* 0x000000021700780c */ /* 0x000fc80003f45270 */
[----:B------:R-:W-:Y:S01]  /*11bd0*/  SEL R3, RZ, 0x1, P2 ;  /* 0x00000001ff037807 */ /* 0x000fe20001000000 */
[----:B0-----:R-:W-:Y:S08]  /*11be0*/  @!P1 BRA `(.L_x_357) ;  /* 0x0000003800a09947 */ /* 0x001ff00003800000 */
.L_x_475:
[----:B------:R-:W-:Y:S02]  /*11bf0*/  SEL R23, R23, RZ, P2 ;  /* 0x000000ff17177207 */ /* 0x000fe40001000000 */
[----:B------:R-:W-:Y:S01]  /*11c00*/  LOP3.LUT R2, R30, R3, RZ, 0x3c, !PT ;  /* 0x000000031e027212 */ /* 0x000fe200078e3cff */
[----:B------:R-:W-:Y:S06]  /*11c10*/  @!P0 BRA `(.L_x_358) ;  /* 0x0000000000048947 */ /* 0x000fec0003800000 */
[----:B------:R-:W-:Y:S01]  /*11c20*/  BPT.TRAP 0x1 ;  /* 0x000000040000795c */ /* 0x000fe20000300000 */
.L_x_358:
[----:B------:R-:W-:Y:S01]  /*11c30*/  IMAD R23, R23, 0x8, R4 ;  /* 0x0000000817177824 */ /* 0x000fe200078e0204 */
[----:B------:R-:W-:-:S04]  /*11c40*/  SHF.L.U32 R2, R2, 0x1f, RZ ;  /* 0x0000001f02027819 */ /* 0x000fc800000006ff */
[----:B------:R-:W3:Y:S02]  /*11c50*/  SYNCS.PHASECHK.TRANS64.TRYWAIT P1, [R23+URZ+0x38840], R2 ;  /* 0x03884002170075a7 */ /* 0x000ee4000802017f */
[----:B---3--:R-:W-:Y:S05]  /*11c60*/  @!P1 BRA `(.L_x_359) ;  /* 0x0000003800949947 */ /* 0x008fea0003800000 */
.L_x_476:
[----:B------:R-:W-:Y:S05]  /*11c70*/  @!P0 BRA `(.L_x_360) ;  /* 0x0000000000048947 */ /* 0x000fea0003800000 */
[----:B------:R-:W-:Y:S01]  /*11c80*/  BPT.TRAP 0x1 ;  /* 0x000000040000795c */ /* 0x000fe20000300000 */
.L_x_360:
[----:B------:R-:W4:Y:S02]  /*11c90*/  SYNCS.PHASECHK.TRANS64.TRYWAIT P1, [R5+URZ+0x38860], R0 ;  /* 0x03886000050075a7 */ /* 0x000f24000802017f */
[----:B----4-:R-:W-:Y:S05]  /*11ca0*/  @!P1 BRA `(.L_x_361) ;  /* 0x0000003800989947 */ /* 0x010fea0003800000 */
.L_x_477:
[----:B------:R-:W-:Y:S05]  /*11cb0*/  @!P0 BRA `(.L_x_362) ;  /* 0x0000000000048947 */ /* 0x000fea0003800000 */
[----:B------:R-:W-:Y:S01]  /*11cc0*/  BPT.TRAP 0x1 ;  /* 0x000000040000795c */ /* 0x000fe20000300000 */
.L_x_362:
[----:B------:R-:W5:Y:S02]  /*11cd0*/  SYNCS.PHASECHK.TRANS64.TRYWAIT P1, [R23+URZ+0x38860], R2 ;  /* 0x03886002170075a7 */ /* 0x000f64000802017f */
[----:B-----5:R-:W-:Y:S05]  /*11ce0*/  @!P1 BRA `(.L_x_363) ;  /* 0x00000038009c9947 */ /* 0x020fea0003800000 */
.L_x_478:
[----:B------:R-:W-:Y:S05]  /*11cf0*/  @!P0 BRA `(.L_x_364) ;  /* 0x0000000000048947 */ /* 0x000fea0003800000 */
[----:B------:R-:W-:Y:S01]  /*11d00*/  BPT.TRAP 0x1 ;  /* 0x000000040000795c */ /* 0x000fe20000300000 */
.L_x_364:
[----:B------:R-:W5:Y:S02]  /*11d10*/  SYNCS.PHASECHK.TRANS64.TRYWAIT P1, [R5+URZ+0x38880], R0 ;  /* 0x03888000050075a7 */ /* 0x000f64000802017f */
[----:B-----5:R-:W-:Y:S05]  /*11d20*/  @!P1 BRA `(.L_x_365) ;  /* 0x0000003800a09947 */ /* 0x020fea0003800000 */
.L_x_479:
[----:B------:R-:W-:Y:S05]  /*11d30*/  @!P0 BRA `(.L_x_366) ;  /* 0x0000000000048947 */ /* 0x000fea0003800000 */
[----:B------:R-:W-:Y:S01]  /*11d40*/  BPT.TRAP 0x1 ;  /* 0x000000040000795c */ /* 0x000fe20000300000 */
.L_x_366:
[----:B------:R0:W0:Y:S02]  /*11d50*/  SYNCS.PHASECHK.TRANS64.TRYWAIT P0, [R23+URZ+0x38880], R2 ;  /* 0x03888002170075a7 */ /* 0x000024000800017f */
[----:B0-----:R-:W-:Y:S05]  /*11d60*/  @!P0 NANOSLEEP.SYNCS 0x989680 ;  /* 0x009896800000895d */ /* 0x001fea0003900000 */
[----:B------:R-:W0:Y:S02]  /*11d70*/  @!P0 SYNCS.PHASECHK.TRANS64 P0, [R23+URZ+0x38880], R2 ;  /* 0x03888002170085a7 */ /* 0x000e24000800007f */
[----:B0-----:R-:W-:Y:S05]  /*11d80*/  @!P0 BRA `(.L_x_366) ;  /* 0xfffffffc00f08947 */ /* 0x001fea000383ffff */
.L_x_354:
[----:B------:R-:W-:Y:S05]  /*11d90*/  BSYNC B0 ;  /* 0x0000000000007941 */ /* 0x000fea0003800000 */
.L_x_353:
[----:B------:R-:W-:Y:S05]  /*11da0*/  EXIT ;  /* 0x000000000000794d */ /* 0x000fea0003800000 */
.L_x_223:
[----:B0-----:R-:W-:-:S04]  /*11db0*/  IMAD.U32 R4, RZ, RZ, UR52 ;  /* 0x00000034ff047e24 */ /* 0x001fc8000f8e00ff */
[----:B------:R0:W1:Y:S03]  /*11dc0*/  SYNCS.PHASECHK.TRANS64.TRYWAIT P0, [R4+URZ+0x38800], R7 ;  /* 0x03880007040075a7 */ /* 0x000066000800017f */
[----:B-1----:R-:W-:Y:S05]  /*11dd0*/  @!P0 NANOSLEEP.SYNCS 0x989680 ;  /* 0x009896800000895d */ /* 0x002fea0003900000 */
[----:B------:R-:W1:Y:S02]  /*11de0*/  @!P0 SYNCS.PHASECHK.TRANS64 P0, [R4+URZ+0x38800], R7 ;  /* 0x03880007040085a7 */ /* 0x000e64000800007f */
[----:B-1----:R-:W-:Y:S05]  /*11df0*/  @!P0 BRA `(.L_x_223) ;  /* 0xfffffffc00ec8947 */ /* 0x002fea000383ffff */
[----:B------:R-:W-:Y:S05]  /*11e00*/  BRA `(.L_x_367) ;  /* 0xfffffefc00447947 */ /* 0x000fea000383ffff */
.L_x_227:
[----:B-1----:R-:W-:-:S04]  /*11e10*/  IMAD.U32 R4, RZ, RZ, UR53 ;  /* 0x00000035ff047e24 */ /* 0x002fc8000f8e00ff */
[----:B------:R1:W2:Y:S03]  /*11e20*/  SYNCS.PHASECHK.TRANS64.TRYWAIT P1, [R4+URZ+0x38830], R7 ;  /* 0x03883007040075a7 */ /* 0x0002a6000802017f */
[----:B--2---:R-:W-:Y:S05]  /*11e30*/  @!P1 NANOSLEEP.SYNCS 0x989680 ;  /* 0x009896800000995d */ /* 0x004fea0003900000 */
[----:B------:R-:W2:Y:S02]  /*11e40*/  @!P1 SYNCS.PHASECHK.TRANS64 P1, [R4+URZ+0x38830], R7 ;  /* 0x03883007040095a7 */ /* 0x000ea4000802007f */
[----:B--2---:R-:W-:Y:S05]  /*11e50*/  @!P1 BRA `(.L_x_227) ;  /* 0xfffffffc00ec9947 */ /* 0x004fea000383ffff */
[----:B------:R-:W-:Y:S05]  /*11e60*/  BRA `(.L_x_226) ;  /* 0xfffffefc00687947 */ /* 0x000fea000383ffff */
.L_x_232:
[----:B-1----:R-:W-:-:S04]  /*11e70*/  IMAD.U32 R8, RZ, RZ, UR53 ;  /* 0x00000035ff087e24 */ /* 0x002fc8000f8e00ff */
[----:B------:R1:W2:Y:S03]  /*11e80*/  SYNCS.PHASECHK.TRANS64.TRYWAIT P1, [R8+URZ+0x38850], R7 ;  /* 0x03885007080075a7 */ /* 0x0002a6000802017f */
[----:B--2---:R-:W-:Y:S05]  /*11e90*/  @!P1 NANOSLEEP.SYNCS 0x989680 ;  /* 0x009896800000995d */ /* 0x004fea0003900000 */
[----:B------:R-:W2:Y:S02]  /*11ea0*/  @!P1 SYNCS.PHASECHK.TRANS64 P1, [R8+URZ+0x38850], R7 ;  /* 0x03885007080095a7 */ /* 0x000ea4000802007f */
[----:B--2---:R-:W-:Y:S05]  /*11eb0*/  @!P1 BRA `(.L_x_232) ;  /* 0xfffffffc00ec9947 */ /* 0x004fea000383ffff */
[----:B------:R-:W-:Y:S05]  /*11ec0*/  BRA `(.L_x_231) ;  /* 0xffffff2000d07947 */ /* 0x000fea000383ffff */
.L_x_238:
[----:B0-----:R-:W-:Y:S02]  /*11ed0*/  IMAD.U32 R3, RZ, RZ, UR47 ;  /* 0x0000002fff037e24 */ /* 0x001fe4000f8e00ff */
[----:B------:R-:W-:-:S04]  /*11ee0*/  IMAD.U32 R8, RZ, RZ, UR54 ;  /* 0x00000036ff087e24 */ /* 0x000fc8000f8e00ff */
[----:B------:R0:W1:Y:S03]  /*11ef0*/  SYNCS.PHASECHK.TRANS64.TRYWAIT P2, [R3+URZ+0x38830], R8 ;  /* 0x03883008030075a7 */ /* 0x000066000804017f */
[----:B-1----:R-:W-:Y:S05]  /*11f00*/  @!P2 NANOSLEEP.SYNCS 0x989680 ;  /* 0x009896800000a95d */ /* 0x002fea0003900000 */
[----:B------:R-:W1:Y:S02]  /*11f10*/  @!P2 SYNCS.PHASECHK.TRANS64 P2, [R3+URZ+0x38830], R8 ;  /* 0x038830080300a5a7 */ /* 0x000e64000804007f */
[----:B-1----:R-:W-:Y:S05]  /*11f20*/  @!P2 BRA `(.L_x_238) ;  /* 0xfffffffc00e8a947 */ /* 0x002fea000383ffff */
[----:B------:R-:W-:Y:S05]  /*11f30*/  BRA `(.L_x_237) ;  /* 0xffffff2400bc7947 */ /* 0x000fea000383ffff */
.L_x_243:
[----:B0-----:R-:W-:Y:S02]  /*11f40*/  IMAD.U32 R7, RZ, RZ, UR47 ;  /* 0x0000002fff077e24 */ /* 0x001fe4000f8e00ff */
[----:B------:R-:W-:-:S04]  /*11f50*/  IMAD.U32 R8, RZ, RZ, UR54 ;  /* 0x00000036ff087e24 */ /* 0x000fc8000f8e00ff */
[----:B------:R0:W1:Y:S03]  /*11f60*/  SYNCS.PHASECHK.TRANS64.TRYWAIT P2, [R7+URZ+0x38850], R8 ;  /* 0x03885008070075a7 */ /* 0x000066000804017f */
[----:B-1----:R-:W-:Y:S05]  /*11f70*/  @!P2 NANOSLEEP.SYNCS 0x989680 ;  /* 0x009896800000a95d */ /* 0x002fea0003900000 */
[----:B------:R-:W1:Y:S02]  /*11f80*/  @!P2 SYNCS.PHASECHK.TRANS64 P2, [R7+URZ+0x38850], R8 ;  /* 0x038850080700a5a7 */ /* 0x000e64000804007f */
[----:B-1----:R-:W-:Y:S05]  /*11f90*/  @!P2 BRA `(.L_x_243) ;  /* 0xfffffffc00e8a947 */ /* 0x002fea000383ffff */
[----:B------:R-:W-:Y:S05]  /*11fa0*/  BRA `(.L_x_242) ;  /* 0xffffff4c005c7947 */ /* 0x000fea000383ffff */
.L_x_289:
[----:B------:R-:W0:Y:S01]  /*11fb0*/  S2R R20, SR_TID.X ;  /* 0x0000000000147919 */ /* 0x000e220000002100 */
[----:B------:R-:W-:Y:S02]  /*11fc0*/  IMAD.MOV.U32 R12, RZ, RZ, RZ ;  /* 0x000000ffff0c7224 */ /* 0x000fe400078e00ff */
[----:B------:R-:W-:Y:S02]  /*11fd0*/  IMAD.MOV.U32 R11, RZ, RZ, 0x1f ;  /* 0x0000001fff0b7424 */ /* 0x000fe400078e00ff */
[----:B------:R-:W-:Y:S01]  /*11fe0*/  IMAD.MOV.U32 R15, RZ, RZ, -0x1 ;  /* 0xffffffffff0f7424 */ /* 0x000fe200078e00ff */
[----:B0-----:R-:W-:-:S04]  /*11ff0*/  SHF.R.U32.HI R10, RZ, 0x5, R20 ;  /* 0x00000005ff0a7819 */ /* 0x001fc80000011614 */
[----:B------:R-:W-:-:S05]  /*12000*/  LOP3.LUT R10, R10, 0x3, RZ, 0xc0, !PT ;  /* 0x000000030a0a7812 */ /* 0x000fca00078ec0ff */
[----:B------:R-:W-:-:S07]  /*12010*/  IMAD.MOV.U32 R13, RZ, RZ, R10 ;  /* 0x000000ffff0d7224 */ /* 0x000fce00078e000a */
[----:B-----5:R-:W-:Y:S05]  /*12020*/  WARPSYNC.COLLECTIVE R15, `(.L_x_368) ;  /* 0x000000000f087348 */ /* 0x020fea0003c00000 */
[----:B------:R0:W1:Y:S02]  /*12030*/  SHFL.IDX P6, R14, R13, R12, R11 ;  /* 0x0000000c0d0e7389 */ /* 0x00006400000c000b */
[----:B01---5:R-:W-:Y:S01]  /*12040*/  ENDCOLLECTIVE ;  /* 0x000000000000791b */ /* 0x023fe20003800000 */
.L_x_368:
[----:B------:R-:W-:Y:S05]  /*12050*/  BRA `(.L_x_369) ;  /* 0xffffffb000507947 */ /* 0x000fea000383ffff */
.L_x_292:
[----:B0-----:R0:W1:Y:S02]  /*12060*/  SYNCS.PHASECHK.TRANS64.TRYWAIT P0, [R6+URZ+0x38880], R24 ;  /* 0x03888018060075a7 */ /* 0x001064000800017f */
[----:B-1----:R-:W-:Y:S05]  /*12070*/  @!P0 NANOSLEEP.SYNCS 0x989680 ;  /* 0x009896800000895d */ /* 0x002fea0003900000 */
[----:B------:R-:W1:Y:S02]  /*12080*/  @!P0 SYNCS.PHASECHK.TRANS64 P0, [R6+URZ+0x38880], R24 ;  /* 0x03888018060085a7 */ /* 0x000e64000800007f */
[----:B-1----:R-:W-:Y:S05]  /*12090*/  @!P0 BRA `(.L_x_292) ;  /* 0xfffffffc00f08947 */ /* 0x002fea000383ffff */
[----:B------:R-:W-:Y:S05]  /*120a0*/  BRA `(.L_x_370) ;  /* 0xffffffb000607947 */ /* 0x000fea000383ffff */
.L_x_293:
        /* <DEDUP_REMOVED lines=8> */
.L_x_372:
[----:B------:R-:W-:Y:S05]  /*12130*/  BSYNC B0 ;  /* 0x0000000000007941 */ /* 0x000fea0003800000 */
.L_x_371:
[----:B------:R-:W-:Y:S01]  /*12140*/  IMAD.MOV.U32 R13, RZ, RZ, R7 ;  /* 0x000000ffff0d7224 */ /* 0x000fe200078e0007 */
[----:B------:R-:W0:Y:S01]  /*12150*/  LDC R26, c[0x0][0x2f4] ;  /* 0x0000bd00ff1a7b82 */ /* 0x000e220000000800 */
[----:B------:R-:W-:Y:S01]  /*12160*/  IMAD.MOV.U32 R12, RZ, RZ, RZ ;  /* 0x000000ffff0c7224 */ /* 0x000fe200078e00ff */
[----:B------:R-:W-:Y:S01]  /*12170*/  LOP3.LUT R25, R28, 0x80, RZ, 0xfc, !PT ;  /* 0x000000801c197812 */ /* 0x000fe200078efcff */
[----:B------:R-:W-:Y:S01]  /*12180*/  IMAD.MOV.U32 R11, RZ, RZ, 0x181f ;  /* 0x0000181fff0b7424 */ /* 0x000fe200078e00ff */
[C---:B------:R-:W-:Y:S01]  /*12190*/  ISETP.GE.AND P3, PT, R8.reuse, 0x11, PT ;  /* 0x000000110800780c */ /* 0x040fe20003f66270 */
[----:B------:R-:W-:Y:S01]  /*121a0*/  IMAD.MOV.U32 R15, RZ, RZ, -0x1 ;  /* 0xffffffffff0f7424 */ /* 0x000fe200078e00ff */
[----:B------:R-:W-:Y:S01]  /*121b0*/  LOP3.LUT R29, R29, 0xffffffdf, RZ, 0xc0, !PT ;  /* 0xffffffdf1d1d7812 */ /* 0x000fe200078ec0ff */
[----:B------:R-:W-:Y:S01]  /*121c0*/  IMAD.MOV.U32 R0, RZ, RZ, R14 ;  /* 0x000000ffff007224 */ /* 0x000fe200078e000e */
[----:B------:R-:W-:-:S13]  /*121d0*/  ISETP.GE.AND P5, PT, R8, 0x31, PT ;  /* 0x000000310800780c */ /* 0x000fda0003fa6270 */
[----:B0-----:R-:W-:Y:S05]  /*121e0*/  WARPSYNC.COLLECTIVE R15, `(.L_x_373) ;  /* 0x000000000f087348 */ /* 0x001fea0003c00000 */
[----:B------:R1:W2:Y:S02]  /*121f0*/  SHFL.IDX P6, R14, R13, R12, R11 ;  /* 0x0000000c0d0e7389 */ /* 0x0002a400000c000b */
[----:B012---:R-:W-:Y:S01]  /*12200*/  ENDCOLLECTIVE ;  /* 0x000000000000791b */ /* 0x007fe20003800000 */
.L_x_373:
[C---:B------:R-:W-:Y:S02]  /*12210*/  ISETP.GE.AND P4, PT, R8.reuse, 0x41, PT ;  /* 0x000000410800780c */ /* 0x040fe40003f86270 */
[----:B------:R-:W-:Y:S02]  /*12220*/  @P3 LOP3.LUT R29, R29, 0x20, RZ, 0xfc, !PT ;  /* 0x000000201d1d3812 */ /* 0x000fe400078efcff */
[----:B------:R-:W-:Y:S02]  /*12230*/  ISETP.GE.AND P3, PT, R8, 0x51, PT ;  /* 0x000000510800780c */ /* 0x000fe40003f66270 */
[----:B------:R-:W-:Y:S02]  /*12240*/  LOP3.LUT R29, R29, 0xffffffef, RZ, 0xc0, !PT ;  /* 0xffffffef1d1d7812 */ /* 0x000fe400078ec0ff */
[----:B------:R-:W-:Y:S01]  /*12250*/  ISETP.GE.AND P1, PT, R28, R26, PT ;  /* 0x0000001a1c00720c */ /* 0x000fe20003f26270 */
[----:B------:R-:W-:Y:S02]  /*12260*/  IMAD.MOV.U32 R13, RZ, RZ, R9 ;  /* 0x000000ffff0d7224 */ /* 0x000fe400078e0009 */
[----:B------:R-:W-:Y:S01]  /*12270*/  IMAD.MOV.U32 R12, RZ, RZ, 0x1 ;  /* 0x00000001ff0c7424 */ /* 0x000fe200078e00ff */
[----:B------:R-:W-:Y:S01]  /*12280*/  ISETP.LT.OR P2, PT, R8, 0x1, P1 ;  /* 0x000000010800780c */ /* 0x000fe20000f41670 */
[----:B------:R-:W-:-:S12]  /*12290*/  IMAD.MOV.U32 R2, RZ, RZ, R14 ;  /* 0x000000ffff027224 */ /* 0x000fd800078e000e */
[----:B------:R-:W-:Y:S05]  /*122a0*/  WARPSYNC.COLLECTIVE R15, `(.L_x_374) ;  /* 0x000000000f087348 */ /* 0x000fea0003c00000 */
[----:B------:R0:W1:Y:S02]  /*122b0*/  SHFL.IDX P6, R14, R13, R12, R11 ;  /* 0x0000000c0d0e7389 */ /* 0x00006400000c000b */
[----:B01----:R-:W-:Y:S01]  /*122c0*/  ENDCOLLECTIVE ;  /* 0x000000000000791b */ /* 0x003fe20003800000 */
.L_x_374:
[----:B------:R-:W-:-:S05]  /*122d0*/  IADD3 R2, P0, R28, R2, RZ ;  /* 0x000000021c027210 */ /* 0x000fca0007f1e0ff */
[----:B------:R-:W-:Y:S01]  /*122e0*/  IMAD.X R3, RZ, RZ, R0, P0 ;  /* 0x000000ffff037224 */ /* 0x000fe200000e0600 */
[----:B------:R-:W-:Y:S01]  /*122f0*/  ISETP.GE.AND P0, PT, R25, R26, PT ;  /* 0x0000001a1900720c */ /* 0x000fe20003f06270 */
[----:B------:R-:W-:Y:S02]  /*12300*/  IMAD.IADD R0, R22, 0x1, R20 ;  /* 0x0000000116007824 */ /* 0x000fe400078e0214 */
[----:B------:R-:W-:-:S03]  /*12310*/  IMAD.MOV.U32 R13, RZ, RZ, R7 ;  /* 0x000000ffff0d7224 */ /* 0x000fc600078e0007 */
[----:B------:R-:W-:Y:S01]  /*12320*/  @!PT LDS RZ, [RZ] ;  /* 0x00000000fffff984 */ /* 0x000fe20000000800 */
[----:B------:R-:W-:Y:S01]  /*12330*/  @!PT LDS RZ, [RZ] ;  /* 0x00000000fffff984 */ /* 0x000fe20000000800 */
[----:B------:R-:W-:Y:S01]  /*12340*/  @!PT LDS RZ, [RZ] ;  /* 0x00000000fffff984 */ /* 0x000fe20000000800 */
[----:B------:R-:W-:Y:S01]  /*12350*/  LDGSTS.E.BYPASS.LTC128B.128 [R0+0x10400], desc[UR50][R2.64], !P2 ;  /* 0x1040000002007fae */ /* 0x000fe2000d101d72 */
[----:B------:R-:W-:-:S13]  /*12360*/  ISETP.LT.OR P2, PT, R8, 0x1, P0 ;  /* 0x000000010800780c */ /* 0x000fda0000741670 */
[----:B------:R0:W-:Y:S02]  /*12370*/  LDGSTS.E.BYPASS.LTC128B.128 [R0+0x14400], desc[UR50][R2.64+0x80], !P2 ;  /* 0x1440008002007fae */ /* 0x0001e4000d101d72 */
[----:B0-----:R-:W-:-:S07]  /*12380*/  IMAD.MOV.U32 R3, RZ, RZ, R14 ;  /* 0x000000ffff037224 */ /* 0x001fce00078e000e */
[----:B------:R-:W-:Y:S05]  /*12390*/  WARPSYNC.COLLECTIVE R15, `(.L_x_375) ;  /* 0x000000000f087348 */ /* 0x000fea0003c00000 */
[----:B------:R0:W1:Y:S02]  /*123a0*/  SHFL.IDX P6, R14, R13, R12, R11 ;  /* 0x0000000c0d0e7389 */ /* 0x00006400000c000b */
[----:B01----:R-:W-:Y:S01]  /*123b0*/  ENDCOLLECTIVE ;  /* 0x000000000000791b */ /* 0x003fe20003800000 */
.L_x_375:
[----:B------:R-:W-:Y:S02]  /*123c0*/  IMAD.MOV.U32 R13, RZ, RZ, R9 ;  /* 0x000000ffff0d7224 */ /* 0x000fe400078e0009 */
[----:B------:R-:W-:Y:S02]  /*123d0*/  IMAD.MOV.U32 R12, RZ, RZ, 0x2 ;  /* 0x00000002ff0c7424 */ /* 0x000fe400078e00ff */
[----:B------:R-:W-:-:S07]  /*123e0*/  IMAD.MOV.U32 R2, RZ, RZ, R14 ;  /* 0x000000ffff027224 */ /* 0x000fce00078e000e */
[----:B------:R-:W-:Y:S05]  /*123f0*/  WARPSYNC.COLLECTIVE R15, `(.L_x_376) ;  /* 0x000000000f087348 */ /* 0x000fea0003c00000 */
[----:B------:R0:W1:Y:S02]  /*12400*/  SHFL.IDX P6, R14, R13, R12, R11 ;  /* 0x0000000c0d0e7389 */ /* 0x00006400000c000b */
[----:B01----:R-:W-:Y:S01]  /*12410*/  ENDCOLLECTIVE ;  /* 0x000000000000791b */ /* 0x003fe20003800000 */
.L_x_376:
[----:B------:R-:W-:-:S05]  /*12420*/  IADD3 R2, P2, R28, R2, RZ ;  /* 0x000000021c027210 */ /* 0x000fca0007f5e0ff */
[----:B------:R-:W-:Y:S01]  /*12430*/  IMAD.X R3, RZ, RZ, R3, P2 ;  /* 0x000000ffff037224 */ /* 0x000fe200010e0603 */
[----:B------:R-:W-:Y:S01]  /*12440*/  ISETP.LT.OR P2, PT, R8, 0x11, P1 ;  /* 0x000000110800780c */ /* 0x000fe20000f41670 */
[----:B------:R-:W-:-:S12]  /*12450*/  IMAD.MOV.U32 R13, RZ, RZ, R7 ;  /* 0x000000ffff0d7224 */ /* 0x000fd800078e0007 */
        /* <DEDUP_REMOVED lines=10> */
.L_x_377:
[----:B------:R-:W-:Y:S02]  /*12500*/  IMAD.MOV.U32 R13, RZ, RZ, R9 ;  /* 0x000000ffff0d7224 */ /* 0x000fe400078e0009 */
[----:B------:R-:W-:Y:S02]  /*12510*/  IMAD.MOV.U32 R12, RZ, RZ, 0x3 ;  /* 0x00000003ff0c7424 */ /* 0x000fe400078e00ff */
[----:B------:R-:W-:-:S07]  /*12520*/  IMAD.MOV.U32 R2, RZ, RZ, R14 ;  /* 0x000000ffff027224 */ /* 0x000fce00078e000e */
[----:B------:R-:W-:Y:S05]  /*12530*/  WARPSYNC.COLLECTIVE R15, `(.L_x_378) ;  /* 0x000000000f087348 */ /* 0x000fea0003c00000 */
[----:B------:R0:W1:Y:S02]  /*12540*/  SHFL.IDX P6, R14, R13, R12, R11 ;  /* 0x0000000c0d0e7389 */ /* 0x00006400000c000b */
[----:B01----:R-:W-:Y:S01]  /*12550*/  ENDCOLLECTIVE ;  /* 0x000000000000791b */ /* 0x003fe20003800000 */
.L_x_378:
        /* <DEDUP_REMOVED lines=14> */
.L_x_379:
[----:B------:R-:W-:Y:S02]  /*12640*/  IMAD.MOV.U32 R13, RZ, RZ, R9 ;  /* 0x000000ffff0d7224 */ /* 0x000fe400078e0009 */
[----:B------:R-:W-:Y:S02]  /*12650*/  IMAD.MOV.U32 R12, RZ, RZ, 0x4 ;  /* 0x00000004ff0c7424 */ /* 0x000fe400078e00ff */
[----:B------:R-:W-:-:S07]  /*12660*/  IMAD.MOV.U32 R2, RZ, RZ, R14 ;  /* 0x000000ffff027224 */ /* 0x000fce00078e000e */
[----:B------:R-:W-:Y:S05]  /*12670*/  WARPSYNC.COLLECTIVE R15, `(.L_x_380) ;  /* 0x000000000f087348 */ /* 0x000fea0003c00000 */
[----:B------:R0:W1:Y:S02]  /*12680*/  SHFL.IDX P6, R14, R13, R12, R11 ;  /* 0x0000000c0d0e7389 */ /* 0x00006400000c000b */
[----:B01----:R-:W-:Y:S01]  /*12690*/  ENDCOLLECTIVE ;  /* 0x000000000000791b */ /* 0x003fe20003800000 */
.L_x_380:
        /* <DEDUP_REMOVED lines=14> */
.L_x_381:
[----:B------:R-:W-:Y:S02]  /*12780*/  IMAD.MOV.U32 R13, RZ, RZ, R9 ;  /* 0x000000ffff0d7224 */ /* 0x000fe400078e0009 */
[----:B------:R-:W-:Y:S02]  /*12790*/  IMAD.MOV.U32 R12, RZ, RZ, 0x5 ;  /* 0x00000005ff0c7424 */ /* 0x000fe400078e00ff */
[----:B------:R-:W-:-:S07]  /*127a0*/  IMAD.MOV.U32 R2, RZ, RZ, R14 ;  /* 0x000000ffff027224 */ /* 0x000fce00078e000e */
[----:B------:R-:W-:Y:S05]  /*127b0*/  WARPSYNC.COLLECTIVE R15, `(.L_x_382) ;  /* 0x000000000f087348 */ /* 0x000fea0003c00000 */
[----:B------:R0:W1:Y:S02]  /*127c0*/  SHFL.IDX P6, R14, R13, R12, R11 ;  /* 0x0000000c0d0e7389 */ /* 0x00006400000c000b */
[----:B01----:R-:W-:Y:S01]  /*127d0*/  ENDCOLLECTIVE ;  /* 0x000000000000791b */ /* 0x003fe20003800000 */
.L_x_382:
        /* <DEDUP_REMOVED lines=14> */
.L_x_383:
[----:B------:R-:W-:Y:S02]  /*128c0*/  IMAD.MOV.U32 R13, RZ, RZ, R9 ;  /* 0x000000ffff0d7224 */ /* 0x000fe400078e0009 */
[----:B------:R-:W-:Y:S02]  /*128d0*/  IMAD.MOV.U32 R12, RZ, RZ, 0x6 ;  /* 0x00000006ff0c7424 */ /* 0x000fe400078e00ff */
[----:B------:R-:W-:-:S07]  /*128e0*/  IMAD.MOV.U32 R2, RZ, RZ, R14 ;  /* 0x000000ffff027224 */ /* 0x000fce00078e000e */
[----:B------:R-:W-:Y:S05]  /*128f0*/  WARPSYNC.COLLECTIVE R15, `(.L_x_384) ;  /* 0x000000000f087348 */ /* 0x000fea0003c00000 */
[----:B------:R0:W1:Y:S02]  /*12900*/  SHFL.IDX P6, R14, R13, R12, R11 ;  /* 0x0000000c0d0e7389 */ /* 0x00006400000c000b */
[----:B01----:R-:W-:Y:S01]  /*12910*/  ENDCOLLECTIVE ;  /* 0x000000000000791b */ /* 0x003fe20003800000 */
.L_x_384:
        /* <DEDUP_REMOVED lines=14> */
.L_x_385:
[----:B------:R-:W-:Y:S02]  /*12a00*/  IMAD.MOV.U32 R13, RZ, RZ, R9 ;  /* 0x000000ffff0d7224 */ /* 0x000fe400078e0009 */
[----:B------:R-:W-:Y:S02]  /*12a10*/  IMAD.MOV.U32 R12, RZ, RZ, 0x7 ;  /* 0x00000007ff0c7424 */ /* 0x000fe400078e00ff */
[----:B------:R-:W-:-:S07]  /*12a20*/  IMAD.MOV.U32 R2, RZ, RZ, R14 ;  /* 0x000000ffff027224 */ /* 0x000fce00078e000e */
[----:B------:R-:W-:Y:S05]  /*12a30*/  WARPSYNC.COLLECTIVE R15, `(.L_x_386) ;  /* 0x000000000f087348 */ /* 0x000fea0003c00000 */
[----:B------:R0:W1:Y:S02]  /*12a40*/  SHFL.IDX P6, R14, R13, R12, R11 ;  /* 0x0000000c0d0e7389 */ /* 0x00006400000c000b */
[----:B01----:R-:W-:Y:S01]  /*12a50*/  ENDCOLLECTIVE ;  /* 0x000000000000791b */ /* 0x003fe20003800000 */
.L_x_386:
[----:B------:R-:W-:-:S05]  /*12a60*/  IADD3 R2, P2, R28, R2, RZ ;  /* 0x000000021c027210 */ /* 0x000fca0007f5e0ff */
[----:B------:R-:W-:Y:S01]  /*12a70*/  IMAD.X R3, RZ, RZ, R3, P2 ;  /* 0x000000ffff037224 */ /* 0x000fe200010e0603 */
[----:B------:R-:W-:Y:S01]  /*12a80*/  ISETP.LT.OR P2, PT, R8, 0x61, P1 ;  /* 0x000000610800780c */ /* 0x000fe20000f41670 */
[----:B------:R-:W-:-:S12]  /*12a90*/  IMAD.MOV.U32 R13, RZ, RZ, R7 ;  /* 0x000000ffff0d7224 */ /* 0x000fd800078e0007 */
[----:B------:R-:W-:Y:S01]  /*12aa0*/  @!PT LDS RZ, [RZ] ;  /* 0x00000000fffff984 */ /* 0x000fe20000000800 */
[----:B------:R-:W-:Y:S01]  /*12ab0*/  @!PT LDS RZ, [RZ] ;  /* 0x00000000fffff984 */ /* 0x000fe20000000800 */
[----:B------:R-:W-:Y:S01]  /*12ac0*/  @!PT LDS RZ, [RZ] ;  /* 0x00000000fffff984 */ /* 0x000fe20000000800 */
[----:B------:R0:W-:Y:S01]  /*12ad0*/  LDGSTS.E.BYPASS.LTC128B.128 [R0+0x13400], desc[UR50][R2.64], !P2 ;  /* 0x1340000002007fae */ /* 0x0001e2000d101d72 */
[----:B------:R-:W-:Y:S01]  /*12ae0*/  ISETP.LT.OR P2, PT, R8, 0x61, P0 ;  /* 0x000000610800780c */ /* 0x000fe20000741670 */
[----:B------:R-:W-:-:S12]  /*12af0*/  IMAD.MOV.U32 R9, RZ, RZ, R14 ;  /* 0x000000ffff097224 */ /* 0x000fd800078e000e */
[----:B0-----:R-:W-:Y:S05]  /*12b00*/  WARPSYNC.COLLECTIVE R15, `(.L_x_387) ;  /* 0x000000000f087348 */ /* 0x001fea0003c00000 */
[----:B------:R1:W2:Y:S02]  /*12b10*/  SHFL.IDX P6, R14, R13, R12, R11 ;  /* 0x0000000c0d0e7389 */ /* 0x0002a400000c000b */
[----:B012---:R-:W-:Y:S01]  /*12b20*/  ENDCOLLECTIVE ;  /* 0x000000000000791b */ /* 0x007fe20003800000 */
.L_x_387:
[----:B------:R-:W-:Y:S01]  /*12b30*/  @!PT LDS RZ, [RZ] ;  /* 0x00000000fffff984 */ /* 0x000fe20000000800 */
[----:B------:R-:W-:Y:S01]  /*12b40*/  @!PT LDS RZ, [RZ] ;  /* 0x00000000fffff984 */ /* 0x000fe20000000800 */
[----:B------:R-:W-:Y:S01]  /*12b50*/  @!PT LDS RZ, [RZ] ;  /* 0x00000000fffff984 */ /* 0x000fe20000000800 */
[----:B------:R0:W-:Y:S01]  /*12b60*/  LDGSTS.E.BYPASS.LTC128B.128 [R0+0x17400], desc[UR50][R2.64+0x80], !P2 ;  /* 0x1740008002007fae */ /* 0x0001e2000d101d72 */
[C---:B------:R-:W-:Y:S02]  /*12b70*/  ISETP.GE.AND P2, PT, R8.reuse, 0x21, PT ;  /* 0x000000210800780c */ /* 0x040fe40003f46270 */
[----:B------:R-:W-:Y:S01]  /*12b80*/  ISETP.GE.AND P6, PT, R8, 0x71, PT ;  /* 0x000000710800780c */ /* 0x000fe20003fc6270 */
[----:B0-----:R-:W-:-:S10]  /*12b90*/  IMAD.MOV.U32 R2, RZ, RZ, R14 ;  /* 0x000000ffff027224 */ /* 0x001fd400078e000e */
[----:B------:R-:W-:Y:S02]  /*12ba0*/  @P2 LOP3.LUT R29, R29, 0x10, RZ, 0xfc, !PT ;  /* 0x000000101d1d2812 */ /* 0x000fe400078efcff */
[----:B------:R-:W-:Y:S02]  /*12bb0*/  ISETP.GE.AND P2, PT, R8, 0x61, PT ;  /* 0x000000610800780c */ /* 0x000fe40003f46270 */
[----:B------:R-:W-:-:S04]  /*12bc0*/  LOP3.LUT R29, R29, 0xffffffbf, RZ, 0xc0, !PT ;  /* 0xffffffbf1d1d7812 */ /* 0x000fc800078ec0ff */
[----:B------:R-:W-:Y:S01]  /*12bd0*/  @P6 LOP3.LUT R29, R29, 0x40, RZ, 0xfc, !PT ;  /* 0x000000401d1d6812 */ /* 0x000fe200078efcff */
[----:B------:R-:W-:Y:S06]  /*12be0*/  BRA `(.L_x_388) ;  /* 0xffffffac00387947 */ /* 0x000fec000383ffff */
.L_x_298:
[----:B--2---:R2:W3:Y:S02]  /*12bf0*/  SYNCS.PHASECHK.TRANS64.TRYWAIT P0, [R6+URZ+0x38840], R24 ;  /* 0x03884018060075a7 */ /* 0x0044e4000800017f */
[----:B---3--:R-:W-:Y:S05]  /*12c00*/  @!P0 NANOSLEEP.SYNCS 0x989680 ;  /* 0x009896800000895d */ /* 0x008fea0003900000 */
[----:B------:R-:W3:Y:S02]  /*12c10*/  @!P0 SYNCS.PHASECHK.TRANS64 P0, [R6+URZ+0x38840], R24 ;  /* 0x03884018060085a7 */ /* 0x000ee4000800007f */
[----:B---3--:R-:W-:Y:S05]  /*12c20*/  @!P0 BRA `(.L_x_298) ;  /* 0xfffffffc00f08947 */ /* 0x008fea000383ffff */
[----:B------:R-:W-:Y:S05]  /*12c30*/  BRA `(.L_x_389) ;  /* 0xffffffac00947947 */ /* 0x000fea000383ffff */
.L_x_299:
        /* <DEDUP_REMOVED lines=8> */
.L_x_391:
[----:B------:R-:W-:Y:S05]  /*12cc0*/  BSYNC B0 ;  /* 0x0000000000007941 */ /* 0x000fea0003800000 */
.L_x_390:
        /* <DEDUP_REMOVED lines=8> */
.L_x_392:
[----:B------:R-:W-:Y:S02]  /*12d50*/  IMAD.MOV.U32 R13, RZ, RZ, R5 ;  /* 0x000000ffff0d7224 */ /* 0x000fe400078e0005 */
[----:B------:R-:W-:Y:S01]  /*12d60*/  IMAD.MOV.U32 R12, RZ, RZ, 0x1 ;  /* 0x00000001ff0c7424 */ /* 0x000fe200078e00ff */
[----:B------:R-:W-:Y:S01]  /*12d70*/  LOP3.LUT P6, RZ, R29, 0x80, RZ, 0xc0, !PT ;  /* 0x000000801dff7812 */ /* 0x000fe200078cc0ff */
[----:B------:R-:W-:-:S12]  /*12d80*/  IMAD.MOV.U32 R3, RZ, RZ, R14 ;  /* 0x000000ffff037224 */ /* 0x000fd800078e000e */
[----:B------:R-:W-:-:S05]  /*12d90*/  @P6 IADD3 R3, P0, R28, R3, RZ ;  /* 0x000000031c036210 */ /* 0x000fca0007f1e0ff */
[----:B------:R-:W-:Y:S01]  /*12da0*/  @P6 IMAD.X R2, RZ, RZ, R2, P0 ;  /* 0x000000ffff026224 */ /* 0x000fe200000e0602 */
[----:B------:R-:W-:-:S04]  /*12db0*/  ISETP.GE.AND P0, PT, R28, R20, PT ;  /* 0x000000141c00720c */ /* 0x000fc80003f06270 */
[----:B------:R-:W-:-:S04]  /*12dc0*/  @P6 LOP3.LUT R3, R3, R2, RZ, 0x3c, !PT ;  /* 0x0000000203036212 */ /* 0x000fc800078e3cff */
[----:B------:R-:W-:-:S04]  /*12dd0*/  @P6 LOP3.LUT R2, R3, R2, RZ, 0x3c, !PT ;  /* 0x0000000203026212 */ /* 0x000fc800078e3cff */
[----:B------:R-:W-:-:S05]  /*12de0*/  @P6 LOP3.LUT R3, R3, R2, RZ, 0x3c, !PT ;  /* 0x0000000203036212 */ /* 0x000fca00078e3cff */
[----:B------:R-:W-:Y:S01]  /*12df0*/  @!PT LDS RZ, [RZ] ;  /* 0x00000000fffff984 */ /* 0x000fe20000000800 */
[----:B------:R-:W-:Y:S01]  /*12e00*/  @!PT LDS RZ, [RZ] ;  /* 0x00000000fffff984 */ /* 0x000fe20000000800 */
[----:B------:R-:W-:Y:S01]  /*12e10*/  @!PT LDS RZ, [RZ] ;  /* 0x00000000fffff984 */ /* 0x000fe20000000800 */
[----:B------:R0:W-:Y:S04]  /*12e20*/  @P6 LDGSTS.E.BYPASS.LTC128B.128 [R0+0x28400], desc[UR50][R2.64], !P0 ;  /* 0x2840000002006fae */ /* 0x0001e8000c101d72 */
[----:B------:R0:W-:Y:S02]  /*12e30*/  @P6 LDGSTS.E.BYPASS.LTC128B.128 [R0+0x2c400], desc[UR50][R2.64+0x80], !P1 ;  /* 0x2c40008002006fae */ /* 0x0001e4000c901d72 */
[----:B0-----:R-:W-:Y:S05]  /*12e40*/  WARPSYNC.COLLECTIVE R15, `(.L_x_393) ;  /* 0x000000000f087348 */ /* 0x001fea0003c00000 */
[----:B------:R1:W2:Y:S02]  /*12e50*/  SHFL.IDX P6, R14, R13, R12, R11 ;  /* 0x0000000c0d0e7389 */ /* 0x0002a400000c000b */
[----:B012---:R-:W-:Y:S01]  /*12e60*/  ENDCOLLECTIVE ;  /* 0x000000000000791b */ /* 0x007fe20003800000 */
.L_x_393:
[----:B------:R-:W-:Y:S02]  /*12e70*/  IMAD.MOV.U32 R13, RZ, RZ, R4 ;  /* 0x000000ffff0d7224 */ /* 0x000fe400078e0004 */
[----:B------:R-:W-:-:S07]  /*12e80*/  IMAD.MOV.U32 R2, RZ, RZ, R14 ;  /* 0x000000ffff027224 */ /* 0x000fce00078e000e */
[----:B------:R-:W-:Y:S05]  /*12e90*/  WARPSYNC.COLLECTIVE R15, `(.L_x_394) ;  /* 0x000000000f087348 */ /* 0x000fea0003c00000 */
[----:B------:R0:W1:Y:S02]  /*12ea0*/  SHFL.IDX P6, R14, R13, R12, R11 ;  /* 0x0000000c0d0e7389 */ /* 0x00006400000c000b */
[----:B01----:R-:W-:Y:S01]  /*12eb0*/  ENDCOLLECTIVE ;  /* 0x000000000000791b */ /* 0x003fe20003800000 */
.L_x_394:
[----:B------:R-:W-:Y:S02]  /*12ec0*/  IMAD.MOV.U32 R13, RZ, RZ, R5 ;  /* 0x000000ffff0d7224 */ /* 0x000fe400078e0005 */
[----:B------:R-:W-:Y:S01]  /*12ed0*/  IMAD.MOV.U32 R12, RZ, RZ, 0x2 ;  /* 0x00000002ff0c7424 */ /* 0x000fe200078e00ff */
[----:B------:R-:W-:-:S13]  /*12ee0*/  LOP3.LUT P6, RZ, R29, 0x20, RZ, 0xc0, !PT ;  /* 0x000000201dff7812 */ /* 0x000fda00078cc0ff */
[----:B------:R-:W-:-:S05]  /*12ef0*/  @P6 IADD3 R9, P0, R28, R14, RZ ;  /* 0x0000000e1c096210 */ /* 0x000fca0007f1e0ff */
[----:B------:R-:W-:Y:S01]  /*12f00*/  @P6 IMAD.X R10, RZ, RZ, R2, P0 ;  /* 0x000000ffff0a6224 */ /* 0x000fe200000e0602 */
[----:B------:R-:W-:Y:S01]  /*12f10*/  ISETP.GE.AND P0, PT, R28, R20, PT ;  /* 0x000000141c00720c */ /* 0x000fe20003f06270 */
[----:B------:R-:W-:Y:S02]  /*12f20*/  @P6 IMAD.MOV.U32 R2, RZ, RZ, R9 ;  /* 0x000000ffff026224 */ /* 0x000fe400078e0009 */
[----:B------:R-:W-:-:S10]  /*12f30*/  @P6 IMAD.MOV.U32 R3, RZ, RZ, R10 ;  /* 0x000000ffff036224 */ /* 0x000fd400078e000a */
        /* <DEDUP_REMOVED lines=8> */
.L_x_395:
[----:B------:R-:W-:Y:S02]  /*12fc0*/  IMAD.MOV.U32 R13, RZ, RZ, R4 ;  /* 0x000000ffff0d7224 */ /* 0x000fe400078e0004 */
[----:B------:R-:W-:-:S07]  /*12fd0*/  IMAD.MOV.U32 R2, RZ, RZ, R14 ;  /* 0x000000ffff027224 */ /* 0x000fce00078e000e */
[----:B------:R-:W-:Y:S05]  /*12fe0*/  WARPSYNC.COLLECTIVE R15, `(.L_x_396) ;  /* 0x000000000f087348 */ /* 0x000fea0003c00000 */
[----:B------:R0:W1:Y:S02]  /*12ff0*/  SHFL.IDX P6, R14, R13, R12, R11 ;  /* 0x0000000c0d0e7389 */ /* 0x00006400000c000b */
[----:B01----:R-:W-:Y:S01]  /*13000*/  ENDCOLLECTIVE ;  /* 0x000000000000791b */ /* 0x003fe20003800000 */
.L_x_396:
        /* <DEDUP_REMOVED lines=16> */
.L_x_397:
[----:B------:R-:W-:Y:S02]  /*13110*/  IMAD.MOV.U32 R13, RZ, RZ, R4 ;  /* 0x000000ffff0d7224 */ /* 0x000fe400078e0004 */
[----:B------:R-:W-:-:S07]  /*13120*/  IMAD.MOV.U32 R2, RZ, RZ, R14 ;  /* 0x000000ffff027224 */ /* 0x000fce00078e000e */
[----:B------:R-:W-:Y:S05]  /*13130*/  WARPSYNC.COLLECTIVE R15, `(.L_x_398) ;  /* 0x000000000f087348 */ /* 0x000fea0003c00000 */
[----:B------:R0:W1:Y:S02]  /*13140*/  SHFL.IDX P6, R14, R13, R12, R11 ;  /* 0x0000000c0d0e7389 */ /* 0x00006400000c000b */
[----:B01----:R-:W-:Y:S01]  /*13150*/  ENDCOLLECTIVE ;  /* 0x000000000000791b */ /* 0x003fe20003800000 */
.L_x_398:
[----:B------:R-:W-:Y:S02]  /*13160*/  IMAD.MOV.U32 R13, RZ, RZ, R5 ;  /* 0x000000ffff0d7224 */ /* 0x000fe400078e0005 */
[----:B------:R-:W-:Y:S01]  /*13170*/  IMAD.MOV.U32 R12, RZ, RZ, 0x4 ;  /* 0x00000004ff0c7424 */ /* 0x000fe200078e00ff */
[C---:B------:R-:W-:Y:S02]  /*13180*/  @P5 IADD3 R14, P0, R28.reuse, R14, RZ ;  /* 0x0000000e1c0e5210 */ /* 0x040fe40007f1e0ff */
[----:B------:R-:W-:-:S03]  /*13190*/  ISETP.GE.AND P6, PT, R28, R20, PT ;  /* 0x000000141c00720c */ /* 0x000fc60003fc6270 */
[----:B------:R-:W-:Y:S02]  /*131a0*/  @P5 IMAD.X R7, RZ, RZ, R2, P0 ;  /* 0x000000ffff075224 */ /* 0x000fe400000e0602 */
[----:B------:R-:W-:Y:S02]  /*131b0*/  @P5 IMAD.MOV.U32 R2, RZ, RZ, R14 ;  /* 0x000000ffff025224 */ /* 0x000fe400078e000e */
[----:B------:R-:W-:-:S06]  /*131c0*/  @P5 IMAD.MOV.U32 R3, RZ, RZ, R7 ;  /* 0x000000ffff035224 */ /* 0x000fcc00078e0007 */
[----:B------:R-:W-:Y:S01]  /*131d0*/  @!PT LDS RZ, [RZ] ;  /* 0x00000000fffff984 */ /* 0x000fe20000000800 */
[----:B------:R-:W-:Y:S01]  /*131e0*/  @!PT LDS RZ, [RZ] ;  /* 0x00000000fffff984 */ /* 0x000fe20000000800 */
[----:B------:R-:W-:Y:S01]  /*131f0*/  @!PT LDS RZ, [RZ] ;  /* 0x00000000fffff984 */ /* 0x000fe20000000800 */
[----:B------:R0:W-:Y:S02]  /*13200*/  @P5 LDGSTS.E.BYPASS.LTC128B.128 [R0+0x29c00], desc[UR50][R2.64], !P6 ;  /* 0x29c0000002005fae */ /* 0x0001e4000f101d72 */
[----:B0-----:R-:W-:Y:S05]  /*13210*/  WARPSYNC.COLLECTIVE R15, `(.L_x_399) ;  /* 0x000000000f087348 */ /* 0x001fea0003c00000 */
[----:B------:R1:W2:Y:S02]  /*13220*/  SHFL.IDX P6, R14, R13, R12, R11 ;  /* 0x0000000c0d0e7389 */ /* 0x0002a400000c000b */
[----:B012---:R-:W-:Y:S01]  /*13230*/  ENDCOLLECTIVE ;  /* 0x000000000000791b */ /* 0x007fe20003800000 */
.L_x_399:
[----:B------:R-:W-:Y:S01]  /*13240*/  @!PT LDS RZ, [RZ] ;  /* 0x00000000fffff984 */ /* 0x000fe20000000800 */
[----:B------:R-:W-:Y:S01]  /*13250*/  @!PT LDS RZ, [RZ] ;  /* 0x00000000fffff984 */ /* 0x000fe20000000800 */
[----:B------:R-:W-:Y:S01]  /*13260*/  @!PT LDS RZ, [RZ] ;  /* 0x00000000fffff984 */ /* 0x000fe20000000800 */
[----:B------:R0:W-:Y:S01]  /*13270*/  @P5 LDGSTS.E.BYPASS.LTC128B.128 [R0+0x2dc00], desc[UR50][R2.64+0x80], !P1 ;  /* 0x2dc0008002005fae */ /* 0x0001e2000c901d72 */
[----:B------:R-:W-:Y:S01]  /*13280*/  ISETP.GE.AND P5, PT, R28, R20, PT ;  /* 0x000000141c00720c */ /* 0x000fe20003fa6270 */
[----:B------:R-:W-:Y:S02]  /*13290*/  IMAD.MOV.U32 R13, RZ, RZ, R4 ;  /* 0x000000ffff0d7224 */ /* 0x000fe400078e0004 */
[----:B0-----:R-:W-:-:S10]  /*132a0*/  IMAD.MOV.U32 R2, RZ, RZ, R14 ;  /* 0x000000ffff027224 */ /* 0x001fd400078e000e */
[----:B------:R-:W-:Y:S05]  /*132b0*/  WARPSYNC.COLLECTIVE R15, `(.L_x_400) ;  /* 0x000000000f087348 */ /* 0x000fea0003c00000 */
[----:B------:R0:W1:Y:S02]  /*132c0*/  SHFL.IDX P6, R14, R13, R12, R11 ;  /* 0x0000000c0d0e7389 */ /* 0x00006400000c000b */
[----:B01----:R-:W-:Y:S01]  /*132d0*/  ENDCOLLECTIVE ;  /* 0x000000000000791b */ /* 0x003fe20003800000 */
.L_x_400:
[----:B------:R-:W-:Y:S02]  /*132e0*/  IMAD.MOV.U32 R13, RZ, RZ, R5 ;  /* 0x000000ffff0d7224 */ /* 0x000fe400078e0005 */
[----:B------:R-:W-:Y:S01]  /*132f0*/  IMAD.MOV.U32 R12, RZ, RZ, 0x5 ;  /* 0x00000005ff0c7424 */ /* 0x000fe200078e00ff */
[----:B------:R-:W-:-:S05]  /*13300*/  @P4 IADD3 R14, P0, R28, R14, RZ ;  /* 0x0000000e1c0e4210 */ /* 0x000fca0007f1e0ff */
[----:B------:R-:W-:Y:S02]  /*13310*/  @P4 IMAD.X R7, RZ, RZ, R2, P0 ;  /* 0x000000ffff074224 */ /* 0x000fe400000e0602 */
[----:B------:R-:W-:-:S07]  /*13320*/  @P4 IMAD.MOV.U32 R2, RZ, RZ, R14 ;  /* 0x000000ffff024224 */ /* 0x000fce00078e000e */
[----:B------:R-:W-:Y:S05]  /*13330*/  WARPSYNC.COLLECTIVE R15, `(.L_x_401) ;  /* 0x000000000f087348 */ /* 0x000fea0003c00000 */
[----:B------:R0:W1:Y:S02]  /*13340*/  SHFL.IDX P6, R14, R13, R12, R11 ;  /* 0x0000000c0d0e7389 */ /* 0x00006400000c000b */
[----:B01----:R-:W-:Y:S01]  /*13350*/  ENDCOLLECTIVE ;  /* 0x000000000000791b */ /* 0x003fe20003800000 */
.L_x_401:
[----:B------:R-:W-:-:S05]  /*13360*/  @P4 IMAD.MOV.U32 R3, RZ, RZ, R7 ;  /* 0x000000ffff034224 */ /* 0x000fca00078e0007 */
[----:B------:R-:W-:Y:S01]  /*13370*/  @!PT LDS RZ, [RZ] ;  /* 0x00000000fffff984 */ /* 0x000fe20000000800 */
[----:B------:R-:W-:Y:S01]  /*13380*/  @!PT LDS RZ, [RZ] ;  /* 0x00000000fffff984 */ /* 0x000fe20000000800 */
[----:B------:R-:W-:Y:S01]  /*13390*/  @!PT LDS RZ, [RZ] ;  /* 0x00000000fffff984 */ /* 0x000fe20000000800 */
[----:B------:R-:W-:Y:S04]  /*133a0*/  @P4 LDGSTS.E.BYPASS.LTC128B.128 [R0+0x2a400], desc[UR50][R2.64], !P5 ;  /* 0x2a40000002004fae */ /* 0x000fe8000e901d72 */
[----:B------:R0:W-:Y:S01]  /*133b0*/  @P4 LDGSTS.E.BYPASS.LTC128B.128 [R0+0x2e400], desc[UR50][R2.64+0x80], !P1 ;  /* 0x2e40008002004fae */ /* 0x0001e2000c901d72 */
[----:B------:R-:W-:Y:S02]  /*133c0*/  IMAD.MOV.U32 R13, RZ, RZ, R4 ;  /* 0x000000ffff0d7224 */ /* 0x000fe400078e0004 */
[----:B0-----:R-:W-:-:S07]  /*133d0*/  IMAD.MOV.U32 R2, RZ, RZ, R14 ;  /* 0x000000ffff027224 */ /* 0x001fce00078e000e */
[----:B------:R-:W-:Y:S05]  /*133e0*/  WARPSYNC.COLLECTIVE R15, `(.L_x_402) ;  /* 0x000000000f087348 */ /* 0x000fea0003c00000 */
[----:B------:R0:W1:Y:S02]  /*133f0*/  SHFL.IDX P6, R14, R13, R12, R11 ;  /* 0x0000000c0d0e7389 */ /* 0x00006400000c000b */
[----:B01----:R-:W-:Y:S01]  /*13400*/  ENDCOLLECTIVE ;  /* 0x000000000000791b */ /* 0x003fe20003800000 */
.L_x_402:
        /* <DEDUP_REMOVED lines=8> */
.L_x_403:
        /* <DEDUP_REMOVED lines=11> */
.L_x_404:
        /* <DEDUP_REMOVED lines=8> */
.L_x_405:
[----:B------:R-:W-:-:S05]  /*135c0*/  @P2 IMAD.MOV.U32 R3, RZ, RZ, R7 ;  /* 0x000000ffff032224 */ /* 0x000fca00078e0007 */
[----:B------:R-:W-:Y:S01]  /*135d0*/  @!PT LDS RZ, [RZ] ;  /* 0x00000000fffff984 */ /* 0x000fe20000000800 */
[----:B------:R-:W-:Y:S01]  /*135e0*/  @!PT LDS RZ, [RZ] ;  /* 0x00000000fffff984 */ /* 0x000fe20000000800 */
[----:B------:R-:W-:Y:S01]  /*135f0*/  @!PT LDS RZ, [RZ] ;  /* 0x00000000fffff984 */ /* 0x000fe20000000800 */
[----:B------:R0:W-:Y:S04]  /*13600*/  @P2 LDGSTS.E.BYPASS.LTC128B.128 [R0+0x2b400], desc[UR50][R2.64], !P5 ;  /* 0x2b40000002002fae */ /* 0x0001e8000e901d72 */
[----:B------:R0:W-:Y:S01]  /*13610*/  @P2 LDGSTS.E.BYPASS.LTC128B.128 [R0+0x2f400], desc[UR50][R2.64+0x80], !P1 ;  /* 0x2f40008002002fae */ /* 0x0001e2000c901d72 */
[----:B------:R-:W-:Y:S02]  /*13620*/  IMAD.MOV.U32 R13, RZ, RZ, R4 ;  /* 0x000000ffff0d7224 */ /* 0x000fe400078e0004 */
[----:B------:R-:W-:-:S07]  /*13630*/  IMAD.MOV.U32 R5, RZ, RZ, R14 ;  /* 0x000000ffff057224 */ /* 0x000fce00078e000e */
[----:B0-----:R-:W-:Y:S05]  /*13640*/  WARPSYNC.COLLECTIVE R15, `(.L_x_406) ;  /* 0x000000000f087348 */ /* 0x001fea0003c00000 */
[----:B------:R1:W2:Y:S02]  /*13650*/  SHFL.IDX P6, R14, R13, R12, R11 ;  /* 0x0000000c0d0e7389 */ /* 0x0002a400000c000b */
[----:B012---:R-:W-:Y:S01]  /*13660*/  ENDCOLLECTIVE ;  /* 0x000000000000791b */ /* 0x007fe20003800000 */
.L_x_406:
[----:B------:R-:W-:Y:S05]  /*13670*/  BRA `(.L_x_407) ;  /* 0xffffffa800747947 */ /* 0x000fea000383ffff */
.L_x_304:
[----:B------:R-:W-:Y:S02]  /*13680*/  IMAD.MOV.U32 R13, RZ, RZ, R6 ;  /* 0x000000ffff0d7224 */ /* 0x000fe400078e0006 */
[----:B------:R-:W-:Y:S02]  /*13690*/  IMAD.MOV.U32 R12, RZ, RZ, RZ ;  /* 0x000000ffff0c7224 */ /* 0x000fe400078e00ff */
[----:B------:R-:W-:Y:S02]  /*136a0*/  IMAD.MOV.U32 R11, RZ, RZ, 0x181f ;  /* 0x0000181fff0b7424 */ /* 0x000fe400078e00ff */
[----:B------:R-:W-:Y:S02]  /*136b0*/  IMAD.MOV.U32 R15, RZ, RZ, -0x1 ;  /* 0xffffffffff0f7424 */ /* 0x000fe400078e00ff */
[----:B------:R-:W-:Y:S02]  /*136c0*/  IMAD R5, R5, UR41, RZ ;  /* 0x0000002905057c24 */ /* 0x000fe4000f8e02ff */
[----:B------:R-:W-:-:S07]  /*136d0*/  IMAD.IADD R4, R17, 0x1, R4 ;  /* 0x0000000111047824 */ /* 0x000fce00078e0204 */
[----:B-----5:R-:W-:Y:S05]  /*136e0*/  WARPSYNC.COLLECTIVE R15, `(.L_x_408) ;  /* 0x000000000f087348 */ /* 0x020fea0003c00000 */
[----:B------:R0:W1:Y:S02]  /*136f0*/  SHFL.IDX P6, R14, R13, R12, R11 ;  /* 0x0000000c0d0e7389 */ /* 0x00006400000c000b */
[----:B01---5:R-:W-:Y:S01]  /*13700*/  ENDCOLLECTIVE ;  /* 0x000000000000791b */ /* 0x023fe20003800000 */
.L_x_408:
[C---:B------:R-:W-:Y:S01]  /*13710*/  VIADD R8, R4.reuse, 0x10 ;  /* 0x0000001004087836 */ /* 0x040fe20000000000 */
[----:B------:R-:W-:Y:S01]  /*13720*/  ISETP.GE.AND P2, PT, R4, R5, PT ;  /* 0x000000050400720c */ /* 0x000fe20003f46270 */
[----:B------:R-:W-:Y:S02]  /*13730*/  IMAD.MOV.U32 R13, RZ, RZ, R0 ;  /* 0x000000ffff0d7224 */ /* 0x000fe400078e0000 */
[----:B------:R-:W-:-:S10]  /*13740*/  IMAD.MOV.U32 R2, RZ, RZ, R14 ;  /* 0x000000ffff027224 */ /* 0x000fd400078e000e */
[----:B------:R-:W-:Y:S05]  /*13750*/  WARPSYNC.COLLECTIVE R15, `(.L_x_409) ;  /* 0x000000000f087348 */ /* 0x000fea0003c00000 */
[----:B------:R0:W1:Y:S02]  /*13760*/  SHFL.IDX P6, R14, R13, R12, R11 ;  /* 0x0000000c0d0e7389 */ /* 0x00006400000c000b */
[----:B01----:R-:W-:Y:S01]  /*13770*/  ENDCOLLECTIVE ;  /* 0x000000000000791b */ /* 0x003fe20003800000 */
.L_x_409:
        /* <DEDUP_REMOVED lines=8> */
.L_x_410:
[----:B------:R-:W-:Y:S01]  /*13800*/  @!PT LDS RZ, [RZ] ;  /* 0x00000000fffff984 */ /* 0x000fe20000000800 */
[----:B------:R-:W-:Y:S01]  /*13810*/  @!PT LDS RZ, [RZ] ;  /* 0x00000000fffff984 */ /* 0x000fe20000000800 */
[----:B------:R-:W-:Y:S01]  /*13820*/  @!PT LDS RZ, [RZ] ;  /* 0x00000000fffff984 */ /* 0x000fe20000000800 */
[----:B------:R0:W-:Y:S04]  /*13830*/  @!P2 LDGSTS.E.BYPASS.LTC128B.128 [R10+0x20400], desc[UR50][R2.64], !P0 ;  /* 0x20400000020aafae */ /* 0x0001e8000c101d72 */
[----:B------:R0:W-:Y:S01]  /*13840*/  @!P2 LDGSTS.E.BYPASS.LTC128B.128 [R10+0x24400], desc[UR50][R2.64+0x80], !P1 ;  /* 0x24400080020aafae */ /* 0x0001e2000c901d72 */
[----:B------:R-:W-:Y:S01]  /*13850*/  ISETP.GE.AND P2, PT, R8, R5, PT ;  /* 0x000000050800720c */ /* 0x000fe20003f46270 */
[----:B------:R-:W-:Y:S02]  /*13860*/  VIADD R8, R4, 0x20 ;  /* 0x0000002004087836 */ /* 0x000fe40000000000 */
[----:B------:R-:W-:Y:S02]  /*13870*/  IMAD.MOV.U32 R13, RZ, RZ, R0 ;  /* 0x000000ffff0d7224 */ /* 0x000fe400078e0000 */
[----:B------:R-:W-:-:S08]  /*13880*/  IMAD.MOV.U32 R7, RZ, RZ, R14 ;  /* 0x000000ffff077224 */ /* 0x000fd000078e000e */
[----:B0-----:R-:W-:Y:S05]  /*13890*/  WARPSYNC.COLLECTIVE R15, `(.L_x_411) ;  /* 0x000000000f087348 */ /* 0x001fea0003c00000 */
[----:B------:R1:W2:Y:S02]  /*138a0*/  SHFL.IDX P6, R14, R13, R12, R11 ;  /* 0x0000000c0d0e7389 */ /* 0x0002a400000c000b */
[----:B012---:R-:W-:Y:S01]  /*138b0*/  ENDCOLLECTIVE ;  /* 0x000000000000791b */ /* 0x007fe20003800000 */
.L_x_411:
[----:B------:R-:W-:Y:S02]  /*138c0*/  IMAD.MOV.U32 R13, RZ, RZ, R6 ;  /* 0x000000ffff0d7224 */ /* 0x000fe400078e0006 */
[----:B------:R-:W-:Y:S01]  /*138d0*/  IMAD.MOV.U32 R12, RZ, RZ, 0x2 ;  /* 0x00000002ff0c7424 */ /* 0x000fe200078e00ff */
[----:B------:R-:W-:-:S05]  /*138e0*/  @!P2 IADD3 R14, P3, R28, R14, RZ ;  /* 0x0000000e1c0ea210 */ /* 0x000fca0007f7e0ff */
[----:B------:R-:W-:-:S08]  /*138f0*/  @!P2 IMAD.MOV.U32 R2, RZ, RZ, R14 ;  /* 0x000000ffff02a224 */ /* 0x000fd000078e000e */
[----:B------:R-:W-:Y:S05]  /*13900*/  WARPSYNC.COLLECTIVE R15, `(.L_x_412) ;  /* 0x000000000f087348 */ /* 0x000fea0003c00000 */
[----:B------:R0:W1:Y:S02]  /*13910*/  SHFL.IDX P6, R14, R13, R12, R11 ;  /* 0x0000000c0d0e7389 */ /* 0x00006400000c000b */
[----:B01----:R-:W-:Y:S01]  /*13920*/  ENDCOLLECTIVE ;  /* 0x000000000000791b */ /* 0x003fe20003800000 */
.L_x_412:
        /* <DEDUP_REMOVED lines=8> */
[----:B------:R-:W-:Y:S01]  /*139b0*/  ISETP.GE.AND P2, PT, R8, R5, PT ;  /* 0x000000050800720c */ /* 0x000fe20003f46270 */
[----:B------:R-:W-:Y:S02]  /*139c0*/  VIADD R8, R4, 0x30 ;  /* 0x0000003004087836 */ /* 0x000fe40000000000 */
[----:B------:R-:W-:-:S10]  /*139d0*/  IMAD.MOV.U32 R7, RZ, RZ, R14 ;  /* 0x000000ffff077224 */ /* 0x000fd400078e000e */
[----:B0-----:R-:W-:Y:S05]  /*139e0*/  WARPSYNC.COLLECTIVE R15, `(.L_x_413) ;  /* 0x000000000f087348 */ /* 0x001fea0003c00000 */
[----:B------:R1:W2:Y:S02]  /*139f0*/  SHFL.IDX P6, R14, R13, R12, R11 ;  /* 0x0000000c0d0e7389 */ /* 0x0002a400000c000b */
[----:B012---:R-:W-:Y:S01]  /*13a00*/  ENDCOLLECTIVE ;  /* 0x000000000000791b */ /* 0x007fe20003800000 */
.L_x_413:
[----:B------:R-:W-:Y:S02]  /*13a10*/  IMAD.MOV.U32 R13, RZ, RZ, R6 ;  /* 0x000000ffff0d7224 */ /* 0x000fe400078e0006 */
[----:B------:R-:W-:Y:S01]  /*13a20*/  IMAD.MOV.U32 R12, RZ, RZ, 0x3 ;  /* 0x00000003ff0c7424 */ /* 0x000fe200078e00ff */
[----:B------:R-:W-:-:S05]  /*13a30*/  @!P2 IADD3 R14, P3, R28, R14, RZ ;  /* 0x0000000e1c0ea210 */ /* 0x000fca0007f7e0ff */
[----:B------:R-:W-:-:S08]  /*13a40*/  @!P2 IMAD.MOV.U32 R2, RZ, RZ, R14 ;  /* 0x000000ffff02a224 */ /* 0x000fd000078e000e */
[----:B------:R-:W-:Y:S05]  /*13a50*/  WARPSYNC.COLLECTIVE R15, `(.L_x_414) ;  /* 0x000000000f087348 */ /* 0x000fea0003c00000 */
[----:B------:R0:W1:Y:S02]  /*13a60*/  SHFL.IDX P6, R14, R13, R12, R11 ;  /* 0x0000000c0d0e7389 */ /* 0x00006400000c000b */
[----:B01----:R-:W-:Y:S01]  /*13a70*/  ENDCOLLECTIVE ;  /* 0x000000000000791b */ /* 0x003fe20003800000 */
.L_x_414:
        /* <DEDUP_REMOVED lines=14> */
.L_x_415:
[----:B------:R-:W-:Y:S02]  /*13b60*/  IMAD.MOV.U32 R13, RZ, RZ, R6 ;  /* 0x000000ffff0d7224 */ /* 0x000fe400078e0006 */
[----:B------:R-:W-:Y:S01]  /*13b70*/  IMAD.MOV.U32 R12, RZ, RZ, 0x4 ;  /* 0x00000004ff0c7424 */ /* 0x000fe200078e00ff */
[----:B------:R-:W-:-:S05]  /*13b80*/  @!P2 IADD3 R14, P3, R28, R14, RZ ;  /* 0x0000000e1c0ea210 */ /* 0x000fca0007f7e0ff */
[----:B------:R-:W-:-:S08]  /*13b90*/  @!P2 IMAD.MOV.U32 R2, RZ, RZ, R14 ;  /* 0x000000ffff02a224 */ /* 0x000fd000078e000e */
[----:B------:R-:W-:Y:S05]  /*13ba0*/  WARPSYNC.COLLECTIVE R15, `(.L_x_416) ;  /* 0x000000000f087348 */ /* 0x000fea0003c00000 */
[----:B------:R0:W1:Y:S02]  /*13bb0*/  SHFL.IDX P6, R14, R13, R12, R11 ;  /* 0x0000000c0d0e7389 */ /* 0x00006400000c000b */
[----:B01----:R-:W-:Y:S01]  /*13bc0*/  ENDCOLLECTIVE ;  /* 0x000000000000791b */ /* 0x003fe20003800000 */
.L_x_416:
        /* <DEDUP_REMOVED lines=14> */
.L_x_417:
[----:B------:R-:W-:Y:S02]  /*13cb0*/  IMAD.MOV.U32 R13, RZ, RZ, R6 ;  /* 0x000000ffff0d7224 */ /* 0x000fe400078e0006 */
[----:B------:R-:W-:Y:S01]  /*13cc0*/  IMAD.MOV.U32 R12, RZ, RZ, 0x5 ;  /* 0x00000005ff0c7424 */ /* 0x000fe200078e00ff */
[----:B------:R-:W-:-:S05]  /*13cd0*/  @!P2 IADD3 R14, P3, R28, R14, RZ ;  /* 0x0000000e1c0ea210 */ /* 0x000fca0007f7e0ff */
[----:B------:R-:W-:-:S08]  /*13ce0*/  @!P2 IMAD.MOV.U32 R2, RZ, RZ, R14 ;  /* 0x000000ffff02a224 */ /* 0x000fd000078e000e */
[----:B------:R-:W-:Y:S05]  /*13cf0*/  WARPSYNC.COLLECTIVE R15, `(.L_x_418) ;  /* 0x000000000f087348 */ /* 0x000fea0003c00000 */
[----:B------:R0:W1:Y:S02]  /*13d00*/  SHFL.IDX P6, R14, R13, R12, R11 ;  /* 0x0000000c0d0e7389 */ /* 0x00006400000c000b */
[----:B01----:R-:W-:Y:S01]  /*13d10*/  ENDCOLLECTIVE ;  /* 0x000000000000791b */ /* 0x003fe20003800000 */
.L_x_418:
        /* <DEDUP_REMOVED lines=14> */
.L_x_419:
[----:B------:R-:W-:Y:S02]  /*13e00*/  IMAD.MOV.U32 R13, RZ, RZ, R6 ;  /* 0x000000ffff0d7224 */ /* 0x000fe400078e0006 */
[----:B------:R-:W-:Y:S01]  /*13e10*/  IMAD.MOV.U32 R12, RZ, RZ, 0x6 ;  /* 0x00000006ff0c7424 */ /* 0x000fe200078e00ff */
[----:B------:R-:W-:-:S05]  /*13e20*/  @!P2 IADD3 R14, P3, R28, R14, RZ ;  /* 0x0000000e1c0ea210 */ /* 0x000fca0007f7e0ff */
[----:B------:R-:W-:-:S08]  /*13e30*/  @!P2 IMAD.MOV.U32 R2, RZ, RZ, R14 ;  /* 0x000000ffff02a224 */ /* 0x000fd000078e000e */
[----:B------:R-:W-:Y:S05]  /*13e40*/  WARPSYNC.COLLECTIVE R15, `(.L_x_420) ;  /* 0x000000000f087348 */ /* 0x000fea0003c00000 */
[----:B------:R0:W1:Y:S02]  /*13e50*/  SHFL.IDX P6, R14, R13, R12, R11 ;  /* 0x0000000c0d0e7389 */ /* 0x00006400000c000b */
[----:B01----:R-:W-:Y:S01]  /*13e60*/  ENDCOLLECTIVE ;  /* 0x000000000000791b */ /* 0x003fe20003800000 */
.L_x_420:
        /* <DEDUP_REMOVED lines=9> */
[----:B------:R-:W-:-:S12]  /*13f00*/  IMAD.MOV.U32 R7, RZ, RZ, R14 ;  /* 0x000000ffff077224 */ /* 0x000fd800078e000e */
[----:B0-----:R-:W-:Y:S05]  /*13f10*/  WARPSYNC.COLLECTIVE R15, `(.L_x_421) ;  /* 0x000000000f087348 */ /* 0x001fea0003c00000 */
[----:B------:R1:W2:Y:S02]  /*13f20*/  SHFL.IDX P6, R14, R13, R12, R11 ;  /* 0x0000000c0d0e7389 */ /* 0x0002a400000c000b */
[----:B012---:R-:W-:Y:S01]  /*13f30*/  ENDCOLLECTIVE ;  /* 0x000000000000791b */ /* 0x007fe20003800000 */
.L_x_421:
[----:B------:R-:W-:Y:S02]  /*13f40*/  IMAD.MOV.U32 R13, RZ, RZ, R6 ;  /* 0x000000ffff0d7224 */ /* 0x000fe400078e0006 */
[----:B------:R-:W-:Y:S01]  /*13f50*/  IMAD.MOV.U32 R12, RZ, RZ, 0x7 ;  /* 0x00000007ff0c7424 */ /* 0x000fe200078e00ff */
[----:B------:R-:W-:-:S05]  /*13f60*/  @!P2 IADD3 R14, P3, R28, R14, RZ ;  /* 0x0000000e1c0ea210 */ /* 0x000fca0007f7e0ff */
[----:B------:R-:W-:-:S08]  /*13f70*/  @!P2 IMAD.MOV.U32 R2, RZ, RZ, R14 ;  /* 0x000000ffff02a224 */ /* 0x000fd000078e000e */
[----:B------:R-:W-:Y:S05]  /*13f80*/  WARPSYNC.COLLECTIVE R15, `(.L_x_422) ;  /* 0x000000000f087348 */ /* 0x000fea0003c00000 */
[----:B------:R0:W1:Y:S02]  /*13f90*/  SHFL.IDX P6, R14, R13, R12, R11 ;  /* 0x0000000c0d0e7389 */ /* 0x00006400000c000b */
[----:B01----:R-:W-:Y:S01]  /*13fa0*/  ENDCOLLECTIVE ;  /* 0x000000000000791b */ /* 0x003fe20003800000 */
.L_x_422:
        /* <DEDUP_REMOVED lines=12> */
.L_x_423:
[----:B------:R-:W-:Y:S05]  /*14070*/  BRA `(.L_x_424) ;  /* 0xffffffa800d87947 */ /* 0x000fea000383ffff */
.L_x_309:
[----:B0-----:R0:W2:Y:S02]  /*14080*/  SYNCS.PHASECHK.TRANS64.TRYWAIT P0, [R22+URZ+0x38820], R3 ;  /* 0x03882003160075a7 */ /* 0x0010a4000800017f */
[----:B--2---:R-:W-:Y:S05]  /*14090*/  @!P0 NANOSLEEP.SYNCS 0x989680 ;  /* 0x009896800000895d */ /* 0x004fea0003900000 */
[----:B------:R-:W2:Y:S02]  /*140a0*/  @!P0 SYNCS.PHASECHK.TRANS64 P0, [R22+URZ+0x38820], R3 ;  /* 0x03882003160085a7 */ /* 0x000ea4000800007f */
[----:B--2---:R-:W-:Y:S05]  /*140b0*/  @!P0 BRA `(.L_x_309) ;  /* 0xfffffffc00f08947 */ /* 0x004fea000383ffff */
[----:B------:R-:W-:Y:S05]  /*140c0*/  BRA `(.L_x_425) ;  /* 0xffffffac00447947 */ /* 0x000fea000383ffff */
.L_x_313:
[----:B0-----:R0:W2:Y:S02]  /*140d0*/  SYNCS.PHASECHK.TRANS64.TRYWAIT P0, [R0+URZ+0x38880], R20 ;  /* 0x03888014000075a7 */ /* 0x0010a4000800017f */
[----:B--2---:R-:W-:Y:S05]  /*140e0*/  @!P0 NANOSLEEP.SYNCS 0x989680 ;  /* 0x009896800000895d */ /* 0x004fea0003900000 */
[----:B------:R-:W2:Y:S02]  /*140f0*/  @!P0 SYNCS.PHASECHK.TRANS64 P0, [R0+URZ+0x38880], R20 ;  /* 0x03888014000085a7 */ /* 0x000ea4000800007f */
[----:B--2---:R-:W-:Y:S05]  /*14100*/  @!P0 BRA `(.L_x_313) ;  /* 0xfffffffc00f08947 */ /* 0x004fea000383ffff */
[----:B------:R-:W-:Y:S05]  /*14110*/  BRA `(.L_x_426) ;  /* 0xffffffb000047947 */ /* 0x000fea000383ffff */
.L_x_314:
[----:B------:R-:W-:Y:S01]  /*14120*/  BSSY B0, `(.L_x_427) ;  /* 0x0000008000007945 */ /* 0x000fe20003800000 */
[----:B------:R-:W-:Y:S02]  /*14130*/  IMAD.MOV.U32 R13, RZ, RZ, R7 ;  /* 0x000000ffff0d7224 */ /* 0x000fe400078e0007 */
[----:B------:R-:W-:Y:S02]  /*14140*/  IMAD.MOV.U32 R12, RZ, RZ, RZ ;  /* 0x000000ffff0c7224 */ /* 0x000fe400078e00ff */
[----:B------:R-:W-:Y:S02]  /*14150*/  IMAD.MOV.U32 R11, RZ, RZ, 0x181f ;  /* 0x0000181fff0b7424 */ /* 0x000fe400078e00ff */
[----:B------:R-:W-:-:S07]  /*14160*/  IMAD.MOV.U32 R15, RZ, RZ, -0x1 ;  /* 0xffffffffff0f7424 */ /* 0x000fce00078e00ff */
[----:B01----:R-:W-:Y:S05]  /*14170*/  WARPSYNC.COLLECTIVE R15, `(.L_x_428) ;  /* 0x000000000f087348 */ /* 0x003fea0003c00000 */
[----:B-1----:R1:W2:Y:S02]  /*14180*/  SHFL.IDX P6, R14, R13, R12, R11 ;  /* 0x0000000c0d0e7389 */ /* 0x0022a400000c000b */
[----:B012---:R-:W-:Y:S01]  /*14190*/  ENDCOLLECTIVE ;  /* 0x000000000000791b */ /* 0x007fe20003800000 */
.L_x_428:
[----:B------:R-:W-:Y:S05]  /*141a0*/  BSYNC B0 ;  /* 0x0000000000007941 */ /* 0x000fea0003800000 */
.L_x_427:
[----:B------:R-:W-:Y:S02]  /*141b0*/  IMAD.MOV.U32 R13, RZ, RZ, R8 ;  /* 0x000000ffff0d7224 */ /* 0x000fe400078e0008 */
[----:B------:R-:W-:Y:S02]  /*141c0*/  IMAD.MOV.U32 R12, RZ, RZ, RZ ;  /* 0x000000ffff0c7224 */ /* 0x000fe400078e00ff */
[----:B------:R-:W-:Y:S02]  /*141d0*/  IMAD.MOV.U32 R11, RZ, RZ, 0x181f ;  /* 0x0000181fff0b7424 */ /* 0x000fe400078e00ff */
[----:B------:R-:W-:Y:S02]  /*141e0*/  IMAD.MOV.U32 R15, RZ, RZ, -0x1 ;  /* 0xffffffffff0f7424 */ /* 0x000fe400078e00ff */
[----:B------:R-:W-:Y:S02]  /*141f0*/  IMAD.MOV.U32 R3, RZ, RZ, R14 ;  /* 0x000000ffff037224 */ /* 0x000fe400078e000e */
[----:B------:R-:W-:-:S07]  /*14200*/  IMAD.IADD R4, R22, 0x1, R4 ;  /* 0x0000000116047824 */ /* 0x000fce00078e0204 */
[----:B------:R-:W-:Y:S05]  /*14210*/  WARPSYNC.COLLECTIVE R15, `(.L_x_429) ;  /* 0x000000000f087348 */ /* 0x000fea0003c00000 */
[----:B------:R0:W1:Y:S02]  /*14220*/  SHFL.IDX P6, R14, R13, R12, R11 ;  /* 0x0000000c0d0e7389 */ /* 0x00006400000c000b */
[----:B01----:R-:W-:Y:S01]  /*14230*/  ENDCOLLECTIVE ;  /* 0x000000000000791b */ /* 0x003fe20003800000 */
.L_x_429:
[----:B------:R-:W-:Y:S02]  /*14240*/  IMAD.MOV.U32 R13, RZ, RZ, R7 ;  /* 0x000000ffff0d7224 */ /* 0x000fe400078e0007 */
[----:B------:R-:W-:Y:S02]  /*14250*/  IMAD.MOV.U32 R12, RZ, RZ, 0x1 ;  /* 0x00000001ff0c7424 */ /* 0x000fe400078e00ff */
[----:B------:R-:W-:-:S07]  /*14260*/  IMAD.MOV.U32 R2, RZ, RZ, R14 ;  /* 0x000000ffff027224 */ /* 0x000fce00078e000e */
[----:B------:R-:W-:Y:S05]  /*14270*/  WARPSYNC.COLLECTIVE R15, `(.L_x_430) ;  /* 0x000000000f087348 */ /* 0x000fea0003c00000 */
[----:B------:R0:W1:Y:S02]  /*14280*/  SHFL.IDX P6, R14, R13, R12, R11 ;  /* 0x0000000c0d0e7389 */ /* 0x00006400000c000b */
[----:B01----:R-:W-:Y:S01]  /*14290*/  ENDCOLLECTIVE ;  /* 0x000000000000791b */ /* 0x003fe20003800000 */
.L_x_430:
        /* <DEDUP_REMOVED lines=12> */
.L_x_431:
[----:B------:R-:W-:Y:S02]  /*14360*/  IMAD.MOV.U32 R13, RZ, RZ, R7 ;  /* 0x000000ffff0d7224 */ /* 0x000fe400078e0007 */
[----:B------:R-:W-:Y:S02]  /*14370*/  IMAD.MOV.U32 R12, RZ, RZ, 0x2 ;  /* 0x00000002ff0c7424 */ /* 0x000fe400078e00ff */
[----:B------:R-:W-:-:S07]  /*14380*/  IMAD.MOV.U32 R2, RZ, RZ, R14 ;  /* 0x000000ffff027224 */ /* 0x000fce00078e000e */
[----:B------:R-:W-:Y:S05]  /*14390*/  WARPSYNC.COLLECTIVE R15, `(.L_x_432) ;  /* 0x000000000f087348 */ /* 0x000fea0003c00000 */
[----:B------:R0:W1:Y:S02]  /*143a0*/  SHFL.IDX P6, R14, R13, R12, R11 ;  /* 0x0000000c0d0e7389 */ /* 0x00006400000c000b */
[----:B01----:R-:W-:Y:S01]  /*143b0*/  ENDCOLLECTIVE ;  /* 0x000000000000791b */ /* 0x003fe20003800000 */
.L_x_432:
        /* <DEDUP_REMOVED lines=12> */
.L_x_433:
[----:B------:R-:W-:Y:S02]  /*14480*/  IMAD.MOV.U32 R13, RZ, RZ, R7 ;  /* 0x000000ffff0d7224 */ /* 0x000fe400078e0007 */
[----:B------:R-:W-:Y:S02]  /*14490*/  IMAD.MOV.U32 R12, RZ, RZ, 0x3 ;  /* 0x00000003ff0c7424 */ /* 0x000fe400078e00ff */
[----:B------:R-:W-:-:S07]  /*144a0*/  IMAD.MOV.U32 R2, RZ, RZ, R14 ;  /* 0x000000ffff027224 */ /* 0x000fce00078e000e */
[----:B------:R-:W-:Y:S05]  /*144b0*/  WARPSYNC.COLLECTIVE R15, `(.L_x_434) ;  /* 0x000000000f087348 */ /* 0x000fea0003c00000 */
[----:B------:R0:W1:Y:S02]  /*144c0*/  SHFL.IDX P6, R14, R13, R12, R11 ;  /* 0x0000000c0d0e7389 */ /* 0x00006400000c000b */
[----:B01----:R-:W-:Y:S01]  /*144d0*/  ENDCOLLECTIVE ;  /* 0x000000000000791b */ /* 0x003fe20003800000 */
.L_x_434:
        /* <DEDUP_REMOVED lines=12> */
.L_x_435:
[----:B------:R-:W-:Y:S02]  /*145a0*/  IMAD.MOV.U32 R13, RZ, RZ, R7 ;  /* 0x000000ffff0d7224 */ /* 0x000fe400078e0007 */
[----:B------:R-:W-:Y:S02]  /*145b0*/  IMAD.MOV.U32 R12, RZ, RZ, 0x4 ;  /* 0x00000004ff0c7424 */ /* 0x000fe400078e00ff */
[----:B------:R-:W-:-:S07]  /*145c0*/  IMAD.MOV.U32 R2, RZ, RZ, R14 ;  /* 0x000000ffff027224 */ /* 0x000fce00078e000e */
[----:B------:R-:W-:Y:S05]  /*145d0*/  WARPSYNC.COLLECTIVE R15, `(.L_x_436) ;  /* 0x000000000f087348 */ /* 0x000fea0003c00000 */
[----:B------:R0:W1:Y:S02]  /*145e0*/  SHFL.IDX P6, R14, R13, R12, R11 ;  /* 0x0000000c0d0e7389 */ /* 0x00006400000c000b */
[----:B01----:R-:W-:Y:S01]  /*145f0*/  ENDCOLLECTIVE ;  /* 0x000000000000791b */ /* 0x003fe20003800000 */
.L_x_436:
        /* <DEDUP_REMOVED lines=12> */
.L_x_437:
[----:B------:R-:W-:Y:S02]  /*146c0*/  IMAD.MOV.U32 R13, RZ, RZ, R7 ;  /* 0x000000ffff0d7224 */ /* 0x000fe400078e0007 */
[----:B------:R-:W-:Y:S02]  /*146d0*/  IMAD.MOV.U32 R12, RZ, RZ, 0x5 ;  /* 0x00000005ff0c7424 */ /* 0x000fe400078e00ff */
[----:B------:R-:W-:-:S07]  /*146e0*/  IMAD.MOV.U32 R2, RZ, RZ, R14 ;  /* 0x000000ffff027224 */ /* 0x000fce00078e000e */
[----:B------:R-:W-:Y:S05]  /*146f0*/  WARPSYNC.COLLECTIVE R15, `(.L_x_438) ;  /* 0x000000000f087348 */ /* 0x000fea0003c00000 */
[----:B------:R0:W1:Y:S02]  /*14700*/  SHFL.IDX P6, R14, R13, R12, R11 ;  /* 0x0000000c0d0e7389 */ /* 0x00006400000c000b */
[----:B01----:R-:W-:Y:S01]  /*14710*/  ENDCOLLECTIVE ;  /* 0x000000000000791b */ /* 0x003fe20003800000 */
.L_x_438:
        /* <DEDUP_REMOVED lines=12> */
.L_x_439:
[----:B------:R-:W-:Y:S02]  /*147e0*/  IMAD.MOV.U32 R13, RZ, RZ, R7 ;  /* 0x000000ffff0d7224 */ /* 0x000fe400078e0007 */
[----:B------:R-:W-:Y:S02]  /*147f0*/  IMAD.MOV.U32 R12, RZ, RZ, 0x6 ;  /* 0x00000006ff0c7424 */ /* 0x000fe400078e00ff */
[----:B------:R-:W-:-:S07]  /*14800*/  IMAD.MOV.U32 R2, RZ, RZ, R14 ;  /* 0x000000ffff027224 */ /* 0x000fce00078e000e */
[----:B------:R-:W-:Y:S05]  /*14810*/  WARPSYNC.COLLECTIVE R15, `(.L_x_440) ;  /* 0x000000000f087348 */ /* 0x000fea0003c00000 */
[----:B------:R0:W1:Y:S02]  /*14820*/  SHFL.IDX P6, R14, R13, R12, R11 ;  /* 0x0000000c0d0e7389 */ /* 0x00006400000c000b */
[----:B01----:R-:W-:Y:S01]  /*14830*/  ENDCOLLECTIVE ;  /* 0x000000000000791b */ /* 0x003fe20003800000 */
.L_x_440:
        /* <DEDUP_REMOVED lines=12> */
.L_x_441:
[----:B------:R-:W-:Y:S02]  /*14900*/  IMAD.MOV.U32 R13, RZ, RZ, R7 ;  /* 0x000000ffff0d7224 */ /* 0x000fe400078e0007 */
[----:B------:R-:W-:Y:S02]  /*14910*/  IMAD.MOV.U32 R12, RZ, RZ, 0x7 ;  /* 0x00000007ff0c7424 */ /* 0x000fe400078e00ff */
[----:B------:R-:W-:-:S07]  /*14920*/  IMAD.MOV.U32 R2, RZ, RZ, R14 ;  /* 0x000000ffff027224 */ /* 0x000fce00078e000e */
[----:B------:R-:W-:Y:S05]  /*14930*/  WARPSYNC.COLLECTIVE R15, `(.L_x_442) ;  /* 0x000000000f087348 */ /* 0x000fea0003c00000 */
[----:B------:R0:W1:Y:S02]  /*14940*/  SHFL.IDX P6, R14, R13, R12, R11 ;  /* 0x0000000c0d0e7389 */ /* 0x00006400000c000b */
[----:B01----:R-:W-:Y:S01]  /*14950*/  ENDCOLLECTIVE ;  /* 0x000000000000791b */ /* 0x003fe20003800000 */
.L_x_442:
        /* <DEDUP_REMOVED lines=12> */
.L_x_443:
[----:B------:R-:W-:Y:S01]  /*14a20*/  IMAD.MOV.U32 R2, RZ, RZ, R14 ;  /* 0x000000ffff027224 */ /* 0x000fe200078e000e */
[----:B------:R-:W-:Y:S06]  /*14a30*/  BRA `(.L_x_444) ;  /* 0xffffffa800d87947 */ /* 0x000fec000383ffff */
.L_x_319:
[----:B----4-:R4:W0:Y:S02]  /*14a40*/  SYNCS.PHASECHK.TRANS64.TRYWAIT P0, [R0+URZ+0x38840], R20 ;  /* 0x03884014000075a7 */ /* 0x010824000800017f */
[----:B0-----:R-:W-:Y:S05]  /*14a50*/  @!P0 NANOSLEEP.SYNCS 0x989680 ;  /* 0x009896800000895d */ /* 0x001fea0003900000 */
[----:B------:R-:W0:Y:S02]  /*14a60*/  @!P0 SYNCS.PHASECHK.TRANS64 P0, [R0+URZ+0x38840], R20 ;  /* 0x03884014000085a7 */ /* 0x000e24000800007f */
[----:B0-----:R-:W-:Y:S05]  /*14a70*/  @!P0 BRA `(.L_x_319) ;  /* 0xfffffffc00f08947 */ /* 0x001fea000383ffff */
[----:B------:R-:W-:Y:S05]  /*14a80*/  BRA `(.L_x_445) ;  /* 0xffffffac002c7947 */ /* 0x000fea000383ffff */
.L_x_320:
[----:B------:R-:W-:Y:S01]  /*14a90*/  BSSY B0, `(.L_x_446) ;  /* 0x0000008000007945 */ /* 0x000fe20003800000 */
[----:B------:R-:W-:Y:S02]  /*14aa0*/  IMAD.MOV.U32 R13, RZ, RZ, R5 ;  /* 0x000000ffff0d7224 */ /* 0x000fe400078e0005 */
[----:B------:R-:W-:Y:S02]  /*14ab0*/  IMAD.MOV.U32 R12, RZ, RZ, RZ ;  /* 0x000000ffff0c7224 */ /* 0x000fe400078e00ff */
[----:B------:R-:W-:Y:S02]  /*14ac0*/  IMAD.MOV.U32 R11, RZ, RZ, 0x181f ;  /* 0x0000181fff0b7424 */ /* 0x000fe400078e00ff */
[----:B------:R-:W-:-:S07]  /*14ad0*/  IMAD.MOV.U32 R15, RZ, RZ, -0x1 ;  /* 0xffffffffff0f7424 */ /* 0x000fce00078e00ff */
[----:B01-34-:R-:W-:Y:S05]  /*14ae0*/  WARPSYNC.COLLECTIVE R15, `(.L_x_447) ;  /* 0x000000000f087348 */ /* 0x01bfea0003c00000 */
[----:B-1----:R1:W2:Y:S02]  /*14af0*/  SHFL.IDX P6, R14, R13, R12, R11 ;  /* 0x0000000c0d0e7389 */ /* 0x0022a400000c000b */
[----:B01234-:R-:W-:Y:S01]  /*14b00*/  ENDCOLLECTIVE ;  /* 0x000000000000791b */ /* 0x01ffe20003800000 */
.L_x_447:
[----:B------:R-:W-:Y:S05]  /*14b10*/  BSYNC B0 ;  /* 0x0000000000007941 */ /* 0x000fea0003800000 */
.L_x_446:
        /* <DEDUP_REMOVED lines=8> */
.L_x_448:
[----:B------:R-:W-:Y:S02]  /*14ba0*/  IMAD.MOV.U32 R13, RZ, RZ, R5 ;  /* 0x000000ffff0d7224 */ /* 0x000fe400078e0005 */
[----:B------:R-:W-:Y:S01]  /*14bb0*/  IMAD.MOV.U32 R12, RZ, RZ, 0x1 ;  /* 0x00000001ff0c7424 */ /* 0x000fe200078e00ff */
[----:B------:R-:W-:-:S13]  /*14bc0*/  IADD3 R2, P0, R28, R14, RZ ;  /* 0x0000000e1c027210 */ /* 0x000fda0007f1e0ff */
[----:B------:R-:W-:Y:S05]  /*14bd0*/  WARPSYNC.COLLECTIVE R15, `(.L_x_449) ;  /* 0x000000000f087348 */ /* 0x000fea0003c00000 */
[----:B------:R0:W1:Y:S02]  /*14be0*/  SHFL.IDX P6, R14, R13, R12, R11 ;  /* 0x0000000c0d0e7389 */ /* 0x00006400000c000b */
[----:B01----:R-:W-:Y:S01]  /*14bf0*/  ENDCOLLECTIVE ;  /* 0x000000000000791b */ /* 0x003fe20003800000 */
.L_x_449:
        /* <DEDUP_REMOVED lines=11> */
.L_x_450:
[----:B------:R-:W-:Y:S02]  /*14cb0*/  IMAD.MOV.U32 R13, RZ, RZ, R5 ;  /* 0x000000ffff0d7224 */ /* 0x000fe400078e0005 */
[----:B------:R-:W-:Y:S02]  /*14cc0*/  IMAD.MOV.U32 R12, RZ, RZ, 0x2 ;  /* 0x00000002ff0c7424 */ /* 0x000fe400078e00ff */
[----:B------:R-:W-:-:S07]  /*14cd0*/  IMAD.MOV.U32 R2, RZ, RZ, R14 ;  /* 0x000000ffff027224 */ /* 0x000fce00078e000e */
[----:B------:R-:W-:Y:S05]  /*14ce0*/  WARPSYNC.COLLECTIVE R15, `(.L_x_451) ;  /* 0x000000000f087348 */ /* 0x000fea0003c00000 */
[----:B------:R0:W1:Y:S02]  /*14cf0*/  SHFL.IDX P6, R14, R13, R12, R11 ;  /* 0x0000000c0d0e7389 */ /* 0x00006400000c000b */
[----:B01----:R-:W-:Y:S01]  /*14d00*/  ENDCOLLECTIVE ;  /* 0x000000000000791b */ /* 0x003fe20003800000 */
.L_x_451:
        /* <DEDUP_REMOVED lines=12> */
.L_x_452:
[----:B------:R-:W-:Y:S02]  /*14dd0*/  IMAD.MOV.U32 R13, RZ, RZ, R5 ;  /* 0x000000ffff0d7224 */ /* 0x000fe400078e0005 */
[----:B------:R-:W-:Y:S02]  /*14de0*/  IMAD.MOV.U32 R12, RZ, RZ, 0x3 ;  /* 0x00000003ff0c7424 */ /* 0x000fe400078e00ff */
[----:B------:R-:W-:-:S07]  /*14df0*/  IMAD.MOV.U32 R7, RZ, RZ, R14 ;  /* 0x000000ffff077224 */ /* 0x000fce00078e000e */
[----:B------:R-:W-:Y:S05]  /*14e00*/  WARPSYNC.COLLECTIVE R15, `(.L_x_453) ;  /* 0x000000000f087348 */ /* 0x000fea0003c00000 */
[----:B------:R0:W1:Y:S02]  /*14e10*/  SHFL.IDX P6, R14, R13, R12, R11 ;  /* 0x0000000c0d0e7389 */ /* 0x00006400000c000b */
[----:B01----:R-:W-:Y:S01]  /*14e20*/  ENDCOLLECTIVE ;  /* 0x000000000000791b */ /* 0x003fe20003800000 */
.L_x_453:
        /* <DEDUP_REMOVED lines=12> */
.L_x_454:
[----:B------:R-:W-:Y:S02]  /*14ef0*/  IMAD.MOV.U32 R13, RZ, RZ, R5 ;  /* 0x000000ffff0d7224 */ /* 0x000fe400078e0005 */
[----:B------:R-:W-:Y:S02]  /*14f00*/  IMAD.MOV.U32 R12, RZ, RZ, 0x4 ;  /* 0x00000004ff0c7424 */ /* 0x000fe400078e00ff */
[----:B------:R-:W-:-:S05]  /*14f10*/  IMAD.MOV.U32 R11, RZ, RZ, R14 ;  /* 0x000000ffff0b7224 */ /* 0x000fca00078e000e */
[----:B------:R-:W-:Y:S01]  /*14f20*/  IADD3 R2, P0, R28, R11, RZ ;  /* 0x0000000b1c027210 */ /* 0x000fe20007f1e0ff */
[----:B------:R-:W-:-:S04]  /*14f30*/  IMAD.MOV.U32 R11, RZ, RZ, 0x181f ;  /* 0x0000181fff0b7424 */ /* 0x000fc800078e00ff */
[----:B------:R-:W-:-:S08]  /*14f40*/  IMAD.X R3, RZ, RZ, R6, P0 ;  /* 0x000000ffff037224 */ /* 0x000fd000000e0606 */
[----:B------:R-:W-:Y:S05]  /*14f50*/  WARPSYNC.COLLECTIVE R15, `(.L_x_455) ;  /* 0x000000000f087348 */ /* 0x000fea0003c00000 */
[----:B------:R0:W1:Y:S02]  /*14f60*/  SHFL.IDX P6, R14, R13, R12, R11 ;  /* 0x0000000c0d0e7389 */ /* 0x00006400000c000b */
[----:B01----:R-:W-:Y:S01]  /*14f70*/  ENDCOLLECTIVE ;  /* 0x000000000000791b */ /* 0x003fe20003800000 */
.L_x_455:
        /* <DEDUP_REMOVED lines=10> */
.L_x_456:
[----:B------:R-:W-:Y:S02]  /*15020*/  IMAD.MOV.U32 R13, RZ, RZ, R5 ;  /* 0x000000ffff0d7224 */ /* 0x000fe400078e0005 */
[----:B------:R-:W-:-:S05]  /*15030*/  IMAD.MOV.U32 R12, RZ, RZ, R14 ;  /* 0x000000ffff0c7224 */ /* 0x000fca00078e000e */
[----:B------:R-:W-:Y:S01]  /*15040*/  IADD3 R2, P0, R28, R12, RZ ;  /* 0x0000000c1c027210 */ /* 0x000fe20007f1e0ff */
[----:B------:R-:W-:-:S04]  /*15050*/  IMAD.MOV.U32 R12, RZ, RZ, 0x5 ;  /* 0x00000005ff0c7424 */ /* 0x000fc800078e00ff */
[----:B------:R-:W-:-:S08]  /*15060*/  IMAD.X R3, RZ, RZ, R7, P0 ;  /* 0x000000ffff037224 */ /* 0x000fd000000e0607 */
[----:B------:R-:W-:Y:S05]  /*15070*/  WARPSYNC.COLLECTIVE R15, `(.L_x_457) ;  /* 0x000000000f087348 */ /* 0x000fea0003c00000 */
[----:B------:R0:W1:Y:S02]  /*15080*/  SHFL.IDX P6, R14, R13, R12, R11 ;  /* 0x0000000c0d0e7389 */ /* 0x00006400000c000b */
[----:B01----:R-:W-:Y:S01]  /*15090*/  ENDCOLLECTIVE ;  /* 0x000000000000791b */ /* 0x003fe20003800000 */
.L_x_457:
        /* <DEDUP_REMOVED lines=10> */
.L_x_458:
[----:B------:R-:W-:Y:S02]  /*15140*/  IMAD.MOV.U32 R13, RZ, RZ, R5 ;  /* 0x000000ffff0d7224 */ /* 0x000fe400078e0005 */
[----:B------:R-:W-:Y:S02]  /*15150*/  IMAD.MOV.U32 R12, RZ, RZ, 0x6 ;  /* 0x00000006ff0c7424 */ /* 0x000fe400078e00ff */
[----:B------:R-:W-:-:S07]  /*15160*/  IMAD.MOV.U32 R2, RZ, RZ, R14 ;  /* 0x000000ffff027224 */ /* 0x000fce00078e000e */
[----:B------:R-:W-:Y:S05]  /*15170*/  WARPSYNC.COLLECTIVE R15, `(.L_x_459) ;  /* 0x000000000f087348 */ /* 0x000fea0003c00000 */
[----:B------:R0:W1:Y:S02]  /*15180*/  SHFL.IDX P6, R14, R13, R12, R11 ;  /* 0x0000000c0d0e7389 */ /* 0x00006400000c000b */
[----:B01----:R-:W-:Y:S01]  /*15190*/  ENDCOLLECTIVE ;  /* 0x000000000000791b */ /* 0x003fe20003800000 */
.L_x_459:
        /* <DEDUP_REMOVED lines=12> */
.L_x_460:
[----:B------:R-:W-:Y:S02]  /*15260*/  IMAD.MOV.U32 R13, RZ, RZ, R5 ;  /* 0x000000ffff0d7224 */ /* 0x000fe400078e0005 */
[----:B------:R-:W-:Y:S02]  /*15270*/  IMAD.MOV.U32 R12, RZ, RZ, 0x7 ;  /* 0x00000007ff0c7424 */ /* 0x000fe400078e00ff */
[----:B------:R-:W-:-:S07]  /*15280*/  IMAD.MOV.U32 R7, RZ, RZ, R14 ;  /* 0x000000ffff077224 */ /* 0x000fce00078e000e */
[----:B------:R-:W-:Y:S05]  /*15290*/  WARPSYNC.COLLECTIVE R15, `(.L_x_461) ;  /* 0x000000000f087348 */ /* 0x000fea0003c00000 */
[----:B------:R0:W1:Y:S02]  /*152a0*/  SHFL.IDX P6, R14, R13, R12, R11 ;  /* 0x0000000c0d0e7389 */ /* 0x00006400000c000b */
[----:B01----:R-:W-:Y:S01]  /*152b0*/  ENDCOLLECTIVE ;  /* 0x000000000000791b */ /* 0x003fe20003800000 */
.L_x_461:
        /* <DEDUP_REMOVED lines=12> */
.L_x_462:
[----:B------:R-:W-:Y:S05]  /*15380*/  BRA `(.L_x_463) ;  /* 0xffffffa400fc7947 */ /* 0x000fea000383ffff */
.L_x_325:
[----:B0-----:R0:W1:Y:S02]  /*15390*/  SYNCS.PHASECHK.TRANS64.TRYWAIT P2, [R17+URZ+0x38870], R0 ;  /* 0x03887000110075a7 */ /* 0x001064000804017f */
[----:B-1----:R-:W-:Y:S05]  /*153a0*/  @!P2 NANOSLEEP.SYNCS 0x989680 ;  /* 0x009896800000a95d */ /* 0x002fea0003900000 */
[----:B------:R-:W1:Y:S02]  /*153b0*/  @!P2 SYNCS.PHASECHK.TRANS64 P2, [R17+URZ+0x38870], R0 ;  /* 0x038870001100a5a7 */ /* 0x000e64000804007f */
[----:B-1----:R-:W-:Y:S05]  /*153c0*/  @!P2 BRA `(.L_x_325) ;  /* 0xfffffffc00f0a947 */ /* 0x002fea000383ffff */
[----:B------:R-:W-:Y:S05]  /*153d0*/  BRA `(.L_x_464) ;  /* 0xffffffa800647947 */ /* 0x000fea000383ffff */
.L_x_327:
[----:B0-----:R0:W1:Y:S02]  /*153e0*/  SYNCS.PHASECHK.TRANS64.TRYWAIT P2, [R17+URZ+0x38860], R0 ;  /* 0x03886000110075a7 */ /* 0x001064000804017f */
[----:B-1----:R-:W-:Y:S05]  /*153f0*/  @!P2 NANOSLEEP.SYNCS 0x989680 ;  /* 0x009896800000a95d */ /* 0x002fea0003900000 */
[----:B------:R-:W1:Y:S02]  /*15400*/  @!P2 SYNCS.PHASECHK.TRANS64 P2, [R17+URZ+0x38860], R0 ;  /* 0x038860001100a5a7 */ /* 0x000e64000804007f */
[----:B-1----:R-:W-:Y:S05]  /*15410*/  @!P2 BRA `(.L_x_327) ;  /* 0xfffffffc00f0a947 */ /* 0x002fea000383ffff */
[----:B------:R-:W-:Y:S05]  /*15420*/  BRA `(.L_x_465) ;  /* 0xffffffa800747947 */ /* 0x000fea000383ffff */
.L_x_335:
[----:B0-----:R0:W3:Y:S02]  /*15430*/  SYNCS.PHASECHK.TRANS64.TRYWAIT P1, [R18+URZ+0x38870], R3 ;  /* 0x03887003120075a7 */ /* 0x0010e4000802017f */
[----:B---3--:R-:W-:Y:S05]  /*15440*/  @!P1 NANOSLEEP.SYNCS 0x989680 ;  /* 0x009896800000995d */ /* 0x008fea0003900000 */
[----:B------:R-:W3:Y:S02]  /*15450*/  @!P1 SYNCS.PHASECHK.TRANS64 P1, [R18+URZ+0x38870], R3 ;  /* 0x03887003120095a7 */ /* 0x000ee4000802007f */
[----:B---3--:R-:W-:Y:S05]  /*15460*/  @!P1 BRA `(.L_x_335) ;  /* 0xfffffffc00f09947 */ /* 0x008fea000383ffff */
[----:B------:R-:W-:Y:S05]  /*15470*/  BRA `(.L_x_466) ;  /* 0xffffffb000c87947 */ /* 0x000fea000383ffff */
.L_x_337:
[----:B0-----:R0:W3:Y:S02]  /*15480*/  SYNCS.PHASECHK.TRANS64.TRYWAIT P1, [R18+URZ+0x38860], R3 ;  /* 0x03886003120075a7 */ /* 0x0010e4000802017f */
[----:B---3--:R-:W-:Y:S05]  /*15490*/  @!P1 NANOSLEEP.SYNCS 0x989680 ;  /* 0x009896800000995d */ /* 0x008fea0003900000 */
[----:B------:R-:W3:Y:S02]  /*154a0*/  @!P1 SYNCS.PHASECHK.TRANS64 P1, [R18+URZ+0x38860], R3 ;  /* 0x03886003120095a7 */ /* 0x000ee4000802007f */
[----:B---3--:R-:W-:Y:S05]  /*154b0*/  @!P1 BRA `(.L_x_337) ;  /* 0xfffffffc00f09947 */ /* 0x008fea000383ffff */
[----:B------:R-:W-:Y:S05]  /*154c0*/  BRA `(.L_x_467) ;  /* 0xffffffb000d47947 */ /* 0x000fea000383ffff */
.L_x_351:
[----:B0-----:R0:W3:Y:S02]  /*154d0*/  SYNCS.PHASECHK.TRANS64.TRYWAIT P0, [R4+URZ+0x38820], R0 ;  /* 0x03882000040075a7 */ /* 0x0010e4000800017f */
[----:B---3--:R-:W-:Y:S05]  /*154e0*/  @!P0 NANOSLEEP.SYNCS 0x989680 ;  /* 0x009896800000895d */ /* 0x008fea0003900000 */
[----:B------:R-:W3:Y:S02]  /*154f0*/  @!P0 SYNCS.PHASECHK.TRANS64 P0, [R4+URZ+0x38820], R0 ;  /* 0x03882000040085a7 */ /* 0x000ee4000800007f */
[----:B---3--:R-:W-:Y:S05]  /*15500*/  @!P0 BRA `(.L_x_351) ;  /* 0xfffffffc00f08947 */ /* 0x008fea000383ffff */
[----:B------:R-:W-:Y:S05]  /*15510*/  BRA `(.L_x_468) ;  /* 0xffffffc4004c7947 */ /* 0x000fea000383ffff */
.L_x_352:
[----:B------:R-:W3:Y:S01]  /*15520*/  S2R R2, SR_TID.X ;  /* 0x0000000000027919 */ /* 0x000ee20000002100 */
[----:B------:R-:W-:Y:S01]  /*15530*/  BSSY B0, `(.L_x_469) ;  /* 0x000000a000007945 */ /* 0x000fe20003800000 */
[----:B------:R-:W-:Y:S02]  /*15540*/  IMAD.MOV.U32 R12, RZ, RZ, RZ ;  /* 0x000000ffff0c7224 */ /* 0x000fe400078e00ff */
[----:B------:R-:W-:Y:S02]  /*15550*/  IMAD.MOV.U32 R11, RZ, RZ, 0x1f ;  /* 0x0000001fff0b7424 */ /* 0x000fe400078e00ff */
[----:B------:R-:W-:Y:S01]  /*15560*/  IMAD.MOV.U32 R15, RZ, RZ, -0x1 ;  /* 0xffffffffff0f7424 */ /* 0x000fe200078e00ff */
[----:B---3--:R-:W-:-:S04]  /*15570*/  SHF.R.U32.HI R2, RZ, 0x5, R2 ;  /* 0x00000005ff027819 */ /* 0x008fc80000011602 */
[----:B------:R-:W-:-:S05]  /*15580*/  LOP3.LUT R2, R2, 0x3, RZ, 0xc0, !PT ;  /* 0x0000000302027812 */ /* 0x000fca00078ec0ff */
[----:B--2---:R-:W-:-:S07]  /*15590*/  IMAD.MOV.U32 R13, RZ, RZ, R2 ;  /* 0x000000ffff0d7224 */ /* 0x004fce00078e0002 */
[----:B01----:R-:W-:Y:S05]  /*155a0*/  WARPSYNC.COLLECTIVE R15, `(.L_x_470) ;  /* 0x000000000f087348 */ /* 0x003fea0003c00000 */
[----:B------:R2:W3:Y:S02]  /*155b0*/  SHFL.IDX P6, R14, R13, R12, R11 ;  /* 0x0000000c0d0e7389 */ /* 0x0004e400000c000b */
[----:B0123--:R-:W-:Y:S01]  /*155c0*/  ENDCOLLECTIVE ;  /* 0x000000000000791b */ /* 0x00ffe20003800000 */
.L_x_470:
[----:B------:R-:W-:Y:S05]  /*155d0*/  BSYNC B0 ;  /* 0x0000000000007941 */ /* 0x000fea0003800000 */
.L_x_469:
[----:B------:R-:W-:Y:S05]  /*155e0*/  BRA `(.L_x_471) ;  /* 0xffffffc400347947 */ /* 0x000fea000383ffff */
.L_x_355:
[----:B------:R-:W-:Y:S01]  /*155f0*/  BSSY B1, `(.L_x_472) ;  /* 0x0000006000017945 */ /* 0x000fe20003800000 */
[----:B------:R-:W-:-:S07]  /*15600*/  IMAD.MOV.U32 R15, RZ, RZ, -0x1 ;  /* 0xffffffffff0f7424 */ /* 0x000fce00078e00ff */
[----:B012---:R-:W-:Y:S05]  /*15610*/  WARPSYNC.COLLECTIVE R15, `(.L_x_473) ;  /* 0x000000000f0c7348 */ /* 0x007fea0003c00000 */
[----:B------:R-:W-:Y:S02]  /*15620*/  ELECT P6, UR62, PT ;  /* 0x00000000003e782f */ /* 0x000fe400038c0000 */
[----:B------:R-:W-:Y:S01]  /*15630*/  MOV R14, UR62 ;  /* 0x0000003e000e7c02 */ /* 0x000fe20008000f00 */
[----:B012---:R-:W-:Y:S10]  /*15640*/  ENDCOLLECTIVE ;  /* 0x000000000000791b */ /* 0x007ff40003800000 */
.L_x_473:
[----:B------:R-:W-:Y:S05]  /*15650*/  BSYNC B1 ;  /* 0x0000000000017941 */ /* 0x000fea0003800000 */
.L_x_472:
[----:B------:R-:W-:Y:S05]  /*15660*/  BRA `(.L_x_474) ;  /* 0xffffffc4002c7947 */ /* 0x000fea000383ffff */
.L_x_357:
[----:B0-----:R0:W3:Y:S02]  /*15670*/  SYNCS.PHASECHK.TRANS64.TRYWAIT P1, [R5+URZ+0x38840], R0 ;  /* 0x03884000050075a7 */ /* 0x0010e4000802017f */
[----:B---3--:R-:W-:Y:S05]  /*15680*/  @!P1 NANOSLEEP.SYNCS 0x989680 ;  /* 0x009896800000995d */ /* 0x008fea0003900000 */
[----:B------:R-:W3:Y:S02]  /*15690*/  @!P1 SYNCS.PHASECHK.TRANS64 P1, [R5+URZ+0x38840], R0 ;  /* 0x03884000050095a7 */ /* 0x000ee4000802007f */
[----:B---3--:R-:W-:Y:S05]  /*156a0*/  @!P1 BRA `(.L_x_357) ;  /* 0xfffffffc00f09947 */ /* 0x008fea000383ffff */
[----:B------:R-:W-:Y:S05]  /*156b0*/  BRA `(.L_x_475) ;  /* 0xffffffc4004c7947 */ /* 0x000fea000383ffff */
.L_x_359:
[----:B---3--:R3:W4:Y:S02]  /*156c0*/  SYNCS.PHASECHK.TRANS64.TRYWAIT P1, [R23+URZ+0x38840], R2 ;  /* 0x03884002170075a7 */ /* 0x008724000802017f */
[----:B----4-:R-:W-:Y:S05]  /*156d0*/  @!P1 NANOSLEEP.SYNCS 0x989680 ;  /* 0x009896800000995d */ /* 0x010fea0003900000 */
[----:B------:R-:W4:Y:S02]  /*156e0*/  @!P1 SYNCS.PHASECHK.TRANS64 P1, [R23+URZ+0x38840], R2 ;  /* 0x03884002170095a7 */ /* 0x000f24000802007f */
[----:B----4-:R-:W-:Y:S05]  /*156f0*/  @!P1 BRA `(.L_x_359) ;  /* 0xfffffffc00f09947 */ /* 0x010fea000383ffff */
[----:B------:R-:W-:Y:S05]  /*15700*/  BRA `(.L_x_476) ;  /* 0xffffffc400587947 */ /* 0x000fea000383ffff */
.L_x_361:
[----:B----4-:R4:W0:Y:S02]  /*15710*/  SYNCS.PHASECHK.TRANS64.TRYWAIT P1, [R5+URZ+0x38860], R0 ;  /* 0x03886000050075a7 */ /* 0x010824000802017f */
[----:B0-----:R-:W-:Y:S05]  /*15720*/  @!P1 NANOSLEEP.SYNCS 0x989680 ;  /* 0x009896800000995d */ /* 0x001fea0003900000 */
[----:B------:R-:W0:Y:S02]  /*15730*/  @!P1 SYNCS.PHASECHK.TRANS64 P1, [R5+URZ+0x38860], R0 ;  /* 0x03886000050095a7 */ /* 0x000e24000802007f */
[----:B0-----:R-:W-:Y:S05]  /*15740*/  @!P1 BRA `(.L_x_361) ;  /* 0xfffffffc00f09947 */ /* 0x001fea000383ffff */
[----:B------:R-:W-:Y:S05]  /*15750*/  BRA `(.L_x_477) ;  /* 0xffffffc400547947 */ /* 0x000fea000383ffff */
.L_x_363:
[----:B------:R0:W0:Y:S02]  /*15760*/  SYNCS.PHASECHK.TRANS64.TRYWAIT P1, [R23+URZ+0x38860], R2 ;  /* 0x03886002170075a7 */ /* 0x000024000802017f */
[----:B0-----:R-:W-:Y:S05]  /*15770*/  @!P1 NANOSLEEP.SYNCS 0x989680 ;  /* 0x009896800000995d */ /* 0x001fea0003900000 */
[----:B------:R-:W0:Y:S02]  /*15780*/  @!P1 SYNCS.PHASECHK.TRANS64 P1, [R23+URZ+0x38860], R2 ;  /* 0x03886002170095a7 */ /* 0x000e24000802007f */
[----:B0-----:R-:W-:Y:S05]  /*15790*/  @!P1 BRA `(.L_x_363) ;  /* 0xfffffffc00f09947 */ /* 0x001fea000383ffff */
[----:B------:R-:W-:Y:S05]  /*157a0*/  BRA `(.L_x_478) ;  /* 0xffffffc400507947 */ /* 0x000fea000383ffff */
.L_x_365:
[----:B------:R0:W0:Y:S02]  /*157b0*/  SYNCS.PHASECHK.TRANS64.TRYWAIT P1, [R5+URZ+0x38880], R0 ;  /* 0x03888000050075a7 */ /* 0x000024000802017f */
[----:B0-----:R-:W-:Y:S05]  /*157c0*/  @!P1 NANOSLEEP.SYNCS 0x989680 ;  /* 0x009896800000995d */ /* 0x001fea0003900000 */
[----:B------:R-:W0:Y:S02]  /*157d0*/  @!P1 SYNCS.PHASECHK.TRANS64 P1, [R5+URZ+0x38880], R0 ;  /* 0x03888000050095a7 */ /* 0x000e24000802007f */
[----:B0-----:R-:W-:Y:S05]  /*157e0*/  @!P1 BRA `(.L_x_365) ;  /* 0xfffffffc00f09947 */ /* 0x001fea000383ffff */
[----:B------:R-:W-:Y:S05]  /*157f0*/  BRA `(.L_x_479) ;  /* 0xffffffc4004c7947 */ /* 0x000fea000383ffff */
.L_x_480:
        /* <DEDUP_REMOVED lines=16> */
.L_x_3631:


//--------------------- .text._ZN7cutlass13device_kernelIN5flash11enable_sm90INS1_16FlashAttnFwdSm90INS1_25CollectiveMainloopFwdSm90ILi2EN4cute5tupleIJNS5_1CILi1EEES8_S8_EEENS6_IJNS7_ILi128EEESA_NS7_ILi256EEEEEELi256ENS_12float_e4m3_tEfNS_4arch4Sm90ELb0ELb0ELb1ELb1ELb1ELb1ELb0ELb1ELb0ELb1ELb0ELb0EEENS1_21CollectiveEpilogueFwdINS6_IJSA_SB_SA_EEES9_NS_10bfloat16_tESF_Li256ELb1ELb1ELb0ELb1EEENS1_36VarlenDynamicPersistentTileSchedulerILi128ELi128ELi256ELi128ELb0ELb1ELb1ELb0ELb1ELb1EEEEEEEEEvNT_6ParamsE --------------------------
	.section	.text._ZN7cutlass13device_kernelIN5flash11enable_sm90INS1_16FlashAttnFwdSm90INS1_25CollectiveMainloopFwdSm90ILi2EN4cute5tupleIJNS5_1CILi1EEES8_S8_EEENS6_IJNS7_ILi128EEESA_NS7_ILi256EEEEEELi256ENS_12float_e4m3_tEfNS_4arch4Sm90ELb0ELb0ELb1ELb1ELb1ELb1ELb0ELb1ELb0ELb1ELb0ELb0EEENS1_21CollectiveEpilogueFwdINS6_IJSA_SB_SA_EEES9_NS_10bfloat16_tESF_Li256ELb1ELb1ELb0ELb1EEENS1_36VarlenDynamicPersistentTileSchedulerILi128ELi128ELi256ELi128ELb0ELb1ELb1ELb0ELb1ELb1EEEEEEEEEvNT_6ParamsE,"ax",@progbits
	.align	128
.text._ZN7cutlass13device_kernelIN5flash11enable_sm90INS1_16FlashAttnFwdSm90INS1_25CollectiveMainloopFwdSm90ILi2EN4cute5tupleIJNS5_1CILi1EEES8_S8_EEENS6_IJNS7_ILi128EEESA_NS7_ILi256EEEEEELi256ENS_12float_e4m3_tEfNS_4arch4Sm90ELb0ELb0ELb1ELb1ELb1ELb1ELb0ELb1ELb0ELb1ELb0ELb0EEENS1_21CollectiveEpilogueFwdINS6_IJSA_SB_SA_EEES9_NS_10bfloat16_tESF_Li256ELb1ELb1ELb0ELb1EEENS1_36VarlenDynamicPersistentTileSchedulerILi128ELi128ELi256ELi128ELb0ELb1ELb1ELb0ELb1ELb1EEEEEEEEEvNT_6ParamsE:
        .type           _ZN7cutlass13device_kernelIN5flash11enable_sm90INS1_16FlashAttnFwdSm90INS1_25CollectiveMainloopFwdSm90ILi2EN4cute5tupleIJNS5_1CILi1EEES8_S8_EEENS6_IJNS7_ILi128EEESA_NS7_ILi256EEEEEELi256ENS_12float_e4m3_tEfNS_4arch4Sm90ELb0ELb0ELb1ELb1ELb1ELb1ELb0ELb1ELb0ELb1ELb0ELb0EEENS1_21CollectiveEpilogueFwdINS6_IJSA_SB_SA_EEES9_NS_10bfloat16_tESF_Li256ELb1ELb1ELb0ELb1EEENS1_36VarlenDynamicPersistentTileSchedulerILi128ELi128ELi256ELi128ELb0ELb1ELb1ELb0ELb1ELb1EEEEEEEEEvNT_6ParamsE,@function
        .size           _ZN7cutlass13device_kernelIN5flash11enable_sm90INS1_16FlashAttnFwdSm90INS1_25CollectiveMainloopFwdSm90ILi2EN4cute5tupleIJNS5_1CILi1EEES8_S8_EEENS6_IJNS7_ILi128EEESA_NS7_ILi256EEEEEELi256ENS_12float_e4m3_tEfNS_4arch4Sm90ELb0ELb0ELb1ELb1ELb1ELb1ELb0ELb1ELb0ELb1ELb0ELb0EEENS1_21CollectiveEpilogueFwdINS6_IJSA_SB_SA_EEES9_NS_10bfloat16_tESF_Li256ELb1ELb1ELb0ELb1EEENS1_36VarlenDynamicPersistentTileSchedulerILi128ELi128ELi256ELi128ELb0ELb1ELb1ELb0ELb1ELb1EEEEEEEEEvNT_6ParamsE,(.L_x_3632 - _ZN7cutlass13device_kernelIN5flash11enable_sm90INS1_16FlashAttnFwdSm90INS1_25CollectiveMainloopFwdSm90ILi2EN4cute5tupleIJNS5_1CILi1EEES8_S8_EEENS6_IJNS7_ILi128EEESA_NS7_ILi256EEEEEELi256ENS_12float_e4m3_tEfNS_4arch4Sm90ELb0ELb0ELb1ELb1ELb1ELb1ELb0ELb1ELb0ELb1ELb0ELb0EEENS1_21CollectiveEpilogueFwdINS6_IJSA_SB_SA_EEES9_NS_10bfloat16_tESF_Li256ELb1ELb1ELb0ELb1EEENS1_36VarlenDynamicPersistentTileSchedulerILi128ELi128ELi256ELi128ELb0ELb1ELb1ELb0ELb1ELb1EEEEEEEEEvNT_6ParamsE)
        .other          _ZN7cutlass13device_kernelIN5flash11enable_sm90INS1_16FlashAttnFwdSm90INS1_25CollectiveMainloopFwdSm90ILi2EN4cute5tupleIJNS5_1CILi1EEES8_S8_EEENS6_IJNS7_ILi128EEESA_NS7_ILi256EEEEEELi256ENS_12float_e4m3_tEfNS_4arch4Sm90ELb0ELb0ELb1ELb1ELb1ELb1ELb0ELb1ELb0ELb1ELb0ELb0EEENS1_21CollectiveEpilogueFwdINS6_IJSA_SB_SA_EEES9_NS_10bfloat16_tESF_Li256ELb1ELb1ELb0ELb1EEENS1_36VarlenDynamicPersistentTileSchedulerILi128ELi128ELi256ELi128ELb0ELb1ELb1ELb0ELb1ELb1EEEEEEEEEvNT_6ParamsE,@"STO_CUDA_ENTRY STV_DEFAULT"
_ZN7cutlass13device_kernelIN5flash11enable_sm90INS1_16FlashAttnFwdSm90INS1_25CollectiveMainloopFwdSm90ILi2EN4cute5tupleIJNS5_1CILi1EEES8_S8_EEENS6_IJNS7_ILi128EEESA_NS7_ILi256EEEEEELi256ENS_12float_e4m3_tEfNS_4arch4Sm90ELb0ELb0ELb1ELb1ELb1ELb1ELb0ELb1ELb0ELb1ELb0ELb0EEENS1_21CollectiveEpilogueFwdINS6_IJSA_SB_SA_EEES9_NS_10bfloat16_tESF_Li256ELb1ELb1ELb0ELb1EEENS1_36VarlenDynamicPersistentTileSchedulerILi128ELi128ELi256ELi128ELb0ELb1ELb1ELb0ELb1ELb1EEEEEEEEEvNT_6ParamsE:
[----:B------:R-:W0:Y:S02]  /*0000*/  LDC R1, c[0x0][0x28] ;  /* 0x00000a00ff017b82 */ /* 0x000e240000000800 */
[----:B0-----:R-:W-:Y:S01]  /*0010*/  VIADD R1, R1, 0xffffffa8 ;  /* 0xffffffa801017836 */ /* 0x001fe20000000000 */
[----:B------:R-:W0:Y:S01]  /*0020*/  S2R R3, SR_TID.X ;  /* 0x0000000000037919 */ /* 0x000e220000002100 */
[----:B------:R-:W-:Y:S01]  /*0030*/  ELECT P0, URZ, PT ;  /* 0x00000000003f782f */ /* 0x000fe20003800000 */
[----:B------:R-:W-:Y:S01]  /*0040*/  BSSY B0, `(.L_x_481) ;  /* 0x000000e000007945 */ /* 0x000fe20003800000 */
[--C-:B0-----:R-:W-:Y:S02]  /*0050*/  SHF.R.U32.HI R0, RZ, 0x5, R3.reuse ;  /* 0x00000005ff007819 */ /* 0x101fe40000011603 */
[----:B------:R-:W-:-:S03]  /*0060*/  SHF.R.U32.HI R3, RZ, 0x7, R3 ;  /* 0x00000007ff037819 */ /* 0x000fc60000011603 */
[----:B------:R-:W0:Y:S02]  /*0070*/  SHFL.IDX PT, R2, R0, RZ, 0x1f ;  /* 0x00001fff00027589 */ /* 0x000e2400000e0000 */
[----:B0-----:R-:W-:-:S13]  /*0080*/  ISETP.EQ.AND P0, PT, R2, RZ, P0 ;  /* 0x000000ff0200720c */ /* 0x001fda0000702270 */
[----:B------:R-:W-:Y:S05]  /*0090*/  @!P0 BRA `(.L_x_482) ;  /* 0x0000000000208947 */ /* 0x000fea0003800000 */
[----:B------:R-:W-:Y:S02]  /*00a0*/  ULDC.64 UR4, c[0x0][0x198] ;  /* 0x0000660000047ab9 */ /* 0x000fe40000000a00 */
[----:B------:R-:W-:Y:S02]  /*00b0*/  UIADD3 UR6, UP0, UR4, 0x570, URZ ;  /* 0x0000057004067890 */ /* 0x000fe4000ff1e03f */
[----:B------:R-:W-:Y:S02]  /*00c0*/  UIADD3 UR4, UP1, UR4, 0x670, URZ ;  /* 0x0000067004047890 */ /* 0x000fe4000ff3e03f */
[----:B------:R-:W-:Y:S02]  /*00d0*/  UIADD3.X UR7, URZ, UR5, URZ, UP0, !UPT ;  /* 0x000000053f077290 */ /* 0x000fe400087fe43f */
[----:B------:R-:W-:-:S07]  /*00e0*/  UIADD3.X UR5, URZ, UR5, URZ, UP1, !UPT ;  /* 0x000000053f057290 */ /* 0x000fce0008ffe43f */
[----:B------:R0:W-:Y:S02]  /*00f0*/  UTMACCTL.PF [UR6] ;  /* 0x00000000060079b9 */ /* 0x0001e40008040000 */
[----:B------:R0:W-:Y:S02]  /*0100*/  UTMACCTL.PF [UR4] ;  /* 0x00000000040079b9 */ /* 0x0001e40008040000 */
[----:B0-----:R-:W-:Y:S01]  /*0110*/  NOP ;  /* 0x0000000000007918 */ /* 0x001fe20000000000 */
.L_x_482:
[----:B------:R-:W-:Y:S05]  /*0120*/  BSYNC B0 ;  /* 0x0000000000007941 */ /* 0x000fea0003800000 */
.L_x_481:
[----:B------:R-:W-:Y:S01]  /*0130*/  VOTEU.ANY UP0, P0 ;  /* 0x00000000003f7886 */ /* 0x000fe20000000100 */
[----:B------:R-:W0:Y:S01]  /*0140*/  SHFL.IDX PT, R3, R3, RZ, 0x1f ;  /* 0x00001fff03037589 */ /* 0x000e2200000e0000 */
[----:B------:R-:W-:Y:S01]  /*0150*/  UMOV UR4, 0x80 ;  /* 0x0000008000047882 */ /* 0x000fe20000000000 */
[----:B------:R-:W-:Y:S01]  /*0160*/  UMOV UR7, 0x100 ;  /* 0x0000010000077882 */ /* 0x000fe20000000000 */
[----:B------:R-:W-:Y:S01]  /*0170*/  VOTEU.ANY UP1, P0 ;  /* 0x00000000003f7886 */ /* 0x000fe20000020100 */
[----:B------:R-:W1:Y:S01]  /*0180*/  @UP0 S2UR UR8, SR_CgaCtaId ;  /* 0x00000000000809c3 */ /* 0x000e620000008800 */
[----:B------:R-:W2:Y:S01]  /*0190*/  SHFL.IDX PT, R2, R0, RZ, 0x1f ;  /* 0x00001fff00027589 */ /* 0x000ea200000e0000 */
[----:B------:R-:W-:Y:S01]  /*01a0*/  @UP0 UMOV UR6, 0x400 ;  /* 0x0000040000060882 */ /* 0x000fe20000000000 */
[----:B------:R-:W-:-:S04]  /*01b0*/  @UP0 UIADD3 UR4, -UR4, 0x100000, URZ ;  /* 0x0010000004040890 */ /* 0x000fc8000fffe13f */
[----:B------:R-:W-:Y:S02]  /*01c0*/  @UP0 USHF.L.U32 UR5, UR4, 0xb, URZ ;  /* 0x0000000b04050899 */ /* 0x000fe4000800063f */
[----:B------:R-:W-:Y:S01]  /*01d0*/  @UP0 USHF.L.U32 UR4, UR4, 0x1, URZ ;  /* 0x0000000104040899 */ /* 0x000fe2000800063f */
[----:B------:R-:W-:Y:S01]  /*01e0*/  VOTEU.ANY UP2, P0 ;  /* 0x00000000003f7886 */ /* 0x000fe20000040100 */
[----:B0-----:R-:W-:Y:S01]  /*01f0*/  R2UR UR9, R3 ;  /* 0x00000000030972ca */ /* 0x001fe200000e0000 */
[----:B-1----:R-:W-:Y:S01]  /*0200*/  @UP0 ULEA UR8, UR8, UR6, 0x18 ;  /* 0x0000000608080291 */ /* 0x002fe2000f8ec03f */
[----:B--2---:R-:W-:Y:S01]  /*0210*/  ISETP.NE.AND P1, PT, R2, RZ, PT ;  /* 0x000000ff0200720c */ /* 0x004fe20003f25270 */
[----:B------:R-:W-:-:S04]  /*0220*/  @UP0 UIADD3 UR6, -UR7, 0x100000, URZ ;  /* 0x0010000007060890 */ /* 0x000fc8000fffe13f */
[----:B------:R-:W-:Y:S02]  /*0230*/  @UP0 USHF.L.U32 UR7, UR6, 0xb, URZ ;  /* 0x0000000b06070899 */ /* 0x000fe4000800063f */
[----:B------:R-:W-:-:S04]  /*0240*/  @UP0 USHF.L.U32 UR6, UR6, 0x1, URZ ;  /* 0x0000000106060899 */ /* 0x000fc8000800063f */
[----:B------:R-:W-:Y:S01]  /*0250*/  UISETP.NE.AND UP0, UPT, UR9, URZ, UPT ;  /* 0x0000003f0900728c */ /* 0x000fe2000bf05270 */
[----:B------:R-:W0:Y:S02]  /*0260*/  FENCE.VIEW.ASYNC.S ;  /* 0x00000000000073c6 */ /* 0x000e240000000000 */
[----:B0-----:R0:W1:Y:S05]  /*0270*/  @UP1 SYNCS.EXCH.64 URZ, [UR8+0x38800], UR4 ;  /* 0x03880004083f15b2 */ /* 0x00106a0008000100 */
[----:B------:R0:W2:Y:S01]  /*0280*/  @UP2 SYNCS.EXCH.64 URZ, [UR8+0x38820], UR6 ;  /* 0x03882006083f25b2 */ /* 0x0000a20008000100 */
        /* <DEDUP_REMOVED lines=14> */
[----:B0-----:R3:W4:Y:S08]  /*0370*/  SYNCS.EXCH.64 URZ, [UR8+0x38830], UR4 ;  /* 0x03883004083f75b2 */ /* 0x0017300008000100 */
[----:B------:R3:W0:Y:S01]  /*0380*/  SYNCS.EXCH.64 URZ, [UR8+0x38840], UR6 ;  /* 0x03884006083f75b2 */ /* 0x0006220008000100 */
[----:B------:R3:W0:Y:S01]  /*0390*/  SYNCS.EXCH.64 URZ, [UR8+0x38838], UR4 ;  /* 0x03883804083f75b2 */ /* 0x0006220008000100 */
[----:B------:R3:W0:Y:S02]  /*03a0*/  SYNCS.EXCH.64 URZ, [UR8+0x38848], UR6 ;  /* 0x03884806083f75b2 */ /* 0x0006240008000100 */
[----:B---3--:R-:W-:Y:S01]  /*03b0*/  NOP ;  /* 0x0000000000007918 */ /* 0x008fe20000000000 */
.L_x_483:
[----:B------:R-:W3:Y:S01]  /*03c0*/  SHFL.IDX PT, R2, R0, RZ, 0x1f ;  /* 0x00001fff00027589 */ /* 0x000ee200000e0000 */
[----:B------:R-:W-:Y:S01]  /*03d0*/  NOP ;  /* 0x0000000000007918 */ /* 0x000fe20000000000 */
[----:B---3--:R-:W-:-:S13]  /*03e0*/  ISETP.NE.AND P0, PT, R2, RZ, PT ;  /* 0x000000ff0200720c */ /* 0x008fda0003f05270 */
        /* <DEDUP_REMOVED lines=17> */
[----:B------:R3:W0:Y:S02]  /*0500*/  SYNCS.EXCH.64 URZ, [UR8+0x38868], UR6 ;  /* 0x03886806083f75b2 */ /* 0x0006240008000100 */
[----:B---3--:R-:W-:Y:S01]  /*0510*/  NOP ;  /* 0x0000000000007918 */ /* 0x008fe20000000000 */
.L_x_484:
[----:B------:R-:W3:Y:S01]  /*0520*/  SHFL.IDX PT, R2, R0, RZ, 0x1f ;  /* 0x00001fff00027589 */ /* 0x000ee200000e0000 */
[----:B------:R-:W-:Y:S01]  /*0530*/  NOP ;  /* 0x0000000000007918 */ /* 0x000fe20000000000 */
[----:B---3--:R-:W-:-:S13]  /*0540*/  ISETP.NE.AND P0, PT, R2, RZ, PT ;  /* 0x000000ff0200720c */ /* 0x008fda0003f05270 */
        /* <DEDUP_REMOVED lines=13> */
[----:B------:R3:W0:Y:S02]  /*0620*/  SYNCS.EXCH.64 URZ, [UR6+0x38888], UR4 ;  /* 0x03888804063f75b2 */ /* 0x0006240008000100 */
[----:B---3--:R-:W-:Y:S01]  /*0630*/  NOP ;  /* 0x0000000000007918 */ /* 0x008fe20000000000 */
.L_x_485:
        /* <DEDUP_REMOVED lines=22> */
.L_x_486:
[----:B------:R-:W3:Y:S01]  /*07a0*/  SHFL.IDX PT, R3, R0, RZ, 0x1f ;  /* 0x00001fff00037589 */ /* 0x000ee200000e0000 */
[----:B------:R-:W-:Y:S01]  /*07b0*/  NOP ;  /* 0x0000000000007918 */ /* 0x000fe20000000000 */
[----:B------:R-:W0:Y:S01]  /*07c0*/  S2R R2, SR_CgaCtaId ;  /* 0x0000000000027919 */ /* 0x000e220000008800 */
[----:B---3--:R-:W-:-:S13]  /*07d0*/  ISETP.NE.AND P0, PT, R3, RZ, PT ;  /* 0x000000ff0300720c */ /* 0x008fda0003f05270 */
        /* <DEDUP_REMOVED lines=14> */
[----:B0-----:R0:W3:Y:S08]  /*08c0*/  SYNCS.EXCH.64 URZ, [UR8+0x388b0], UR4 ;  /* 0x0388b004083f75b2 */ /* 0x0010f00008000100 */
[----:B------:R0:W0:Y:S01]  /*08d0*/  SYNCS.EXCH.64 URZ, [UR8+0x388c0], UR6 ;  /* 0x0388c006083f75b2 */ /* 0x0000220008000100 */
[----:B------:R0:W0:Y:S01]  /*08e0*/  SYNCS.EXCH.64 URZ, [UR8+0x388b8], UR4 ;  /* 0x0388b804083f75b2 */ /* 0x0000220008000100 */
[----:B------:R0:W0:Y:S01]  /*08f0*/  SYNCS.EXCH.64 URZ, [UR8+0x388c8], UR6 ;  /* 0x0388c806083f75b2 */ /* 0x0000220008000100 */
[----:B------:R-:W-:Y:S01]  /*0900*/  NOP ;  /* 0x0000000000007918 */ /* 0x000fe20000000000 */
.L_x_487:
[----:B0-----:R-:W-:Y:S01]  /*0910*/  UMOV UR4, 0x1 ;  /* 0x0000000100047882 */ /* 0x001fe20000000000 */
[----:B------:R-:W-:Y:S01]  /*0920*/  PLOP3.LUT P0, PT, PT, PT, UP0, 0x80, 0x0 ;  /* 0x000000000000781c */ /* 0x000fe20003f0f008 */
[----:B------:R-:W-:Y:S01]  /*0930*/  USEL UR4, UR4, 0x2, !UP0 ;  /* 0x0000000204047887 */ /* 0x000fe2000c000000 */
[----:B------:R-:W-:Y:S01]  /*0940*/  NOP ;  /* 0x0000000000007918 */ /* 0x000fe20000000000 */
[----:B------:R-:W-:Y:S01]  /*0950*/  ULDC.64 UR36, c[0x0][0x208] ;  /* 0x0000820000247ab9 */ /* 0x000fe20000000a00 */
[----:B------:R-:W-:Y:S03]  /*0960*/  BSSY B8, `(.L_x_488) ;  /* 0x00024ca000087945 */ /* 0x000fe60003800000 */
[----:B------:R-:W-:-:S05]  /*0970*/  IMAD.U32 R3, RZ, RZ, UR4 ;  /* 0x00000004ff037e24 */ /* 0x000fca000f8e00ff */
[----:B------:R0:W-:Y:S01]  /*0980*/  STL [R1+0x54], R3 ;  /* 0x0000540301007387 */ /* 0x0001e20000100800 */
[----:B-1234-:R-:W-:Y:S06]  /*0990*/  BAR.SYNC.DEFER_BLOCKING 0x0 ;  /* 0x0000000000007b1d */ /* 0x01efec0000010000 */
[----:B------:R-:W-:Y:S05]  /*09a0*/  @!P0 BRA `(.L_x_489) ;  /* 0x000001d000808947 */ /* 0x000fea0003800000 */
.L_x_490:
[----:B------:R-:W-:-:S08]  /*09b0*/  NOP ;  /* 0x0000000000007918 */ /* 0x000fd00000000000 */
[----:B------:R-:W1:Y:S02]  /*09c0*/  USETMAXREG.TRY_ALLOC.CTAPOOL UP0, 0xe8 ;  /* 0x000000e8000079c8 */ /* 0x000e640008000600 */
[----:B-1----:R-:W-:-:S13]  /*09d0*/  PLOP3.LUT P0, PT, PT, PT, UP0, 0x80, 0x0 ;  /* 0x000000000000781c */ /* 0x002fda0003f0f008 */
[----:B------:R-:W-:Y:S05]  /*09e0*/  @!P0 BRA `(.L_x_490) ;  /* 0xfffffffc00f08947 */ /* 0x000fea000383ffff */
[----:B------:R-:W1:Y:S01]  /*09f0*/  S2R R0, SR_TID.X ;  /* 0x0000000000007919 */ /* 0x000e620000002100 */
[----:B------:R-:W2:Y:S01]  /*0a00*/  S2UR UR61, SR_CgaCtaId ;  /* 0x00000000003d79c3 */ /* 0x000ea20000008800 */
[----:B------:R-:W-:-:S07]  /*0a10*/  UMOV UR4, 0x400 ;  /* 0x0000040000047882 */ /* 0x000fce0000000000 */
[----:B------:R-:W-:Y:S06]  /*0a20*/  BAR.ARV 0x8, 0x180 ;  /* 0x0206000000007b1d */ /* 0x000fec0000002000 */
[----:B--2---:R-:W-:-:S06]  /*0a30*/  ULEA UR4, UR61, UR4, 0x18 ;  /* 0x000000043d047291 */ /* 0x004fcc000f8ec03f */
[----:B------:R-:W-:Y:S01]  /*0a40*/  IMAD.U32 R23, RZ, RZ, UR4 ;  /* 0x00000004ff177e24 */ /* 0x000fe2000f8e00ff */
[----:B-1----:R-:W-:Y:S01]  /*0a50*/  SHF.R.U32.HI R0, RZ, 0x7, R0 ;  /* 0x00000007ff007819 */ /* 0x002fe20000011600 */
[----:B------:R-:W-:-:S03]  /*0a60*/  ULDC UR4, c[0x0][0xc3c] ;  /* 0x00030f0000047ab9 */ /* 0x000fc60000000800 */
[----:B------:R-:W-:-:S13]  /*0a70*/  ISETP.NE.AND P0, PT, R0, 0x1, PT ;  /* 0x000000010000780c */ /* 0x000fda0003f05270 */
[----:B------:R-:W-:Y:S08]  /*0a80*/  @!P0 BAR.ARV 0x9, 0x100 ;  /* 0x0244000000008b1d */ /* 0x000ff00000002000 */
[----:B------:R-:W-:Y:S06]  /*0a90*/  BAR.SYNC.DEFER_BLOCKING 0x5, 0x180 ;  /* 0x0146000000007b1d */ /* 0x000fec0000010000 */
[----:B------:R-:W1:Y:S02]  /*0aa0*/  LDS.128 R220, [R23+0x388d0] ;  /* 0x0388d00017dc7984 */ /* 0x000e640000000c00 */
[----:B------:R-:W-:Y:S06]  /*0ab0*/  BAR.ARV 0x4, 0x180 ;  /* 0x0106000000007b1d */ /* 0x000fec0000002000 */
[----:B-1----:R-:W-:-:S13]  /*0ac0*/  ISETP.GE.AND P0, PT, R223, UR4, PT ;  /* 0x00000004df007c0c */ /* 0x002fda000bf06270 */
[----:B------:R-:W-:Y:S05]  /*0ad0*/  @P0 BRA `(.L_x_491) ;  /* 0x0000024800c80947 */ /* 0x000fea0003800000 */
[----:B------:R-:W2:Y:S01]  /*0ae0*/  LDL R2, [R1+0x54] ;  /* 0x0000540001027983 */ /* 0x000ea20000100800 */
[----:B------:R-:W-:Y:S01]  /*0af0*/  R2UR UR4, R23 ;  /* 0x00000000170472ca */ /* 0x000fe200000e0000 */
[----:B------:R-:W-:Y:S01]  /*0b00*/  IMAD.MOV.U32 R216, RZ, RZ, RZ ;  /* 0x000000ffffd87224 */ /* 0x000fe200078e00ff */
[----:B------:R-:W-:Y:S01]  /*0b10*/  CS2R R224, SRZ ;  /* 0x0000000000e07805 */ /* 0x000fe2000001ff00 */
[----:B------:R-:W1:Y:S01]  /*0b20*/  S2R R0, SR_TID.X ;  /* 0x0000000000007919 */ /* 0x000e620000002100 */
[----:B------:R-:W-:-:S09]  /*0b30*/  MOV R226, RZ ;  /* 0x000000ff00e27202 */ /* 0x000fd20000000f00 */
[----:B------:R-:W-:Y:S01]  /*0b40*/  UIADD3 UR4, UR4, 0x20400, URZ ;  /* 0x0002040004047890 */ /* 0x000fe2000fffe03f */
[----:B-1----:R-:W-:-:S04]  /*0b50*/  IADD3 R7, R0, -0x80, RZ ;  /* 0xffffff8000077810 */ /* 0x002fc80007ffe0ff */
[----:B------:R-:W-:-:S04]  /*0b60*/  SHF.R.S32.HI R0, RZ, 0x1f, R7 ;  /* 0x0000001fff007819 */ /* 0x000fc80000011407 */
[----:B0-----:R-:W-:-:S04]  /*0b70*/  LEA.HI R3, R0, R7, RZ, 0x4 ;  /* 0x0000000700037211 */ /* 0x001fc800078f20ff */
[----:B------:R-:W-:Y:S02]  /*0b80*/  LOP3.LUT R4, R3, 0x3fffff0, RZ, 0xc0, !PT ;  /* 0x03fffff003047812 */ /* 0x000fe400078ec0ff */
[----:B------:R-:W-:-:S03]  /*0b90*/  SHF.R.S32.HI R6, RZ, 0x4, R3 ;  /* 0x00000004ff067819 */ /* 0x000fc60000011403 */
[----:B------:R-:W-:Y:S01]  /*0ba0*/  IMAD.IADD R4, R7, 0x1, -R4 ;  /* 0x0000000107047824 */ /* 0x000fe200078e0a04 */
[----:B------:R-:W-:-:S04]  /*0bb0*/  LEA.HI R3, R3, R6, RZ, 0x1 ;  /* 0x0000000603037211 */ /* 0x000fc800078f08ff */
[----:B------:R-:W-:-:S04]  /*0bc0*/  LOP3.LUT R3, R3, 0x1ffffffe, RZ, 0xc0, !PT ;  /* 0x1ffffffe03037812 */ /* 0x000fc800078ec0ff */
[----:B------:R-:W-:Y:S02]  /*0bd0*/  IADD3 R3, R6, -R3, RZ ;  /* 0x8000000306037210 */ /* 0x000fe40007ffe0ff */
[----:B--2---:R-:W-:Y:S02]  /*0be0*/  R2UR UR5, R2 ;  /* 0x00000000020572ca */ /* 0x004fe400000e0000 */
[----:B------:R-:W-:-:S05]  /*0bf0*/  LEA.HI R2, R0, R7, RZ, 0x5 ;  /* 0x0000000700027211 */ /* 0x000fca00078f28ff */
[----:B------:R-:W-:Y:S01]  /*0c00*/  IMAD.SHL.U32 R5, R2, 0x20, RZ ;  /* 0x0000002002057824 */ /* 0x000fe200078e00ff */
[----:B------:R-:W-:-:S04]  /*0c10*/  LEA.HI R2, R0, R7, RZ, 0x3 ;  /* 0x0000000700027211 */ /* 0x000fc800078f18ff */
[----:B------:R-:W-:Y:S01]  /*0c20*/  LOP3.LUT R5, R5, 0xfffffc00, RZ, 0xc0, !PT ;  /* 0xfffffc0005057812 */ /* 0x000fe200078ec0ff */
[----:B------:R-:W-:Y:S01]  /*0c30*/  ULOP3.LUT UR60, UR5, 0x1, URZ, 0xfc, !UPT ;  /* 0x00000001053c7892 */ /* 0x000fe2000f8efc3f */
[----:B------:R-:W-:Y:S02]  /*0c40*/  SHF.R.S32.HI R219, RZ, 0x3, R2 ;  /* 0x00000003ffdb7819 */ /* 0x000fe40000011402 */
[----:B------:R-:W-:Y:S01]  /*0c50*/  LOP3.LUT R2, R2, 0xfffffff8, RZ, 0xc0, !PT ;  /* 0xfffffff802027812 */ /* 0x000fe200078ec0ff */
[----:B------:R-:W-:Y:S01]  /*0c60*/  IMAD R4, R4, 0x40, R5 ;  /* 0x0000004004047824 */ /* 0x000fe200078e0205 */
[----:B------:R-:W-:Y:S01]  /*0c70*/  LEA.HI R5, R0, R7, RZ, 0x6 ;  /* 0x0000000700057211 */ /* 0x000fe200078f30ff */
[C---:B------:R-:W-:Y:S01]  /*0c80*/  VIADD R11, R219.reuse, 0x40 ;  /* 0x00000040db0b7836 */ /* 0x040fe20000000000 */
[----:B------:R-:W-:Y:S01]  /*0c90*/  SHF.L.U32 R0, R219, 0x7, RZ ;  /* 0x00000007db007819 */ /* 0x000fe200000006ff */
[----:B------:R-:W-:Y:S01]  /*0ca0*/  IMAD.IADD R9, R7, 0x1, -R2 ;  /* 0x0000000107097824 */ /* 0x000fe200078e0a02 */
[----:B------:R-:W-:Y:S01]  /*0cb0*/  IADD3 R10, R219, 0x60, RZ ;  /* 0x00000060db0a7810 */ /* 0x000fe20007ffe0ff */
[----:B------:R-:W-:Y:S01]  /*0cc0*/  IMAD.SHL.U32 R227, R5, 0x10, RZ ;  /* 0x0000001005e37824 */ /* 0x000fe200078e00ff */
[----:B------:R-:W-:Y:S01]  /*0cd0*/  LOP3.LUT R5, R0, 0x380, RZ, 0xc0, !PT ;  /* 0x0000038000057812 */ /* 0x000fe200078ec0ff */
[----:B------:R-:W-:Y:S01]  /*0ce0*/  IMAD.SHL.U32 R16, R9, 0x10, RZ ;  /* 0x0000001009107824 */ /* 0x000fe200078e00ff */
[----:B------:R-:W-:Y:S01]  /*0cf0*/  SHF.R.S32.HI R6, RZ, 0x1f, R11 ;  /* 0x0000001fff067819 */ /* 0x000fe2000001140b */
[----:B------:R-:W-:Y:S01]  /*0d00*/  IMAD R3, R3, 0x8, R4 ;  /* 0x0000000803037824 */ /* 0x000fe200078e0204 */
[----:B------:R-:W-:Y:S01]  /*0d10*/  LOP3.LUT R227, R227, 0xfffffc00, RZ, 0xc0, !PT ;  /* 0xfffffc00e3e37812 */ /* 0x000fe200078ec0ff */
[----:B------:R-:W-:Y:S01]  /*0d20*/  VIADD R12, R219, 0x20 ;  /* 0x00000020db0c7836 */ /* 0x000fe20000000000 */
[----:B------:R-:W-:Y:S01]  /*0d30*/  SHF.R.U32.HI R2, RZ, 0x3, R5 ;  /* 0x00000003ff027819 */ /* 0x000fe20000011605 */
[----:B------:R-:W-:Y:S01]  /*0d40*/  IMAD.SHL.U32 R7, R10, 0x80, RZ ;  /* 0x000000800a077824 */ /* 0x000fe200078e00ff */
[----:B------:R-:W-:Y:S01]  /*0d50*/  LOP3.LUT R0, R5, 0x70, R16, 0xf8, !PT ;  /* 0x0000007005007812 */ /* 0x000fe200078ef810 */
[----:B------:R0:W-:Y:S01]  /*0d60*/  STL [R1+0x4c], R3 ;  /* 0x00004c0301007387 */ /* 0x0001e20000100800 */
[----:B------:R-:W-:Y:S01]  /*0d70*/  SHF.R.S32.HI R8, RZ, 0x1f, R10 ;  /* 0x0000001fff087819 */ /* 0x000fe2000001140a */
[----:B------:R-:W-:Y:S01]  /*0d80*/  IMAD.SHL.U32 R5, R11, 0x80, RZ ;  /* 0x000000800b057824 */ /* 0x000fe200078e00ff */
[----:B------:R-:W-:Y:S01]  /*0d90*/  LOP3.LUT R0, R227, R0, R2, 0xf6, !PT ;  /* 0x00000000e3007212 */ /* 0x000fe200078ef602 */
[----:B------:R-:W-:Y:S01]  /*0da0*/  IMAD.SHL.U32 R2, R12, 0x80, RZ ;  /* 0x000000800c027824 */ /* 0x000fe200078e00ff */
[----:B------:R-:W-:Y:S01]  /*0db0*/  LEA.HI R6, R6, R11, RZ, 0x3 ;  /* 0x0000000b06067211 */ /* 0x000fe200078f18ff */
[----:B------:R-:W-:Y:S01]  /*0dc0*/  VIADD R22, R16, 0x80 ;  /* 0x0000008010167836 */ /* 0x000fe20000000000 */
[----:B------:R-:W-:Y:S01]  /*0dd0*/  LEA.HI R8, R8, R10, RZ, 0x3 ;  /* 0x0000000a08087211 */ /* 0x000fe200078f18ff */
[----:B------:R-:W-:Y:S01]  /*0de0*/  IMAD.IADD R0, R23, 0x1, R0 ;  /* 0x0000000117007824 */ /* 0x000fe200078e0200 */
[----:B------:R-:W-:Y:S01]  /*0df0*/  LOP3.LUT R5, R5, 0x380, RZ, 0xc0, !PT ;  /* 0x0000038005057812 */ /* 0x000fe200078ec0ff */
[----:B------:R-:W-:Y:S01]  /*0e00*/  IMAD.SHL.U32 R6, R6, 0x80, RZ ;  /* 0x0000008006067824 */ /* 0x000fe200078e00ff */
[----:B0-----:R-:W-:Y:S01]  /*0e10*/  SHF.R.S32.HI R3, RZ, 0x1f, R12 ;  /* 0x0000001fff037819 */ /* 0x001fe2000001140c */
[----:B------:R-:W-:Y:S01]  /*0e20*/  IMAD.SHL.U32 R8, R8, 0x80, RZ ;  /* 0x0000008008087824 */ /* 0x000fe200078e00ff */
[----:B------:R-:W-:Y:S01]  /*0e30*/  LOP3.LUT R13, R7, 0x380, RZ, 0xc0, !PT ;  /* 0x00000380070d7812 */ /* 0x000fe200078ec0ff */
[----:B------:R-:W-:Y:S01]  /*0e40*/  IMAD.SHL.U32 R18, R9, 0x8, RZ ;  /* 0x0000000809127824 */ /* 0x000fe200078e00ff */
[----:B------:R-:W-:-:S02]  /*0e50*/  LEA.HI R4, R3, R12, RZ, 0x3 ;  /* 0x0000000c03047211 */ /* 0x000fc400078f18ff */
[----:B------:R-:W-:Y:S01]  /*0e60*/  LOP3.LUT R3, R2, 0x380, RZ, 0xc0, !PT ;  /* 0x0000038002037812 */ /* 0x000fe200078ec0ff */
[----:B------:R-:W-:Y:S01]  /*0e70*/  VIADD R218, R18, 0x40 ;  /* 0x0000004012da7836 */ /* 0x000fe20000000000 */
[----:B------:R-:W-:Y:S02]  /*0e80*/  SHF.L.U32 R4, R4, 0x7, RZ ;  /* 0x0000000704047819 */ /* 0x000fe400000006ff */
[----:B------:R-:W-:Y:S02]  /*0e90*/  SHF.R.U32.HI R2, RZ, 0x3, R3 ;  /* 0x00000003ff027819 */ /* 0x000fe40000011603 */
[--C-:B------:R-:W-:Y:S02]  /*0ea0*/  LOP3.LUT R7, R3, 0x70, R16.reuse, 0xf8, !PT ;  /* 0x0000007003077812 */ /* 0x100fe400078ef810 */
[----:B------:R-:W-:Y:S02]  /*0eb0*/  SHF.R.U32.HI R3, RZ, 0x3, R5 ;  /* 0x00000003ff037819 */ /* 0x000fe40000011605 */
[----:B------:R-:W-:-:S02]  /*0ec0*/  LOP3.LUT R10, R5, 0x70, R16, 0xf8, !PT ;  /* 0x00000070050a7812 */ /* 0x000fc400078ef810 */
[----:B------:R-:W-:Y:S02]  /*0ed0*/  LOP3.LUT R11, R6, 0xfffffc00, RZ, 0xc0, !PT ;  /* 0xfffffc00060b7812 */ /* 0x000fe400078ec0ff */
[----:B------:R-:W-:Y:S02]  /*0ee0*/  LOP3.LUT R12, R4, 0xfffffc00, RZ, 0xc0, !PT ;  /* 0xfffffc00040c7812 */ /* 0x000fe400078ec0ff */
[----:B------:R-:W-:Y:S02]  /*0ef0*/  LOP3.LUT R6, R8, 0xfffffc00, RZ, 0xc0, !PT ;  /* 0xfffffc0008067812 */ /* 0x000fe400078ec0ff */
[----:B------:R-:W-:Y:S01]  /*0f00*/  SHF.R.U32.HI R5, RZ, 0x3, R13 ;  /* 0x00000003ff057819 */ /* 0x000fe2000001160d */
[----:B------:R-:W-:Y:S01]  /*0f10*/  STL [R1+0x20], R12 ;  /* 0x0000200c01007387 */ /* 0x000fe20000100800 */
[----:B------:R-:W-:Y:S02]  /*0f20*/  LOP3.LUT R4, R13, 0x70, R16, 0xf8, !PT ;  /* 0x000000700d047812 */ /* 0x000fe400078ef810 */
[----:B------:R-:W-:Y:S01]  /*0f30*/  LOP3.LUT R10, R11, R10, R3, 0xf6, !PT ;  /* 0x0000000a0b0a7212 */ /* 0x000fe200078ef603 */
[----:B------:R-:W-:Y:S01]  /*0f40*/  STL [R1+0x1c], R11 ;  /* 0x00001c0b01007387 */ /* 0x000fe20000100800 */
[----:B------:R-:W-:-:S02]  /*0f50*/  MOV R3, UR4 ;  /* 0x0000000400037c02 */ /* 0x000fc40008000f00 */
[----:B------:R-:W-:Y:S01]  /*0f60*/  LOP3.LUT R2, R12, R7, R2, 0xf6, !PT ;  /* 0x000000070c027212 */ /* 0x000fe200078ef602 */
[----:B------:R-:W-:Y:S01]  /*0f70*/  STL [R1+0x18], R6 ;  /* 0x0000180601007387 */ /* 0x000fe20000100800 */
[----:B------:R-:W-:Y:S02]  /*0f80*/  LOP3.LUT R4, R6, R4, R5, 0xf6, !PT ;  /* 0x0000000406047212 */ /* 0x000fe400078ef605 */
[----:B------:R-:W-:Y:S01]  /*0f90*/  SHF.R.S32.HI R17, RZ, 0x1f, R16 ;  /* 0x0000001fff117819 */ /* 0x000fe20000011410 */
[----:B------:R-:W-:Y:S01]  /*0fa0*/  STL [R1+0x38], RZ ;  /* 0x000038ff01007387 */ /* 0x000fe20000100800 */
[----:B------:R-:W-:-:S03]  /*0fb0*/  SHF.R.S32.HI R217, RZ, 0x1f, R22 ;  /* 0x0000001fffd97819 */ /* 0x000fc60000011416 */
[----:B------:R0:W-:Y:S04]  /*0fc0*/  STL [R1+0x50], R3 ;  /* 0x0000500301007387 */ /* 0x0001e80000100800 */
[----:B------:R1:W-:Y:S01]  /*0fd0*/  STL [R1+0x24], R0 ;  /* 0x0000240001007387 */ /* 0x0003e20000100800 */
[C---:B0-----:R-:W-:Y:S02]  /*0fe0*/  IMAD.IADD R3, R23.reuse, 0x1, R2 ;  /* 0x0000000117037824 */ /* 0x041fe400078e0202 */
[C---:B------:R-:W-:Y:S01]  /*0ff0*/  IMAD.IADD R2, R23.reuse, 0x1, R10 ;  /* 0x0000000117027824 */ /* 0x040fe200078e020a */
[----:B-1----:R-:W-:Y:S02]  /*1000*/  IADD3 R0, R23, R4, RZ ;  /* 0x0000000417007210 */ /* 0x002fe40007ffe0ff */
[----:B------:R0:W-:Y:S04]  /*1010*/  STL [R1+0x48], R3 ;  /* 0x0000480301007387 */ /* 0x0001e80000100800 */
[----:B------:R0:W-:Y:S04]  /*1020*/  STL [R1+0x40], R0 ;  /* 0x0000400001007387 */ /* 0x0001e80000100800 */
[----:B------:R0:W-:Y:S02]  /*1030*/  STL [R1+0x44], R2 ;  /* 0x0000440201007387 */ /* 0x0001e40000100800 */
.L_x_687:
[----:B0-----:R-:W0:Y:S02]  /*1040*/  LDC.64 R2, c[0x0][0xc88] ;  /* 0x00032200ff027b82 */ /* 0x001e240000000a00 */
[----:B0-----:R-:W-:-:S05]  /*1050*/  IMAD.WIDE R2, R223, 0x4, R2 ;  /* 0x00000004df027825 */ /* 0x001fca00078e0202 */
[----:B--2---:R-:W2:Y:S01]  /*1060*/  LDG.E R10, desc[UR36][R2.64] ;  /* 0x00000024020a7981 */ /* 0x004ea2000c1e1900 */
[----:B------:R-:W-:Y:S05]  /*1070*/  YIELD ;  /* 0x0000000000007946 */ /* 0x000fea0003800000 */
[----:B------:R-:W-:Y:S01]  /*1080*/  ULDC.64 UR4, c[0x0][0xa28] ;  /* 0x00028a0000047ab9 */ /* 0x000fe20000000a00 */
[----:B------:R-:W-:Y:S01]  /*1090*/  ULDC.64 UR8, c[0x0][0xa18] ;  /* 0x0002860000087ab9 */ /* 0x000fe20000000a00 */
[----:B------:R-:W-:Y:S01]  /*10a0*/  ISETP.NE.U32.AND P1, PT, RZ, UR4, PT ;  /* 0x00000004ff007c0c */ /* 0x000fe2000bf25070 */
[----:B------:R-:W-:Y:S01]  /*10b0*/  ULDC.64 UR6, c[0x0][0xa08] ;  /* 0x0002820000067ab9 */ /* 0x000fe20000000a00 */
[----:B------:R-:W-:Y:S01]  /*10c0*/  IMAD.MOV.U32 R84, RZ, RZ, RZ ;  /* 0x000000ffff547224 */ /* 0x000fe200078e00ff */
[----:B------:R-:W-:-:S02]  /*10d0*/  ISETP.NE.U32.AND P0, PT, RZ, UR6, PT ;  /* 0x00000006ff007c0c */ /* 0x000fc4000bf05070 */
[----:B------:R-:W-:Y:S02]  /*10e0*/  ISETP.NE.AND.EX P1, PT, RZ, UR5, PT, P1 ;  /* 0x00000005ff007c0c */ /* 0x000fe4000bf25310 */
[----:B------:R-:W-:Y:S02]  /*10f0*/  ISETP.NE.AND.EX P0, PT, RZ, UR7, PT, P0 ;  /* 0x00000007ff007c0c */ /* 0x000fe4000bf05300 */
[----:B--2---:R-:W-:Y:S01]  /*1100*/  SHF.R.S32.HI R0, RZ, 0x1f, R10 ;  /* 0x0000001fff007819 */ /* 0x004fe2000001140a */
[----:B------:R-:W-:Y:S08]  /*1110*/  STL [R1+0x14], R10 ;  /* 0x0000140a01007387 */ /* 0x000ff00000100800 */
[C---:B------:R-:W-:Y:S01]  /*1120*/  @P1 LEA R4, P2, R10.reuse, UR4, 0x2 ;  /* 0x000000040a041c11 */ /* 0x040fe2000f8410ff */
[C---:B------:R-:W-:Y:S01]  /*1130*/  IMAD.SHL.U32 R28, R10.reuse, 0x4, RZ ;  /* 0x000000040a1c7824 */ /* 0x040fe200078e00ff */
[C-C-:B------:R-:W-:Y:S01]  /*1140*/  SHF.L.U64.HI R29, R10.reuse, 0x2, R0.reuse ;  /* 0x000000020a1d7819 */ /* 0x140fe20000010200 */
[----:B------:R0:W-:Y:S01]  /*1150*/  STL [R1+0x34], R0 ;  /* 0x0000340001007387 */ /* 0x0001e20000100800 */
[----:B------:R-:W-:-:S02]  /*1160*/  @P1 LEA.HI.X R5, R10, UR5, R0, 0x2, P2 ;  /* 0x000000050a051c11 */ /* 0x000fc400090f1400 */
[----:B------:R-:W-:Y:S01]  /*1170*/  ISETP.NE.U32.AND P2, PT, RZ, UR8, PT ;  /* 0x00000008ff007c0c */ /* 0x000fe2000bf45070 */
[----:B------:R-:W-:Y:S01]  /*1180*/  ULDC UR4, c[0x0][0x288] ;  /* 0x0000a20000047ab9 */ /* 0x000fe20000000800 */
[----:B------:R-:W-:Y:S02]  /*1190*/  IADD3 R8, P3, R28, UR6, RZ ;  /* 0x000000061c087c10 */ /* 0x000fe4000ff7e0ff */
[----:B------:R-:W-:Y:S01]  /*11a0*/  ISETP.NE.AND.EX P2, PT, RZ, UR9, PT, P2 ;  /* 0x00000009ff007c0c */ /* 0x000fe2000bf45320 */
[----:B0-----:R-:W-:Y:S01]  /*11b0*/  IMAD.MOV.U32 R0, RZ, RZ, RZ ;  /* 0x000000ffff007224 */ /* 0x001fe200078e00ff */
[----:B------:R-:W-:Y:S01]  /*11c0*/  MOV R96, UR4 ;  /* 0x0000000400607c02 */ /* 0x000fe20008000f00 */
[----:B------:R-:W-:Y:S01]  /*11d0*/  ULDC.64 UR4, c[0x0][0x418] ;  /* 0x0001060000047ab9 */ /* 0x000fe20000000a00 */
[----:B------:R-:W-:-:S03]  /*11e0*/  IADD3.X R9, R29, UR7, RZ, P3, !PT ;  /* 0x000000071d097c10 */ /* 0x000fc60009ffe4ff */
[----:B------:R0:W5:Y:S06]  /*11f0*/  @P1 LDG.E R0, desc[UR36][R4.64] ;  /* 0x0000002404001981 */ /* 0x00016c000c1e1900 */
[----:B------:R-:W-:Y:S01]  /*1200*/  @P2 IADD3 R6, P1, R28, UR8, RZ ;  /* 0x000000081c062c10 */ /* 0x000fe2000ff3e0ff */
[----:B------:R0:W5:Y:S03]  /*1210*/  @P0 LDG.E R84, desc[UR36][R8.64] ;  /* 0x0000002408540981 */ /* 0x000166000c1e1900 */
[----:B------:R-:W-:-:S05]  /*1220*/  @P2 IADD3.X R7, R29, UR9, RZ, P1, !PT ;  /* 0x000000091d072c10 */ /* 0x000fca0008ffe4ff */
[----:B------:R0:W5:Y:S01]  /*1230*/  @P2 LDG.E R96, desc[UR36][R6.64] ;  /* 0x0000002406602981 */ /* 0x000162000c1e1900 */
[----:B------:R-:W-:Y:S01]  /*1240*/  UISETP.NE.U32.AND UP0, UPT, UR4, URZ, UPT ;  /* 0x0000003f0400728c */ /* 0x000fe2000bf05070 */
[----:B------:R-:W-:Y:S02]  /*1250*/  IMAD.MOV.U32 R24, RZ, RZ, R10 ;  /* 0x000000ffff187224 */ /* 0x000fe400078e000a */
[----:B------:R-:W-:Y:S01]  /*1260*/  ULDC UR4, c[0x0][0x424] ;  /* 0x0001090000047ab9 */ /* 0x000fe20000000800 */
[----:B------:R-:W-:-:S03]  /*1270*/  UISETP.NE.AND.EX UP0, UPT, UR5, URZ, UPT, UP0 ;  /* 0x0000003f0500728c */ /* 0x000fc6000bf05300 */
[----:B------:R-:W-:Y:S01]  /*1280*/  ULDC UR5, c[0x0][0x2f0] ;  /* 0x0000bc0000057ab9 */ /* 0x000fe20000000800 */
[----:B------:R-:W-:-:S04]  /*1290*/  USEL UR4, UR4, 0x1, UP0 ;  /* 0x0000000104047887 */ /* 0x000fc80008000000 */
[----:B------:R-:W-:-:S03]  /*12a0*/  UIMAD UR4, UR4, UR5, URZ ;  /* 0x00000005040472a4 */ /* 0x000fc6000f8e023f */
[----:B------:R-:W-:Y:S02]  /*12b0*/  ULDC UR5, c[0x0][0x348] ;  /* 0x0000d20000057ab9 */ /* 0x000fe40000000800 */
[----:B------:R-:W-:Y:S02]  /*12c0*/  IMAD.U32 R2, RZ, RZ, UR5 ;  /* 0x00000005ff027e24 */ /* 0x000fe4000f8e00ff */
[----:B------:R-:W-:Y:S01]  /*12d0*/  IMAD.U32 R27, RZ, RZ, UR4 ;  /* 0x00000004ff1b7e24 */ /* 0x000fe2000f8e00ff */
[----:B0--34-:R-:W-:Y:S06]  /*12e0*/  @P2 BRA `(.L_x_492) ;  /* 0x0000000000242947 */ /* 0x019fec0003800000 */
[----:B------:R-:W-:Y:S02]  /*12f0*/  ULDC.64 UR4, c[0x0][0xa00] ;  /* 0x0002800000047ab9 */ /* 0x000fe40000000a00 */
[----:B------:R-:W-:-:S04]  /*1300*/  ISETP.NE.U32.AND P1, PT, RZ, UR4, PT ;  /* 0x00000004ff007c0c */ /* 0x000fc8000bf25070 */
[----:B------:R-:W-:-:S13]  /*1310*/  ISETP.NE.AND.EX P1, PT, RZ, UR5, PT, P1 ;  /* 0x00000005ff007c0c */ /* 0x000fda000bf25310 */
[----:B------:R-:W-:Y:S05]  /*1320*/  @!P1 BRA `(.L_x_492) ;  /* 0x0000000000149947 */ /* 0x000fea0003800000 */
[----:B------:R-:W0:Y:S02]  /*1330*/  LDC.64 R4, c[0x0][0xa00] ;  /* 0x00028000ff047b82 */ /* 0x000e240000000a00 */
[----:B0-----:R-:W-:-:S05]  /*1340*/  IMAD.WIDE R4, R24, 0x4, R4 ;  /* 0x0000000418047825 */ /* 0x001fca00078e0204 */
[----:B-----5:R-:W2:Y:S04]  /*1350*/  LDG.E R96, desc[UR36][R4.64] ;  /* 0x0000002404607981 */ /* 0x020ea8000c1e1900 */
[----:B------:R-:W2:Y:S02]  /*1360*/  LDG.E R3, desc[UR36][R4.64+0x4] ;  /* 0x0000042404037981 */ /* 0x000ea4000c1e1900 */
[----:B--2---:R-:W-:-:S07]  /*1370*/  IADD3 R96, -R96, R3, RZ ;  /* 0x0000000360607210 */ /* 0x004fce0007ffe1ff */
.L_x_492:
[----:B------:R-:W-:Y:S01]  /*1380*/  ULDC.64 UR4, c[0x0][0xa20] ;  /* 0x0002880000047ab9 */ /* 0x000fe20000000a00 */
[----:B------:R0:W-:Y:S01]  /*1390*/  STL [R1+0x3c], R221 ;  /* 0x00003cdd01007387 */ /* 0x0001e20000100800 */
[----:B------:R-:W-:-:S03]  /*13a0*/  ISETP.NE.U32.AND P1, PT, RZ, UR4, PT ;  /* 0x00000004ff007c0c */ /* 0x000fc6000bf25070 */
[----:B------:R0:W-:Y:S01]  /*13b0*/  STL [R1+0x30], R222 ;  /* 0x000030de01007387 */ /* 0x0001e20000100800 */
[----:B------:R-:W-:-:S13]  /*13c0*/  ISETP.NE.AND.EX P1, PT, RZ, UR5, PT, P1 ;  /* 0x00000005ff007c0c */ /* 0x000fda000bf25310 */
[----:B0-----:R-:W-:Y:S05]  /*13d0*/  @!P1 BRA `(.L_x_493) ;  /* 0x0000000000109947 */ /* 0x001fea0003800000 */
[----:B------:R-:W-:-:S04]  /*13e0*/  IADD3 R4, P0, R28, UR4, RZ ;  /* 0x000000041c047c10 */ /* 0x000fc8000ff1e0ff */
[----:B------:R-:W-:-:S05]  /*13f0*/  IADD3.X R5, R29, UR5, RZ, P0, !PT ;  /* 0x000000051d057c10 */ /* 0x000fca00087fe4ff */
[----:B------:R0:W5:Y:S01]  /*1400*/  LDG.E R27, desc[UR36][R4.64] ;  /* 0x00000024041b7981 */ /* 0x000162000c1e1900 */
[----:B------:R-:W-:Y:S05]  /*1410*/  BRA `(.L_x_494) ;  /* 0x0000000000107947 */ /* 0x000fea0003800000 */
.L_x_493:
[----:B------:R-:W-:Y:S05]  /*1420*/  @!P0 BRA `(.L_x_494) ;  /* 0x00000000000c8947 */ /* 0x000fea0003800000 */
[----:B------:R-:W2:Y:S04]  /*1430*/  LDG.E R4, desc[UR36][R8.64] ;  /* 0x0000002408047981 */ /* 0x000ea8000c1e1900 */
[----:B------:R-:W2:Y:S02]  /*1440*/  LDG.E R27, desc[UR36][R8.64+0x4] ;  /* 0x00000424081b7981 */ /* 0x000ea4000c1e1900 */
[----:B--2---:R-:W-:-:S07]  /*1450*/  IMAD.IADD R27, R27, 0x1, -R4 ;  /* 0x000000011b1b7824 */ /* 0x004fce00078e0a04 */
.L_x_494:
[----:B------:R-:W-:Y:S02]  /*1460*/  ULDC.64 UR4, c[0x0][0xa10] ;  /* 0x0002840000047ab9 */ /* 0x000fe40000000a00 */
[----:B------:R-:W-:-:S04]  /*1470*/  ISETP.NE.U32.AND P0, PT, RZ, UR4, PT ;  /* 0x00000004ff007c0c */ /* 0x000fc8000bf05070 */
[----:B------:R-:W-:Y:S01]  /*1480*/  ISETP.NE.AND.EX P0, PT, RZ, UR5, PT, P0 ;  /* 0x00000005ff007c0c */ /* 0x000fe2000bf05300 */
[----:B-----5:R-:W-:Y:S01]  /*1490*/  IMAD.IADD R9, R27, 0x1, -R0 ;  /* 0x000000011b097824 */ /* 0x020fe200078e0a00 */
[----:B------:R-:W-:-:S11]  /*14a0*/  ULDC.64 UR4, c[0x0][0xa30] ;  /* 0x00028c0000047ab9 */ /* 0x000fd60000000a00 */
[----:B0-----:R-:W0:Y:S02]  /*14b0*/  @P0 LDC.64 R4, c[0x0][0xa10] ;  /* 0x00028400ff040b82 */ /* 0x001e240000000a00 */
[----:B0-----:R-:W-:-:S05]  /*14c0*/  @P0 IMAD.WIDE R4, R24, 0x4, R4 ;  /* 0x0000000418040825 */ /* 0x001fca00078e0204 */
[----:B------:R-:W2:Y:S04]  /*14d0*/  @P0 LDG.E R3, desc[UR36][R4.64] ;  /* 0x0000002404030981 */ /* 0x000ea8000c1e1900 */
[----:B------:R-:W2:Y:S01]  /*14e0*/  @P0 LDG.E R8, desc[UR36][R4.64+0x4] ;  /* 0x0000042404080981 */ /* 0x000ea2000c1e1900 */
[----:B------:R-:W-:Y:S01]  /*14f0*/  IMAD.MOV R25, RZ, RZ, -R9 ;  /* 0x000000ffff197224 */ /* 0x000fe200078e0a09 */
[----:B------:R-:W-:Y:S01]  /*1500*/  ISETP.NE.U32.AND P1, PT, RZ, UR4, PT ;  /* 0x00000004ff007c0c */ /* 0x000fe2000bf25070 */
[----:B------:R-:W-:-:S03]  /*1510*/  IMAD.MOV.U32 R94, RZ, RZ, R27 ;  /* 0x000000ffff5e7224 */ /* 0x000fc600078e001b */
[----:B------:R-:W-:Y:S02]  /*1520*/  VIMNMX R25, RZ, R25, !PT ;  /* 0x00000019ff197248 */ /* 0x000fe40007fe0100 */
[----:B------:R-:W-:-:S13]  /*1530*/  ISETP.NE.AND.EX P1, PT, RZ, UR5, PT, P1 ;  /* 0x00000005ff007c0c */ /* 0x000fda000bf25310 */
[----:B------:R-:W-:-:S04]  /*1540*/  @P1 IADD3 R6, P2, R28, UR4, RZ ;  /* 0x000000041c061c10 */ /* 0x000fc8000ff5e0ff */
[----:B------:R-:W-:-:S05]  /*1550*/  @P1 IADD3.X R7, R29, UR5, RZ, P2, !PT ;  /* 0x000000051d071c10 */ /* 0x000fca00097fe4ff */
[----:B------:R0:W5:Y:S01]  /*1560*/  @P1 LDG.E R94, desc[UR36][R6.64] ;  /* 0x00000024065e1981 */ /* 0x000162000c1e1900 */
[----:B--2---:R-:W-:-:S05]  /*1570*/  @P0 IADD3 R2, -R3, R8, RZ ;  /* 0x0000000803020210 */ /* 0x004fca0007ffe1ff */
[----:B------:R-:W-:-:S04]  /*1580*/  IMAD.IADD R170, R9, 0x1, R2 ;  /* 0x0000000109aa7824 */ /* 0x000fc800078e0202 */
[----:B------:R-:W-:-:S05]  /*1590*/  VIADD R0, R170, 0x7f ;  /* 0x0000007faa007836 */ /* 0x000fca0000000000 */
[----:B------:R-:W-:-:S04]  /*15a0*/  SHF.R.S32.HI R3, RZ, 0x1f, R0 ;  /* 0x0000001fff037819 */ /* 0x000fc80000011400 */
[----:B------:R-:W-:-:S04]  /*15b0*/  LEA.HI R3, R3, R0, RZ, 0x7 ;  /* 0x0000000003037211 */ /* 0x000fc800078f38ff */
[----:B------:R-:W-:Y:S02]  /*15c0*/  LOP3.LUT R5, R3, 0xffffff80, RZ, 0xc0, !PT ;  /* 0xffffff8003057812 */ /* 0x000fe400078ec0ff */
[----:B------:R-:W-:Y:S02]  /*15d0*/  SHF.R.S32.HI R171, RZ, 0x7, R3 ;  /* 0x00000007ffab7819 */ /* 0x000fe40000011403 */
[----:B------:R-:W-:-:S04]  /*15e0*/  VIADDMNMX R0, R5, -R9, R2, PT ;  /* 0x8000000905007246 */ /* 0x000fc80003800102 */
[----:B------:R-:W-:Y:S02]  /*15f0*/  ISETP.GT.AND P0, PT, R0, R25, PT ;  /* 0x000000190000720c */ /* 0x000fe40003f04270 */
[----:B------:R-:W-:-:S05]  /*1600*/  SHF.R.U32.HI R25, RZ, 0x7, R25 ;  /* 0x00000007ff197819 */ /* 0x000fca0000011619 */
[----:B------:R-:W-:-:S06]  /*1610*/  IMAD.MOV.U32 R26, RZ, RZ, R25 ;  /* 0x000000ffff1a7224 */ /* 0x000fcc00078e0019 */
[----:B------:R-:W-:-:S04]  /*1620*/  @P0 IADD3 R0, R0, 0x7f, RZ ;  /* 0x0000007f00000810 */ /* 0x000fc80007ffe0ff */
[----:B------:R-:W-:-:S04]  /*1630*/  @P0 SHF.R.S32.HI R5, RZ, 0x1f, R0 ;  /* 0x0000001fff050819 */ /* 0x000fc80000011400 */
[----:B------:R-:W-:-:S04]  /*1640*/  @P0 LEA.HI R5, R5, R0, RZ, 0x7 ;  /* 0x0000000005050211 */ /* 0x000fc800078f38ff */
[----:B------:R-:W-:Y:S02]  /*1650*/  @P0 SHF.R.S32.HI R26, RZ, 0x7, R5 ;  /* 0x00000007ff1a0819 */ /* 0x000fe40000011405 */
[----:B------:R-:W-:Y:S02]  /*1660*/  PLOP3.LUT P0, PT, PT, PT, PT, 0x80, 0x0 ;  /* 0x000000000000781c */ /* 0x000fe40003f0f070 */
[----:B------:R-:W-:-:S13]  /*1670*/  ISETP.GT.AND P1, PT, R26, R25, PT ;  /* 0x000000191a00720c */ /* 0x000fda0003f24270 */
[----:B0-----:R-:W-:Y:S05]  /*1680*/  @!P1 BRA `(.L_x_495) ;  /* 0x000000a400689947 */ /* 0x001fea0003800000 */
[----:B------:R-:W-:Y:S01]  /*1690*/  VIADD R0, R23, 0x28400 ;  /* 0x0002840017007836 */ /* 0x000fe20000000000 */
[----:B------:R-:W-:Y:S04]  /*16a0*/  BSSY B6, `(.L_x_496) ;  /* 0x0000013000067945 */ /* 0x000fe80003800000 */
[----:B------:R-:W-:-:S13]  /*16b0*/  LOP3.LUT P0, RZ, R0, 0x3ff, RZ, 0xc0, !PT ;  /* 0x000003ff00ff7812 */ /* 0x000fda000780c0ff */
[----:B------:R-:W-:Y:S05]  /*16c0*/  @!P0 BRA `(.L_x_497) ;  /* 0x0000000000408947 */ /* 0x000fea0003800000 */
[----:B------:R-:W-:Y:S01]  /*16d0*/  MOV R0, 0x0 ;  /* 0x0000000000007802 */ /* 0x000fe20000000f00 */
[----:B------:R-:W-:Y:S01]  /*16e0*/  ULDC.64 UR4, c[0x4][0xc0] ;  /* 0x0100300000047ab9 */ /* 0x000fe20000000a00 */
[----:B------:R-:W-:Y:S01]  /*16f0*/  ULDC.64 UR6, c[0x4][0x20] ;  /* 0x0100080000067ab9 */ /* 0x000fe20000000a00 */
[----:B------:R-:W-:Y:S01]  /*1700*/  IMAD.U32 R4, RZ, RZ, UR4 ;  /* 0x00000004ff047e24 */ /* 0x000fe2000f8e00ff */
[----:B------:R0:W1:Y:S01]  /*1710*/  LDC.64 R14, c[0x4][R0] ;  /* 0x01000000000e7b82 */ /* 0x0000620000000a00 */
[----:B------:R-:W-:Y:S01]  /*1720*/  MOV R5, UR5 ;  /* 0x0000000500057c02 */ /* 0x000fe20008000f00 */
[----:B------:R-:W-:Y:S01]  /*1730*/  ULDC.64 UR4, c[0x4][0xc8] ;  /* 0x0100320000047ab9 */ /* 0x000fe20000000a00 */
[----:B------:R-:W-:Y:S01]  /*1740*/  IMAD.U32 R10, RZ, RZ, UR6 ;  /* 0x00000006ff0a7e24 */ /* 0x000fe2000f8e00ff */
[----:B------:R-:W-:Y:S01]  /*1750*/  MOV R11, UR7 ;  /* 0x00000007000b7c02 */ /* 0x000fe20008000f00 */
[----:B------:R-:W-:Y:S02]  /*1760*/  IMAD.U32 R6, RZ, RZ, UR4 ;  /* 0x00000004ff067e24 */ /* 0x000fe4000f8e00ff */
[----:B------:R-:W-:-:S02]  /*1770*/  IMAD.U32 R7, RZ, RZ, UR5 ;  /* 0x00000005ff077e24 */ /* 0x000fc4000f8e00ff */
[----:B------:R-:W-:Y:S02]  /*1780*/  IMAD.MOV.U32 R8, RZ, RZ, 0x70 ;  /* 0x00000070ff087424 */ /* 0x000fe400078e00ff */
[----:B------:R-:W-:Y:S02]  /*1790*/  IMAD.MOV.U32 R12, RZ, RZ, 0x1 ;  /* 0x00000001ff0c7424 */ /* 0x000fe400078e00ff */
[----:B0-----:R-:W-:-:S07]  /*17a0*/  IMAD.MOV.U32 R13, RZ, RZ, RZ ;  /* 0x000000ffff0d7224 */ /* 0x001fce00078e00ff */
[----:B------:R-:W-:-:S07]  /*17b0*/  LEPC R20, `(.L_x_497) ;  /* 0x000000001014794e */ /* 0x000fce0000000000 */
[----:B-1---5:R-:W-:Y:S05]  /*17c0*/  CALL.ABS.NOINC R14 ;  /* 0x000000000e007343 */ /* 0x022fea0003c00000 */
.L_x_497:
[----:B------:R-:W-:Y:S05]  /*17d0*/  BSYNC B6 ;  /* 0x0000000000067941 */ /* 0x000fea0003800000 */
.L_x_496:
[----:B------:R-:W-:Y:S01]  /*17e0*/  IADD3 R0, R23, 0x10400, RZ ;  /* 0x0001040017007810 */ /* 0x000fe20007ffe0ff */
[----:B------:R-:W-:Y:S03]  /*17f0*/  BSSY B6, `(.L_x_498) ;  /* 0x0000013000067945 */ /* 0x000fe60003800000 */
[----:B------:R-:W-:-:S13]  /*1800*/  LOP3.LUT P0, RZ, R0, 0x3ff, RZ, 0xc0, !PT ;  /* 0x000003ff00ff7812 */ /* 0x000fda000780c0ff */
[----:B------:R-:W-:Y:S05]  /*1810*/  @!P0 BRA `(.L_x_499) ;  /* 0x0000000000408947 */ /* 0x000fea0003800000 */
        /* <DEDUP_REMOVED lines=8> */
[----:B------:R-:W-:Y:S01]  /*18a0*/  MOV R7, UR5 ;  /* 0x0000000500077c02 */ /* 0x000fe20008000f00 */
[----:B------:R-:W-:Y:S01]  /*18b0*/  IMAD.U32 R6, RZ, RZ, UR4 ;  /* 0x00000004ff067e24 */ /* 0x000fe2000f8e00ff */
[----:B------:R-:W-:Y:S01]  /*18c0*/  MOV R12, 0x1 ;  /* 0x00000001000c7802 */ /* 0x000fe20000000f00 */
[----:B------:R-:W-:-:S02]  /*18d0*/  IMAD.U32 R11, RZ, RZ, UR7 ;  /* 0x00000007ff0b7e24 */ /* 0x000fc4000f8e00ff */
[----:B------:R-:W-:Y:S02]  /*18e0*/  IMAD.MOV.U32 R8, RZ, RZ, 0x70 ;  /* 0x00000070ff087424 */ /* 0x000fe400078e00ff */
[----:B0-----:R-:W-:-:S07]  /*18f0*/  IMAD.MOV.U32 R13, RZ, RZ, RZ ;  /* 0x000000ffff0d7224 */ /* 0x001fce00078e00ff */
[----:B------:R-:W-:-:S07]  /*1900*/  LEPC R20, `(.L_x_499) ;  /* 0x000000001014794e */ /* 0x000fce0000000000 */
[----:B-1---5:R-:W-:Y:S05]  /*1910*/  CALL.ABS.NOINC R14 ;  /* 0x000000000e007343 */ /* 0x022fea0003c00000 */
.L_x_499:
[----:B------:R-:W-:Y:S05]  /*1920*/  BSYNC B6 ;  /* 0x0000000000067941 */ /* 0x000fea0003800000 */
.L_x_498:
[----:B------:R-:W-:Y:S01]  /*1930*/  ULDC.64 UR4, c[0x0][0x9f8] ;  /* 0x00027e0000047ab9 */ /* 0x000fe20000000a00 */
[----:B------:R-:W2:Y:S01]  /*1940*/  LDL R34, [R1+0x20] ;  /* 0x0000200001227983 */ /* 0x000ea20000100800 */
[----:B------:R-:W-:Y:S01]  /*1950*/  ISETP.NE.U32.AND P0, PT, RZ, UR4, PT ;  /* 0x00000004ff007c0c */ /* 0x000fe2000bf05070 */
[----:B------:R-:W0:Y:S02]  /*1960*/  LDC R85, c[0x0][0x3f4] ;  /* 0x0000fd00ff557b82 */ /* 0x000e240000000800 */
[----:B------:R-:W3:Y:S01]  /*1970*/  LDL R33, [R1+0x1c] ;  /* 0x00001c0001217983 */ /* 0x000ee20000100800 */
[----:B------:R-:W-:-:S03]  /*1980*/  ISETP.NE.AND.EX P0, PT, RZ, UR5, PT, P0 ;  /* 0x00000005ff007c0c */ /* 0x000fc6000bf05300 */
[----:B------:R-:W4:Y:S02]  /*1990*/  LDL R32, [R1+0x18] ;  /* 0x0000180001207983 */ /* 0x000f240000100800 */
[----:B------:R-:W1:Y:S08]  /*19a0*/  LDC.64 R30, c[0x0][0x3f8] ;  /* 0x0000fe00ff1e7b82 */ /* 0x000e700000000a00 */
[----:B------:R-:W-:Y:S01]  /*19b0*/  @P0 IADD3 R6, P1, R28, UR4, RZ ;  /* 0x000000041c060c10 */ /* 0x000fe2000ff3e0ff */
[----:B------:R-:W1:Y:S03]  /*19c0*/  LDC.64 R4, c[0x0][0x408] ;  /* 0x00010200ff047b82 */ /* 0x000e660000000a00 */
[----:B------:R-:W-:-:S05]  /*19d0*/  @P0 IADD3.X R7, R29, UR5, RZ, P1, !PT ;  /* 0x000000051d070c10 */ /* 0x000fca0008ffe4ff */
[----:B------:R1:W4:Y:S01]  /*19e0*/  @P0 LDG.E R24, desc[UR36][R6.64] ;  /* 0x0000002406180981 */ /* 0x000322000c1e1900 */
[----:B------:R-:W-:Y:S01]  /*19f0*/  SHF.R.S32.HI R3, RZ, 0x1f, R219 ;  /* 0x0000001fff037819 */ /* 0x000fe200000114db */
[C---:B------:R-:W-:Y:S01]  /*1a00*/  VIADD R35, R219.reuse, 0x60 ;  /* 0x00000060db237836 */ /* 0x040fe20000000000 */
[----:B0-----:R-:W-:Y:S01]  /*1a10*/  ISETP.GE.AND P0, PT, R16, R85, PT ;  /* 0x000000551000720c */ /* 0x001fe20003f06270 */
[----:B------:R-:W0:Y:S01]  /*1a20*/  S2R R45, SR_TID.X ;  /* 0x00000000002d7919 */ /* 0x000e220000002100 */
[C---:B------:R-:W-:Y:S01]  /*1a30*/  SHF.L.U32 R83, R219.reuse, 0x7, RZ ;  /* 0x00000007db537819 */ /* 0x040fe200000006ff */
[----:B------:R-:W-:Y:S01]  /*1a40*/  VIADD R36, R219, 0x20 ;  /* 0x00000020db247836 */ /* 0x000fe20000000000 */
[----:B------:R-:W-:Y:S01]  /*1a50*/  SHF.R.S32.HI R19, RZ, 0x1f, R18 ;  /* 0x0000001fff137819 */ /* 0x000fe20000011412 */
[----:B-1----:R-:W-:Y:S01]  /*1a60*/  IMAD R0, R3, R30, RZ ;  /* 0x0000001e03007224 */ /* 0x002fe200078e02ff */
[----:B------:R-:W-:Y:S01]  /*1a70*/  LOP3.LUT R83, R83, 0x380, RZ, 0xc0, !PT ;  /* 0x0000038053537812 */ /* 0x000fe200078ec0ff */
[----:B------:R-:W-:Y:S01]  /*1a80*/  VIADD R20, R219, 0x40 ;  /* 0x00000040db147836 */ /* 0x000fe20000000000 */
[----:B------:R-:W-:Y:S01]  /*1a90*/  SHF.L.U32 R35, R35, 0x7, RZ ;  /* 0x0000000723237819 */ /* 0x000fe200000006ff */
[----:B------:R-:W-:Y:S01]  /*1aa0*/  IMAD R15, R219, R31, R0 ;  /* 0x0000001fdb0f7224 */ /* 0x000fe200078e0200 */
[----:B------:R-:W-:Y:S01]  /*1ab0*/  SHF.R.U32.HI R98, RZ, 0x3, R83 ;  /* 0x00000003ff627819 */ /* 0x000fe20000011653 */
[----:B------:R-:W-:Y:S01]  /*1ac0*/  IMAD.SHL.U32 R82, R36, 0x80, RZ ;  /* 0x0000008024527824 */ /* 0x000fe200078e00ff */
[----:B------:R-:W-:Y:S01]  /*1ad0*/  LOP3.LUT R35, R35, 0x380, RZ, 0xc0, !PT ;  /* 0x0000038023237812 */ /* 0x000fe200078ec0ff */
[----:B------:R-:W-:Y:S01]  /*1ae0*/  IMAD R12, R3, R4, RZ ;  /* 0x00000004030c7224 */ /* 0x000fe200078e02ff */
[----:B------:R-:W-:Y:S01]  /*1af0*/  SEL R3, R85, RZ, P0 ;  /* 0x000000ff55037207 */ /* 0x000fe20000000000 */
[----:B------:R-:W-:Y:S01]  /*1b00*/  IMAD.SHL.U32 R81, R20, 0x80, RZ ;  /* 0x0000008014517824 */ /* 0x000fe200078e00ff */
[----:B------:R-:W-:Y:S01]  /*1b10*/  LOP3.LUT R82, R82, 0x380, RZ, 0xc0, !PT ;  /* 0x0000038052527812 */ /* 0x000fe200078ec0ff */
[----:B------:R-:W-:Y:S01]  /*1b20*/  IMAD.IADD R84, R84, 0x1, R27 ;  /* 0x0000000154547824 */ /* 0x000fe200078e021b */
[----:B-----5:R-:W-:Y:S01]  /*1b30*/  SHF.R.S32.HI R27, RZ, 0x1f, R94 ;  /* 0x0000001fff1b7819 */ /* 0x020fe2000001145e */
[----:B------:R-:W-:Y:S01]  /*1b40*/  IMAD.IADD R3, R16, 0x1, R3 ;  /* 0x0000000110037824 */ /* 0x000fe200078e0203 */
[----:B------:R-:W-:Y:S01]  /*1b50*/  LOP3.LUT R81, R81, 0x380, RZ, 0xc0, !PT ;  /* 0x0000038051517812 */ /* 0x000fe200078ec0ff */
[----:B------:R-:W-:Y:S01]  /*1b60*/  IMAD.WIDE.U32 R10, R219, R30, R16 ;  /* 0x0000001edb0a7225 */ /* 0x000fe200078e0010 */
[----:B------:R-:W-:-:S02]  /*1b70*/  SHF.R.U32.HI R101, RZ, 0x3, R35 ;  /* 0x00000003ff657819 */ /* 0x000fc40000011623 */
[----:B------:R-:W-:Y:S01]  /*1b80*/  SHF.R.S32.HI R0, RZ, 0x1f, R3 ;  /* 0x0000001fff007819 */ /* 0x000fe20000011403 */
[----:B------:R-:W-:Y:S01]  /*1b90*/  IMAD.WIDE.U32 R6, R219, R30, R18 ;  /* 0x0000001edb067225 */ /* 0x000fe200078e0012 */
[----:B------:R-:W-:Y:S02]  /*1ba0*/  IADD3 R11, R15, R11, RZ ;  /* 0x0000000b0f0b7210 */ /* 0x000fe40007ffe0ff */
[C---:B------:R-:W-:Y:S01]  /*1bb0*/  LEA.HI R14, R0.reuse, R3, RZ, 0x4 ;  /* 0x00000003000e7211 */ /* 0x040fe200078f20ff */
[C---:B------:R-:W-:Y:S01]  /*1bc0*/  IMAD R21, R219.reuse, R5, R12 ;  /* 0x00000005db157224 */ /* 0x040fe200078e020c */
[----:B------:R-:W-:Y:S01]  /*1bd0*/  LEA.HI R0, R0, R3, RZ, 0x7 ;  /* 0x0000000300007211 */ /* 0x000fe200078f38ff */
[----:B------:R-:W-:Y:S01]  /*1be0*/  IMAD.WIDE.U32 R8, R219, R4, R18 ;  /* 0x00000004db087225 */ /* 0x000fe200078e0012 */
[----:B------:R-:W-:Y:S02]  /*1bf0*/  LOP3.LUT R3, R83, 0x70, R14, 0xf8, !PT ;  /* 0x0000007053037812 */ /* 0x000fe400078ef80e */
[----:B0-----:R-:W-:Y:S01]  /*1c00*/  SHF.R.U32.HI R44, RZ, 0x7, R45 ;  /* 0x00000007ff2c7819 */ /* 0x001fe2000001162d */
[----:B------:R-:W-:Y:S01]  /*1c10*/  VIADD R46, R45, 0xffffff80 ;  /* 0xffffff802d2e7836 */ /* 0x000fe20000000000 */
[----:B------:R-:W-:Y:S01]  /*1c20*/  LOP3.LUT R3, R3, R98, RZ, 0x3c, !PT ;  /* 0x0000006203037212 */ /* 0x000fe200078e3cff */
[----:B------:R-:W-:Y:S01]  /*1c30*/  IMAD.SHL.U32 R0, R0, 0x80, RZ ;  /* 0x0000008000007824 */ /* 0x000fe200078e00ff */
[----:B------:R-:W-:Y:S01]  /*1c40*/  ISETP.NE.AND P6, PT, R44, 0x1, PT ;  /* 0x000000012c00780c */ /* 0x000fe20003fc5270 */
[----:B------:R-:W-:Y:S01]  /*1c50*/  IMAD.WIDE.U32 R12, R219, R4, R16 ;  /* 0x00000004db0c7225 */ /* 0x000fe200078e0010 */
[----:B------:R-:W-:-:S02]  /*1c60*/  SHF.R.S32.HI R45, RZ, 0x1f, R46 ;  /* 0x0000001fff2d7819 */ /* 0x000fc4000001142e */
[----:B------:R-:W-:Y:S01]  /*1c70*/  LOP3.LUT R0, R0, 0xffffc000, RZ, 0xc0, !PT ;  /* 0xffffc00000007812 */ /* 0x000fe200078ec0ff */
[----:B------:R-:W-:Y:S01]  /*1c80*/  IMAD.IADD R7, R7, 0x1, R15 ;  /* 0x0000000107077824 */ /* 0x000fe200078e020f */
[----:B------:R-:W-:Y:S01]  /*1c90*/  LEA.HI R45, R45, R46, RZ, 0x3 ;  /* 0x0000002e2d2d7211 */ /* 0x000fe200078f18ff */
[----:B------:R-:W-:Y:S01]  /*1ca0*/  IMAD R29, R27, R30, RZ ;  /* 0x0000001e1b1d7224 */ /* 0x000fe200078e02ff */
[----:B------:R-:W-:Y:S01]  /*1cb0*/  SHF.R.U32.HI R100, RZ, 0x3, R82 ;  /* 0x00000003ff647819 */ /* 0x000fe20000011652 */
[----:B------:R-:W-:Y:S01]  /*1cc0*/  IMAD.IADD R9, R9, 0x1, R21 ;  /* 0x0000000109097824 */ /* 0x000fe200078e0215 */
[----:B------:R-:W-:Y:S01]  /*1cd0*/  SHF.R.U32.HI R99, RZ, 0x3, R81 ;  /* 0x00000003ff637819 */ /* 0x000fe20000011651 */
[----:B------:R-:W-:Y:S01]  /*1ce0*/  IMAD.IADD R13, R21, 0x1, R13 ;  /* 0x00000001150d7824 */ /* 0x000fe200078e020d */
[--C-:B------:R-:W-:Y:S01]  /*1cf0*/  LOP3.LUT R15, R82, 0x70, R14.reuse, 0xf8, !PT ;  /* 0x00000070520f7812 */ /* 0x100fe200078ef80e */
[----:B------:R-:W-:Y:S05]  /*1d00*/  @!P6 WARPSYNC.ALL ;  /* 0x000000000000e948 */ /* 0x000fea0003800000 */
[--C-:B------:R-:W-:Y:S01]  /*1d10*/  LOP3.LUT R20, R81, 0x70, R14.reuse, 0xf8, !PT ;  /* 0x0000007051147812 */ /* 0x100fe200078ef80e */
[----:B------:R-:W-:Y:S01]  /*1d20*/  IMAD R27, R27, R4, RZ ;  /* 0x000000041b1b7224 */ /* 0x000fe200078e02ff */
[----:B------:R-:W-:Y:S01]  /*1d30*/  LOP3.LUT R28, R35, 0x70, R14, 0xf8, !PT ;  /* 0x00000070231c7812 */ /* 0x000fe200078ef80e */
[C---:B------:R-:W-:Y:S01]  /*1d40*/  IMAD.WIDE.U32 R86, R94.reuse, R30, R6 ;  /* 0x0000001e5e567225 */ /* 0x040fe200078e0006 */
[----:B------:R-:W-:Y:S01]  /*1d50*/  LOP3.LUT R45, R45, 0xfffffff8, RZ, 0xc0, !PT ;  /* 0xfffffff82d2d7812 */ /* 0x000fe200078ec0ff */
[----:B------:R-:W-:Y:S01]  /*1d60*/  ULDC UR4, c[0x0][0x2f4] ;  /* 0x0000bd0000047ab9 */ /* 0x000fe20000000800 */
[----:B------:R-:W-:Y:S01]  /*1d70*/  IADD3 R80, R3, R0, R227 ;  /* 0x0000000003507210 */ /* 0x000fe20007ffe0e3 */
[C---:B------:R-:W-:Y:S01]  /*1d80*/  IMAD R3, R94.reuse, R31, R29 ;  /* 0x0000001f5e037224 */ /* 0x040fe200078e021d */
[----:B------:R-:W-:Y:S01]  /*1d90*/  LOP3.LUT R15, R15, R100, RZ, 0x3c, !PT ;  /* 0x000000640f0f7212 */ /* 0x000fe200078e3cff */
[----:B------:R-:W-:Y:S01]  /*1da0*/  IMAD.WIDE.U32 R88, R94, R30, R10 ;  /* 0x0000001e5e587225 */ /* 0x000fe200078e000a */
[----:B------:R-:W-:-:S02]  /*1db0*/  LOP3.LUT R21, R20, R99, RZ, 0x3c, !PT ;  /* 0x0000006314157212 */ /* 0x000fc400078e3cff */
[----:B------:R-:W-:Y:S01]  /*1dc0*/  LOP3.LUT R41, R28, R101, RZ, 0x3c, !PT ;  /* 0x000000651c297212 */ /* 0x000fe200078e3cff */
[----:B------:R-:W-:Y:S01]  /*1dd0*/  IMAD R7, R94, R5, R27 ;  /* 0x000000055e077224 */ /* 0x000fe200078e021b */
[----:B------:R-:W-:Y:S01]  /*1de0*/  ISETP.GE.AND P2, PT, R22, UR4, PT ;  /* 0x0000000416007c0c */ /* 0x000fe2000bf46270 */
[-C--:B------:R-:W-:Y:S01]  /*1df0*/  IMAD.WIDE.U32 R90, R94, R4.reuse, R8 ;  /* 0x000000045e5a7225 */ /* 0x080fe200078e0008 */
[----:B------:R-:W-:Y:S02]  /*1e00*/  LOP3.LUT R9, R14, 0xfffffff0, RZ, 0xc0, !PT ;  /* 0xfffffff00e097812 */ /* 0x000fe400078ec0ff */
[----:B------:R-:W-:Y:S01]  /*1e10*/  SHF.L.U64.HI R40, R30, 0x5, R31 ;  /* 0x000000051e287819 */ /* 0x000fe2000001021f */
[----:B------:R-:W-:Y:S01]  /*1e20*/  IMAD.IADD R45, R46, 0x1, -R45 ;  /* 0x000000012e2d7824 */ /* 0x000fe200078e0a2d */
[----:B------:R-:W-:Y:S01]  /*1e30*/  SHF.L.U64.HI R39, R30, 0x6, R31 ;  /* 0x000000061e277819 */ /* 0x000fe2000001021f */
[----:B------:R-:W-:Y:S01]  /*1e40*/  IMAD.WIDE.U32 R92, R94, R4, R12 ;  /* 0x000000045e5c7225 */ /* 0x000fe200078e000c */
[----:B------:R-:W-:-:S02]  /*1e50*/  SHF.L.U64.HI R38, R30, 0x7, R31 ;  /* 0x000000071e267819 */ /* 0x000fc4000001021f */
[C---:B------:R-:W-:Y:S01]  /*1e60*/  SHF.L.U32 R37, R30.reuse, 0x5, RZ ;  /* 0x000000051e257819 */ /* 0x040fe200000006ff */
[C---:B------:R-:W-:Y:S01]  /*1e70*/  IMAD.SHL.U32 R36, R30.reuse, 0x40, RZ ;  /* 0x000000401e247824 */ /* 0x040fe200078e00ff */
[----:B------:R-:W-:Y:S01]  /*1e80*/  IADD3 R20, R3, R89, RZ ;  /* 0x0000005903147210 */ /* 0x000fe20007ffe0ff */
[----:B------:R-:W-:Y:S01]  /*1e90*/  IMAD.SHL.U32 R35, R30, 0x80, RZ ;  /* 0x000000801e237824 */ /* 0x000fe200078e00ff */
[C---:B------:R-:W-:Y:S01]  /*1ea0*/  SHF.L.U32 R30, R4.reuse, 0x6, RZ ;  /* 0x00000006041e7819 */ /* 0x040fe200000006ff */
[----:B------:R-:W-:Y:S01]  /*1eb0*/  IMAD.IADD R10, R91, 0x1, R7 ;  /* 0x000000015b0a7824 */ /* 0x000fe200078e0207 */
[----:B------:R-:W-:Y:S01]  /*1ec0*/  SHF.R.S32.HI R28, RZ, 0x1f, R222 ;  /* 0x0000001fff1c7819 */ /* 0x000fe200000114de */
[----:B------:R-:W-:Y:S01]  /*1ed0*/  IMAD.IADD R8, R7, 0x1, R93 ;  /* 0x0000000107087824 */ /* 0x000fe200078e025d */
[----:B------:R-:W-:Y:S01]  /*1ee0*/  LEA R27, R45, R219, 0x5 ;  /* 0x000000db2d1b7211 */ /* 0x000fe200078e28ff */
[----:B------:R-:W-:Y:S01]  /*1ef0*/  IMAD.SHL.U32 R31, R4, 0x20, RZ ;  /* 0x00000020041f7824 */ /* 0x000fe200078e00ff */
[----:B------:R-:W-:Y:S01]  /*1f00*/  ISETP.GE.AND P1, PT, R16, UR4, PT ;  /* 0x0000000410007c0c */ /* 0x000fe2000bf26270 */
[----:B------:R-:W-:Y:S01]  /*1f10*/  IMAD.SHL.U32 R29, R4, 0x80, RZ ;  /* 0x00000080041d7824 */ /* 0x000fe200078e00ff */
[----:B------:R-:W-:Y:S01]  /*1f20*/  SHF.R.S32.HI R7, RZ, 0x4, R14 ;  /* 0x00000004ff077819 */ /* 0x000fe2000001140e */
[----:B------:R-:W-:-:S02]  /*1f30*/  VIADD R97, R44, 0x8 ;  /* 0x000000082c617836 */ /* 0x000fc40000000000 */
[----:B------:R-:W-:Y:S01]  /*1f40*/  IMAD.SHL.U32 R85, R85, 0x2, RZ ;  /* 0x0000000255557824 */ /* 0x000fe200078e00ff */
[-C--:B--2---:R-:W-:Y:S02]  /*1f50*/  IADD3 R43, R15, R0.reuse, R34 ;  /* 0x000000000f2b7210 */ /* 0x084fe40007ffe022 */
[C---:B------:R-:W-:Y:S02]  /*1f60*/  SHF.L.U64.HI R34, R4.reuse, 0x5, R5 ;  /* 0x0000000504227819 */ /* 0x040fe40000010205 */
[-C--:B---3--:R-:W-:Y:S01]  /*1f70*/  IADD3 R42, R21, R0.reuse, R33 ;  /* 0x00000000152a7210 */ /* 0x088fe20007ffe021 */
[----:B------:R-:W-:Y:S01]  /*1f80*/  IMAD.IADD R21, R87, 0x1, R3 ;  /* 0x0000000157157824 */ /* 0x000fe200078e0203 */
[C-C-:B------:R-:W-:Y:S02]  /*1f90*/  SHF.L.U64.HI R33, R4.reuse, 0x6, R5.reuse ;  /* 0x0000000604217819 */ /* 0x140fe40000010205 */
[----:B----4-:R-:W-:Y:S02]  /*1fa0*/  IADD3 R41, R41, R0, R32 ;  /* 0x0000000029297210 */ /* 0x010fe40007ffe020 */
[----:B------:R-:W-:-:S02]  /*1fb0*/  SHF.L.U64.HI R32, R4, 0x7, R5 ;  /* 0x0000000704207819 */ /* 0x000fc40000010205 */
[----:B------:R-:W-:Y:S02]  /*1fc0*/  P2R R3, PR, RZ, 0x4 ;  /* 0x00000004ff037803 */ /* 0x000fe40000000000 */
[----:B------:R-:W-:Y:S02]  /*1fd0*/  SHF.R.S32.HI R5, RZ, 0x1f, R9 ;  /* 0x0000001fff057819 */ /* 0x000fe40000011409 */
[----:B------:R-:W-:Y:S01]  /*1fe0*/  SHF.R.S32.HI R6, RZ, 0x1f, R24 ;  /* 0x0000001fff067819 */ /* 0x000fe20000011418 */
[----:B------:R-:W-:Y:S06]  /*1ff0*/  @!P6 BAR.SYNC.DEFER_BLOCKING 0x9, 0x100 ;  /* 0x024400000000eb1d */ /* 0x000fec0000010000 */
.L_x_595:
[----:B0-----:R-:W0:Y:S01]  /*2000*/  LDC R103, c[0x0][0x430] ;  /* 0x00010c00ff677b82 */ /* 0x001e220000000800 */
[----:B------:R-:W-:Y:S02]  /*2010*/  VIADD R26, R26, 0xffffffff ;  /* 0xffffffff1a1a7836 */ /* 0x000fe40000000000 */
[----:B------:R-:W-:-:S03]  /*2020*/  IMAD.MOV.U32 R102, RZ, RZ, RZ ;  /* 0x000000ffff667224 */ /* 0x000fc600078e00ff */
[----:B------:R-:W-:Y:S02]  /*2030*/  LEA R11, R26, R27, 0x7 ;  /* 0x0000001b1a0b7211 */ /* 0x000fe400078e38ff */
[----:B-1----:R-:W1:Y:S02]  /*2040*/  LDC R108, c[0x0][0x3f4] ;  /* 0x0000fd00ff6c7b82 */ /* 0x002e640000000800 */
[----:B------:R-:W-:Y:S01]  /*2050*/  ISETP.GE.AND P2, PT, R11, R2, PT ;  /* 0x000000020b00720c */ /* 0x000fe20003f46270 */
[----:B------:R-:W-:-:S03]  /*2060*/  IMAD.IADD R45, R84, 0x1, R11 ;  /* 0x00000001542d7824 */ /* 0x000fc600078e020b */
[----:B------:R-:W-:Y:S01]  /*2070*/  ISETP.GT.OR P2, PT, R27, 0x7f, P2 ;  /* 0x0000007f1b00780c */ /* 0x000fe20001744670 */
[----:B------:R-:W-:Y:S01]  /*2080*/  IMAD.MOV.U32 R11, RZ, RZ, R45 ;  /* 0x000000ffff0b7224 */ /* 0x000fe200078e002d */
[----:B0-----:R-:W-:-:S11]  /*2090*/  ISETP.NE.AND P3, PT, R103, 0x1, PT ;  /* 0x000000016700780c */ /* 0x001fd60003f65270 */
[----:B------:R-:W0:Y:S08]  /*20a0*/  @!P2 LDC.64 R14, c[0x0][0x428] ;  /* 0x00010a00ff0eab82 */ /* 0x000e300000000a00 */
[----:B--2---:R-:W2:Y:S08]  /*20b0*/  @!P2 LDC.64 R46, c[0x0][0x418] ;  /* 0x00010600ff2eab82 */ /* 0x004eb00000000a00 */
[----:B------:R-:W3:Y:S08]  /*20c0*/  @P3 LDC R0, c[0x0][0x434] ;  /* 0x00010d00ff003b82 */ /* 0x000ef00000000800 */
[----:B------:R-:W4:Y:S01]  /*20d0*/  @P3 LDC R13, c[0x0][0x438] ;  /* 0x00010e00ff0d3b82 */ /* 0x000f220000000800 */
[----:B---3--:R-:W-:-:S05]  /*20e0*/  @P3 IMAD.HI.U32 R0, R45, R0, RZ ;  /* 0x000000002d003227 */ /* 0x008fca00078e00ff */
[----:B----4-:R-:W-:Y:S01]  /*20f0*/  @P3 SHF.R.U32.HI R11, RZ, R13, R0 ;  /* 0x0000000dff0b3219 */ /* 0x010fe20000011600 */
[----:B0-----:R-:W-:-:S03]  /*2100*/  @!P2 IMAD R0, R6, R14, RZ ;  /* 0x0000000e0600a224 */ /* 0x001fc600078e02ff */
[--C-:B------:R-:W-:Y:S01]  /*2110*/  @!P2 SHF.R.S32.HI R13, RZ, 0x1f, R11.reuse ;  /* 0x0000001fff0da819 */ /* 0x100fe2000001140b */
[----:B------:R-:W-:Y:S02]  /*2120*/  @!P2 IMAD.MOV.U32 R12, RZ, RZ, R11 ;  /* 0x000000ffff0ca224 */ /* 0x000fe400078e000b */
[C---:B------:R-:W-:Y:S02]  /*2130*/  @!P2 IMAD R15, R24.reuse, R15, R0 ;  /* 0x0000000f180fa224 */ /* 0x040fe400078e0200 */
[----:B------:R-:W-:-:S05]  /*2140*/  @!P2 IMAD.WIDE.U32 R12, R24, R14, R12 ;  /* 0x0000000e180ca225 */ /* 0x000fca00078e000c */
[----:B------:R-:W-:Y:S02]  /*2150*/  @!P2 IADD3 R0, R13, R15, RZ ;  /* 0x0000000f0d00a210 */ /* 0x000fe40007ffe0ff */
[----:B--2---:R-:W-:-:S04]  /*2160*/  @!P2 LEA R14, P3, R12, R46, 0x2 ;  /* 0x0000002e0c0ea211 */ /* 0x004fc800078610ff */
[----:B------:R-:W-:Y:S02]  /*2170*/  @!P2 LEA.HI.X R15, R12, R47, R0, 0x2, P3 ;  /* 0x0000002f0c0fa211 */ /* 0x000fe400018f1400 */
[----:B------:R-:W-:-:S03]  /*2180*/  LOP3.LUT R4, R83, 0x70, R16, 0xf8, !PT ;  /* 0x0000007053047812 */ /* 0x000fc600078ef810 */
[----:B------:R0:W5:Y:S01]  /*2190*/  @!P2 LDG.E R102, desc[UR36][R14.64] ;  /* 0x000000240e66a981 */ /* 0x000162000c1e1900 */
[----:B-1----:R-:W-:Y:S01]  /*21a0*/  ISETP.GE.AND P2, PT, R108, 0x1, PT ;  /* 0x000000016c00780c */ /* 0x002fe20003f46270 */
[----:B------:R-:W-:Y:S01]  /*21b0*/  IMAD.MOV R0, RZ, RZ, -R11 ;  /* 0x000000ffff007224 */ /* 0x000fe200078e0a0b */
[----:B------:R-:W-:Y:S01]  /*21c0*/  LOP3.LUT R11, R227, R4, R98, 0xf6, !PT ;  /* 0x00000004e30b7212 */ /* 0x000fe200078ef662 */
[----:B------:R-:W-:Y:S05]  /*21d0*/  YIELD ;  /* 0x0000000000007946 */ /* 0x000fea0003800000 */
[----:B------:R-:W-:Y:S01]  /*21e0*/  IMAD R4, R216, 0x8000, R11 ;  /* 0x00008000d8047824 */ /* 0x000fe200078e020b */
[----:B------:R-:W-:Y:S01]  /*21f0*/  ISETP.GT.AND P3, PT, R26, R25, PT ;  /* 0x000000191a00720c */ /* 0x000fe20003f64270 */
[----:B------:R-:W-:Y:S01]  /*2200*/  BSSY B0, `(.L_x_500) ;  /* 0x0000924000007945 */ /* 0x000fe20003800000 */
[----:B------:R-:W-:-:S02]  /*2210*/  IMAD R103, R103, R0, R45 ;  /* 0x0000000067677224 */ /* 0x000fc400078e022d */
[----:B------:R-:W-:Y:S02]  /*2220*/  P2R R0, PR, RZ, 0x8 ;  /* 0x00000008ff007803 */ /* 0x000fe40000000000 */
[----:B------:R-:W-:Y:S01]  /*2230*/  IADD3 R95, R23, R4, RZ ;  /* 0x00000004175f7210 */ /* 0x000fe20007ffe0ff */
[----:B0-----:R-:W-:Y:S06]  /*2240*/  @!P2 BRA `(.L_x_501) ;  /* 0x0000008800d4a947 */ /* 0x001fec0003800000 */
[----:B------:R-:W-:Y:S01]  /*2250*/  SHF.R.S32.HI R104, RZ, 0x1f, R103 ;  /* 0x0000001fff687819 */ /* 0x000fe20000011467 */
[----:B------:R-:W-:Y:S01]  /*2260*/  ULDC.64 UR4, c[0x0][0x300] ;  /* 0x0000c00000047ab9 */ /* 0x000fe20000000a00 */
[----:B-----5:R-:W-:Y:S01]  /*2270*/  SHF.R.S32.HI R105, RZ, 0x1f, R102 ;  /* 0x0000001fff697819 */ /* 0x020fe20000011466 */
[C---:B------:R-:W-:Y:S01]  /*2280*/  IMAD.WIDE.U32 R12, R103.reuse, UR4, RZ ;  /* 0x00000004670c7c25 */ /* 0x040fe2000f8e00ff */
[----:B------:R-:W-:Y:S02]  /*2290*/  ULDC.U8 UR6, c[0x0][0x410] ;  /* 0x0001040000067ab9 */ /* 0x000fe40000000000 */
[----:B------:R-:W-:Y:S01]  /*22a0*/  ISETP.NE.AND P2, PT, RZ, UR6, PT ;  /* 0x00000006ff007c0c */ /* 0x000fe2000bf45270 */
[----:B------:R-:W-:Y:S02]  /*22b0*/  IMAD R4, R104, UR4, RZ ;  /* 0x0000000468047c24 */ /* 0x000fe4000f8e02ff */
[----:B------:R-:W-:Y:S02]  /*22c0*/  IMAD R44, R32, R26, RZ ;  /* 0x0000001a202c7224 */ /* 0x000fe400078e02ff */
[----:B------:R-:W-:Y:S01]  /*22d0*/  IMAD R11, R103, UR5, R4 ;  /* 0x00000005670b7c24 */ /* 0x000fe2000f8e0204 */
[----:B------:R-:W-:Y:S01]  /*22e0*/  ULDC.64 UR4, c[0x0][0x310] ;  /* 0x0000c40000047ab9 */ /* 0x000fe20000000a00 */
[----:B------:R-:W-:Y:S01]  /*22f0*/  SHF.R.S32.HI R4, RZ, 0x1f, R26 ;  /* 0x0000001fff047819 */ /* 0x000fe2000001141a */
[----:B------:R-:W-:-:S02]  /*2300*/  IMAD R15, R105, UR4, RZ ;  /* 0x00000004690f7c24 */ /* 0x000fc4000f8e02ff */
[----:B------:R-:W-:Y:S02]  /*2310*/  IMAD.IADD R13, R13, 0x1, R11 ;  /* 0x000000010d0d7824 */ /* 0x000fe400078e020b */
[C---:B------:R-:W-:Y:S02]  /*2320*/  IMAD R15, R102.reuse, UR5, R15 ;  /* 0x00000005660f7c24 */ /* 0x040fe4000f8e020f */
[----:B------:R-:W-:Y:S01]  /*2330*/  IMAD.WIDE.U32 R12, R102, UR4, R12 ;  /* 0x00000004660c7c25 */ /* 0x000fe2000f8e000c */
[----:B------:R-:W-:-:S03]  /*2340*/  ULDC.64 UR4, c[0x0][0x308] ;  /* 0x0000c20000047ab9 */ /* 0x000fc60000000a00 */
[----:B------:R-:W-:Y:S02]  /*2350*/  IMAD.IADD R13, R13, 0x1, R15 ;  /* 0x000000010d0d7824 */ /* 0x000fe400078e020f */
[----:B------:R-:W-:Y:S02]  /*2360*/  IMAD R11, R28, UR4, RZ ;  /* 0x000000041c0b7c24 */ /* 0x000fe4000f8e02ff */
[----:B------:R-:W-:Y:S02]  /*2370*/  IMAD R49, R4, R29, R44 ;  /* 0x0000001d04317224 */ /* 0x000fe400078e022c */
[----:B------:R-:W-:-:S04]  /*2380*/  IMAD.WIDE.U32 R44, R222, UR4, R12 ;  /* 0x00000004de2c7c25 */ /* 0x000fc8000f8e000c */
[-C--:B------:R-:W-:Y:S02]  /*2390*/  IMAD R14, R38, R26.reuse, RZ ;  /* 0x0000001a260e7224 */ /* 0x080fe400078e02ff */
[----:B------:R-:W-:Y:S01]  /*23a0*/  IMAD R11, R222, UR5, R11 ;  /* 0x00000005de0b7c24 */ /* 0x000fe2000f8e020b */
[----:B------:R-:W-:Y:S01]  /*23b0*/  ULDC.64 UR4, c[0x0][0x2e8] ;  /* 0x0000ba0000047ab9 */ /* 0x000fe20000000a00 */
[----:B------:R-:W-:Y:S01]  /*23c0*/  IMAD R47, R4, R35, R14 ;  /* 0x00000023042f7224 */ /* 0x000fe200078e020e */
[----:B------:R-:W-:Y:S01]  /*23d0*/  IADD3 R110, P3, R44, UR4, RZ ;  /* 0x000000042c6e7c10 */ /* 0x000fe2000ff7e0ff */
[----:B------:R-:W-:Y:S02]  /*23e0*/  IMAD R106, R26, -0x80, R2 ;  /* 0xffffff801a6a7824 */ /* 0x000fe400078e0202 */
[-C--:B------:R-:W-:Y:S01]  /*23f0*/  IMAD.WIDE.U32 R14, R29, R26.reuse, RZ ;  /* 0x0000001a1d0e7225 */ /* 0x080fe200078e00ff */
[----:B------:R-:W-:Y:S02]  /*2400*/  IADD3.X R111, R45, UR5, R11, P3, !PT ;  /* 0x000000052d6f7c10 */ /* 0x000fe40009ffe40b */
[----:B------:R-:W-:Y:S01]  /*2410*/  VIMNMX R106, R106, 0x80, PT ;  /* 0x000000806a6a7848 */ /* 0x000fe20003fe0100 */
[----:B------:R-:W-:Y:S01]  /*2420*/  IMAD.WIDE.U32 R12, R35, R26, RZ ;  /* 0x0000001a230c7225 */ /* 0x000fe200078e00ff */
[----:B------:R-:W-:-:S03]  /*2430*/  IADD3 R107, R15, R49, RZ ;  /* 0x000000310f6b7210 */ /* 0x000fc60007ffe0ff */
[----:B------:R-:W-:Y:S01]  /*2440*/  IMAD.IADD R11, R13, 0x1, R47 ;  /* 0x000000010d0b7824 */ /* 0x000fe200078e022f */
[----:B------:R-:W-:Y:S06]  /*2450*/  @!P2 BRA `(.L_x_502) ;  /* 0x000000440004a947 */ /* 0x000fec0003800000 */
[----:B------:R-:W-:Y:S01]  /*2460*/  ISETP.GE.AND P2, PT, R219, R106, PT ;  /* 0x0000006adb00720c */ /* 0x000fe20003f46270 */
[----:B------:R-:W-:Y:S01]  /*2470*/  BSSY B1, `(.L_x_503) ;  /* 0x0000018000017945 */ /* 0x000fe20003800000 */
[----:B------:R-:W-:Y:S02]  /*2480*/  CS2R R60, SRZ ;  /* 0x00000000003c7805 */ /* 0x000fe4000001ff00 */
[----:B------:R-:W-:Y:S02]  /*2490*/  CS2R R68, SRZ ;  /* 0x0000000000447805 */ /* 0x000fe4000001ff00 */
[----:B------:R-:W-:Y:S02]  /*24a0*/  CS2R R72, SRZ ;  /* 0x0000000000487805 */ /* 0x000fe4000001ff00 */
[----:B------:R-:W-:Y:S02]  /*24b0*/  P2R R126, PR, RZ, 0x4 ;  /* 0x00000004ff7e7803 */ /* 0x000fe40000000000 */
[----:B------:R-:W-:-:S02]  /*24c0*/  CS2R R70, SRZ ;  /* 0x0000000000467805 */ /* 0x000fc4000001ff00 */
[----:B------:R-:W-:Y:S01]  /*24d0*/  CS2R R74, SRZ ;  /* 0x00000000004a7805 */ /* 0x000fe2000001ff00 */
[----:B------:R-:W-:Y:S06]  /*24e0*/  @P2 BRA `(.L_x_504) ;  /* 0x0000000000402947 */ /* 0x000fec0003800000 */
[----:B------:R-:W-:Y:S01]  /*24f0*/  ULDC.64 UR4, c[0x0][0x3e8] ;  /* 0x0000fa0000047ab9 */ /* 0x000fe20000000a00 */
[----:B------:R-:W-:Y:S02]  /*2500*/  CS2R R72, SRZ ;  /* 0x0000000000487805 */ /* 0x000fe4000001ff00 */
[----:B------:R-:W-:Y:S02]  /*2510*/  IADD3 R44, P2, P3, R86, UR4, R12 ;  /* 0x00000004562c7c10 */ /* 0x000fe4000fb5e00c */
[----:B------:R-:W-:Y:S02]  /*2520*/  CS2R R74, SRZ ;  /* 0x00000000004a7805 */ /* 0x000fe4000001ff00 */
[----:B------:R-:W-:Y:S01]  /*2530*/  IADD3.X R45, R21, UR5, R11, P2, P3 ;  /* 0x00000005152d7c10 */ /* 0x000fe200097e640b */
[----:B------:R-:W-:Y:S02]  /*2540*/  ULDC.64 UR4, c[0x0][0x400] ;  /* 0x0001000000047ab9 */ /* 0x000fe40000000a00 */
[----:B------:R-:W-:-:S04]  /*2550*/  IADD3 R46, P2, P3, R90, UR4, R14 ;  /* 0x000000045a2e7c10 */ /* 0x000fc8000fb5e00e */
[----:B------:R-:W-:Y:S02]  /*2560*/  IADD3.X R47, R10, UR5, R107, P2, P3 ;  /* 0x000000050a2f7c10 */ /* 0x000fe400097e646b */
[----:B------:R-:W-:Y:S02]  /*2570*/  ISETP.GE.AND P2, PT, R18, R108, PT ;  /* 0x0000006c1200720c */ /* 0x000fe40003f46270 */
[----:B------:R-:W-:Y:S02]  /*2580*/  CS2R R68, SRZ ;  /* 0x0000000000447805 */ /* 0x000fe4000001ff00 */
[----:B------:R-:W-:-:S09]  /*2590*/  CS2R R70, SRZ ;  /* 0x0000000000467805 */ /* 0x000fd2000001ff00 */
[----:B------:R0:W5:Y:S04]  /*25a0*/  @!P2 LDG.E.64 R72, desc[UR36][R44.64] ;  /* 0x000000242c48a981 */ /* 0x000168000c1e1b00 */
[----:B------:R0:W5:Y:S01]  /*25b0*/  @!P2 LDG.E.64 R74, desc[UR36][R46.64] ;  /* 0x000000242e4aa981 */ /* 0x000162000c1e1b00 */
[----:B------:R-:W-:-:S13]  /*25c0*/  ISETP.GE.AND P2, PT, R218, R108, PT ;  /* 0x0000006cda00720c */ /* 0x000fda0003f46270 */
[----:B------:R0:W5:Y:S04]  /*25d0*/  @!P2 LDG.E.64 R68, desc[UR36][R44.64+0x40] ;  /* 0x000040242c44a981 */ /* 0x000168000c1e1b00 */
[----:B------:R0:W5:Y:S02]  /*25e0*/  @!P2 LDG.E.64 R70, desc[UR36][R46.64+0x40] ;  /* 0x000040242e46a981 */ /* 0x000164000c1e1b00 */
.L_x_504:
[----:B------:R-:W-:Y:S05]  /*25f0*/  BSYNC B1 ;  /* 0x0000000000017941 */ /* 0x000fea0003800000 */
.L_x_503:
[----:B------:R-:W-:Y:S01]  /*2600*/  VIADD R4, R219, 0x20 ;  /* 0x00000020db047836 */ /* 0x000fe20000000000 */
[----:B------:R-:W-:Y:S01]  /*2610*/  BSSY B1, `(.L_x_505) ;  /* 0x0000024000017945 */ /* 0x000fe20003800000 */
[----:B------:R-:W-:Y:S02]  /*2620*/  CS2R R64, SRZ ;  /* 0x0000000000407805 */ /* 0x000fe4000001ff00 */
[----:B------:R-:W-:Y:S02]  /*2630*/  CS2R R62, SRZ ;  /* 0x00000000003e7805 */ /* 0x000fe4000001ff00 */
[----:B0-----:R-:W-:Y:S02]  /*2640*/  CS2R R44, SRZ ;  /* 0x00000000002c7805 */ /* 0x001fe4000001ff00 */
[----:B------:R-:W-:Y:S02]  /*2650*/  ISETP.GE.AND P2, PT, R4, R106, PT ;  /* 0x0000006a0400720c */ /* 0x000fe40003f46270 */
[----:B------:R-:W-:-:S02]  /*2660*/  CS2R R52, SRZ ;  /* 0x0000000000347805 */ /* 0x000fc4000001ff00 */
[----:B------:R-:W-:Y:S02]  /*2670*/  CS2R R56, SRZ ;  /* 0x0000000000387805 */ /* 0x000fe4000001ff00 */
[----:B------:R-:W-:Y:S02]  /*2680*/  CS2R R54, SRZ ;  /* 0x0000000000367805 */ /* 0x000fe4000001ff00 */
[----:B------:R-:W-:Y:S02]  /*2690*/  CS2R R58, SRZ ;  /* 0x00000000003a7805 */ /* 0x000fe4000001ff00 */
[----:B------:R-:W-:Y:S02]  /*26a0*/  CS2R R48, SRZ ;  /* 0x0000000000307805 */ /* 0x000fe4000001ff00 */
[----:B------:R-:W-:Y:S02]  /*26b0*/  CS2R R46, SRZ ;  /* 0x00000000002e7805 */ /* 0x000fe4000001ff00 */
[----:B------:R-:W-:Y:S01]  /*26c0*/  CS2R R50, SRZ ;  /* 0x0000000000327805 */ /* 0x000fe2000001ff00 */
[----:B-----5:R-:W-:Y:S01]  /*26d0*/  IMAD.MOV.U32 R117, RZ, RZ, R68 ;  /* 0x000000ffff757224 */ /* 0x020fe200078e0044 */
[----:B------:R-:W-:Y:S01]  /*26e0*/  CS2R R66, SRZ ;  /* 0x0000000000427805 */ /* 0x000fe2000001ff00 */
[----:B------:R-:W-:Y:S01]  /*26f0*/  IMAD.MOV.U32 R125, RZ, RZ, R72 ;  /* 0x000000ffff7d7224 */ /* 0x000fe200078e0048 */
[----:B------:R-:W-:Y:S06]  /*2700*/  @P2 BRA `(.L_x_506) ;  /* 0x0000000000502947 */ /* 0x000fec0003800000 */
[----:B------:R-:W-:Y:S01]  /*2710*/  IADD3 R76, P3, P4, R86, R12, R37 ;  /* 0x0000000c564c7210 */ /* 0x000fe20007c7e025 */
[----:B------:R-:W-:Y:S01]  /*2720*/  ULDC.64 UR4, c[0x0][0x3e8] ;  /* 0x0000fa0000047ab9 */ /* 0x000fe20000000a00 */
[----:B------:R-:W-:Y:S02]  /*2730*/  CS2R R64, SRZ ;  /* 0x0000000000407805 */ /* 0x000fe4000001ff00 */
[----:B------:R-:W-:Y:S02]  /*2740*/  CS2R R66, SRZ ;  /* 0x0000000000427805 */ /* 0x000fe4000001ff00 */
[----:B------:R-:W-:Y:S02]  /*2750*/  IADD3.X R60, R21, R11, R40, P3, P4 ;  /* 0x0000000b153c7210 */ /* 0x000fe40001fe8428 */
[----:B------:R-:W-:-:S04]  /*2760*/  IADD3 R78, P3, P4, R90, R14, R31 ;  /* 0x0000000e5a4e7210 */ /* 0x000fc80007c7e01f */
[----:B------:R-:W-:Y:S02]  /*2770*/  IADD3.X R4, R10, R107, R34, P3, P4 ;  /* 0x0000006b0a047210 */ /* 0x000fe40001fe8422 */
[----:B------:R-:W-:-:S04]  /*2780*/  IADD3 R76, P3, R76, UR4, RZ ;  /* 0x000000044c4c7c10 */ /* 0x000fc8000ff7e0ff */
[----:B------:R-:W-:Y:S01]  /*2790*/  IADD3.X R77, R60, UR5, RZ, P3, !PT ;  /* 0x000000053c4d7c10 */ /* 0x000fe20009ffe4ff */
[----:B------:R-:W-:Y:S02]  /*27a0*/  ULDC.64 UR4, c[0x0][0x400] ;  /* 0x0001000000047ab9 */ /* 0x000fe40000000a00 */
[----:B------:R-:W-:-:S04]  /*27b0*/  IADD3 R78, P3, R78, UR4, RZ ;  /* 0x000000044e4e7c10 */ /* 0x000fc8000ff7e0ff */
[----:B------:R-:W-:Y:S02]  /*27c0*/  IADD3.X R79, R4, UR5, RZ, P3, !PT ;  /* 0x00000005044f7c10 */ /* 0x000fe40009ffe4ff */
        /* <DEDUP_REMOVED lines=8> */
.L_x_506:
[----:B------:R-:W-:Y:S05]  /*2850*/  BSYNC B1 ;  /* 0x0000000000017941 */ /* 0x000fea0003800000 */
.L_x_505:
[----:B------:R-:W-:Y:S01]  /*2860*/  IADD3 R4, R219, 0x40, RZ ;  /* 0x00000040db047810 */ /* 0x000fe20007ffe0ff */
[----:B------:R-:W-:Y:S03]  /*2870*/  BSSY B1, `(.L_x_507) ;  /* 0x0000017000017945 */ /* 0x000fe60003800000 */
[----:B------:R-:W-:-:S13]  /*2880*/  ISETP.GE.AND P3, PT, R4, R106, PT ;  /* 0x0000006a0400720c */ /* 0x000fda0003f66270 */
[----:B------:R-:W-:Y:S05]  /*2890*/  @P3 BRA `(.L_x_508) ;  /* 0x0000000000503947 */ /* 0x000fea0003800000 */
[----:B0-----:R-:W-:Y:S01]  /*28a0*/  IADD3 R76, P4, P5, R86, R36, R12 ;  /* 0x00000024564c7210 */ /* 0x001fe20007d9e00c */
        /* <DEDUP_REMOVED lines=19> */
.L_x_508:
[----:B------:R-:W-:Y:S05]  /*29e0*/  BSYNC B1 ;  /* 0x0000000000017941 */ /* 0x000fea0003800000 */
.L_x_507:
[----:B------:R-:W-:Y:S01]  /*29f0*/  VIADD R4, R219, 0x60 ;  /* 0x00000060db047836 */ /* 0x000fe20000000000 */
[----:B------:R-:W-:Y:S04]  /*2a00*/  BSSY B1, `(.L_x_509) ;  /* 0x000001d000017945 */ /* 0x000fe80003800000 */
[----:B------:R-:W-:-:S13]  /*2a10*/  ISETP.GE.AND P4, PT, R4, R106, PT ;  /* 0x0000006a0400720c */ /* 0x000fda0003f86270 */
[----:B------:R-:W-:Y:S05]  /*2a20*/  @P4 BRA `(.L_x_510) ;  /* 0x0000000000684947 */ /* 0x000fea0003800000 */
[----:B------:R-:W2:Y:S01]  /*2a30*/  LDC.64 R44, c[0x0][0x3f8] ;  /* 0x0000fe00ff2c7b82 */ /* 0x000ea20000000a00 */
[----:B------:R-:W-:Y:S01]  /*2a40*/  IMAD.MOV.U32 R13, RZ, RZ, R11 ;  /* 0x000000ffff0d7224 */ /* 0x000fe200078e000b */
[----:B------:R-:W-:Y:S01]  /*2a50*/  MOV R15, R107 ;  /* 0x0000006b000f7202 */ /* 0x000fe20000000f00 */
[----:B------:R-:W-:Y:S01]  /*2a60*/  ULDC.64 UR4, c[0x0][0x3e8] ;  /* 0x0000fa0000047ab9 */ /* 0x000fe20000000a00 */
[----:B------:R-:W-:Y:S02]  /*2a70*/  CS2R R48, SRZ ;  /* 0x0000000000307805 */ /* 0x000fe4000001ff00 */
[----:B------:R-:W-:Y:S01]  /*2a80*/  CS2R R50, SRZ ;  /* 0x0000000000327805 */ /* 0x000fe2000001ff00 */
[----:B--2---:R-:W-:Y:S02]  /*2a90*/  IMAD R45, R45, 0x60, RZ ;  /* 0x000000602d2d7824 */ /* 0x004fe400078e02ff */
[----:B------:R-:W-:-:S04]  /*2aa0*/  IMAD.WIDE.U32 R12, R44, 0x60, R12 ;  /* 0x000000602c0c7825 */ /* 0x000fc800078e000c */
[----:B------:R-:W-:Y:S01]  /*2ab0*/  IMAD.IADD R4, R13, 0x1, R45 ;  /* 0x000000010d047824 */ /* 0x000fe200078e022d */
[----:B------:R-:W-:Y:S01]  /*2ac0*/  IADD3 R12, P5, P6, R86, UR4, R12 ;  /* 0x00000004560c7c10 */ /* 0x000fe2000febe00c */
[----:B------:R-:W2:Y:S03]  /*2ad0*/  LDC.64 R44, c[0x0][0x408] ;  /* 0x00010200ff2c7b82 */ /* 0x000ea60000000a00 */
[----:B------:R-:W-:Y:S01]  /*2ae0*/  IADD3.X R13, R21, UR5, R4, P5, P6 ;  /* 0x00000005150d7c10 */ /* 0x000fe2000afec404 */
[----:B------:R-:W-:Y:S01]  /*2af0*/  ULDC.64 UR4, c[0x0][0x400] ;  /* 0x0001000000047ab9 */ /* 0x000fe20000000a00 */
[----:B--2---:R-:W-:-:S04]  /*2b00*/  IMAD.WIDE.U32 R14, R44, 0x60, R14 ;  /* 0x000000602c0e7825 */ /* 0x004fc800078e000e */
[----:B------:R-:W-:Y:S01]  /*2b10*/  IMAD R11, R45, 0x60, RZ ;  /* 0x000000602d0b7824 */ /* 0x000fe200078e02ff */
[----:B------:R-:W-:-:S03]  /*2b20*/  IADD3 R14, P5, P6, R90, UR4, R14 ;  /* 0x000000045a0e7c10 */ /* 0x000fc6000febe00e */
[----:B------:R-:W-:-:S05]  /*2b30*/  IMAD.IADD R11, R15, 0x1, R11 ;  /* 0x000000010f0b7824 */ /* 0x000fca00078e020b */
        /* <DEDUP_REMOVED lines=9> */
.L_x_510:
[----:B------:R-:W-:Y:S05]  /*2bd0*/  BSYNC B1 ;  /* 0x0000000000017941 */ /* 0x000fea0003800000 */
.L_x_509:
[----:B------:R-:W-:Y:S01]  /*2be0*/  UISETP.NE.AND UP0, UPT, UR60, 0x3, UPT ;  /* 0x000000033c00788c */ /* 0x000fe2000bf05270 */
[----:B------:R-:W-:Y:S01]  /*2bf0*/  IMAD.MOV.U32 R124, RZ, RZ, R70 ;  /* 0x000000ffff7c7224 */ /* 0x000fe200078e0046 */
[----:B-----5:R-:W-:Y:S01]  /*2c00*/  MOV R120, R60 ;  /* 0x0000003c00787202 */ /* 0x020fe20000000f00 */
[----:B------:R-:W-:Y:S01]  /*2c10*/  IMAD.MOV.U32 R132, RZ, RZ, R74 ;  /* 0x000000ffff847224 */ /* 0x000fe200078e004a */
[----:B------:R-:W-:Y:S01]  /*2c20*/  MOV R115, R52 ;  /* 0x0000003400737202 */ /* 0x000fe20000000f00 */
[----:B------:R-:W-:Y:S01]  /*2c30*/  IMAD.MOV.U32 R122, RZ, RZ, R64 ;  /* 0x000000ffff7a7224 */ /* 0x000fe200078e0040 */
[----:B------:R-:W-:Y:S01]  /*2c40*/  PLOP3.LUT P5, PT, PT, PT, UP0, 0x80, 0x0 ;  /* 0x000000000000781c */ /* 0x000fe20003faf008 */
[----:B------:R-:W-:Y:S01]  /*2c50*/  IMAD.MOV.U32 R121, RZ, RZ, R62 ;  /* 0x000000ffff797224 */ /* 0x000fe200078e003e */
[----:B------:R-:W-:Y:S01]  /*2c60*/  MOV R109, R44 ;  /* 0x0000002c006d7202 */ /* 0x000fe20000000f00 */
[----:B------:R-:W-:Y:S02]  /*2c70*/  IMAD.MOV.U32 R123, RZ, RZ, R66 ;  /* 0x000000ffff7b7224 */ /* 0x000fe400078e0042 */
[----:B------:R-:W-:-:S02]  /*2c80*/  IMAD.MOV.U32 R118, RZ, RZ, R56 ;  /* 0x000000ffff767224 */ /* 0x000fc400078e0038 */
[----:B------:R-:W-:Y:S02]  /*2c90*/  IMAD.MOV.U32 R116, RZ, RZ, R54 ;  /* 0x000000ffff747224 */ /* 0x000fe400078e0036 */
[----:B------:R-:W-:Y:S02]  /*2ca0*/  IMAD.MOV.U32 R119, RZ, RZ, R58 ;  /* 0x000000ffff777224 */ /* 0x000fe400078e003a */
[----:B------:R-:W-:Y:S02]  /*2cb0*/  IMAD.MOV.U32 R113, RZ, RZ, R48 ;  /* 0x000000ffff717224 */ /* 0x000fe400078e0030 */
[----:B------:R-:W-:Y:S02]  /*2cc0*/  IMAD.MOV.U32 R112, RZ, RZ, R46 ;  /* 0x000000ffff707224 */ /* 0x000fe400078e002e */
[----:B------:R-:W-:Y:S01]  /*2cd0*/  IMAD.MOV.U32 R114, RZ, RZ, R50 ;  /* 0x000000ffff727224 */ /* 0x000fe200078e0032 */
[----:B------:R-:W-:Y:S06]  /*2ce0*/  @!P5 BRA `(.L_x_511) ;  /* 0x000000000004d947 */ /* 0x000fec0003800000 */
[----:B------:R-:W-:Y:S01]  /*2cf0*/  BPT.TRAP 0x1 ;  /* 0x000000040000795c */ /* 0x000fe20000300000 */
.L_x_511:
[----:B------:R-:W-:Y:S01]  /*2d00*/  LEA R4, R216, R23, 0x3 ;  /* 0x00000017d8047211 */ /* 0x000fe200078e18ff */
[----:B------:R-:W-:Y:S01]  /*2d10*/  BSSY B1, `(.L_x_512) ;  /* 0x0000004000017945 */ /* 0x000fe20003800000 */
[----:B------:R-:W-:-:S04]  /*2d20*/  SHF.L.U32 R107, R224, 0x1f, RZ ;  /* 0x0000001fe06b7819 */ /* 0x000fc800000006ff */
[----:B------:R-:W3:Y:S02]  /*2d30*/  SYNCS.PHASECHK.TRANS64.TRYWAIT P6, [R4+URZ+0x38890], R107 ;  /* 0x0388906b040075a7 */ /* 0x000ee400080c017f */
[----:B---3--:R-:W-:Y:S05]  /*2d40*/  @!P6 BRA `(.L_x_513) ;  /* 0x000002280034e947 */ /* 0x008fea0003800000 */
.L_x_826:
[----:B------:R-:W-:Y:S05]  /*2d50*/  BSYNC B1 ;  /* 0x0000000000017941 */ /* 0x000fea0003800000 */
.L_x_512:
[----:B------:R-:W-:-:S03]  /*2d60*/  UMOV UR4, 0xffffffff ;  /* 0xffffffff00047882 */ /* 0x000fc60000000000 */
[----:B------:R-:W-:Y:S05]  /*2d70*/  BRA.DIV UR4, `(.L_x_514) ;  /* 0x0000022a043c7947 */ /* 0x000fea000b800000 */
[----:B01----:R0:W1:Y:S04]  /*2d80*/  SHFL.IDX PT, R78, R111, RZ, 0x181f ;  /* 0x00181fff6f4e7589 */ /* 0x00306800000e0000 */
[----:B------:R0:W4:Y:S02]  /*2d90*/  SHFL.IDX PT, R79, R110, RZ, 0x181f ;  /* 0x00181fff6e4f7589 */ /* 0x00012400000e0000 */
.L_x_830:
[----:B------:R-:W-:Y:S01]  /*2da0*/  ISETP.NE.AND P6, PT, R126, RZ, PT ;  /* 0x000000ff7e00720c */ /* 0x000fe20003fc5270 */
[----:B------:R-:W-:-:S12]  /*2db0*/  BSSY B1, `(.L_x_515) ;  /* 0x00000e4000017945 */ /* 0x000fd80003800000 */
[----:B------:R-:W-:Y:S05]  /*2dc0*/  @P6 BRA `(.L_x_516) ;  /* 0x0000000c00886947 */ /* 0x000fea0003800000 */
[----:B------:R-:W-:Y:S04]  /*2dd0*/  BSSY B2, `(.L_x_517) ;  /* 0x0000071000027945 */ /* 0x000fe80003800000 */
[----:B------:R-:W-:Y:S05]  /*2de0*/  @P1 BRA `(.L_x_518) ;  /* 0x0000000400bc1947 */ /* 0x000fea0003800000 */
[----:B--2---:R2:W0:Y:S01]  /*2df0*/  LDS.128 R12, [R95+0x28400] ;  /* 0x028400005f0c7984 */ /* 0x0044220000000c00 */
[----:B----4-:R-:W-:Y:S01]  /*2e00*/  IADD3 R76, P6, R16, R79, RZ ;  /* 0x0000004f104c7210 */ /* 0x010fe20007fde0ff */
[----:B------:R-:W-:Y:S04]  /*2e10*/  BSSY B3, `(.L_x_519) ;  /* 0x000006b000037945 */ /* 0x000fe80003800000 */
[----:B-1----:R-:W-:Y:S01]  /*2e20*/  IMAD.X R77, R78, 0x1, R17, P6 ;  /* 0x000000014e4d7824 */ /* 0x002fe200030e0611 */
[----:B------:R-:W-:-:S13]  /*2e30*/  ISETP.GE.AND P6, PT, R18, R108, PT ;  /* 0x0000006c1200720c */ /* 0x000fda0003fc6270 */
[----:B--2---:R-:W-:Y:S05]  /*2e40*/  @P6 BRA `(.L_x_520) ;  /* 0x00000004009c6947 */ /* 0x004fea0003800000 */
[----:B------:R-:W-:Y:S02]  /*2e50*/  SHF.R.U32.HI R11, RZ, 0x8, R73 ;  /* 0x00000008ff0b7819 */ /* 0x000fe40000011649 */
[--C-:B------:R-:W-:Y:S02]  /*2e60*/  SHF.R.U32.HI R72, RZ, 0x8, R75.reuse ;  /* 0x00000008ff487819 */ /* 0x100fe4000001164b */
[----:B------:R-:W-:Y:S01]  /*2e70*/  LOP3.LUT R74, R73, 0xff0000ff, RZ, 0xc0, !PT ;  /* 0xff0000ff494a7812 */ /* 0x000fe200078ec0ff */
[----:B------:R-:W-:Y:S01]  /*2e80*/  IMAD.SHL.U32 R11, R11, 0x100, RZ ;  /* 0x000001000b0b7824 */ /* 0x000fe200078e00ff */
[----:B------:R-:W-:Y:S02]  /*2e90*/  SHF.R.U32.HI R128, RZ, 0x10, R75 ;  /* 0x00000010ff807819 */ /* 0x000fe4000001164b */
[----:B------:R-:W-:Y:S01]  /*2ea0*/  LOP3.LUT R126, R75, 0xff0000ff, RZ, 0xc0, !PT ;  /* 0xff0000ff4b7e7812 */ /* 0x000fe200078ec0ff */
[----:B------:R-:W-:Y:S01]  /*2eb0*/  IMAD.SHL.U32 R75, R72, 0x100, RZ ;  /* 0x00000100484b7824 */ /* 0x000fe200078e00ff */
[----:B------:R-:W-:-:S02]  /*2ec0*/  SHF.R.U32.HI R129, RZ, 0x10, R73 ;  /* 0x00000010ff817819 */ /* 0x000fc40000011649 */
[----:B------:R-:W-:Y:S01]  /*2ed0*/  LOP3.LUT R73, R74, 0xff00, R11, 0xf8, !PT ;  /* 0x0000ff004a497812 */ /* 0x000fe200078ef80b */
[----:B------:R-:W-:Y:S01]  /*2ee0*/  IMAD.U32 R74, R128, 0x10000, RZ ;  /* 0x00010000804a7824 */ /* 0x000fe200078e00ff */
[----:B0-----:R-:W-:Y:S01]  /*2ef0*/  MOV R72, R12 ;  /* 0x0000000c00487202 */ /* 0x001fe20000000f00 */
[----:B------:R-:W-:Y:S01]  /*2f00*/  IMAD.U32 R12, R129, 0x10000, RZ ;  /* 0x00010000810c7824 */ /* 0x000fe200078e00ff */
[----:B------:R-:W-:Y:S02]  /*2f10*/  LOP3.LUT R127, R126, 0xff00, R75, 0xf8, !PT ;  /* 0x0000ff007e7f7812 */ /* 0x000fe400078ef84b */
[----:B------:R-:W-:Y:S02]  /*2f20*/  F2FP.F16.E4M3.UNPACK_B R75, R132.H1 ;  /* 0x00000084ff4b723e */ /* 0x000fe400030006ff */
[----:B------:R-:W-:Y:S02]  /*2f30*/  F2FP.F16.E4M3.UNPACK_B R11, R13 ;  /* 0x0000000dff0b723e */ /* 0x000fe400020006ff */
[----:B------:R-:W-:Y:S01]  /*2f40*/  LOP3.LUT R129, R127, 0xff0000, R74, 0xf8, !PT ;  /* 0x00ff00007f817812 */ /* 0x000fe200078ef84a */
[----:B------:R-:W-:Y:S01]  /*2f50*/  HADD2.F32 R127, -RZ, R75.H0_H0 ;  /* 0x2000004bff7f7230 */ /* 0x000fe20000004100 */
[----:B------:R-:W-:Y:S01]  /*2f60*/  LOP3.LUT R126, R73, 0xff0000, R12, 0xf8, !PT ;  /* 0x00ff0000497e7812 */ /* 0x000fe200078ef80c */
[----:B------:R-:W-:Y:S01]  /*2f70*/  HADD2.F32 R12, -RZ, R11.H1_H1 ;  /* 0x3000000bff0c7230 */ /* 0x000fe20000004100 */
[----:B------:R-:W-:Y:S01]  /*2f80*/  F2FP.F16.E4M3.UNPACK_B R74, R125.H1 ;  /* 0x0000007dff4a723e */ /* 0x000fe200030006ff */
[----:B------:R-:W-:Y:S01]  /*2f90*/  HADD2.F32 R128, -RZ, R75.H1_H1 ;  /* 0x3000004bff807230 */ /* 0x000fe20000004100 */
[----:B------:R-:W-:Y:S01]  /*2fa0*/  F2FP.F16.E4M3.UNPACK_B R13, R13.H1 ;  /* 0x0000000dff0d723e */ /* 0x000fe200030006ff */
[----:B------:R-:W-:-:S02]  /*2fb0*/  HADD2.F32 R11, -RZ, R11.H0_H0 ;  /* 0x2000000bff0b7230 */ /* 0x000fc40000004100 */
[C---:B------:R-:W-:Y:S01]  /*2fc0*/  FMUL.FTZ R130, R12.reuse, R127 ;  /* 0x0000007f0c827220 */ /* 0x040fe20000410000 */
[--C-:B------:R-:W-:Y:S01]  /*2fd0*/  HADD2.F32 R75, -RZ, R74.reuse.H0_H0 ;  /* 0x2000004aff4b7230 */ /* 0x100fe20000004100 */
[----:B------:R-:W-:Y:S01]  /*2fe0*/  F2FP.F16.E4M3.UNPACK_B R125, R125 ;  /* 0x0000007dff7d723e */ /* 0x000fe200020006ff */
[--C-:B------:R-:W-:Y:S02]  /*2ff0*/  HADD2.F32 R73, -RZ, R13.reuse.H1_H1 ;  /* 0x3000000dff497230 */ /* 0x100fe40000004100 */
[C---:B------:R-:W-:Y:S01]  /*3000*/  FMUL.FTZ R131, R11.reuse, R127 ;  /* 0x0000007f0b837220 */ /* 0x040fe20000410000 */
[----:B------:R-:W-:Y:S02]  /*3010*/  HADD2.F32 R13, -RZ, R13.H0_H0 ;  /* 0x2000000dff0d7230 */ /* 0x000fe40000004100 */
[-C--:B------:R-:W-:Y:S01]  /*3020*/  FFMA.FTZ R11, R11, R75.reuse, -R130 ;  /* 0x0000004b0b0b7223 */ /* 0x080fe20000010882 */
[----:B------:R-:W-:Y:S02]  /*3030*/  HADD2.F32 R74, -RZ, R74.H1_H1 ;  /* 0x3000004aff4a7230 */ /* 0x000fe40000004100 */
[----:B------:R-:W-:Y:S01]  /*3040*/  FMUL.FTZ R130, R73, R128 ;  /* 0x0000008049827220 */ /* 0x000fe20000410000 */
[----:B------:R-:W-:Y:S01]  /*3050*/  F2FP.F16.E4M3.UNPACK_B R127, R132 ;  /* 0x00000084ff7f723e */ /* 0x000fe200020006ff */
[C---:B------:R-:W-:Y:S01]  /*3060*/  FMUL.FTZ R128, R13.reuse, R128 ;  /* 0x000000800d807220 */ /* 0x040fe20000410000 */
[----:B------:R-:W-:Y:S01]  /*3070*/  FFMA.FTZ R12, R12, R75, R131 ;  /* 0x0000004b0c0c7223 */ /* 0x000fe20000010083 */
[----:B------:R-:W-:Y:S01]  /*3080*/  FFMA.FTZ R133, R13, R74, -R130 ;  /* 0x0000004a0d857223 */ /* 0x000fe20000010882 */
[----:B------:R-:W-:Y:S01]  /*3090*/  F2FP.F16.E4M3.UNPACK_B R13, R72.H1 ;  /* 0x00000048ff0d723e */ /* 0x000fe200030006ff */
[----:B------:R-:W-:Y:S01]  /*30a0*/  FFMA.FTZ R134, R73, R74, R128 ;  /* 0x0000004a49867223 */ /* 0x000fe20000010080 */
[----:B------:R-:W-:Y:S01]  /*30b0*/  F2FP.F16.E4M3.UNPACK_B R72, R72 ;  /* 0x00000048ff48723e */ /* 0x000fe200020006ff */
[----:B------:R-:W-:-:S02]  /*30c0*/  HADD2.F32 R128, -RZ, R127.H1_H1 ;  /* 0x3000007fff807230 */ /* 0x000fc40000004100 */
[--C-:B------:R-:W-:Y:S01]  /*30d0*/  HADD2.F32 R73, -RZ, R13.reuse.H0_H0 ;  /* 0x2000000dff497230 */ /* 0x100fe20000004100 */
[----:B------:R-:W-:Y:S01]  /*30e0*/  F2FP.SATFINITE.E4M3.F32.PACK_AB_MERGE_C R137, R134, R133, RZ ;  /* 0x000000858689723e */ /* 0x000fe200048070ff */
[----:B------:R-:W-:Y:S02]  /*30f0*/  HADD2.F32 R74, -RZ, R13.H1_H1 ;  /* 0x3000000dff4a7230 */ /* 0x000fe40000004100 */
[--C-:B------:R-:W-:Y:S02]  /*3100*/  HADD2.F32 R13, -RZ, R72.reuse.H0_H0 ;  /* 0x20000048ff0d7230 */ /* 0x100fe40000004100 */
[-C--:B------:R-:W-:Y:S01]  /*3110*/  FMUL.FTZ R131, R73, R128.reuse ;  /* 0x0000008049837220 */ /* 0x080fe20000410000 */
[----:B------:R-:W-:Y:S02]  /*3120*/  HADD2.F32 R127, -RZ, R127.H0_H0 ;  /* 0x2000007fff7f7230 */ /* 0x000fe40000004100 */
[----:B------:R-:W-:Y:S01]  /*3130*/  FMUL.FTZ R130, R74, R128 ;  /* 0x000000804a827220 */ /* 0x000fe20000410000 */
[----:B------:R-:W-:-:S02]  /*3140*/  HADD2.F32 R72, -RZ, R72.H1_H1 ;  /* 0x30000048ff487230 */ /* 0x000fc40000004100 */
[--C-:B------:R-:W-:Y:S02]  /*3150*/  HADD2.F32 R75, -RZ, R125.reuse.H1_H1 ;  /* 0x3000007dff4b7230 */ /* 0x100fe40000004100 */
[----:B------:R-:W-:Y:S02]  /*3160*/  HADD2.F32 R125, -RZ, R125.H0_H0 ;  /* 0x2000007dff7d7230 */ /* 0x000fe40000004100 */
[-C--:B------:R-:W-:Y:S01]  /*3170*/  FMUL.FTZ R128, R72, R127.reuse ;  /* 0x0000007f48807220 */ /* 0x080fe20000410000 */
[----:B------:R-:W-:Y:S01]  /*3180*/  FMUL.FTZ R127, R13, R127 ;  /* 0x0000007f0d7f7220 */ /* 0x000fe20000410000 */
[-C--:B------:R-:W-:Y:S01]  /*3190*/  FFMA.FTZ R130, R73, R75.reuse, -R130 ;  /* 0x0000004b49827223 */ /* 0x080fe20000010882 */
[----:B------:R-:W-:Y:S01]  /*31a0*/  FFMA.FTZ R75, R74, R75, R131 ;  /* 0x0000004b4a4b7223 */ /* 0x000fe20000010083 */
[-C--:B------:R-:W-:Y:S01]  /*31b0*/  FFMA.FTZ R131, R13, R125.reuse, -R128 ;  /* 0x0000007d0d837223 */ /* 0x080fe20000010880 */
[----:B------:R-:W-:Y:S01]  /*31c0*/  FFMA.FTZ R132, R72, R125, R127 ;  /* 0x0000007d48847223 */ /* 0x000fe2000001007f */
[----:B------:R-:W-:-:S02]  /*31d0*/  F2FP.F16.E4M3.UNPACK_B R72, R15.H1 ;  /* 0x0000000fff48723e */ /* 0x000fc400030006ff */
[-C--:B------:R-:W-:Y:S02]  /*31e0*/  F2FP.F16.E4M3.UNPACK_B R127, R129.reuse.H1 ;  /* 0x00000081ff7f723e */ /* 0x080fe400030006ff */
[----:B------:R-:W-:Y:S01]  /*31f0*/  F2FP.SATFINITE.E4M3.F32.PACK_AB_MERGE_C R136, R75, R130, RZ ;  /* 0x000000824b88723e */ /* 0x000fe200048070ff */
[--C-:B------:R-:W-:Y:S01]  /*3200*/  HADD2.F32 R74, -RZ, R72.reuse.H1_H1 ;  /* 0x30000048ff4a7230 */ /* 0x100fe20000004100 */
[----:B------:R-:W-:Y:S01]  /*3210*/  F2FP.F16.E4M3.UNPACK_B R75, R126.H1 ;  /* 0x0000007eff4b723e */ /* 0x000fe200030006ff */
[----:B------:R-:W-:Y:S01]  /*3220*/  HADD2.F32 R130, -RZ, R127.H1_H1 ;  /* 0x3000007fff827230 */ /* 0x000fe20000004100 */
[----:B------:R-:W-:Y:S01]  /*3230*/  F2FP.F16.E4M3.UNPACK_B R13, R14.H1 ;  /* 0x0000000eff0d723e */ /* 0x000fe200030006ff */
[----:B------:R-:W-:Y:S01]  /*3240*/  HADD2.F32 R73, -RZ, R72.H0_H0 ;  /* 0x20000048ff497230 */ /* 0x000fe20000004100 */
[----:B------:R-:W-:Y:S01]  /*3250*/  F2FP.F16.E4M3.UNPACK_B R129, R129 ;  /* 0x00000081ff81723e */ /* 0x000fe200020006ff */
[----:B------:R-:W-:Y:S01]  /*3260*/  HADD2.F32 R125, -RZ, R75.H1_H1 ;  /* 0x3000004bff7d7230 */ /* 0x000fe20000004100 */
[----:B------:R-:W-:Y:S01]  /*3270*/  F2FP.F16.E4M3.UNPACK_B R126, R126 ;  /* 0x0000007eff7e723e */ /* 0x000fe200020006ff */
[----:B------:R-:W-:Y:S01]  /*3280*/  FMUL.FTZ R134, R74, R130 ;  /* 0x000000824a867220 */ /* 0x000fe20000410000 */
[----:B------:R-:W-:-:S02]  /*3290*/  HADD2.F32 R72, -RZ, R13.H1_H1 ;  /* 0x3000000dff487230 */ /* 0x000fc40000004100 */
[C---:B------:R-:W-:Y:S01]  /*32a0*/  FMUL.FTZ R135, R73.reuse, R130 ;  /* 0x0000008249877220 */ /* 0x040fe20000410000 */
[----:B------:R-:W-:Y:S02]  /*32b0*/  HADD2.F32 R128, -RZ, R129.H1_H1 ;  /* 0x30000081ff807230 */ /* 0x000fe40000004100 */
[----:B------:R-:W-:Y:S01]  /*32c0*/  FFMA.FTZ R134, R73, R125, -R134 ;  /* 0x0000007d49867223 */ /* 0x000fe20000010886 */
[----:B------:R-:W-:Y:S01]  /*32d0*/  HADD2.F32 R13, -RZ, R13.H0_H0 ;  /* 0x2000000dff0d7230 */ /* 0x000fe20000004100 */
[----:B------:R-:W-:Y:S01]  /*32e0*/  F2FP.F16.E4M3.UNPACK_B R14, R14 ;  /* 0x0000000eff0e723e */ /* 0x000fe200020006ff */
[----:B------:R-:W-:Y:S02]  /*32f0*/  HADD2.F32 R73, -RZ, R126.H1_H1 ;  /* 0x3000007eff497230 */ /* 0x000fe40000004100 */
[-C--:B------:R-:W-:Y:S01]  /*3300*/  FMUL.FTZ R130, R72, R128.reuse ;  /* 0x0000008048827220 */ /* 0x080fe20000410000 */
[----:B------:R-:W-:Y:S01]  /*3310*/  F2FP.F16.E4M3.UNPACK_B R15, R15 ;  /* 0x0000000fff0f723e */ /* 0x000fe200020006ff */
[----:B------:R-:W-:Y:S01]  /*3320*/  FMUL.FTZ R133, R13, R128 ;  /* 0x000000800d857220 */ /* 0x000fe20000410000 */
[----:B------:R-:W-:-:S02]  /*3330*/  HADD2.F32 R129, -RZ, R129.H0_H0 ;  /* 0x20000081ff817230 */ /* 0x000fc40000004100 */
[-C--:B------:R-:W-:Y:S01]  /*3340*/  FFMA.FTZ R130, R13, R73.reuse, -R130 ;  /* 0x000000490d827223 */ /* 0x080fe20000010882 */
[--C-:B------:R-:W-:Y:S02]  /*3350*/  HADD2.F32 R13, -RZ, R14.reuse.H0_H0 ;  /* 0x2000000eff0d7230 */ /* 0x100fe40000004100 */
[----:B------:R-:W-:Y:S01]  /*3360*/  FFMA.FTZ R133, R72, R73, R133 ;  /* 0x0000004948857223 */ /* 0x000fe20000010085 */
[--C-:B------:R-:W-:Y:S02]  /*3370*/  HADD2.F32 R72, -RZ, R15.reuse.H0_H0 ;  /* 0x2000000fff487230 */ /* 0x100fe40000004100 */
[----:B------:R-:W-:Y:S01]  /*3380*/  FFMA.FTZ R135, R74, R125, R135 ;  /* 0x0000007d4a877223 */ /* 0x000fe20000010087 */
[----:B------:R-:W-:Y:S02]  /*3390*/  HADD2.F32 R14, -RZ, R14.H1_H1 ;  /* 0x3000000eff0e7230 */ /* 0x000fe40000004100 */
[----:B------:R-:W-:Y:S01]  /*33a0*/  HADD2.F32 R15, -RZ, R15.H1_H1 ;  /* 0x3000000fff0f7230 */ /* 0x000fe20000004100 */
[----:B------:R-:W-:Y:S01]  /*33b0*/  F2FP.SATFINITE.E4M3.F32.PACK_AB_MERGE_C R130, R133, R130, RZ ;  /* 0x000000828582723e */ /* 0x000fe200048070ff */
[----:B------:R-:W-:-:S02]  /*33c0*/  HADD2.F32 R127, -RZ, R127.H0_H0 ;  /* 0x2000007fff7f7230 */ /* 0x000fc40000004100 */
[-C--:B------:R-:W-:Y:S01]  /*33d0*/  FMUL.FTZ R74, R14, R129.reuse ;  /* 0x000000810e4a7220 */ /* 0x080fe20000410000 */
[----:B------:R-:W-:Y:S02]  /*33e0*/  HADD2.F32 R75, -RZ, R75.H0_H0 ;  /* 0x2000004bff4b7230 */ /* 0x000fe40000004100 */
[----:B------:R-:W-:Y:S01]  /*33f0*/  FMUL.FTZ R129, R13, R129 ;  /* 0x000000810d817220 */ /* 0x000fe20000410000 */
[----:B------:R-:W-:Y:S02]  /*3400*/  HADD2.F32 R126, -RZ, R126.H0_H0 ;  /* 0x2000007eff7e7230 */ /* 0x000fe40000004100 */
[-C--:B------:R-:W-:Y:S01]  /*3410*/  FMUL.FTZ R73, R15, R127.reuse ;  /* 0x0000007f0f497220 */ /* 0x080fe20000410000 */
[C---:B------:R-:W-:Y:S01]  /*3420*/  FMUL.FTZ R128, R72.reuse, R127 ;  /* 0x0000007f48807220 */ /* 0x040fe20000410000 */
[----:B------:R-:W-:Y:S02]  /*3430*/  F2FP.SATFINITE.E4M3.F32.PACK_AB_MERGE_C R134, R135, R134, RZ ;  /* 0x000000868786723e */ /* 0x000fe400048070ff */
[-C--:B------:R-:W-:Y:S01]  /*3440*/  FFMA.FTZ R73, R72, R75.reuse, -R73 ;  /* 0x0000004b48497223 */ /* 0x080fe20000010849 */
[----:B------:R-:W-:Y:S01]  /*3450*/  FFMA.FTZ R128, R15, R75, R128 ;  /* 0x0000004b0f807223 */ /* 0x000fe20000010080 */
[-C--:B------:R-:W-:Y:S01]  /*3460*/  FFMA.FTZ R74, R13, R126.reuse, -R74 ;  /* 0x0000007e0d4a7223 */ /* 0x080fe2000001084a */
[----:B------:R-:W-:Y:S01]  /*3470*/  FFMA.FTZ R129, R14, R126, R129 ;  /* 0x0000007e0e817223 */ /* 0x000fe20000010081 */
[----:B------:R-:W-:-:S02]  /*3480*/  F2FP.SATFINITE.E4M3.F32.PACK_AB_MERGE_C R13, R12, R11, R137 ;  /* 0x0000000b0c0d723e */ /* 0x000fc40004807089 */
[----:B------:R-:W-:Y:S02]  /*3490*/  F2FP.SATFINITE.E4M3.F32.PACK_AB_MERGE_C R12, R132, R131, R136 ;  /* 0x00000083840c723e */ /* 0x000fe40004807088 */
[----:B------:R-:W-:Y:S02]  /*34a0*/  F2FP.SATFINITE.E4M3.F32.PACK_AB_MERGE_C R14, R129, R74, R130 ;  /* 0x0000004a810e723e */ /* 0x000fe40004807082 */
[----:B------:R-:W-:-:S07]  /*34b0*/  F2FP.SATFINITE.E4M3.F32.PACK_AB_MERGE_C R15, R128, R73, R134 ;  /* 0x00000049800f723e */ /* 0x000fce0004807086 */
.L_x_520:
[----:B------:R-:W-:Y:S05]  /*34c0*/  BSYNC B3 ;  /* 0x0000000000037941 */ /* 0x000fea0003800000 */
.L_x_519:
[----:B0-----:R0:W-:Y:S02]  /*34d0*/  ST.E.128 desc[UR36][R76.64], R12 ;  /* 0x0000000c4c007985 */ /* 0x0011e4000c101d24 */
.L_x_518:
[----:B------:R-:W-:Y:S05]  /*34e0*/  BSYNC B2 ;  /* 0x0000000000027941 */ /* 0x000fea0003800000 */
.L_x_517:
[----:B------:R-:W-:-:S13]  /*34f0*/  ISETP.NE.AND P6, PT, R3, RZ, PT ;  /* 0x000000ff0300720c */ /* 0x000fda0003fc5270 */
[----:B------:R-:W-:Y:S05]  /*3500*/  @P6 BRA `(.L_x_516) ;  /* 0x0000000400b86947 */ /* 0x000fea0003800000 */
[----:B0-2---:R0:W2:Y:S01]  /*3510*/  LDS.128 R12, [R95+0x2c400] ;  /* 0x02c400005f0c7984 */ /* 0x0050a20000000c00 */
[----:B----4-:R-:W-:Y:S01]  /*3520*/  IADD3 R72, P6, R22, R79, RZ ;  /* 0x0000004f16487210 */ /* 0x010fe20007fde0ff */
[----:B------:R-:W-:Y:S04]  /*3530*/  BSSY B2, `(.L_x_521) ;  /* 0x000006a000027945 */ /* 0x000fe80003800000 */
[----:B-1----:R-:W-:Y:S01]  /*3540*/  IMAD.X R73, R78, 0x1, R217, P6 ;  /* 0x000000014e497824 */ /* 0x002fe200030e06d9 */
[----:B------:R-:W-:-:S13]  /*3550*/  ISETP.GE.AND P6, PT, R218, R108, PT ;  /* 0x0000006cda00720c */ /* 0x000fda0003fc6270 */
[----:B0-----:R-:W-:Y:S05]  /*3560*/  @P6 BRA `(.L_x_522) ;  /* 0x0000000400986947 */ /* 0x001fea0003800000 */
[----:B------:R-:W-:Y:S02]  /*3570*/  SHF.R.U32.HI R70, RZ, 0x8, R71 ;  /* 0x00000008ff467819 */ /* 0x000fe40000011647 */
[--C-:B------:R-:W-:Y:S02]  /*3580*/  SHF.R.U32.HI R68, RZ, 0x8, R69.reuse ;  /* 0x00000008ff447819 */ /* 0x100fe40000011645 */
[----:B------:R-:W-:Y:S01]  /*3590*/  LOP3.LUT R11, R69, 0xff0000ff, RZ, 0xc0, !PT ;  /* 0xff0000ff450b7812 */ /* 0x000fe200078ec0ff */
[----:B------:R-:W-:Y:S01]  /*35a0*/  IMAD.SHL.U32 R70, R70, 0x100, RZ ;  /* 0x0000010046467824 */ /* 0x000fe200078e00ff */
[----:B------:R-:W-:Y:S02]  /*35b0*/  SHF.R.U32.HI R74, RZ, 0x10, R69 ;  /* 0x00000010ff4a7819 */ /* 0x000fe40000011645 */
[----:B------:R-:W-:Y:S02]  /*35c0*/  SHF.R.U32.HI R75, RZ, 0x10, R71 ;  /* 0x00000010ff4b7819 */ /* 0x000fe40000011647 */
[----:B------:R-:W-:-:S02]  /*35d0*/  LOP3.LUT R69, R71, 0xff0000ff, RZ, 0xc0, !PT ;  /* 0xff0000ff47457812 */ /* 0x000fc400078ec0ff */
[----:B------:R-:W-:Y:S01]  /*35e0*/  SHF.L.U32 R68, R68, 0x8, RZ ;  /* 0x0000000844447819 */ /* 0x000fe200000006ff */
[----:B------:R-:W-:Y:S01]  /*35f0*/  IMAD.U32 R75, R75, 0x10000, RZ ;  /* 0x000100004b4b7824 */ /* 0x000fe200078e00ff */
[----:B------:R-:W-:Y:S01]  /*3600*/  LOP3.LUT R70, R69, 0xff00, R70, 0xf8, !PT ;  /* 0x0000ff0045467812 */ /* 0x000fe200078ef846 */
[----:B------:R-:W-:Y:S01]  /*3610*/  IMAD.U32 R69, R74, 0x10000, RZ ;  /* 0x000100004a457824 */ /* 0x000fe200078e00ff */
[----:B------:R-:W-:Y:S02]  /*3620*/  LOP3.LUT R68, R11, 0xff00, R68, 0xf8, !PT ;  /* 0x0000ff000b447812 */ /* 0x000fe400078ef844 */
[----:B------:R-:W-:Y:S02]  /*3630*/  F2FP.F16.E4M3.UNPACK_B R71, R124.H1 ;  /* 0x0000007cff47723e */ /* 0x000fe400030006ff */
[----:B--2---:R-:W-:Y:S02]  /*3640*/  F2FP.F16.E4M3.UNPACK_B R11, R13 ;  /* 0x0000000dff0b723e */ /* 0x004fe400020006ff */
        /* <DEDUP_REMOVED lines=8> */
[CC--:B------:R-:W-:Y:S01]  /*36d0*/  FMUL.FTZ R78, R68.reuse, R75.reuse ;  /* 0x0000004b444e7220 */ /* 0x0c0fe20000410000 */
[--C-:B------:R-:W-:Y:S01]  /*36e0*/  HADD2.F32 R71, -RZ, R70.reuse.H0_H0 ;  /* 0x20000046ff477230 */ /* 0x100fe20000004100 */
[----:B------:R-:W-:Y:S01]  /*36f0*/  F2FP.F16.E4M3.UNPACK_B R124, R124 ;  /* 0x0000007cff7c723e */ /* 0x000fe200020006ff */
[--C-:B------:R-:W-:Y:S02]  /*3700*/  HADD2.F32 R69, -RZ, R13.reuse.H1_H1 ;  /* 0x3000000dff457230 */ /* 0x100fe40000004100 */
[C---:B------:R-:W-:Y:S01]  /*3710*/  FMUL.FTZ R75, R11.reuse, R75 ;  /* 0x0000004b0b4b7220 */ /* 0x040fe20000410000 */
[----:B------:R-:W-:Y:S02]  /*3720*/  HADD2.F32 R13, -RZ, R13.H0_H0 ;  /* 0x2000000dff0d7230 */ /* 0x000fe40000004100 */
[-C--:B------:R-:W-:Y:S01]  /*3730*/  FFMA.FTZ R11, R11, R71.reuse, -R78 ;  /* 0x000000470b0b7223 */ /* 0x080fe2000001084e */
[----:B------:R-:W-:Y:S02]  /*3740*/  HADD2.F32 R70, -RZ, R70.H1_H1 ;  /* 0x30000046ff467230 */ /* 0x000fe40000004100 */
[-C--:B------:R-:W-:Y:S01]  /*3750*/  FMUL.FTZ R78, R69, R76.reuse ;  /* 0x0000004c454e7220 */ /* 0x080fe20000410000 */
[----:B------:R-:W-:Y:S01]  /*3760*/  FFMA.FTZ R126, R68, R71, R75 ;  /* 0x00000047447e7223 */ /* 0x000fe2000001004b */
[C---:B------:R-:W-:Y:S01]  /*3770*/  FMUL.FTZ R76, R13.reuse, R76 ;  /* 0x0000004c0d4c7220 */ /* 0x040fe20000410000 */
[----:B------:R-:W-:Y:S01]  /*3780*/  F2FP.F16.E4M3.UNPACK_B R117, R117 ;  /* 0x00000075ff75723e */ /* 0x000fe200020006ff */
        /* <DEDUP_REMOVED lines=8> */
[----:B------:R-:W-:Y:S02]  /*3810*/  HADD2.F32 R13, -RZ, R12.H0_H0 ;  /* 0x2000000cff0d7230 */ /* 0x000fe40000004100 */
[-C--:B------:R-:W-:Y:S01]  /*3820*/  FMUL.FTZ R78, R68, R71.reuse ;  /* 0x00000047444e7220 */ /* 0x080fe20000410000 */
[----:B------:R-:W-:Y:S02]  /*3830*/  HADD2.F32 R70, -RZ, R117.H1_H1 ;  /* 0x30000075ff467230 */ /* 0x000fe40000004100 */
[----:B------:R-:W-:Y:S01]  /*3840*/  FMUL.FTZ R75, R69, R71 ;  /* 0x00000047454b7220 */ /* 0x000fe20000410000 */
[----:B------:R-:W-:-:S02]  /*3850*/  HADD2.F32 R124, -RZ, R124.H0_H0 ;  /* 0x2000007cff7c7230 */ /* 0x000fc40000004100 */
[----:B------:R-:W-:Y:S02]  /*3860*/  HADD2.F32 R12, -RZ, R12.H1_H1 ;  /* 0x3000000cff0c7230 */ /* 0x000fe40000004100 */
[-C--:B------:R-:W-:Y:S01]  /*3870*/  FFMA.FTZ R75, R68, R70.reuse, -R75 ;  /* 0x00000046444b7223 */ /* 0x080fe2000001084b */
[----:B------:R-:W-:Y:S02]  /*3880*/  HADD2.F32 R117, -RZ, R117.H0_H0 ;  /* 0x20000075ff757230 */ /* 0x000fe40000004100 */
[----:B------:R-:W-:Y:S01]  /*3890*/  FFMA.FTZ R78, R69, R70, R78 ;  /* 0x00000046454e7223 */ /* 0x000fe2000001004e */
[CC--:B------:R-:W-:Y:S01]  /*38a0*/  FMUL.FTZ R71, R13.reuse, R124.reuse ;  /* 0x0000007c0d477220 */ /* 0x0c0fe20000410000 */
[----:B------:R-:W-:Y:S01]  /*38b0*/  FMUL.FTZ R76, R12, R124 ;  /* 0x0000007c0c4c7220 */ /* 0x000fe20000410000 */
[----:B------:R-:W-:Y:S02]  /*38c0*/  F2FP.F16.E4M3.UNPACK_B R70, R74.H1 ;  /* 0x0000004aff46723e */ /* 0x000fe400030006ff */
[----:B------:R-:W-:Y:S01]  /*38d0*/  F2FP.SATFINITE.E4M3.F32.PACK_AB_MERGE_C R127, R78, R75, RZ ;  /* 0x0000004b4e7f723e */ /* 0x000fe200048070ff */
[----:B------:R-:W-:Y:S01]  /*38e0*/  FFMA.FTZ R79, R13, R117, -R76 ;  /* 0x000000750d4f7223 */ /* 0x000fe2000001084c */
[----:B------:R-:W-:Y:S01]  /*38f0*/  F2FP.F16.E4M3.UNPACK_B R13, R15.H1 ;  /* 0x0000000fff0d723e */ /* 0x000fe200030006ff */
[----:B------:R-:W-:Y:S01]  /*3900*/  FFMA.FTZ R124, R12, R117, R71 ;  /* 0x000000750c7c7223 */ /* 0x000fe20000010047 */
[-C--:B------:R-:W-:Y:S01]  /*3910*/  F2FP.F16.E4M3.UNPACK_B R75, R77.reuse.H1 ;  /* 0x0000004dff4b723e */ /* 0x080fe200030006ff */
[----:B------:R-:W-:Y:S01]  /*3920*/  HADD2.F32 R71, -RZ, R70.H1_H1 ;  /* 0x30000046ff477230 */ /* 0x000fe20000004100 */
[----:B------:R-:W-:Y:S01]  /*3930*/  F2FP.F16.E4M3.UNPACK_B R12, R14.H1 ;  /* 0x0000000eff0c723e */ /* 0x000fe200030006ff */
[----:B------:R-:W-:Y:S01]  /*3940*/  HADD2.F32 R69, -RZ, R13.H1_H1 ;  /* 0x3000000dff457230 */ /* 0x000fe20000004100 */
[----:B------:R-:W-:Y:S01]  /*3950*/  F2FP.F16.E4M3.UNPACK_B R77, R77 ;  /* 0x0000004dff4d723e */ /* 0x000fe200020006ff */
[----:B------:R-:W-:Y:S01]  /*3960*/  HADD2.F32 R78, -RZ, R75.H1_H1 ;  /* 0x3000004bff4e7230 */ /* 0x000fe20000004100 */
[----:B------:R-:W-:Y:S01]  /*3970*/  F2FP.F16.E4M3.UNPACK_B R74, R74 ;  /* 0x0000004aff4a723e */ /* 0x000fe200020006ff */
[----:B------:R-:W-:Y:S01]  /*3980*/  HADD2.F32 R68, -RZ, R13.H0_H0 ;  /* 0x2000000dff447230 */ /* 0x000fe20000004100 */
[----:B------:R-:W-:Y:S01]  /*3990*/  F2FP.F16.E4M3.UNPACK_B R15, R15 ;  /* 0x0000000fff0f723e */ /* 0x000fe200020006ff */
[----:B------:R-:W-:-:S02]  /*39a0*/  HADD2.F32 R13, -RZ, R12.H1_H1 ;  /* 0x3000000cff0d7230 */ /* 0x000fc40000004100 */
[-C--:B------:R-:W-:Y:S01]  /*39b0*/  FMUL.FTZ R117, R69, R78.reuse ;  /* 0x0000004e45757220 */ /* 0x080fe20000410000 */
[--C-:B------:R-:W-:Y:S02]  /*39c0*/  HADD2.F32 R76, -RZ, R77.reuse.H1_H1 ;  /* 0x3000004dff4c7230 */ /* 0x100fe40000004100 */
[C---:B------:R-:W-:Y:S01]  /*39d0*/  FMUL.FTZ R128, R68.reuse, R78 ;  /* 0x0000004e44807220 */ /* 0x040fe20000410000 */
[----:B------:R-:W-:Y:S02]  /*39e0*/  HADD2.F32 R12, -RZ, R12.H0_H0 ;  /* 0x2000000cff0c7230 */ /* 0x000fe40000004100 */
[----:B------:R-:W-:Y:S01]  /*39f0*/  FFMA.FTZ R78, R68, R71, -R117 ;  /* 0x00000047444e7223 */ /* 0x000fe20000010875 */
[----:B------:R-:W-:Y:S02]  /*3a00*/  HADD2.F32 R68, -RZ, R74.H1_H1 ;  /* 0x3000004aff447230 */ /* 0x000fe40000004100 */
[----:B------:R-:W-:Y:S01]  /*3a10*/  FMUL.FTZ R117, R13, R76 ;  /* 0x0000004c0d757220 */ /* 0x000fe20000410000 */
[----:B------:R-:W-:Y:S01]  /*3a20*/  F2FP.F16.E4M3.UNPACK_B R14, R14 ;  /* 0x0000000eff0e723e */ /* 0x000fe200020006ff */
[----:B------:R-:W-:Y:S01]  /*3a30*/  FMUL.FTZ R76, R12, R76 ;  /* 0x0000004c0c4c7220 */ /* 0x000fe20000410000 */
[----:B------:R-:W-:-:S02]  /*3a40*/  HADD2.F32 R77, -RZ, R77.H0_H0 ;  /* 0x2000004dff4d7230 */ /* 0x000fc40000004100 */
[-C--:B------:R-:W-:Y:S01]  /*3a50*/  FFMA.FTZ R117, R12, R68.reuse, -R117 ;  /* 0x000000440c757223 */ /* 0x080fe20000010875 */
[----:B------:R-:W-:Y:S01]  /*3a60*/  FFMA.FTZ R125, R69, R71, R128 ;  /* 0x00000047457d7223 */ /* 0x000fe20000010080 */
[----:B------:R-:W-:Y:S01]  /*3a70*/  FFMA.FTZ R76, R13, R68, R76 ;  /* 0x000000440d4c7223 */ /* 0x000fe2000001004c */
[--C-:B------:R-:W-:Y:S02]  /*3a80*/  HADD2.F32 R13, -RZ, R15.reuse.H0_H0 ;  /* 0x2000000fff0d7230 */ /* 0x100fe40000004100 */
[--C-:B------:R-:W-:Y:S01]  /*3a90*/  HADD2.F32 R12, -RZ, R14.reuse.H0_H0 ;  /* 0x2000000eff0c7230 */ /* 0x100fe20000004100 */
[----:B------:R-:W-:Y:S01]  /*3aa0*/  F2FP.SATFINITE.E4M3.F32.PACK_AB_MERGE_C R78, R125, R78, RZ ;  /* 0x0000004e7d4e723e */ /* 0x000fe200048070ff */
[----:B------:R-:W-:Y:S01]  /*3ab0*/  HADD2.F32 R15, -RZ, R15.H1_H1 ;  /* 0x3000000fff0f7230 */ /* 0x000fe20000004100 */
[----:B------:R-:W-:Y:S01]  /*3ac0*/  F2FP.SATFINITE.E4M3.F32.PACK_AB_MERGE_C R76, R76, R117, RZ ;  /* 0x000000754c4c723e */ /* 0x000fe200048070ff */
[----:B------:R-:W-:Y:S02]  /*3ad0*/  HADD2.F32 R68, -RZ, R75.H0_H0 ;  /* 0x2000004bff447230 */ /* 0x000fe40000004100 */
[----:B------:R-:W-:-:S02]  /*3ae0*/  HADD2.F32 R14, -RZ, R14.H1_H1 ;  /* 0x3000000eff0e7230 */ /* 0x000fc40000004100 */
[----:B------:R-:W-:Y:S02]  /*3af0*/  HADD2.F32 R69, -RZ, R74.H0_H0 ;  /* 0x2000004aff457230 */ /* 0x000fe40000004100 */
[-C--:B------:R-:W-:Y:S01]  /*3b00*/  FMUL.FTZ R74, R15, R68.reuse ;  /* 0x000000440f4a7220 */ /* 0x080fe20000410000 */
[----:B------:R-:W-:Y:S02]  /*3b10*/  HADD2.F32 R70, -RZ, R70.H0_H0 ;  /* 0x20000046ff467230 */ /* 0x000fe40000004100 */
[-C--:B------:R-:W-:Y:S01]  /*3b20*/  FMUL.FTZ R71, R14, R77.reuse ;  /* 0x0000004d0e477220 */ /* 0x080fe20000410000 */
[C---:B------:R-:W-:Y:S01]  /*3b30*/  FMUL.FTZ R68, R13.reuse, R68 ;  /* 0x000000440d447220 */ /* 0x040fe20000410000 */
[C---:B------:R-:W-:Y:S01]  /*3b40*/  FMUL.FTZ R77, R12.reuse, R77 ;  /* 0x0000004d0c4d7220 */ /* 0x040fe20000410000 */
[-C--:B------:R-:W-:Y:S02]  /*3b50*/  FFMA.FTZ R74, R13, R70.reuse, -R74 ;  /* 0x000000460d4a7223 */ /* 0x080fe4000001084a */
[----:B------:R-:W-:Y:S01]  /*3b60*/  FFMA.FTZ R15, R15, R70, R68 ;  /* 0x000000460f0f7223 */ /* 0x000fe20000010044 */
[-C--:B------:R-:W-:Y:S01]  /*3b70*/  FFMA.FTZ R71, R12, R69.reuse, -R71 ;  /* 0x000000450c477223 */ /* 0x080fe20000010847 */
[----:B------:R-:W-:Y:S01]  /*3b80*/  FFMA.FTZ R14, R14, R69, R77 ;  /* 0x000000450e0e7223 */ /* 0x000fe2000001004d */
[----:B------:R-:W-:-:S02]  /*3b90*/  F2FP.SATFINITE.E4M3.F32.PACK_AB_MERGE_C R13, R126, R11, R129 ;  /* 0x0000000b7e0d723e */ /* 0x000fc40004807081 */
[----:B------:R-:W-:Y:S02]  /*3ba0*/  F2FP.SATFINITE.E4M3.F32.PACK_AB_MERGE_C R12, R124, R79, R127 ;  /* 0x0000004f7c0c723e */ /* 0x000fe4000480707f */
[----:B------:R-:W-:Y:S02]  /*3bb0*/  F2FP.SATFINITE.E4M3.F32.PACK_AB_MERGE_C R14, R14, R71, R76 ;  /* 0x000000470e0e723e */ /* 0x000fe4000480704c */
[----:B------:R-:W-:-:S07]  /*3bc0*/  F2FP.SATFINITE.E4M3.F32.PACK_AB_MERGE_C R15, R15, R74, R78 ;  /* 0x0000004a0f0f723e */ /* 0x000fce000480704e */
.L_x_522:
[----:B------:R-:W-:Y:S05]  /*3bd0*/  BSYNC B2 ;  /* 0x0000000000027941 */ /* 0x000fea0003800000 */
.L_x_521:
[----:B--2---:R0:W-:Y:S02]  /*3be0*/  ST.E.128 desc[UR36][R72.64], R12 ;  /* 0x0000000c48007985 */ /* 0x0041e4000c101d24 */
.L_x_516:
[----:B------:R-:W-:Y:S05]  /*3bf0*/  BSYNC B1 ;  /* 0x0000000000017941 */ /* 0x000fea0003800000 */
.L_x_515:
[----:B------:R-:W-:-:S03]  /*3c00*/  UMOV UR4, 0xffffffff ;  /* 0xffffffff00047882 */ /* 0x000fc60000000000 */
[----:B------:R-:W-:Y:S05]  /*3c10*/  BRA.DIV UR4, `(.L_x_523) ;  /* 0x0000021a04e07947 */ /* 0x000fea000b800000 */
[----:B------:R0:W0:Y:S04]  /*3c20*/  SHFL.IDX PT, R70, R111, 0x1, 0x181f ;  /* 0x00381f006f467f89 */ /* 0x00002800000e0000 */
[----:B------:R0:W0:Y:S02]  /*3c30*/  SHFL.IDX PT, R71, R110, 0x1, 0x181f ;  /* 0x00381f006e477f89 */ /* 0x00002400000e0000 */
.L_x_834:
[----:B------:R-:W-:Y:S04]  /*3c40*/  BSSY B1, `(.L_x_524) ;  /* 0x00000e7000017945 */ /* 0x000fe80003800000 */
[----:B------:R-:W-:Y:S05]  /*3c50*/  @P2 BRA `(.L_x_525) ;  /* 0x0000000c00942947 */ /* 0x000fea0003800000 */
[----:B------:R-:W-:Y:S04]  /*3c60*/  BSSY B2, `(.L_x_526) ;  /* 0x0000071000027945 */ /* 0x000fe80003800000 */
[----:B------:R-:W-:Y:S05]  /*3c70*/  @P1 BRA `(.L_x_527) ;  /* 0x0000000400bc1947 */ /* 0x000fea0003800000 */
[----:B0-2---:R0:W2:Y:S01]  /*3c80*/  LDS.128 R12, [R95+0x29400] ;  /* 0x029400005f0c7984 */ /* 0x0050a20000000c00 */
[----:B------:R-:W-:Y:S01]  /*3c90*/  IADD3 R68, P2, R16, R71, RZ ;  /* 0x0000004710447210 */ /* 0x000fe20007f5e0ff */
[----:B------:R-:W-:Y:S03]  /*3ca0*/  BSSY B3, `(.L_x_528) ;  /* 0x000006b000037945 */ /* 0x000fe60003800000 */
[----:B------:R-:W-:Y:S02]  /*3cb0*/  IADD3.X R69, R70, R17, RZ, P2, !PT ;  /* 0x0000001146457210 */ /* 0x000fe400017fe4ff */
[----:B------:R-:W-:-:S13]  /*3cc0*/  ISETP.GE.AND P2, PT, R18, R108, PT ;  /* 0x0000006c1200720c */ /* 0x000fda0003f46270 */
[----:B0-----:R-:W-:Y:S05]  /*3cd0*/  @P2 BRA `(.L_x_529) ;  /* 0x00000004009c2947 */ /* 0x001fea0003800000 */
[----:B------:R-:W-:Y:S02]  /*3ce0*/  SHF.R.U32.HI R64, RZ, 0x8, R65 ;  /* 0x00000008ff407819 */ /* 0x000fe40000011641 */
[----:B------:R-:W-:Y:S02]  /*3cf0*/  SHF.R.U32.HI R72, RZ, 0x8, R67 ;  /* 0x00000008ff487819 */ /* 0x000fe40000011643 */
[----:B------:R-:W-:Y:S01]  /*3d00*/  LOP3.LUT R11, R65, 0xff0000ff, RZ, 0xc0, !PT ;  /* 0xff0000ff410b7812 */ /* 0x000fe200078ec0ff */
[----:B------:R-:W-:Y:S01]  /*3d10*/  IMAD.SHL.U32 R64, R64, 0x100, RZ ;  /* 0x0000010040407824 */ /* 0x000fe200078e00ff */
[----:B------:R-:W-:Y:S01]  /*3d20*/  SHF.R.U32.HI R74, RZ, 0x10, R65 ;  /* 0x00000010ff4a7819 */ /* 0x000fe20000011641 */
[----:B--2---:R-:W-:Y:S01]  /*3d30*/  IMAD.MOV.U32 R65, RZ, RZ, R15 ;  /* 0x000000ffff417224 */ /* 0x004fe200078e000f */
[----:B------:R-:W-:Y:S01]  /*3d40*/  SHF.R.U32.HI R73, RZ, 0x10, R67 ;  /* 0x00000010ff497819 */ /* 0x000fe20000011643 */
[----:B------:R-:W-:Y:S01]  /*3d50*/  IMAD.SHL.U32 R15, R72, 0x100, RZ ;  /* 0x00000100480f7824 */ /* 0x000fe200078e00ff */
[----:B------:R-:W-:-:S02]  /*3d60*/  LOP3.LUT R66, R67, 0xff0000ff, RZ, 0xc0, !PT ;  /* 0xff0000ff43427812 */ /* 0x000fc400078ec0ff */
[----:B------:R-:W-:Y:S01]  /*3d70*/  LOP3.LUT R64, R11, 0xff00, R64, 0xf8, !PT ;  /* 0x0000ff000b407812 */ /* 0x000fe200078ef840 */
[----:B------:R-:W-:Y:S01]  /*3d80*/  IMAD.U32 R73, R73, 0x10000, RZ ;  /* 0x0001000049497824 */ /* 0x000fe200078e00ff */
[----:B------:R-:W-:Y:S02]  /*3d90*/  LOP3.LUT R66, R66, 0xff00, R15, 0xf8, !PT ;  /* 0x0000ff0042427812 */ /* 0x000fe400078ef80f */
[----:B------:R-:W-:Y:S02]  /*3da0*/  SHF.L.U32 R15, R74, 0x10, RZ ;  /* 0x000000104a0f7819 */ /* 0x000fe400000006ff */
[----:B------:R-:W-:Y:S02]  /*3db0*/  F2FP.F16.E4M3.UNPACK_B R72, R123.H1 ;  /* 0x0000007bff48723e */ /* 0x000fe400030006ff */
[-C--:B------:R-:W-:Y:S02]  /*3dc0*/  F2FP.F16.E4M3.UNPACK_B R11, R13.reuse ;  /* 0x0000000dff0b723e */ /* 0x080fe400020006ff */
[----:B------:R-:W-:Y:S01]  /*3dd0*/  LOP3.LUT R75, R66, 0xff0000, R73, 0xf8, !PT ;  /* 0x00ff0000424b7812 */ /* 0x000fe200078ef849 */
[--C-:B------:R-:W-:Y:S01]  /*3de0*/  HADD2.F32 R74, -RZ, R72.reuse.H0_H0 ;  /* 0x20000048ff4a7230 */ /* 0x100fe20000004100 */
[----:B------:R-:W-:Y:S01]  /*3df0*/  LOP3.LUT R67, R64, 0xff0000, R15, 0xf8, !PT ;  /* 0x00ff000040437812 */ /* 0x000fe200078ef80f */
[--C-:B------:R-:W-:Y:S01]  /*3e00*/  HADD2.F32 R15, -RZ, R11.reuse.H1_H1 ;  /* 0x3000000bff0f7230 */ /* 0x100fe20000004100 */
[----:B------:R-:W-:Y:S01]  /*3e10*/  F2FP.F16.E4M3.UNPACK_B R66, R122.H1 ;  /* 0x0000007aff42723e */ /* 0x000fe200030006ff */
[----:B------:R-:W-:Y:S01]  /*3e20*/  HADD2.F32 R73, -RZ, R72.H1_H1 ;  /* 0x30000048ff497230 */ /* 0x000fe20000004100 */
[----:B------:R-:W-:Y:S01]  /*3e30*/  F2FP.F16.E4M3.UNPACK_B R13, R13.H1 ;  /* 0x0000000dff0d723e */ /* 0x000fe200030006ff */
[----:B------:R-:W-:-:S02]  /*3e40*/  HADD2.F32 R11, -RZ, R11.H0_H0 ;  /* 0x2000000bff0b7230 */ /* 0x000fc40000004100 */
[-C--:B------:R-:W-:Y:S01]  /*3e50*/  FMUL.FTZ R76, R15, R74.reuse ;  /* 0x0000004a0f4c7220 */ /* 0x080fe20000410000 */
[--C-:B------:R-:W-:Y:S01]  /*3e60*/  HADD2.F32 R72, -RZ, R66.reuse.H0_H0 ;  /* 0x20000042ff487230 */ /* 0x100fe20000004100 */
[----:B------:R-:W-:Y:S01]  /*3e70*/  F2FP.F16.E4M3.UNPACK_B R123, R123 ;  /* 0x0000007bff7b723e */ /* 0x000fe200020006ff */
[--C-:B------:R-:W-:Y:S02]  /*3e80*/  HADD2.F32 R64, -RZ, R13.reuse.H1_H1 ;  /* 0x3000000dff407230 */ /* 0x100fe40000004100 */
[C---:B------:R-:W-:Y:S01]  /*3e90*/  FMUL.FTZ R74, R11.reuse, R74 ;  /* 0x0000004a0b4a7220 */ /* 0x040fe20000410000 */
[----:B------:R-:W-:Y:S02]  /*3ea0*/  HADD2.F32 R13, -RZ, R13.H0_H0 ;  /* 0x2000000dff0d7230 */ /* 0x000fe40000004100 */
[-C--:B------:R-:W-:Y:S01]  /*3eb0*/  FFMA.FTZ R11, R11, R72.reuse, -R76 ;  /* 0x000000480b0b7223 */ /* 0x080fe2000001084c */
[----:B------:R-:W-:Y:S02]  /*3ec0*/  HADD2.F32 R66, -RZ, R66.H1_H1 ;  /* 0x30000042ff427230 */ /* 0x000fe40000004100 */
[CC--:B------:R-:W-:Y:S01]  /*3ed0*/  FMUL.FTZ R76, R64.reuse, R73.reuse ;  /* 0x00000049404c7220 */ /* 0x0c0fe20000410000 */
[----:B-1----:R-:W-:Y:S01]  /*3ee0*/  FFMA.FTZ R78, R15, R72, R74 ;  /* 0x000000480f4e7223 */ /* 0x002fe2000001004a */
[C---:B------:R-:W-:Y:S01]  /*3ef0*/  FMUL.FTZ R73, R13.reuse, R73 ;  /* 0x000000490d497220 */ /* 0x040fe20000410000 */
[----:B------:R-:W-:Y:S01]  /*3f00*/  F2FP.F16.E4M3.UNPACK_B R122, R122 ;  /* 0x0000007aff7a723e */ /* 0x000fe200020006ff */
[----:B------:R-:W-:Y:S01]  /*3f10*/  FFMA.FTZ R76, R13, R66, -R76 ;  /* 0x000000420d4c7223 */ /* 0x000fe2000001084c */
[----:B------:R-:W-:Y:S01]  /*3f20*/  F2FP.F16.E4M3.UNPACK_B R13, R12.H1 ;  /* 0x0000000cff0d723e */ /* 0x000fe200030006ff */
[----:B----4-:R-:W-:Y:S01]  /*3f30*/  FFMA.FTZ R79, R64, R66, R73 ;  /* 0x00000042404f7223 */ /* 0x010fe20000010049 */
        /* <DEDUP_REMOVED lines=19> */
[----:B------:R-:W-:Y:S02]  /*4070*/  F2FP.SATFINITE.E4M3.F32.PACK_AB_MERGE_C R123, R73, R74, RZ ;  /* 0x0000004a497b723e */ /* 0x000fe400048070ff */
[----:B------:R-:W-:Y:S01]  /*4080*/  F2FP.F16.E4M3.UNPACK_B R73, R75.H1 ;  /* 0x0000004bff49723e */ /* 0x000fe200030006ff */
[--C-:B------:R-:W-:Y:S01]  /*4090*/  HADD2.F32 R64, -RZ, R13.reuse.H1_H1 ;  /* 0x3000000dff407230 */ /* 0x100fe20000004100 */
[----:B------:R-:W-:Y:S01]  /*40a0*/  F2FP.F16.E4M3.UNPACK_B R66, R67.H1 ;  /* 0x00000043ff42723e */ /* 0x000fe200030006ff */
[----:B------:R-:W-:Y:S01]  /*40b0*/  HADD2.F32 R15, -RZ, R13.H0_H0 ;  /* 0x2000000dff0f7230 */ /* 0x000fe20000004100 */
[----:B------:R-:W-:Y:S01]  /*40c0*/  F2FP.F16.E4M3.UNPACK_B R12, R14.H1 ;  /* 0x0000000eff0c723e */ /* 0x000fe200030006ff */
[----:B------:R-:W-:Y:S01]  /*40d0*/  HADD2.F32 R76, -RZ, R73.H1_H1 ;  /* 0x30000049ff4c7230 */ /* 0x000fe20000004100 */
[----:B------:R-:W-:Y:S01]  /*40e0*/  F2FP.F16.E4M3.UNPACK_B R75, R75 ;  /* 0x0000004bff4b723e */ /* 0x000fe200020006ff */
[----:B------:R-:W-:Y:S01]  /*40f0*/  HADD2.F32 R72, -RZ, R66.H1_H1 ;  /* 0x30000042ff487230 */ /* 0x000fe20000004100 */
[----:B------:R-:W-:Y:S01]  /*4100*/  F2FP.F16.E4M3.UNPACK_B R67, R67 ;  /* 0x00000043ff43723e */ /* 0x000fe200020006ff */
[----:B------:R-:W-:-:S02]  /*4110*/  HADD2.F32 R13, -RZ, R12.H1_H1 ;  /* 0x3000000cff0d7230 */ /* 0x000fc40000004100 */
[-C--:B------:R-:W-:Y:S01]  /*4120*/  FMUL.FTZ R124, R64, R76.reuse ;  /* 0x0000004c407c7220 */ /* 0x080fe20000410000 */
[----:B------:R-:W-:Y:S02]  /*4130*/  HADD2.F32 R74, -RZ, R75.H1_H1 ;  /* 0x3000004bff4a7230 */ /* 0x000fe40000004100 */
[C---:B------:R-:W-:Y:S01]  /*4140*/  FMUL.FTZ R117, R15.reuse, R76 ;  /* 0x0000004c0f757220 */ /* 0x040fe20000410000 */
[----:B------:R-:W-:Y:S02]  /*4150*/  HADD2.F32 R12, -RZ, R12.H0_H0 ;  /* 0x2000000cff0c7230 */ /* 0x000fe40000004100 */
[----:B------:R-:W-:Y:S01]  /*4160*/  FFMA.FTZ R124, R15, R72, -R124 ;  /* 0x000000480f7c7223 */ /* 0x000fe2000001087c */
[----:B------:R-:W-:Y:S02]  /*4170*/  HADD2.F32 R15, -RZ, R67.H1_H1 ;  /* 0x30000043ff0f7230 */ /* 0x000fe40000004100 */
[C---:B------:R-:W-:Y:S01]  /*4180*/  FMUL.FTZ R79, R13.reuse, R74 ;  /* 0x0000004a0d4f7220 */ /* 0x040fe20000410000 */
[----:B------:R-:W-:Y:S01]  /*4190*/  F2FP.F16.E4M3.UNPACK_B R14, R14 ;  /* 0x0000000eff0e723e */ /* 0x000fe200020006ff */
[C---:B------:R-:W-:Y:S01]  /*41a0*/  FMUL.FTZ R74, R12.reuse, R74 ;  /* 0x0000004a0c4a7220 */ /* 0x040fe20000410000 */
[----:B------:R-:W-:Y:S01]  /*41b0*/  F2FP.F16.E4M3.UNPACK_B R65, R65 ;  /* 0x00000041ff41723e */ /* 0x000fe200020006ff */
[-C--:B------:R-:W-:Y:S01]  /*41c0*/  FFMA.FTZ R79, R12, R15.reuse, -R79 ;  /* 0x0000000f0c4f7223 */ /* 0x080fe2000001084f */
[----:B------:R-:W-:Y:S01]  /*41d0*/  FFMA.FTZ R117, R64, R72, R117 ;  /* 0x0000004840757223 */ /* 0x000fe20000010075 */
[----:B------:R-:W-:Y:S01]  /*41e0*/  FFMA.FTZ R74, R13, R15, R74 ;  /* 0x0000000f0d4a7223 */ /* 0x000fe2000001004a */
[----:B------:R-:W-:-:S02]  /*41f0*/  HADD2.F32 R12, -RZ, R14.H0_H0 ;  /* 0x2000000eff0c7230 */ /* 0x000fc40000004100 */
[----:B------:R-:W-:Y:S01]  /*4200*/  HADD2.F32 R13, -RZ, R65.H0_H0 ;  /* 0x20000041ff0d7230 */ /* 0x000fe20000004100 */
[----:B------:R-:W-:Y:S01]  /*4210*/  F2FP.SATFINITE.E4M3.F32.PACK_AB_MERGE_C R117, R117, R124, RZ ;  /* 0x0000007c7575723e */ /* 0x000fe200048070ff */
[----:B------:R-:W-:Y:S01]  /*4220*/  HADD2.F32 R14, -RZ, R14.H1_H1 ;  /* 0x3000000eff0e7230 */ /* 0x000fe20000004100 */
[----:B------:R-:W-:Y:S01]  /*4230*/  F2FP.SATFINITE.E4M3.F32.PACK_AB_MERGE_C R74, R74, R79, RZ ;  /* 0x0000004f4a4a723e */ /* 0x000fe200048070ff */
[----:B------:R-:W-:Y:S02]  /*4240*/  HADD2.F32 R75, -RZ, R75.H0_H0 ;  /* 0x2000004bff4b7230 */ /* 0x000fe40000004100 */
[----:B------:R-:W-:Y:S02]  /*4250*/  HADD2.F32 R65, -RZ, R65.H1_H1 ;  /* 0x30000041ff417230 */ /* 0x000fe40000004100 */
[----:B------:R-:W-:Y:S02]  /*4260*/  HADD2.F32 R64, -RZ, R73.H0_H0 ;  /* 0x20000049ff407230 */ /* 0x000fe40000004100 */
[----:B------:R-:W-:Y:S01]  /*4270*/  FMUL.FTZ R15, R14, R75 ;  /* 0x0000004b0e0f7220 */ /* 0x000fe20000410000 */
[----:B------:R-:W-:-:S02]  /*4280*/  HADD2.F32 R67, -RZ, R67.H0_H0 ;  /* 0x20000043ff437230 */ /* 0x000fc40000004100 */
[C---:B------:R-:W-:Y:S01]  /*4290*/  FMUL.FTZ R75, R12.reuse, R75 ;  /* 0x0000004b0c4b7220 */ /* 0x040fe20000410000 */
[----:B------:R-:W-:Y:S02]  /*42a0*/  HADD2.F32 R66, -RZ, R66.H0_H0 ;  /* 0x20000042ff427230 */ /* 0x000fe40000004100 */
[-C--:B------:R-:W-:Y:S01]  /*42b0*/  FMUL.FTZ R72, R65, R64.reuse ;  /* 0x0000004041487220 */ /* 0x080fe20000410000 */
[C---:B------:R-:W-:Y:S01]  /*42c0*/  FMUL.FTZ R64, R13.reuse, R64 ;  /* 0x000000400d407220 */ /* 0x040fe20000410000 */
[-C--:B------:R-:W-:Y:S01]  /*42d0*/  FFMA.FTZ R15, R12, R67.reuse, -R15 ;  /* 0x000000430c0f7223 */ /* 0x080fe2000001080f */
[----:B------:R-:W-:Y:S01]  /*42e0*/  FFMA.FTZ R14, R14, R67, R75 ;  /* 0x000000430e0e7223 */ /* 0x000fe2000001004b */
[-C--:B------:R-:W-:Y:S01]  /*42f0*/  FFMA.FTZ R72, R13, R66.reuse, -R72 ;  /* 0x000000420d487223 */ /* 0x080fe20000010848 */
[----:B------:R-:W-:Y:S01]  /*4300*/  FFMA.FTZ R65, R65, R66, R64 ;  /* 0x0000004241417223 */ /* 0x000fe20000010040 */
[----:B------:R-:W-:Y:S02]  /*4310*/  F2FP.SATFINITE.E4M3.F32.PACK_AB_MERGE_C R13, R78, R11, R125 ;  /* 0x0000000b4e0d723e */ /* 0x000fe4000480707d */
[----:B------:R-:W-:-:S02]  /*4320*/  F2FP.SATFINITE.E4M3.F32.PACK_AB_MERGE_C R14, R14, R15, R74 ;  /* 0x0000000f0e0e723e */ /* 0x000fc4000480704a */
[----:B------:R-:W-:Y:S02]  /*4330*/  F2FP.SATFINITE.E4M3.F32.PACK_AB_MERGE_C R12, R122, R77, R123 ;  /* 0x0000004d7a0c723e */ /* 0x000fe4000480707b */
[----:B------:R-:W-:-:S07]  /*4340*/  F2FP.SATFINITE.E4M3.F32.PACK_AB_MERGE_C R15, R65, R72, R117 ;  /* 0x00000048410f723e */ /* 0x000fce0004807075 */
.L_x_529:
[----:B------:R-:W-:Y:S05]  /*4350*/  BSYNC B3 ;  /* 0x0000000000037941 */ /* 0x000fea0003800000 */
.L_x_528:
[----:B--2---:R0:W-:Y:S02]  /*4360*/  ST.E.128 desc[UR36][R68.64], R12 ;  /* 0x0000000c44007985 */ /* 0x0041e4000c101d24 */
.L_x_527:
[----:B------:R-:W-:Y:S05]  /*4370*/  BSYNC B2 ;  /* 0x0000000000027941 */ /* 0x000fea0003800000 */
.L_x_526:
[----:B------:R-:W-:-:S13]  /*4380*/  ISETP.NE.AND P2, PT, R3, RZ, PT ;  /* 0x000000ff0300720c */ /* 0x000fda0003f45270 */
[----:B------:R-:W-:Y:S05]  /*4390*/  @P2 BRA `(.L_x_525) ;  /* 0x0000000400c42947 */ /* 0x000fea0003800000 */
[----:B0-2---:R0:W2:Y:S01]  /*43a0*/  LDS.128 R12, [R95+0x2d400] ;  /* 0x02d400005f0c7984 */ /* 0x0050a20000000c00 */
[----:B------:R-:W-:Y:S01]  /*43b0*/  IADD3 R64, P2, R22, R71, RZ ;  /* 0x0000004716407210 */ /* 0x000fe20007f5e0ff */
[----:B------:R-:W-:Y:S04]  /*43c0*/  BSSY B2, `(.L_x_530) ;  /* 0x000006d000027945 */ /* 0x000fe80003800000 */
[----:B------:R-:W-:Y:S01]  /*43d0*/  IMAD.X R65, R70, 0x1, R217, P2 ;  /* 0x0000000146417824 */ /* 0x000fe200010e06d9 */
[----:B------:R-:W-:-:S13]  /*43e0*/  ISETP.GE.AND P2, PT, R218, R108, PT ;  /* 0x0000006cda00720c */ /* 0x000fda0003f46270 */
[----:B0-----:R-:W-:Y:S05]  /*43f0*/  @P2 BRA `(.L_x_531) ;  /* 0x0000000400a42947 */ /* 0x001fea0003800000 */
[----:B------:R-:W-:Y:S02]  /*4400*/  SHF.R.U32.HI R11, RZ, 0x8, R61 ;  /* 0x00000008ff0b7819 */ /* 0x000fe4000001163d */
[--C-:B------:R-:W-:Y:S02]  /*4410*/  SHF.R.U32.HI R66, RZ, 0x8, R63.reuse ;  /* 0x00000008ff427819 */ /* 0x100fe4000001163f */
[----:B--2---:R-:W-:Y:S01]  /*4420*/  MOV R60, R14 ;  /* 0x0000000e003c7202 */ /* 0x004fe20000000f00 */
[----:B------:R-:W-:Y:S01]  /*4430*/  IMAD.SHL.U32 R11, R11, 0x100, RZ ;  /* 0x000001000b0b7824 */ /* 0x000fe200078e00ff */
[----:B------:R-:W-:Y:S01]  /*4440*/  SHF.R.U32.HI R68, RZ, 0x10, R63 ;  /* 0x00000010ff447819 */ /* 0x000fe2000001163f */
[----:B------:R-:W-:Y:S01]  /*4450*/  IMAD.SHL.U32 R14, R66, 0x100, RZ ;  /* 0x00000100420e7824 */ /* 0x000fe200078e00ff */
[----:B------:R-:W-:Y:S02]  /*4460*/  SHF.R.U32.HI R69, RZ, 0x10, R61 ;  /* 0x00000010ff457819 */ /* 0x000fe4000001163d */
[----:B------:R-:W-:Y:S01]  /*4470*/  LOP3.LUT R62, R61, 0xff0000ff, RZ, 0xc0, !PT ;  /* 0xff0000ff3d3e7812 */ /* 0x000fe200078ec0ff */
[----:B------:R-:W-:Y:S01]  /*4480*/  IMAD.MOV.U32 R61, RZ, RZ, R15 ;  /* 0x000000ffff3d7224 */ /* 0x000fe200078e000f */
[----:B------:R-:W-:-:S02]  /*4490*/  LOP3.LUT R63, R63, 0xff0000ff, RZ, 0xc0, !PT ;  /* 0xff0000ff3f3f7812 */ /* 0x000fc400078ec0ff */
[----:B------:R-:W-:Y:S02]  /*44a0*/  LOP3.LUT R15, R62, 0xff00, R11, 0xf8, !PT ;  /* 0x0000ff003e0f7812 */ /* 0x000fe400078ef80b */
[----:B------:R-:W-:Y:S01]  /*44b0*/  LOP3.LUT R67, R63, 0xff00, R14, 0xf8, !PT ;  /* 0x0000ff003f437812 */ /* 0x000fe200078ef80e */
[----:B------:R-:W-:Y:S01]  /*44c0*/  IMAD.U32 R14, R69, 0x10000, RZ ;  /* 0x00010000450e7824 */ /* 0x000fe200078e00ff */
[----:B------:R-:W-:Y:S02]  /*44d0*/  SHF.L.U32 R62, R68, 0x10, RZ ;  /* 0x00000010443e7819 */ /* 0x000fe400000006ff */
[----:B------:R-:W-:Y:S02]  /*44e0*/  F2FP.F16.E4M3.UNPACK_B R63, R121.H1 ;  /* 0x00000079ff3f723e */ /* 0x000fe400030006ff */
[-C--:B------:R-:W-:Y:S02]  /*44f0*/  F2FP.F16.E4M3.UNPACK_B R11, R13.reuse ;  /* 0x0000000dff0b723e */ /* 0x080fe400020006ff */
        /* <DEDUP_REMOVED lines=17> */
[----:B------:R-:W-:Y:S01]  /*4610*/  F2FP.F16.E4M3.UNPACK_B R11, R12.H1 ;  /* 0x0000000cff0b723e */ /* 0x000fe200030006ff */
[C---:B------:R-:W-:Y:S01]  /*4620*/  FMUL.FTZ R68, R13.reuse, R68 ;  /* 0x000000440d447220 */ /* 0x040fe20000410000 */
[----:B------:R-:W-:Y:S01]  /*4630*/  FFMA.FTZ R72, R14, R63, R67 ;  /* 0x0000003f0e487223 */ /* 0x000fe20000010043 */
[----:B------:R-:W-:Y:S01]  /*4640*/  F2FP.F16.E4M3.UNPACK_B R12, R12 ;  /* 0x0000000cff0c723e */ /* 0x000fe200020006ff */
[-C--:B------:R-:W-:Y:S01]  /*4650*/  FFMA.FTZ R67, R13, R62.reuse, -R70 ;  /* 0x0000003e0d437223 */ /* 0x080fe20000010846 */
        /* <DEDUP_REMOVED lines=10> */
[----:B------:R-:W-:Y:S01]  /*4700*/  HADD2.F32 R12, -RZ, R12.H1_H1 ;  /* 0x3000000cff0c7230 */ /* 0x000fe20000004100 */
[----:B------:R-:W-:Y:S01]  /*4710*/  F2FP.SATFINITE.E4M3.F32.PACK_AB_MERGE_C R71, R72, R71, R76 ;  /* 0x000000474847723e */ /* 0x000fe2000480704c */
[----:B------:R-:W-:-:S02]  /*4720*/  HADD2.F32 R15, -RZ, R120.H1_H1 ;  /* 0x30000078ff0f7230 */ /* 0x000fc40000004100 */
[----:B------:R-:W-:Y:S02]  /*4730*/  HADD2.F32 R120, -RZ, R120.H0_H0 ;  /* 0x20000078ff787230 */ /* 0x000fe40000004100 */
[-C--:B------:R-:W-:Y:S01]  /*4740*/  FMUL.FTZ R62, R12, R121.reuse ;  /* 0x000000790c3e7220 */ /* 0x080fe20000410000 */
[----:B------:R-:W-:Y:S01]  /*4750*/  FMUL.FTZ R121, R11, R121 ;  /* 0x000000790b797220 */ /* 0x000fe20000410000 */
[-C--:B------:R-:W-:Y:S01]  /*4760*/  FFMA.FTZ R68, R13, R15.reuse, -R68 ;  /* 0x0000000f0d447223 */ /* 0x080fe20000010844 */
[----:B------:R-:W-:Y:S01]  /*4770*/  FFMA.FTZ R63, R14, R15, R63 ;  /* 0x0000000f0e3f7223 */ /* 0x000fe2000001003f */
[-C--:B------:R-:W-:Y:S01]  /*4780*/  FFMA.FTZ R70, R11, R120.reuse, -R62 ;  /* 0x000000780b467223 */ /* 0x080fe2000001083e */
[----:B------:R-:W-:Y:S01]  /*4790*/  FFMA.FTZ R121, R12, R120, R121 ;  /* 0x000000780c797223 */ /* 0x000fe20000010079 */
[----:B------:R-:W-:Y:S02]  /*47a0*/  F2FP.F16.E4M3.UNPACK_B R12, R61.H1 ;  /* 0x0000003dff0c723e */ /* 0x000fe400030006ff */
[----:B------:R-:W-:-:S02]  /*47b0*/  F2FP.SATFINITE.E4M3.F32.PACK_AB_MERGE_C R75, R63, R68, RZ ;  /* 0x000000443f4b723e */ /* 0x000fc400048070ff */
[-C--:B------:R-:W-:Y:S01]  /*47c0*/  F2FP.F16.E4M3.UNPACK_B R63, R69.reuse.H1 ;  /* 0x00000045ff3f723e */ /* 0x080fe200030006ff */
        /* <DEDUP_REMOVED lines=8> */
[----:B------:R-:W-:Y:S02]  /*4850*/  HADD2.F32 R12, -RZ, R11.H1_H1 ;  /* 0x3000000bff0c7230 */ /* 0x000fe40000004100 */
[----:B------:R-:W-:Y:S01]  /*4860*/  FMUL.FTZ R74, R14, R68 ;  /* 0x000000440e4a7220 */ /* 0x000fe20000410000 */
[----:B------:R-:W-:-:S02]  /*4870*/  HADD2.F32 R67, -RZ, R69.H1_H1 ;  /* 0x30000045ff437230 */ /* 0x000fc40000004100 */
[C---:B------:R-:W-:Y:S01]  /*4880*/  FMUL.FTZ R73, R13.reuse, R68 ;  /* 0x000000440d497220 */ /* 0x040fe20000410000 */
[----:B------:R-:W-:Y:S02]  /*4890*/  HADD2.F32 R11, -RZ, R11.H0_H0 ;  /* 0x2000000bff0b7230 */ /* 0x000fe40000004100 */
[----:B------:R-:W-:Y:S01]  /*48a0*/  FFMA.FTZ R74, R13, R62, -R74 ;  /* 0x0000003e0d4a7223 */ /* 0x000fe2000001084a */
[----:B------:R-:W-:Y:S02]  /*48b0*/  HADD2.F32 R13, -RZ, R66.H1_H1 ;  /* 0x30000042ff0d7230 */ /* 0x000fe40000004100 */
[----:B------:R-:W-:Y:S01]  /*48c0*/  FMUL.FTZ R68, R12, R67 ;  /* 0x000000430c447220 */ /* 0x000fe20000410000 */
[----:B------:R-:W-:Y:S01]  /*48d0*/  F2FP.F16.E4M3.UNPACK_B R61, R61 ;  /* 0x0000003dff3d723e */ /* 0x000fe200020006ff */
[C---:B------:R-:W-:Y:S01]  /*48e0*/  FMUL.FTZ R67, R11.reuse, R67 ;  /* 0x000000430b437220 */ /* 0x040fe20000410000 */
[----:B------:R-:W-:Y:S01]  /*48f0*/  F2FP.F16.E4M3.UNPACK_B R60, R60 ;  /* 0x0000003cff3c723e */ /* 0x000fe200020006ff */
[----:B------:R-:W-:Y:S01]  /*4900*/  FFMA.FTZ R68, R11, R13, -R68 ;  /* 0x0000000d0b447223 */ /* 0x000fe20000010844 */
[----:B------:R-:W-:-:S02]  /*4910*/  HADD2.F32 R63, -RZ, R63.H0_H0 ;  /* 0x2000003fff3f7230 */ /* 0x000fc40000004100 */
[----:B------:R-:W-:Y:S01]  /*4920*/  FFMA.FTZ R67, R12, R13, R67 ;  /* 0x0000000d0c437223 */ /* 0x000fe20000010043 */
[--C-:B------:R-:W-:Y:S02]  /*4930*/  HADD2.F32 R12, -RZ, R61.reuse.H0_H0 ;  /* 0x2000003dff0c7230 */ /* 0x100fe40000004100 */
[----:B------:R-:W-:Y:S01]  /*4940*/  FFMA.FTZ R73, R14, R62, R73 ;  /* 0x0000003e0e497223 */ /* 0x000fe20000010049 */
[--C-:B------:R-:W-:Y:S02]  /*4950*/  HADD2.F32 R11, -RZ, R60.reuse.H0_H0 ;  /* 0x2000003cff0b7230 */ /* 0x100fe40000004100 */
[----:B------:R-:W-:Y:S02]  /*4960*/  HADD2.F32 R61, -RZ, R61.H1_H1 ;  /* 0x3000003dff3d7230 */ /* 0x000fe40000004100 */
[----:B------:R-:W-:Y:S01]  /*4970*/  FMUL.FTZ R62, R12, R63 ;  /* 0x0000003f0c3e7220 */ /* 0x000fe20000410000 */
[----:B------:R-:W-:Y:S01]  /*4980*/  HADD2.F32 R60, -RZ, R60.H1_H1 ;  /* 0x3000003cff3c7230 */ /* 0x000fe20000004100 */
[----:B------:R-:W-:Y:S01]  /*4990*/  F2FP.SATFINITE.E4M3.F32.PACK_AB_MERGE_C R73, R73, R74, RZ ;  /* 0x0000004a4949723e */ /* 0x000fe200048070ff */
[----:B------:R-:W-:-:S02]  /*49a0*/  HADD2.F32 R69, -RZ, R69.H0_H0 ;  /* 0x20000045ff457230 */ /* 0x000fc40000004100 */
[----:B------:R-:W-:Y:S01]  /*49b0*/  FMUL.FTZ R13, R61, R63 ;  /* 0x0000003f3d0d7220 */ /* 0x000fe20000410000 */
[----:B------:R-:W-:Y:S01]  /*49c0*/  HADD2.F32 R15, -RZ, R15.H0_H0 ;  /* 0x2000000fff0f7230 */ /* 0x000fe20000004100 */
[----:B------:R-:W-:Y:S01]  /*49d0*/  F2FP.SATFINITE.E4M3.F32.PACK_AB_MERGE_C R67, R67, R68, RZ ;  /* 0x000000444343723e */ /* 0x000fe200048070ff */
[----:B------:R-:W-:Y:S02]  /*49e0*/  HADD2.F32 R66, -RZ, R66.H0_H0 ;  /* 0x20000042ff427230 */ /* 0x000fe40000004100 */
[-C--:B------:R-:W-:Y:S01]  /*49f0*/  FMUL.FTZ R14, R60, R69.reuse ;  /* 0x000000453c0e7220 */ /* 0x080fe20000410000 */
[----:B------:R-:W-:Y:S01]  /*4a00*/  FMUL.FTZ R69, R11, R69 ;  /* 0x000000450b457220 */ /* 0x000fe20000410000 */
[-C--:B------:R-:W-:Y:S01]  /*4a10*/  FFMA.FTZ R13, R12, R15.reuse, -R13 ;  /* 0x0000000f0c0d7223 */ /* 0x080fe2000001080d */
[----:B------:R-:W-:Y:S01]  /*4a20*/  FFMA.FTZ R62, R61, R15, R62 ;  /* 0x0000000f3d3e7223 */ /* 0x000fe2000001003e */
[-C--:B------:R-:W-:Y:S01]  /*4a30*/  FFMA.FTZ R14, R11, R66.reuse, -R14 ;  /* 0x000000420b0e7223 */ /* 0x080fe2000001080e */
[----:B------:R-:W-:Y:S01]  /*4a40*/  FFMA.FTZ R69, R60, R66, R69 ;  /* 0x000000423c457223 */ /* 0x000fe20000010045 */
[----:B------:R-:W-:-:S02]  /*4a50*/  F2FP.SATFINITE.E4M3.F32.PACK_AB_MERGE_C R12, R121, R70, R75 ;  /* 0x00000046790c723e */ /* 0x000fc4000480704b */
[----:B------:R-:W-:Y:S01]  /*4a60*/  F2FP.SATFINITE.E4M3.F32.PACK_AB_MERGE_C R15, R62, R13, R73 ;  /* 0x0000000d3e0f723e */ /* 0x000fe20004807049 */
[----:B------:R-:W-:Y:S01]  /*4a70*/  IMAD.MOV.U32 R13, RZ, RZ, R71 ;  /* 0x000000ffff0d7224 */ /* 0x000fe200078e0047 */
[----:B------:R-:W-:-:S07]  /*4a80*/  F2FP.SATFINITE.E4M3.F32.PACK_AB_MERGE_C R14, R69, R14, R67 ;  /* 0x0000000e450e723e */ /* 0x000fce0004807043 */
.L_x_531:
[----:B------:R-:W-:Y:S05]  /*4a90*/  BSYNC B2 ;  /* 0x0000000000027941 */ /* 0x000fea0003800000 */
.L_x_530:
[----:B--2---:R0:W-:Y:S02]  /*4aa0*/  ST.E.128 desc[UR36][R64.64], R12 ;  /* 0x0000000c40007985 */ /* 0x0041e4000c101d24 */
.L_x_525:
[----:B------:R-:W-:Y:S05]  /*4ab0*/  BSYNC B1 ;  /* 0x0000000000017941 */ /* 0x000fea0003800000 */
.L_x_524:
[----:B------:R-:W-:-:S03]  /*4ac0*/  UMOV UR4, 0xffffffff ;  /* 0xffffffff00047882 */ /* 0x000fc60000000000 */
[----:B------:R-:W-:Y:S05]  /*4ad0*/  BRA.DIV UR4, `(.L_x_532) ;  /* 0x0000020e047c7947 */ /* 0x000fea000b800000 */
[----:B------:R0:W0:Y:S04]  /*4ae0*/  SHFL.IDX PT, R60, R111, 0x2, 0x181f ;  /* 0x00581f006f3c7f89 */ /* 0x00002800000e0000 */
[----:B------:R0:W0:Y:S02]  /*4af0*/  SHFL.IDX PT, R61, R110, 0x2, 0x181f ;  /* 0x00581f006e3d7f89 */ /* 0x00002400000e0000 */
.L_x_838:
[----:B------:R-:W-:Y:S04]  /*4b00*/  BSSY B1, `(.L_x_533) ;  /* 0x00000e9000017945 */ /* 0x000fe80003800000 */
[----:B------:R-:W-:Y:S05]  /*4b10*/  @P3 BRA `(.L_x_534) ;  /* 0x0000000c009c3947 */ /* 0x000fea0003800000 */
[----:B------:R-:W-:Y:S04]  /*4b20*/  BSSY B2, `(.L_x_535) ;  /* 0x0000073000027945 */ /* 0x000fe80003800000 */
        /* <DEDUP_REMOVED lines=112> */
.L_x_538:
[----:B------:R-:W-:Y:S05]  /*5230*/  BSYNC B3 ;  /* 0x0000000000037941 */ /* 0x000fea0003800000 */
.L_x_537:
[----:B--2---:R0:W-:Y:S02]  /*5240*/  ST.E.128 desc[UR36][R62.64], R12 ;  /* 0x0000000c3e007985 */ /* 0x0041e4000c101d24 */
.L_x_536:
[----:B------:R-:W-:Y:S05]  /*5250*/  BSYNC B2 ;  /* 0x0000000000027941 */ /* 0x000fea0003800000 */
.L_x_535:
        /* <DEDUP_REMOVED lines=10> */
[----:B------:R-:W-:Y:S02]  /*5300*/  LOP3.LUT R11, R53, 0xff0000ff, RZ, 0xc0, !PT ;  /* 0xff0000ff350b7812 */ /* 0x000fe400078ec0ff */
[----:B------:R-:W-:Y:S01]  /*5310*/  SHF.R.U32.HI R60, RZ, 0x10, R53 ;  /* 0x00000010ff3c7819 */ /* 0x000fe20000011635 */
[----:B--2---:R-:W-:Y:S01]  /*5320*/  IMAD.MOV.U32 R53, RZ, RZ, R15 ;  /* 0x000000ffff357224 */ /* 0x004fe200078e000f */
[----:B------:R-:W-:Y:S01]  /*5330*/  MOV R52, R14 ;  /* 0x0000000e00347202 */ /* 0x000fe20000000f00 */
[----:B------:R-:W-:Y:S01]  /*5340*/  IMAD.SHL.U32 R15, R58, 0x100, RZ ;  /* 0x000001003a0f7824 */ /* 0x000fe200078e00ff */
[----:B------:R-:W-:Y:S01]  /*5350*/  LOP3.LUT R54, R55, 0xff0000ff, RZ, 0xc0, !PT ;  /* 0xff0000ff37367812 */ /* 0x000fe200078ec0ff */
[----:B------:R-:W-:Y:S01]  /*5360*/  IMAD.SHL.U32 R14, R61, 0x100, RZ ;  /* 0x000001003d0e7824 */ /* 0x000fe200078e00ff */
[----:B------:R-:W-:-:S02]  /*5370*/  SHF.R.U32.HI R59, RZ, 0x10, R55 ;  /* 0x00000010ff3b7819 */ /* 0x000fc40000011637 */
[----:B------:R-:W-:Y:S01]  /*5380*/  LOP3.LUT R54, R54, 0xff00, R15, 0xf8, !PT ;  /* 0x0000ff0036367812 */ /* 0x000fe200078ef80f */
[----:B------:R-:W-:Y:S01]  /*5390*/  IMAD.U32 R15, R60, 0x10000, RZ ;  /* 0x000100003c0f7824 */ /* 0x000fe200078e00ff */
[----:B------:R-:W-:Y:S02]  /*53a0*/  LOP3.LUT R14, R11, 0xff00, R14, 0xf8, !PT ;  /* 0x0000ff000b0e7812 */ /* 0x000fe400078ef80e */
[----:B------:R-:W-:Y:S02]  /*53b0*/  SHF.L.U32 R59, R59, 0x10, RZ ;  /* 0x000000103b3b7819 */ /* 0x000fe400000006ff */
        /* <DEDUP_REMOVED lines=21> */
[----:B------:R-:W-:Y:S01]  /*5510*/  F2FP.F16.E4M3.UNPACK_B R12, R12 ;  /* 0x0000000cff0c723e */ /* 0x000fe200020006ff */
[----:B------:R-:W-:Y:S01]  /*5520*/  FFMA.FTZ R64, R14, R55, R59 ;  /* 0x000000370e407223 */ /* 0x000fe2000001003b */
[-C--:B------:R-:W-:Y:S01]  /*5530*/  FFMA.FTZ R65, R13, R54.reuse, -R62 ;  /* 0x000000360d417223 */ /* 0x080fe2000001083e */
[----:B------:R-:W-:Y:S01]  /*5540*/  FFMA.FTZ R66, R15, R54, R60 ;  /* 0x000000360f427223 */ /* 0x000fe2000001003c */
[----:B------:R-:W-:Y:S01]  /*5550*/  F2FP.F16.E4M3.UNPACK_B R115, R115 ;  /* 0x00000073ff73723e */ /* 0x000fe200020006ff */
[----:B------:R-:W-:-:S02]  /*5560*/  HADD2.F32 R13, -RZ, R11.H0_H0 ;  /* 0x2000000bff0d7230 */ /* 0x000fc40000004100 */
[----:B------:R-:W-:Y:S01]  /*5570*/  HADD2.F32 R14, -RZ, R11.H1_H1 ;  /* 0x3000000bff0e7230 */ /* 0x000fe20000004100 */
[----:B------:R-:W-:Y:S01]  /*5580*/  F2FP.SATFINITE.E4M3.F32.PACK_AB_MERGE_C R68, R66, R65, RZ ;  /* 0x000000414244723e */ /* 0x000fe200048070ff */
[----:B------:R-:W-:Y:S02]  /*5590*/  HADD2.F32 R54, -RZ, R116.H1_H1 ;  /* 0x30000074ff367230 */ /* 0x000fe40000004100 */
[----:B------:R-:W-:Y:S01]  /*55a0*/  HADD2.F32 R11, -RZ, R12.H0_H0 ;  /* 0x2000000cff0b7230 */ /* 0x000fe20000004100 */
[----:B------:R-:W-:Y:S01]  /*55b0*/  F2FP.SATFINITE.E4M3.F32.PACK_AB_MERGE_C R63, R64, R63, R68 ;  /* 0x0000003f403f723e */ /* 0x000fe20004807044 */
[----:B------:R-:W-:Y:S02]  /*55c0*/  HADD2.F32 R116, -RZ, R116.H0_H0 ;  /* 0x20000074ff747230 */ /* 0x000fe40000004100 */
[-C--:B------:R-:W-:Y:S01]  /*55d0*/  FMUL.FTZ R60, R14, R54.reuse ;  /* 0x000000360e3c7220 */ /* 0x080fe20000410000 */
[----:B------:R-:W-:Y:S02]  /*55e0*/  HADD2.F32 R12, -RZ, R12.H1_H1 ;  /* 0x3000000cff0c7230 */ /* 0x000fe40000004100 */
[----:B------:R-:W-:Y:S01]  /*55f0*/  FMUL.FTZ R59, R13, R54 ;  /* 0x000000360d3b7220 */ /* 0x000fe20000410000 */
[----:B------:R-:W-:-:S02]  /*5600*/  HADD2.F32 R15, -RZ, R115.H1_H1 ;  /* 0x30000073ff0f7230 */ /* 0x000fc40000004100 */
[-C--:B------:R-:W-:Y:S01]  /*5610*/  FMUL.FTZ R55, R11, R116.reuse ;  /* 0x000000740b377220 */ /* 0x080fe20000410000 */
[----:B------:R-:W-:Y:S02]  /*5620*/  HADD2.F32 R115, -RZ, R115.H0_H0 ;  /* 0x20000073ff737230 */ /* 0x000fe40000004100 */
[----:B------:R-:W-:Y:S01]  /*5630*/  FMUL.FTZ R54, R12, R116 ;  /* 0x000000740c367220 */ /* 0x000fe20000410000 */
[-C--:B------:R-:W-:Y:S01]  /*5640*/  FFMA.FTZ R60, R13, R15.reuse, -R60 ;  /* 0x0000000f0d3c7223 */ /* 0x080fe2000001083c */
[----:B------:R-:W-:Y:S02]  /*5650*/  FFMA.FTZ R59, R14, R15, R59 ;  /* 0x0000000f0e3b7223 */ /* 0x000fe4000001003b */
[-C--:B------:R-:W-:Y:S01]  /*5660*/  FFMA.FTZ R62, R11, R115.reuse, -R54 ;  /* 0x000000730b3e7223 */ /* 0x080fe20000010836 */
[----:B------:R-:W-:Y:S01]  /*5670*/  FFMA.FTZ R115, R12, R115, R55 ;  /* 0x000000730c737223 */ /* 0x000fe20000010037 */
[----:B------:R-:W-:Y:S02]  /*5680*/  F2FP.F16.E4M3.UNPACK_B R12, R53.H1 ;  /* 0x00000035ff0c723e */ /* 0x000fe400030006ff */
[----:B------:R-:W-:-:S02]  /*5690*/  F2FP.F16.E4M3.UNPACK_B R55, R61.H1 ;  /* 0x0000003dff37723e */ /* 0x000fc400030006ff */
        /* <DEDUP_REMOVED lines=45> */
.L_x_540:
[----:B------:R-:W-:Y:S05]  /*5970*/  BSYNC B2 ;  /* 0x0000000000027941 */ /* 0x000fea0003800000 */
.L_x_539:
[----:B--2---:R0:W-:Y:S02]  /*5980*/  ST.E.128 desc[UR36][R56.64], R12 ;  /* 0x0000000c38007985 */ /* 0x0041e4000c101d24 */
.L_x_534:
[----:B------:R-:W-:Y:S05]  /*5990*/  BSYNC B1 ;  /* 0x0000000000017941 */ /* 0x000fea0003800000 */
.L_x_533:
[----:B------:R-:W-:-:S03]  /*59a0*/  UMOV UR4, 0xffffffff ;  /* 0xffffffff00047882 */ /* 0x000fc60000000000 */
[----:B------:R-:W-:Y:S05]  /*59b0*/  BRA.DIV UR4, `(.L_x_541) ;  /* 0x0000020204107947 */ /* 0x000fea000b800000 */
[----:B0-----:R-:W0:Y:S04]  /*59c0*/  SHFL.IDX PT, R111, R111, 0x3, 0x181f ;  /* 0x00781f006f6f7f89 */ /* 0x001e2800000e0000 */
[----:B------:R0:W0:Y:S02]  /*59d0*/  SHFL.IDX PT, R53, R110, 0x3, 0x181f ;  /* 0x00781f006e357f89 */ /* 0x00002400000e0000 */
.L_x_842:
[----:B------:R-:W-:Y:S05]  /*59e0*/  @P4 BRA `(.L_x_542) ;  /* 0x0000005800944947 */ /* 0x000fea0003800000 */
[----:B------:R-:W-:Y:S04]  /*59f0*/  BSSY B1, `(.L_x_543) ;  /* 0x0000073000017945 */ /* 0x000fe80003800000 */
[----:B------:R-:W-:Y:S05]  /*5a00*/  @P1 BRA `(.L_x_544) ;  /* 0x0000000400c41947 */ /* 0x000fea0003800000 */
[----:B--2---:R2:W1:Y:S01]  /*5a10*/  LDS.128 R12, [R95+0x2b400] ;  /* 0x02b400005f0c7984 */ /* 0x0044620000000c00 */
[----:B0-----:R-:W-:Y:S01]  /*5a20*/  IADD3 R54, P2, R16, R53, RZ ;  /* 0x0000003510367210 */ /* 0x001fe20007f5e0ff */
[----:B------:R-:W-:Y:S04]  /*5a30*/  BSSY B2, `(.L_x_545) ;  /* 0x000006d000027945 */ /* 0x000fe80003800000 */
[----:B------:R-:W-:Y:S01]  /*5a40*/  IMAD.X R55, R111, 0x1, R17, P2 ;  /* 0x000000016f377824 */ /* 0x000fe200010e0611 */
[----:B------:R-:W-:-:S13]  /*5a50*/  ISETP.GE.AND P2, PT, R18, R108, PT ;  /* 0x0000006c1200720c */ /* 0x000fda0003f46270 */
[----:B--2---:R-:W-:Y:S05]  /*5a60*/  @P2 BRA `(.L_x_546) ;  /* 0x0000000400a42947 */ /* 0x004fea0003800000 */
[----:B------:R-:W-:Y:S02]  /*5a70*/  SHF.R.U32.HI R52, RZ, 0x8, R51 ;  /* 0x00000008ff347819 */ /* 0x000fe40000011633 */
[--C-:B------:R-:W-:Y:S02]  /*5a80*/  SHF.R.U32.HI R58, RZ, 0x8, R49.reuse ;  /* 0x00000008ff3a7819 */ /* 0x100fe40000011631 */
[----:B------:R-:W-:Y:S02]  /*5a90*/  LOP3.LUT R11, R49, 0xff0000ff, RZ, 0xc0, !PT ;  /* 0xff0000ff310b7812 */ /* 0x000fe400078ec0ff */
[----:B------:R-:W-:Y:S01]  /*5aa0*/  SHF.R.U32.HI R56, RZ, 0x10, R49 ;  /* 0x00000010ff387819 */ /* 0x000fe20000011631 */
[----:B-1----:R-:W-:Y:S01]  /*5ab0*/  IMAD.MOV.U32 R49, RZ, RZ, R15 ;  /* 0x000000ffff317224 */ /* 0x002fe200078e000f */
        /* <DEDUP_REMOVED lines=35> */
[----:B------:R-:W-:-:S02]  /*5cf0*/  HADD2.F32 R50, -RZ, R114.H1_H1 ;  /* 0x30000072ff327230 */ /* 0x000fc40000004100 */
[--C-:B------:R-:W-:Y:S01]  /*5d00*/  HADD2.F32 R14, -RZ, R11.reuse.H1_H1 ;  /* 0x3000000bff0e7230 */ /* 0x100fe20000004100 */
[----:B------:R-:W-:Y:S01]  /*5d10*/  F2FP.SATFINITE.E4M3.F32.PACK_AB_MERGE_C R67, R63, R58, RZ ;  /* 0x0000003a3f43723e */ /* 0x000fe200048070ff */
[----:B------:R-:W-:Y:S02]  /*5d20*/  HADD2.F32 R13, -RZ, R11.H0_H0 ;  /* 0x2000000bff0d7230 */ /* 0x000fe40000004100 */
[----:B------:R-:W-:Y:S02]  /*5d30*/  HADD2.F32 R114, -RZ, R114.H0_H0 ;  /* 0x20000072ff727230 */ /* 0x000fe40000004100 */
[-C--:B------:R-:W-:Y:S01]  /*5d40*/  FMUL.FTZ R56, R14, R50.reuse ;  /* 0x000000320e387220 */ /* 0x080fe20000410000 */
[--C-:B------:R-:W-:Y:S02]  /*5d50*/  HADD2.F32 R11, -RZ, R12.reuse.H0_H0 ;  /* 0x2000000cff0b7230 */ /* 0x100fe40000004100 */
[----:B------:R-:W-:Y:S01]  /*5d60*/  FMUL.FTZ R59, R13, R50 ;  /* 0x000000320d3b7220 */ /* 0x000fe20000410000 */
[----:B------:R-:W-:Y:S01]  /*5d70*/  HADD2.F32 R15, -RZ, R113.H1_H1 ;  /* 0x30000071ff0f7230 */ /* 0x000fe20000004100 */
[----:B------:R-:W-:Y:S01]  /*5d80*/  F2FP.SATFINITE.E4M3.F32.PACK_AB_MERGE_C R61, R62, R61, R67 ;  /* 0x0000003d3e3d723e */ /* 0x000fe20004807043 */
[----:B------:R-:W-:-:S02]  /*5d90*/  HADD2.F32 R12, -RZ, R12.H1_H1 ;  /* 0x3000000cff0c7230 */ /* 0x000fc40000004100 */
[-C--:B------:R-:W-:Y:S01]  /*5da0*/  FMUL.FTZ R51, R11, R114.reuse ;  /* 0x000000720b337220 */ /* 0x080fe20000410000 */
[----:B------:R-:W-:Y:S02]  /*5db0*/  HADD2.F32 R113, -RZ, R113.H0_H0 ;  /* 0x20000071ff717230 */ /* 0x000fe40000004100 */
[-C--:B------:R-:W-:Y:S01]  /*5dc0*/  FFMA.FTZ R56, R13, R15.reuse, -R56 ;  /* 0x0000000f0d387223 */ /* 0x080fe20000010838 */
[----:B------:R-:W-:Y:S01]  /*5dd0*/  FFMA.FTZ R15, R14, R15, R59 ;  /* 0x0000000f0e0f7223 */ /* 0x000fe2000001003b */
[C---:B------:R-:W-:Y:S01]  /*5de0*/  FMUL.FTZ R50, R12.reuse, R114 ;  /* 0x000000720c327220 */ /* 0x040fe20000410000 */
[----:B------:R-:W-:Y:S01]  /*5df0*/  FFMA.FTZ R60, R12, R113, R51 ;  /* 0x000000710c3c7223 */ /* 0x000fe20000010033 */
[----:B------:R-:W-:Y:S02]  /*5e00*/  F2FP.F16.E4M3.UNPACK_B R12, R49.H1 ;  /* 0x00000031ff0c723e */ /* 0x000fe400030006ff */
[----:B------:R-:W-:Y:S01]  /*5e10*/  FFMA.FTZ R59, R11, R113, -R50 ;  /* 0x000000710b3b7223 */ /* 0x000fe20000010832 */
        /* <DEDUP_REMOVED lines=17> */
[-C--:B------:R-:W-:Y:S01]  /*5f30*/  FMUL.FTZ R58, R12, R56.reuse ;  /* 0x000000380c3a7220 */ /* 0x080fe20000410000 */
        /* <DEDUP_REMOVED lines=28> */
.L_x_546:
[----:B------:R-:W-:Y:S05]  /*6100*/  BSYNC B2 ;  /* 0x0000000000027941 */ /* 0x000fea0003800000 */
.L_x_545:
[----:B-1----:R0:W-:Y:S02]  /*6110*/  ST.E.128 desc[UR36][R54.64], R12 ;  /* 0x0000000c36007985 */ /* 0x0021e4000c101d24 */
.L_x_544:
[----:B------:R-:W-:Y:S05]  /*6120*/  BSYNC B1 ;  /* 0x0000000000017941 */ /* 0x000fea0003800000 */
.L_x_543:
        /* <DEDUP_REMOVED lines=113> */
.L_x_548:
[----:B------:R-:W-:Y:S05]  /*6840*/  BSYNC B1 ;  /* 0x0000000000017941 */ /* 0x000fea0003800000 */
.L_x_547:
[----:B--2---:R0:W-:Y:S01]  /*6850*/  ST.E.128 desc[UR36][R48.64], R12 ;  /* 0x0000000c30007985 */ /* 0x0041e2000c101d24 */
[----:B------:R-:W-:Y:S05]  /*6860*/  BRA `(.L_x_542) ;  /* 0x0000004800f47947 */ /* 0x000fea0003800000 */
.L_x_502:
[C---:B------:R-:W-:Y:S01]  /*6870*/  ISETP.GE.AND P5, PT, R219.reuse, R106, PT ;  /* 0x0000006adb00720c */ /* 0x040fe20003fa6270 */
[C---:B------:R-:W-:Y:S01]  /*6880*/  VIADD R44, R219.reuse, 0x60 ;  /* 0x00000060db2c7836 */ /* 0x040fe20000000000 */
[----:B------:R-:W-:Y:S01]  /*6890*/  P2R R48, PR, RZ, 0x1 ;  /* 0x00000001ff307803 */ /* 0x000fe20000000000 */
[----:B------:R-:W-:Y:S01]  /*68a0*/  VIADD R49, R219, 0x20 ;  /* 0x00000020db317836 */ /* 0x000fe20000000000 */
[----:B------:R-:W-:Y:S02]  /*68b0*/  ISETP.GE.OR P5, PT, R16, R108, P5 ;  /* 0x0000006c1000720c */ /* 0x000fe40002fa6670 */
[----:B------:R-:W-:-:S11]  /*68c0*/  CS2R R50, SRZ ;  /* 0x0000000000327805 */ /* 0x000fd6000001ff00 */
[----:B------:R-:W0:Y:S08]  /*68d0*/  @!P5 LDC.64 R64, c[0x0][0x3e8] ;  /* 0x0000fa00ff40db82 */ /* 0x000e300000000a00 */
[----:B------:R-:W1:Y:S01]  /*68e0*/  @!P5 LDC.64 R66, c[0x0][0x400] ;  /* 0x00010000ff42db82 */ /* 0x000e620000000a00 */
[----:B0-----:R-:W-:-:S04]  /*68f0*/  @!P5 IADD3 R64, P2, P3, R88, R64, R12 ;  /* 0x000000405840d210 */ /* 0x001fc80007b5e00c */
[----:B------:R-:W-:Y:S02]  /*6900*/  @!P5 IADD3.X R65, R20, R65, R11, P2, P3 ;  /* 0x000000411441d210 */ /* 0x000fe400017e640b */
[----:B------:R-:W-:-:S04]  /*6910*/  ISETP.GE.AND P2, PT, R44, R106, PT ;  /* 0x0000006a2c00720c */ /* 0x000fc80003f46270 */
[----:B------:R-:W-:-:S13]  /*6920*/  ISETP.GE.OR P2, PT, R16, R108, P2 ;  /* 0x0000006c1000720c */ /* 0x000fda0001746670 */
[----:B------:R-:W0:Y:S01]  /*6930*/  @!P2 LDC.64 R44, c[0x0][0x3f8] ;  /* 0x0000fe00ff2cab82 */ /* 0x000e220000000a00 */
[----:B------:R-:W-:Y:S02]  /*6940*/  @!P2 IMAD.MOV.U32 R13, RZ, RZ, R11 ;  /* 0x000000ffff0da224 */ /* 0x000fe400078e000b */
[----:B------:R-:W-:-:S05]  /*6950*/  @!P2 IMAD.MOV.U32 R15, RZ, RZ, R107 ;  /* 0x000000ffff0fa224 */ /* 0x000fca00078e006b */
[----:B------:R-:W2:Y:S01]  /*6960*/  @!P2 LDC.64 R46, c[0x0][0x3e8] ;  /* 0x0000fa00ff2eab82 */ /* 0x000ea20000000a00 */
[----:B0-----:R-:W-:-:S04]  /*6970*/  @!P2 IMAD.WIDE.U32 R76, R44, 0x60, R12 ;  /* 0x000000602c4ca825 */ /* 0x001fc800078e000c */
[----:B------:R-:W-:Y:S01]  /*6980*/  @!P2 IMAD R45, R45, 0x60, RZ ;  /* 0x000000602d2da824 */ /* 0x000fe200078e02ff */
[----:B--2---:R-:W-:-:S04]  /*6990*/  @!P2 IADD3 R76, P3, P4, R88, R46, R76 ;  /* 0x0000002e584ca210 */ /* 0x004fc80007c7e04c */
[----:B------:R-:W-:-:S04]  /*69a0*/  @!P2 IADD3 R45, R77, R45, RZ ;  /* 0x0000002d4d2da210 */ /* 0x000fc80007ffe0ff */
[----:B------:R-:W-:Y:S02]  /*69b0*/  @!P2 IADD3.X R77, R20, R47, R45, P3, P4 ;  /* 0x0000002f144da210 */ /* 0x000fe40001fe842d */
[----:B------:R-:W0:Y:S08]  /*69c0*/  @!P2 LDC.64 R44, c[0x0][0x408] ;  /* 0x00010200ff2cab82 */ /* 0x000e300000000a00 */
[----:B------:R-:W2:Y:S01]  /*69d0*/  @!P2 LDC.64 R46, c[0x0][0x400] ;  /* 0x00010000ff2eab82 */ /* 0x000ea20000000a00 */
[----:B0-----:R-:W-:-:S04]  /*69e0*/  @!P2 IMAD.WIDE.U32 R78, R44, 0x60, R14 ;  /* 0x000000602c4ea825 */ /* 0x001fc800078e000e */
[----:B------:R-:W-:-:S04]  /*69f0*/  @!P2 IMAD R45, R45, 0x60, RZ ;  /* 0x000000602d2da824 */ /* 0x000fc800078e02ff */
[----:B------:R-:W-:Y:S01]  /*6a00*/  @!P2 IMAD.IADD R45, R79, 0x1, R45 ;  /* 0x000000014f2da824 */ /* 0x000fe200078e022d */
[----:B--2---:R-:W-:-:S04]  /*6a10*/  @!P2 IADD3 R78, P3, P4, R92, R46, R78 ;  /* 0x0000002e5c4ea210 */ /* 0x004fc80007c7e04e */
[----:B------:R-:W-:Y:S02]  /*6a20*/  @!P2 IADD3.X R79, R8, R47, R45, P3, P4 ;  /* 0x0000002f084fa210 */ /* 0x000fe40001fe842d */
[----:B-1----:R-:W-:-:S04]  /*6a30*/  @!P5 IADD3 R66, P3, P4, R92, R66, R14 ;  /* 0x000000425c42d210 */ /* 0x002fc80007c7e00e */
[----:B------:R-:W-:Y:S02]  /*6a40*/  @!P5 IADD3.X R67, R8, R67, R107, P3, P4 ;  /* 0x000000430843d210 */ /* 0x000fe40001fe846b */
[----:B------:R-:W-:Y:S02]  /*6a50*/  ISETP.GE.AND P4, PT, R49, R106, PT ;  /* 0x0000006a3100720c */ /* 0x000fe40003f86270 */
[----:B------:R-:W-:Y:S02]  /*6a60*/  IADD3 R49, R219, 0x40, RZ ;  /* 0x00000040db317810 */ /* 0x000fe40007ffe0ff */
[----:B------:R-:W-:-:S13]  /*6a70*/  ISETP.GE.OR P4, PT, R16, R108, P4 ;  /* 0x0000006c1000720c */ /* 0x000fda0002786670 */
[----:B------:R-:W-:-:S04]  /*6a80*/  @!P4 IADD3 R113, P3, P6, R88, R12, R37 ;  /* 0x0000000c5871c210 */ /* 0x000fc80007e7e025 */
[----:B------:R-:W-:Y:S02]  /*6a90*/  @!P4 IADD3.X R46, R20, R11, R40, P3, P6 ;  /* 0x0000000b142ec210 */ /* 0x000fe40001fec428 */
[----:B------:R-:W-:-:S04]  /*6aa0*/  ISETP.GE.AND P3, PT, R49, R106, PT ;  /* 0x0000006a3100720c */ /* 0x000fc80003f66270 */
[----:B------:R-:W-:-:S13]  /*6ab0*/  ISETP.GE.OR P3, PT, R16, R108, P3 ;  /* 0x0000006c1000720c */ /* 0x000fda0001f66670 */
[----:B------:R-:W-:-:S04]  /*6ac0*/  @!P3 IADD3 R15, P0, P6, R88, R36, R12 ;  /* 0x00000024580fb210 */ /* 0x000fc80007e1e00c */
[----:B------:R-:W-:Y:S02]  /*6ad0*/  @!P3 IADD3.X R12, R20, R39, R11, P0, P6 ;  /* 0x00000027140cb210 */ /* 0x000fe400007ec40b */
[----:B------:R-:W-:-:S04]  /*6ae0*/  @!P4 IADD3 R115, P0, P6, R92, R14, R31 ;  /* 0x0000000e5c73c210 */ /* 0x000fc80007e1e01f */
[----:B------:R-:W-:Y:S02]  /*6af0*/  @!P4 IADD3.X R44, R8, R107, R34, P0, P6 ;  /* 0x0000006b082cc210 */ /* 0x000fe400007ec422 */
[----:B------:R-:W-:-:S04]  /*6b00*/  @!P3 IADD3 R13, P0, P6, R92, R30, R14 ;  /* 0x0000001e5c0db210 */ /* 0x000fc80007e1e00e */
[----:B------:R-:W-:Y:S02]  /*6b10*/  @!P3 IADD3.X R4, R8, R33, R107, P0, P6 ;  /* 0x000000210804b210 */ /* 0x000fe400007ec46b */
[----:B------:R-:W-:Y:S02]  /*6b20*/  ISETP.NE.AND P0, PT, R48, RZ, PT ;  /* 0x000000ff3000720c */ /* 0x000fe40003f05270 */
[----:B------:R-:W0:Y:S02]  /*6b30*/  @!P4 LDC.64 R48, c[0x0][0x3e8] ;  /* 0x0000fa00ff30cb82 */ /* 0x000e240000000a00 */
[----:B0-----:R-:W-:-:S05]  /*6b40*/  @!P4 IADD3 R112, P6, R113, R48, RZ ;  /* 0x000000307170c210 */ /* 0x001fca0007fde0ff */
[----:B------:R-:W-:Y:S01]  /*6b50*/  @!P4 IMAD.X R113, R46, 0x1, R49, P6 ;  /* 0x000000012e71c824 */ /* 0x000fe200030e0631 */
[----:B------:R-:W-:Y:S01]  /*6b60*/  CS2R R48, SRZ ;  /* 0x0000000000307805 */ /* 0x000fe2000001ff00 */
[----:B------:R-:W0:Y:S01]  /*6b70*/  @!P4 LDC.64 R46, c[0x0][0x400] ;  /* 0x00010000ff2ecb82 */ /* 0x000e220000000a00 */
[----:B------:R-:W-:Y:S02]  /*6b80*/  CS2R R52, SRZ ;  /* 0x0000000000347805 */ /* 0x000fe4000001ff00 */
[----:B------:R-:W-:Y:S02]  /*6b90*/  CS2R R54, SRZ ;  /* 0x0000000000367805 */ /* 0x000fe4000001ff00 */
[----:B------:R-:W-:Y:S02]  /*6ba0*/  CS2R R56, SRZ ;  /* 0x0000000000387805 */ /* 0x000fe4000001ff00 */
[----:B------:R-:W-:Y:S01]  /*6bb0*/  CS2R R58, SRZ ;  /* 0x00000000003a7805 */ /* 0x000fe2000001ff00 */
[----:B------:R1:W2:Y:S01]  /*6bc0*/  @!P5 LDG.E.128 R48, desc[UR36][R66.64] ;  /* 0x000000244230d981 */ /* 0x0002a2000c1e1d00 */
[----:B------:R-:W-:-:S02]  /*6bd0*/  CS2R R60, SRZ ;  /* 0x00000000003c7805 */ /* 0x000fc4000001ff00 */
[----:B------:R-:W-:Y:S02]  /*6be0*/  CS2R R62, SRZ ;  /* 0x00000000003e7805 */ /* 0x000fe4000001ff00 */
[----:B------:R-:W-:Y:S02]  /*6bf0*/  CS2R R68, SRZ ;  /* 0x0000000000447805 */ /* 0x000fe4000001ff00 */
[----:B------:R-:W-:Y:S02]  /*6c00*/  CS2R R70, SRZ ;  /* 0x0000000000467805 */ /* 0x000fe4000001ff00 */
[----:B------:R-:W-:Y:S02]  /*6c10*/  CS2R R72, SRZ ;  /* 0x0000000000487805 */ /* 0x000fe4000001ff00 */
[----:B------:R-:W-:Y:S01]  /*6c20*/  CS2R R74, SRZ ;  /* 0x00000000004a7805 */ /* 0x000fe2000001ff00 */
[----:B------:R-:W3:Y:S01]  /*6c30*/  @!P4 LDG.E.128 R52, desc[UR36][R112.64] ;  /* 0x000000247034c981 */ /* 0x000ee2000c1e1d00 */
[----:B0-----:R-:W-:-:S02]  /*6c40*/  @!P4 IADD3 R114, P6, R115, R46, RZ ;  /* 0x0000002e7372c210 */ /* 0x001fc40007fde0ff */
[----:B-1----:R-:W-:Y:S01]  /*6c50*/  CS2R R66, SRZ ;  /* 0x0000000000427805 */ /* 0x002fe2000001ff00 */
[----:B------:R-:W4:Y:S02]  /*6c60*/  @!P2 LDG.E.128 R68, desc[UR36][R76.64] ;  /* 0x000000244c44a981 */ /* 0x000f24000c1e1d00 */
[----:B------:R-:W-:Y:S01]  /*6c70*/  @!P4 IMAD.X R115, R44, 0x1, R47, P6 ;  /* 0x000000012c73c824 */ /* 0x000fe200030e062f */
[----:B------:R-:W-:Y:S01]  /*6c80*/  CS2R R46, SRZ ;  /* 0x00000000002e7805 */ /* 0x000fe2000001ff00 */
[----:B------:R-:W0:Y:S01]  /*6c90*/  @!P3 LDC.64 R44, c[0x0][0x3e8] ;  /* 0x0000fa00ff2cbb82 */ /* 0x000e220000000a00 */
[----:B------:R-:W5:Y:S04]  /*6ca0*/  @!P2 LDG.E.128 R72, desc[UR36][R78.64] ;  /* 0x000000244e48a981 */ /* 0x000f68000c1e1d00 */
[----:B------:R-:W5:Y:S01]  /*6cb0*/  @!P4 LDG.E.128 R56, desc[UR36][R114.64] ;  /* 0x000000247238c981 */ /* 0x000f62000c1e1d00 */
[----:B0-----:R-:W-:-:S05]  /*6cc0*/  @!P3 IADD3 R14, P6, R15, R44, RZ ;  /* 0x0000002c0f0eb210 */ /* 0x001fca0007fde0ff */
[----:B------:R-:W-:Y:S02]  /*6cd0*/  @!P3 IMAD.X R15, R12, 0x1, R45, P6 ;  /* 0x000000010c0fb824 */ /* 0x000fe400030e062d */
[----:B------:R-:W0:Y:S03]  /*6ce0*/  @!P3 LDC.64 R44, c[0x0][0x400] ;  /* 0x00010000ff2cbb82 */ /* 0x000e260000000a00 */
[----:B------:R-:W5:Y:S01]  /*6cf0*/  @!P3 LDG.E.128 R60, desc[UR36][R14.64] ;  /* 0x000000240e3cb981 */ /* 0x000f62000c1e1d00 */
[----:B0-----:R-:W-:-:S04]  /*6d00*/  @!P3 IADD3 R12, P6, R13, R44, RZ ;  /* 0x0000002c0d0cb210 */ /* 0x001fc80007fde0ff */
[----:B------:R-:W-:Y:S02]  /*6d10*/  @!P3 IADD3.X R13, R4, R45, RZ, P6, !PT ;  /* 0x0000002d040db210 */ /* 0x000fe400037fe4ff */
[----:B------:R-:W-:-:S06]  /*6d20*/  CS2R R44, SRZ ;  /* 0x00000000002c7805 */ /* 0x000fcc000001ff00 */
[----:B------:R0:W5:Y:S02]  /*6d30*/  @!P5 LDG.E.128 R44, desc[UR36][R64.64] ;  /* 0x00000024402cd981 */ /* 0x000164000c1e1d00 */
[----:B0-----:R-:W-:-:S06]  /*6d40*/  CS2R R64, SRZ ;  /* 0x0000000000407805 */ /* 0x001fcc000001ff00 */
[----:B------:R-:W5:Y:S01]  /*6d50*/  @!P3 LDG.E.128 R64, desc[UR36][R12.64] ;  /* 0x000000240c40b981 */ /* 0x000f62000c1e1d00 */
[----:B------:R-:W-:-:S06]  /*6d60*/  UISETP.NE.AND UP0, UPT, UR60, 0x3, UPT ;  /* 0x000000033c00788c */ /* 0x000fcc000bf05270 */
[----:B------:R-:W-:Y:S02]  /*6d70*/  PLOP3.LUT P5, PT, PT, PT, UP0, 0x80, 0x0 ;  /* 0x000000000000781c */ /* 0x000fe40003faf008 */
[----:B------:R-:W-:Y:S01]  /*6d80*/  ISETP.GE.AND P2, PT, R16, R108, PT ;  /* 0x0000006c1000720c */ /* 0x000fe20003f46270 */
[----:B--2---:R-:W-:Y:S01]  /*6d90*/  IMAD.MOV.U32 R131, RZ, RZ, R48 ;  /* 0x000000ffff837224 */ /* 0x004fe200078e0030 */
[----:B------:R-:W-:Y:S01]  /*6da0*/  MOV R129, R50 ;  /* 0x0000003200817202 */ /* 0x000fe20000000f00 */
[----:B---3--:R-:W-:Y:S02]  /*6db0*/  IMAD.MOV.U32 R124, RZ, RZ, R52 ;  /* 0x000000ffff7c7224 */ /* 0x008fe400078e0034 */
[----:B------:R-:W-:Y:S02]  /*6dc0*/  IMAD.MOV.U32 R125, RZ, RZ, R54 ;  /* 0x000000ffff7d7224 */ /* 0x000fe400078e0036 */
[----:B----4-:R-:W-:Y:S02]  /*6dd0*/  IMAD.MOV.U32 R113, RZ, RZ, R68 ;  /* 0x000000ffff717224 */ /* 0x010fe400078e0044 */
[----:B------:R-:W-:-:S02]  /*6de0*/  IMAD.MOV.U32 R115, RZ, RZ, R70 ;  /* 0x000000ffff737224 */ /* 0x000fc400078e0046 */
[----:B-----5:R-:W-:Y:S01]  /*6df0*/  IMAD.MOV.U32 R116, RZ, RZ, R72 ;  /* 0x000000ffff747224 */ /* 0x020fe200078e0048 */
[----:B------:R-:W-:Y:S01]  /*6e00*/  MOV R117, R74 ;  /* 0x0000004a00757202 */ /* 0x000fe20000000f00 */
[----:B------:R-:W-:Y:S01]  /*6e10*/  IMAD.MOV.U32 R126, RZ, RZ, R56 ;  /* 0x000000ffff7e7224 */ /* 0x000fe200078e0038 */
[----:B------:R-:W-:Y:S01]  /*6e20*/  MOV R127, R58 ;  /* 0x0000003a007f7202 */ /* 0x000fe20000000f00 */
[----:B------:R-:W-:Y:S02]  /*6e30*/  IMAD.MOV.U32 R119, RZ, RZ, R60 ;  /* 0x000000ffff777224 */ /* 0x000fe400078e003c */
[----:B------:R-:W-:Y:S02]  /*6e40*/  IMAD.MOV.U32 R121, RZ, RZ, R62 ;  /* 0x000000ffff797224 */ /* 0x000fe400078e003e */
[----:B------:R-:W-:Y:S02]  /*6e50*/  IMAD.MOV.U32 R130, RZ, RZ, R44 ;  /* 0x000000ffff827224 */ /* 0x000fe400078e002c */
[----:B------:R-:W-:-:S02]  /*6e60*/  IMAD.MOV.U32 R128, RZ, RZ, R46 ;  /* 0x000000ffff807224 */ /* 0x000fc400078e002e */
[----:B------:R-:W-:Y:S01]  /*6e70*/  IMAD.MOV.U32 R122, RZ, RZ, R64 ;  /* 0x000000ffff7a7224 */ /* 0x000fe200078e0040 */
[----:B------:R-:W-:Y:S01]  /*6e80*/  MOV R123, R66 ;  /* 0x00000042007b7202 */ /* 0x000fe20000000f00 */
[----:B------:R-:W-:Y:S06]  /*6e90*/  @!P5 BRA `(.L_x_549) ;  /* 0x000000000004d947 */ /* 0x000fec0003800000 */
[----:B------:R-:W-:Y:S01]  /*6ea0*/  BPT.TRAP 0x1 ;  /* 0x000000040000795c */ /* 0x000fe20000300000 */
.L_x_549:
[----:B------:R-:W-:Y:S01]  /*6eb0*/  IMAD R4, R216, 0x8, R23 ;  /* 0x00000008d8047824 */ /* 0x000fe200078e0217 */
[----:B------:R-:W-:Y:S01]  /*6ec0*/  SHF.L.U32 R107, R224, 0x1f, RZ ;  /* 0x0000001fe06b7819 */ /* 0x000fe200000006ff */
[----:B------:R-:W0:Y:S01]  /*6ed0*/  LDC R118, c[0x0][0x2f4] ;  /* 0x0000bd00ff767b82 */ /* 0x000e220000000800 */
[----:B------:R-:W-:Y:S02]  /*6ee0*/  BSSY B1, `(.L_x_550) ;  /* 0x0000003000017945 */ /* 0x000fe40003800000 */
[----:B------:R-:W1:Y:S02]  /*6ef0*/  SYNCS.PHASECHK.TRANS64.TRYWAIT P3, [R4+URZ+0x38890], R107 ;  /* 0x0388906b040075a7 */ /* 0x000e64000806017f */
[----:B-1----:R-:W-:Y:S05]  /*6f00*/  @!P3 BRA `(.L_x_551) ;  /* 0x000001ec0008b947 */ /* 0x002fea0003800000 */
.L_x_843:
[----:B------:R-:W-:Y:S05]  /*6f10*/  BSYNC B1 ;  /* 0x0000000000017941 */ /* 0x000fea0003800000 */
.L_x_550:
[----:B------:R-:W-:Y:S01]  /*6f20*/  UMOV UR4, 0xffffffff ;  /* 0xffffffff00047882 */ /* 0x000fe20000000000 */
[----:B0-----:R-:W-:Y:S02]  /*6f30*/  IMAD.IADD R120, R118, 0x1, -R85 ;  /* 0x0000000176787824 */ /* 0x001fe400078e0a55 */
[----:B------:R-:W-:Y:S05]  /*6f40*/  BRA.DIV UR4, `(.L_x_552) ;  /* 0x000001ee040c7947 */ /* 0x000fea000b800000 */
[----:B------:R0:W2:Y:S04]  /*6f50*/  SHFL.IDX PT, R112, R111, RZ, 0x181f ;  /* 0x00181fff6f707589 */ /* 0x0000a800000e0000 */
[----:B------:R0:W3:Y:S02]  /*6f60*/  SHFL.IDX PT, R114, R110, RZ, 0x181f ;  /* 0x00181fff6e727589 */ /* 0x0000e400000e0000 */
.L_x_847:
[----:B------:R-:W-:Y:S01]  /*6f70*/  ISETP.GE.OR P3, PT, R219, R106, P1 ;  /* 0x0000006adb00720c */ /* 0x000fe20000f66670 */
[----:B------:R-:W-:-:S12]  /*6f80*/  BSSY B1, `(.L_x_553) ;  /* 0x00000ef000017945 */ /* 0x000fd80003800000 */
[----:B------:R-:W-:Y:S05]  /*6f90*/  @P3 BRA `(.L_x_554) ;  /* 0x0000000c00b43947 */ /* 0x000fea0003800000 */
[----:B------:R-:W-:Y:S01]  /*6fa0*/  SEL R11, R85, R120, !P0 ;  /* 0x00000078550b7207 */ /* 0x000fe20004000000 */
[----:B------:R-:W-:Y:S01]  /*6fb0*/  BSSY B2, `(.L_x_555) ;  /* 0x00000e6000027945 */ /* 0x000fe20003800000 */
[----:B---3--:R-:W-:Y:S02]  /*6fc0*/  IADD3 R108, P3, R9, R114, RZ ;  /* 0x00000072096c7210 */ /* 0x008fe40007f7e0ff */
[----:B------:R-:W-:-:S03]  /*6fd0*/  SHF.R.S32.HI R12, RZ, 0x1f, R11 ;  /* 0x0000001fff0c7819 */ /* 0x000fc6000001140b */
[----:B--2---:R-:W-:Y:S01]  /*6fe0*/  IMAD.X R109, R112, 0x1, R5, P3 ;  /* 0x00000001706d7824 */ /* 0x004fe200018e0605 */
[----:B------:R-:W-:-:S04]  /*6ff0*/  LEA.HI R12, R12, R11, RZ, 0x5 ;  /* 0x0000000b0c0c7211 */ /* 0x000fc800078f28ff */
[----:B------:R-:W-:-:S04]  /*7000*/  LEA.HI.SX32 R12, R12, R7, 0x1b ;  /* 0x000000070c0c7211 */ /* 0x000fc800078fdaff */
[----:B------:R-:W-:Y:S02]  /*7010*/  SHF.R.S32.HI R13, RZ, 0x1f, R12 ;  /* 0x0000001fff0d7819 */ /* 0x000fe4000001140c */
[----:B------:R-:W-:Y:S02]  /*7020*/  SHF.L.U32 R11, R12, 0x4, RZ ;  /* 0x000000040c0b7819 */ /* 0x000fe400000006ff */
[----:B------:R-:W-:Y:S02]  /*7030*/  LEA.HI R12, R13, R12, RZ, 0x3 ;  /* 0x0000000c0d0c7211 */ /* 0x000fe400078f18ff */
[----:B------:R-:W-:-:S03]  /*7040*/  LOP3.LUT R13, R83, 0x70, R11, 0xf8, !PT ;  /* 0x00000070530d7812 */ /* 0x000fc600078ef80b */
[----:B------:R-:W-:Y:S01]  /*7050*/  IMAD.SHL.U32 R12, R12, 0x800, RZ ;  /* 0x000008000c0c7824 */ /* 0x000fe200078e00ff */
[----:B------:R-:W-:-:S04]  /*7060*/  LOP3.LUT R13, R13, R98, RZ, 0x3c, !PT ;  /* 0x000000620d0d7212 */ /* 0x000fc800078e3cff */
[----:B------:R-:W-:-:S04]  /*7070*/  LOP3.LUT R12, R12, 0xffffc000, RZ, 0xc0, !PT ;  /* 0xffffc0000c0c7812 */ /* 0x000fc800078ec0ff */
[----:B------:R-:W-:Y:S01]  /*7080*/  IADD3 R13, R13, R12, R227 ;  /* 0x0000000c0d0d7210 */ /* 0x000fe20007ffe0e3 */
[----:B------:R-:W-:-:S04]  /*7090*/  IMAD R12, R216, 0x8000, R80 ;  /* 0x00008000d80c7824 */ /* 0x000fc800078e0250 */
[----:B------:R-:W-:Y:S01]  /*70a0*/  IMAD R14, R216, 0x8000, R13 ;  /* 0x00008000d80e7824 */ /* 0x000fe200078e020d */
[----:B------:R-:W-:-:S03]  /*70b0*/  IADD3 R12, R23, R12, RZ ;  /* 0x0000000c170c7210 */ /* 0x000fc60007ffe0ff */
[----:B------:R-:W-:-:S03]  /*70c0*/  IMAD.IADD R76, R23, 0x1, R14 ;  /* 0x00000001174c7824 */ /* 0x000fc600078e020e */
[----:B------:R-:W2:Y:S04]  /*70d0*/  LDS.128 R12, [R12+0x28400] ;  /* 0x028400000c0c7984 */ /* 0x000ea80000000c00 */
[----:B------:R-:W3:Y:S01]  /*70e0*/  LDS.128 R76, [R76+0x28400] ;  /* 0x028400004c4c7984 */ /* 0x000ee20000000c00 */
[----:B------:R-:W-:Y:S05]  /*70f0*/  @P2 BRA `(.L_x_556) ;  /* 0x0000000c00442947 */ /* 0x000fea0003800000 */
[----:B------:R-:W-:Y:S01]  /*7100*/  SHF.R.U32.HI R46, RZ, 0x8, R45 ;  /* 0x00000008ff2e7819 */ /* 0x000fe2000001162d */
[----:B--2---:R-:W-:Y:S01]  /*7110*/  IMAD.MOV.U32 R44, RZ, RZ, R13 ;  /* 0x000000ffff2c7224 */ /* 0x004fe200078e000d */
[----:B------:R-:W-:Y:S02]  /*7120*/  SHF.R.U32.HI R137, RZ, 0x10, R45 ;  /* 0x00000010ff897819 */ /* 0x000fe4000001162d */
[----:B------:R-:W-:Y:S02]  /*7130*/  LOP3.LUT R48, R45, 0xff0000ff, RZ, 0xc0, !PT ;  /* 0xff0000ff2d307812 */ /* 0x000fe400078ec0ff */
[----:B------:R-:W-:Y:S02]  /*7140*/  SHF.R.U32.HI R135, RZ, 0x8, R47 ;  /* 0x00000008ff877819 */ /* 0x000fe4000001162f */
[----:B------:R-:W-:Y:S01]  /*7150*/  SHF.L.U32 R13, R46, 0x8, RZ ;  /* 0x000000082e0d7819 */ /* 0x000fe200000006ff */
[----:B------:R-:W-:Y:S01]  /*7160*/  IMAD.MOV.U32 R46, RZ, RZ, R14 ;  /* 0x000000ffff2e7224 */ /* 0x000fe200078e000e */
[----:B------:R-:W-:Y:S01]  /*7170*/  SHF.R.U32.HI R132, RZ, 0x8, R51 ;  /* 0x00000008ff847819 */ /* 0x000fe20000011633 */
[----:B------:R-:W-:Y:S01]  /*7180*/  IMAD.U32 R14, R137, 0x10000, RZ ;  /* 0x00010000890e7824 */ /* 0x000fe200078e00ff */
[----:B------:R-:W-:-:S02]  /*7190*/  LOP3.LUT R45, R47, 0xff0000ff, RZ, 0xc0, !PT ;  /* 0xff0000ff2f2d7812 */ /* 0x000fc400078ec0ff */
[----:B------:R-:W-:Y:S02]  /*71a0*/  SHF.R.U32.HI R134, RZ, 0x10, R47 ;  /* 0x00000010ff867819 */ /* 0x000fe4000001162f */
[--C-:B------:R-:W-:Y:S02]  /*71b0*/  SHF.R.U32.HI R133, RZ, 0x8, R49.reuse ;  /* 0x00000008ff857819 */ /* 0x100fe40000011631 */
[----:B------:R-:W-:Y:S02]  /*71c0*/  LOP3.LUT R47, R49, 0xff0000ff, RZ, 0xc0, !PT ;  /* 0xff0000ff312f7812 */ /* 0x000fe400078ec0ff */
[----:B------:R-:W-:Y:S01]  /*71d0*/  SHF.R.U32.HI R136, RZ, 0x10, R49 ;  /* 0x00000010ff887819 */ /* 0x000fe20000011631 */
[----:B------:R-:W-:Y:S01]  /*71e0*/  IMAD.MOV.U32 R49, RZ, RZ, R12 ;  /* 0x000000ffff317224 */ /* 0x000fe200078e000c */
[----:B------:R-:W-:Y:S01]  /*71f0*/  LOP3.LUT R50, R51, 0xff0000ff, RZ, 0xc0, !PT ;  /* 0xff0000ff33327812 */ /* 0x000fe200078ec0ff */
[----:B------:R-:W-:Y:S01]  /*7200*/  IMAD.SHL.U32 R12, R135, 0x100, RZ ;  /* 0x00000100870c7824 */ /* 0x000fe200078e00ff */
[----:B------:R-:W-:Y:S01]  /*7210*/  SHF.R.U32.HI R138, RZ, 0x10, R51 ;  /* 0x00000010ff8a7819 */ /* 0x000fe20000011633 */
[----:B------:R-:W-:Y:S01]  /*7220*/  IMAD.U32 R136, R136, 0x10000, RZ ;  /* 0x0001000088887824 */ /* 0x000fe200078e00ff */
[----:B------:R-:W-:Y:S01]  /*7230*/  LOP3.LUT R13, R48, 0xff00, R13, 0xf8, !PT ;  /* 0x0000ff00300d7812 */ /* 0x000fe200078ef80d */
[----:B------:R-:W-:Y:S01]  /*7240*/  IMAD.SHL.U32 R48, R133, 0x100, RZ ;  /* 0x0000010085307824 */ /* 0x000fe200078e00ff */
[----:B------:R-:W-:-:S02]  /*7250*/  SHF.L.U32 R51, R132, 0x8, RZ ;  /* 0x0000000884337819 */ /* 0x000fc400000006ff */
[----:B------:R-:W-:Y:S01]  /*7260*/  LOP3.LUT R14, R13, 0xff0000, R14, 0xf8, !PT ;  /* 0x00ff00000d0e7812 */ /* 0x000fe200078ef80e */
[----:B------:R-:W-:Y:S01]  /*7270*/  IMAD.U32 R13, R134, 0x10000, RZ ;  /* 0x00010000860d7824 */ /* 0x000fe200078e00ff */
[----:B------:R-:W-:Y:S02]  /*7280*/  LOP3.LUT R135, R50, 0xff00, R51, 0xf8, !PT ;  /* 0x0000ff0032877812 */ /* 0x000fe400078ef833 */
[----:B------:R-:W-:Y:S02]  /*7290*/  LOP3.LUT R12, R45, 0xff00, R12, 0xf8, !PT ;  /* 0x0000ff002d0c7812 */ /* 0x000fe400078ef80c */
[----:B------:R-:W-:Y:S02]  /*72a0*/  F2FP.F16.E4M3.UNPACK_B R134, R131.H1 ;  /* 0x00000083ff86723e */ /* 0x000fe400030006ff */
[----:B------:R-:W-:Y:S02]  /*72b0*/  F2FP.F16.E4M3.UNPACK_B R50, R49.H1 ;  /* 0x00000031ff32723e */ /* 0x000fe400030006ff */
[----:B---3--:R-:W-:-:S02]  /*72c0*/  F2FP.F16.E4M3.UNPACK_B R51, R76.H1 ;  /* 0x0000004cff33723e */ /* 0x008fc400030006ff */
[----:B------:R-:W-:Y:S01]  /*72d0*/  LOP3.LUT R45, R47, 0xff00, R48, 0xf8, !PT ;  /* 0x0000ff002f2d7812 */ /* 0x000fe200078ef830 */
[----:B------:R-:W-:Y:S01]  /*72e0*/  HADD2.F32 R47, -RZ, R50.H0_H0 ;  /* 0x20000032ff2f7230 */ /* 0x000fe20000004100 */
[----:B------:R-:W-:Y:S01]  /*72f0*/  LOP3.LUT R12, R12, 0xff0000, R13, 0xf8, !PT ;  /* 0x00ff00000c0c7812 */ /* 0x000fe200078ef80d */
[----:B------:R-:W-:Y:S01]  /*7300*/  HADD2.F32 R13, -RZ, R134.H0_H0 ;  /* 0x20000086ff0d7230 */ /* 0x000fe20000004100 */
[----:B------:R-:W-:Y:S01]  /*7310*/  F2FP.F16.E4M3.UNPACK_B R132, R130.H1 ;  /* 0x00000082ff84723e */ /* 0x000fe200030006ff */
[----:B------:R-:W-:Y:S01]  /*7320*/  HADD2.F32 R48, -RZ, R51.H0_H0 ;  /* 0x20000033ff307230 */ /* 0x000fe20000004100 */
[----:B------:R-:W-:Y:S01]  /*7330*/  SHF.L.U32 R138, R138, 0x10, RZ ;  /* 0x000000108a8a7819 */ /* 0x000fe200000006ff */
[----:B------:R-:W-:Y:S02]  /*7340*/  HADD2.F32 R50, -RZ, R50.H1_H1 ;  /* 0x30000032ff327230 */ /* 0x000fe40000004100 */
[----:B------:R-:W-:Y:S01]  /*7350*/  FMUL.FTZ R137, R47, R13 ;  /* 0x0000000d2f897220 */ /* 0x000fe20000410000 */
[----:B------:R-:W-:-:S02]  /*7360*/  HADD2.F32 R133, -RZ, R132.H0_H0 ;  /* 0x20000084ff857230 */ /* 0x000fc40000004100 */
[C---:B------:R-:W-:Y:S01]  /*7370*/  FMUL.FTZ R140, R48.reuse, R13 ;  /* 0x0000000d308c7220 */ /* 0x040fe20000410000 */
[----:B------:R-:W-:Y:S01]  /*7380*/  LOP3.LUT R13, R135, 0xff0000, R138, 0xf8, !PT ;  /* 0x00ff0000870d7812 */ /* 0x000fe200078ef88a */
[----:B------:R-:W-:Y:S01]  /*7390*/  HADD2.F32 R135, -RZ, R132.H1_H1 ;  /* 0x30000084ff877230 */ /* 0x000fe20000004100 */
[----:B------:R-:W-:Y:S01]  /*73a0*/  LOP3.LUT R45, R45, 0xff0000, R136, 0xf8, !PT ;  /* 0x00ff00002d2d7812 */ /* 0x000fe200078ef888 */
[-C--:B------:R-:W-:Y:S01]  /*73b0*/  FFMA.FTZ R48, R48, R133.reuse, R137 ;  /* 0x0000008530307223 */ /* 0x080fe20000010089 */
[----:B------:R-:W-:Y:S01]  /*73c0*/  FFMA.FTZ R47, R47, R133, -R140 ;  /* 0x000000852f2f7223 */ /* 0x000fe2000001088c */
[----:B------:R-:W-:Y:S01]  /*73d0*/  HADD2.F32 R137, -RZ, R134.H1_H1 ;  /* 0x30000086ff897230 */ /* 0x000fe20000004100 */
[----:B------:R-:W-:Y:S01]  /*73e0*/  F2FP.F16.E4M3.UNPACK_B R133, R130 ;  /* 0x00000082ff85723e */ /* 0x000fe200020006ff */
[----:B------:R-:W-:Y:S01]  /*73f0*/  HADD2.F32 R132, -RZ, R51.H1_H1 ;  /* 0x30000033ff847230 */ /* 0x000fe20000004100 */
[----:B------:R-:W-:Y:S02]  /*7400*/  F2FP.F16.E4M3.UNPACK_B R134, R131 ;  /* 0x00000083ff86723e */ /* 0x000fe400020006ff */
[----:B------:R-:W-:-:S02]  /*7410*/  F2FP.F16.E4M3.UNPACK_B R130, R76 ;  /* 0x0000004cff82723e */ /* 0x000fc400020006ff */
[----:B------:R-:W-:Y:S01]  /*7420*/  F2FP.F16.E4M3.UNPACK_B R51, R49 ;  /* 0x00000031ff33723e */ /* 0x000fe200020006ff */
[-C--:B------:R-:W-:Y:S01]  /*7430*/  FMUL.FTZ R49, R132, R137.reuse ;  /* 0x0000008984317220 */ /* 0x080fe20000410000 */
[C---:B------:R-:W-:Y:S01]  /*7440*/  FMUL.FTZ R137, R50.reuse, R137 ;  /* 0x0000008932897220 */ /* 0x040fe20000410000 */
[----:B------:R-:W-:Y:S02]  /*7450*/  HADD2.F32 R136, -RZ, R134.H0_H0 ;  /* 0x20000086ff887230 */ /* 0x000fe40000004100 */
[----:B------:R-:W-:Y:S02]  /*7460*/  HADD2.F32 R131, -RZ, R130.H0_H0 ;  /* 0x20000082ff837230 */ /* 0x000fe40000004100 */
[-C--:B------:R-:W-:Y:S01]  /*7470*/  FFMA.FTZ R50, R50, R135.reuse, -R49 ;  /* 0x0000008732327223 */ /* 0x080fe20000010831 */
[----:B------:R-:W-:Y:S02]  /*7480*/  HADD2.F32 R76, -RZ, R51.H0_H0 ;  /* 0x20000033ff4c7230 */ /* 0x000fe40000004100 */
[----:B------:R-:W-:Y:S01]  /*7490*/  FFMA.FTZ R49, R132, R135, R137 ;  /* 0x0000008784317223 */ /* 0x000fe20000010089 */
[----:B------:R-:W-:-:S02]  /*74a0*/  HADD2.F32 R132, -RZ, R133.H0_H0 ;  /* 0x20000085ff847230 */ /* 0x000fc40000004100 */
[CC--:B------:R-:W-:Y:S01]  /*74b0*/  FMUL.FTZ R135, R131.reuse, R136.reuse ;  /* 0x0000008883877220 */ /* 0x0c0fe20000410000 */
[----:B------:R-:W-:Y:S02]  /*74c0*/  HADD2.F32 R134, -RZ, R134.H1_H1 ;  /* 0x30000086ff867230 */ /* 0x000fe40000004100 */
[C---:B------:R-:W-:Y:S01]  /*74d0*/  FMUL.FTZ R138, R76.reuse, R136 ;  /* 0x000000884c8a7220 */ /* 0x040fe20000410000 */
[----:B------:R-:W-:Y:S02]  /*74e0*/  HADD2.F32 R130, -RZ, R130.H1_H1 ;  /* 0x30000082ff827230 */ /* 0x000fe40000004100 */
[-C--:B------:R-:W-:Y:S01]  /*74f0*/  FFMA.FTZ R136, R76, R132.reuse, -R135 ;  /* 0x000000844c887223 */ /* 0x080fe20000010887 */
[----:B------:R-:W-:Y:S02]  /*7500*/  HADD2.F32 R51, -RZ, R51.H1_H1 ;  /* 0x30000033ff337230 */ /* 0x000fe40000004100 */
[----:B------:R-:W-:Y:S01]  /*7510*/  FFMA.FTZ R138, R131, R132, R138 ;  /* 0x00000084838a7223 */ /* 0x000fe2000001008a */
[----:B------:R-:W-:-:S02]  /*7520*/  HADD2.F32 R133, -RZ, R133.H1_H1 ;  /* 0x30000085ff857230 */ /* 0x000fc40000004100 */
[CC--:B------:R-:W-:Y:S01]  /*7530*/  FMUL.FTZ R132, R130.reuse, R134.reuse ;  /* 0x0000008682847220 */ /* 0x0c0fe20000410000 */
[----:B------:R-:W-:Y:S01]  /*7540*/  F2FP.F16.E4M3.UNPACK_B R76, R129.H1 ;  /* 0x00000081ff4c723e */ /* 0x000fe200030006ff */
[C---:B------:R-:W-:Y:S01]  /*7550*/  FMUL.FTZ R139, R51.reuse, R134 ;  /* 0x00000086338b7220 */ /* 0x040fe20000410000 */
[----:B------:R-:W-:Y:S01]  /*7560*/  F2FP.F16.E4M3.UNPACK_B R131, R78.H1 ;  /* 0x0000004eff83723e */ /* 0x000fe200030006ff */
[-C--:B------:R-:W-:Y:S01]  /*7570*/  FFMA.FTZ R137, R51, R133.reuse, -R132 ;  /* 0x0000008533897223 */ /* 0x080fe20000010884 */
[----:B------:R-:W-:Y:S01]  /*7580*/  F2FP.F16.E4M3.UNPACK_B R134, R128.H1 ;  /* 0x00000080ff86723e */ /* 0x000fe200030006ff */
[--C-:B------:R-:W-:Y:S01]  /*7590*/  HADD2.F32 R135, -RZ, R76.reuse.H0_H0 ;  /* 0x2000004cff877230 */ /* 0x100fe20000004100 */
[----:B------:R-:W-:Y:S01]  /*75a0*/  F2FP.F16.E4M3.UNPACK_B R51, R46.H1 ;  /* 0x0000002eff33723e */ /* 0x000fe200030006ff */
[----:B------:R-:W-:Y:S02]  /*75b0*/  HADD2.F32 R132, -RZ, R131.H0_H0 ;  /* 0x20000083ff847230 */ /* 0x000fe40000004100 */
[----:B------:R-:W-:Y:S01]  /*75c0*/  FFMA.FTZ R139, R130, R133, R139 ;  /* 0x00000085828b7223 */ /* 0x000fe2000001008b */
[----:B------:R-:W-:Y:S01]  /*75d0*/  HADD2.F32 R130, -RZ, R76.H1_H1 ;  /* 0x3000004cff827230 */ /* 0x000fe20000004100 */
[----:B------:R-:W-:Y:S01]  /*75e0*/  F2FP.F16.E4M3.UNPACK_B R129, R129 ;  /* 0x00000081ff81723e */ /* 0x000fe200020006ff */
[----:B------:R-:W-:-:S02]  /*75f0*/  HADD2.F32 R76, -RZ, R51.H0_H0 ;  /* 0x20000033ff4c7230 */ /* 0x000fc40000004100 */
[-C--:B------:R-:W-:Y:S01]  /*7600*/  FMUL.FTZ R141, R132, R135.reuse ;  /* 0x00000087848d7220 */ /* 0x080fe20000410000 */
[--C-:B------:R-:W-:Y:S01]  /*7610*/  HADD2.F32 R133, -RZ, R134.reuse.H0_H0 ;  /* 0x20000086ff857230 */ /* 0x100fe20000004100 */
[----:B------:R-:W-:Y:S01]  /*7620*/  F2FP.F16.E4M3.UNPACK_B R78, R78 ;  /* 0x0000004eff4e723e */ /* 0x000fe200020006ff */
[----:B------:R-:W-:Y:S02]  /*7630*/  HADD2.F32 R131, -RZ, R131.H1_H1 ;  /* 0x30000083ff837230 */ /* 0x000fe40000004100 */
[C---:B------:R-:W-:Y:S01]  /*7640*/  FMUL.FTZ R135, R76.reuse, R135 ;  /* 0x000000874c877220 */ /* 0x040fe20000410000 */
[----:B------:R-:W-:Y:S02]  /*7650*/  HADD2.F32 R51, -RZ, R51.H1_H1 ;  /* 0x30000033ff337230 */ /* 0x000fe40000004100 */
        /* <DEDUP_REMOVED lines=11> */
[----:B------:R-:W-:Y:S01]  /*7710*/  HADD2.F32 R133, -RZ, R129.H1_H1 ;  /* 0x30000081ff857230 */ /* 0x000fe20000004100 */
[----:B------:R-:W-:Y:S01]  /*7720*/  F2FP.SATFINITE.E4M3.F32.PACK_AB_MERGE_C R47, R50, R47, RZ ;  /* 0x0000002f322f723e */ /* 0x000fe200048070ff */
[----:B------:R-:W-:Y:S01]  /*7730*/  HADD2.F32 R51, -RZ, R46.H0_H0 ;  /* 0x2000002eff337230 */ /* 0x000fe20000004100 */
[----:B------:R-:W-:Y:S01]  /*7740*/  F2FP.SATFINITE.E4M3.F32.PACK_AB_MERGE_C R48, R49, R48, RZ ;  /* 0x000000303130723e */ /* 0x000fe200048070ff */
[----:B------:R-:W-:Y:S01]  /*7750*/  HADD2.F32 R78, -RZ, R78.H1_H1 ;  /* 0x3000004eff4e7230 */ /* 0x000fe20000004100 */
[----:B------:R-:W-:Y:S01]  /*7760*/  F2FP.F16.E4M3.UNPACK_B R50, R77 ;  /* 0x0000004dff32723e */ /* 0x000fe200020006ff */
[----:B------:R-:W-:-:S02]  /*7770*/  HADD2.F32 R129, -RZ, R128.H0_H0 ;  /* 0x20000080ff817230 */ /* 0x000fc40000004100 */
[CC--:B------:R-:W-:Y:S01]  /*7780*/  FMUL.FTZ R135, R51.reuse, R130.reuse ;  /* 0x0000008233877220 */ /* 0x0c0fe20000410000 */
[----:B------:R-:W-:Y:S02]  /*7790*/  HADD2.F32 R131, -RZ, R128.H1_H1 ;  /* 0x30000080ff837230 */ /* 0x000fe40000004100 */
[----:B------:R-:W-:Y:S01]  /*77a0*/  FMUL.FTZ R128, R76, R130 ;  /* 0x000000824c807220 */ /* 0x000fe20000410000 */
[----:B------:R-:W-:Y:S02]  /*77b0*/  HADD2.F32 R46, -RZ, R46.H1_H1 ;  /* 0x3000002eff2e7230 */ /* 0x000fe40000004100 */
[----:B------:R-:W-:Y:S01]  /*77c0*/  FMUL.FTZ R141, R78, R133 ;  /* 0x000000854e8d7220 */ /* 0x000fe20000410000 */
[----:B------:R-:W-:Y:S01]  /*77d0*/  F2FP.F16.E4M3.UNPACK_B R49, R44 ;  /* 0x0000002cff31723e */ /* 0x000fe200020006ff */
[----:B------:R-:W-:Y:S01]  /*77e0*/  FFMA.FTZ R132, R51, R129, -R128 ;  /* 0x0000008133847223 */ /* 0x000fe20000010880 */
[----:B------:R-:W-:Y:S01]  /*77f0*/  F2FP.F16.E4M3.UNPACK_B R51, R45 ;  /* 0x0000002dff33723e */ /* 0x000fe200020006ff */
[----:B------:R-:W-:Y:S01]  /*7800*/  FMUL.FTZ R133, R46, R133 ;  /* 0x000000852e857220 */ /* 0x000fe20000410000 */
[----:B------:R-:W-:Y:S01]  /*7810*/  FFMA.FTZ R135, R76, R129, R135 ;  /* 0x000000814c877223 */ /* 0x000fe20000010087 */
[-C--:B------:R-:W-:Y:S01]  /*7820*/  FFMA.FTZ R141, R46, R131.reuse, -R141 ;  /* 0x000000832e8d7223 */ /* 0x080fe2000001088d */
[----:B------:R-:W-:Y:S01]  /*7830*/  F2FP.SATFINITE.E4M3.F32.PACK_AB_MERGE_C R46, R143, R140, RZ ;  /* 0x0000008c8f2e723e */ /* 0x000fe200048070ff */
[----:B------:R-:W-:Y:S01]  /*7840*/  FFMA.FTZ R78, R78, R131, R133 ;  /* 0x000000834e4e7223 */ /* 0x000fe20000010085 */
[----:B------:R-:W-:Y:S01]  /*7850*/  F2FP.SATFINITE.E4M3.F32.PACK_AB_MERGE_C R142, R145, R142, RZ ;  /* 0x0000008e918e723e */ /* 0x000fe200048070ff */
[----:B------:R-:W-:Y:S01]  /*7860*/  HADD2.F32 R128, -RZ, R50.H0_H0 ;  /* 0x20000032ff807230 */ /* 0x000fe20000004100 */
[----:B------:R-:W-:Y:S01]  /*7870*/  F2FP.SATFINITE.E4M3.F32.PACK_AB_MERGE_C R76, R139, R138, R48 ;  /* 0x0000008a8b4c723e */ /* 0x000fe20004807030 */
[----:B------:R-:W-:Y:S01]  /*7880*/  HADD2.F32 R133, -RZ, R51.H0_H0 ;  /* 0x20000033ff857230 */ /* 0x000fe20000004100 */
[----:B------:R-:W-:Y:S01]  /*7890*/  F2FP.F16.E4M3.UNPACK_B R130, R14 ;  /* 0x0000000eff82723e */ /* 0x000fe200020006ff */
[----:B------:R-:W-:Y:S01]  /*78a0*/  HADD2.F32 R48, -RZ, R49.H0_H0 ;  /* 0x20000031ff307230 */ /* 0x000fe20000004100 */
[----:B------:R-:W-:Y:S01]  /*78b0*/  F2FP.SATFINITE.E4M3.F32.PACK_AB_MERGE_C R46, R141, R132, R46 ;  /* 0x000000848d2e723e */ /* 0x000fe2000480702e */
[----:B------:R-:W-:Y:S01]  /*78c0*/  HADD2.F32 R132, -RZ, R51.H1_H1 ;  /* 0x30000033ff847230 */ /* 0x000fe20000004100 */
[----:B------:R-:W-:Y:S01]  /*78d0*/  F2FP.SATFINITE.E4M3.F32.PACK_AB_MERGE_C R78, R78, R135, R142 ;  /* 0x000000874e4e723e */ /* 0x000fe2000480708e */
[----:B------:R-:W-:-:S02]  /*78e0*/  HADD2.F32 R131, -RZ, R130.H0_H0 ;  /* 0x20000082ff837230 */ /* 0x000fc40000004100 */
[-C--:B------:R-:W-:Y:S01]  /*78f0*/  FMUL.FTZ R135, R128, R133.reuse ;  /* 0x0000008580877220 */ /* 0x080fe20000410000 */
[----:B------:R-:W-:Y:S02]  /*7900*/  HADD2.F32 R129, -RZ, R50.H1_H1 ;  /* 0x30000032ff817230 */ /* 0x000fe40000004100 */
[C---:B------:R-:W-:Y:S01]  /*7910*/  FMUL.FTZ R133, R48.reuse, R133 ;  /* 0x0000008530857220 */ /* 0x040fe20000410000 */
[----:B------:R-:W-:Y:S02]  /*7920*/  HADD2.F32 R51, -RZ, R49.H1_H1 ;  /* 0x30000031ff337230 */ /* 0x000fe40000004100 */
[-C--:B------:R-:W-:Y:S01]  /*7930*/  FFMA.FTZ R48, R48, R131.reuse, -R135 ;  /* 0x0000008330307223 */ /* 0x080fe20000010887 */
[----:B------:R-:W-:Y:S02]  /*7940*/  HADD2.F32 R130, -RZ, R130.H1_H1 ;  /* 0x30000082ff827230 */ /* 0x000fe40000004100 */
[----:B------:R-:W-:Y:S01]  /*7950*/  FFMA.FTZ R49, R128, R131, R133 ;  /* 0x0000008380317223 */ /* 0x000fe20000010085 */
[----:B------:R-:W-:Y:S01]  /*7960*/  F2FP.F16.E4M3.UNPACK_B R50, R44.H1 ;  /* 0x0000002cff32723e */ /* 0x000fe200030006ff */
[-C--:B------:R-:W-:Y:S01]  /*7970*/  FMUL.FTZ R128, R129, R132.reuse ;  /* 0x0000008481807220 */ /* 0x080fe20000410000 */
[----:B------:R-:W-:Y:S01]  /*7980*/  FMUL.FTZ R44, R51, R132 ;  /* 0x00000084332c7220 */ /* 0x000fe20000410000 */
[----:B------:R-:W-:-:S02]  /*7990*/  F2FP.F16.E4M3.UNPACK_B R77, R77.H1 ;  /* 0x0000004dff4d723e */ /* 0x000fc400030006ff */
[----:B------:R-:W-:Y:S01]  /*79a0*/  F2FP.F16.E4M3.UNPACK_B R131, R45.H1 ;  /* 0x0000002dff83723e */ /* 0x000fe200030006ff */
[-C--:B------:R-:W-:Y:S01]  /*79b0*/  FFMA.FTZ R51, R51, R130.reuse, -R128 ;  /* 0x0000008233337223 */ /* 0x080fe20000010880 */
[----:B------:R-:W-:Y:S01]  /*79c0*/  FFMA.FTZ R44, R129, R130, R44 ;  /* 0x00000082812c7223 */ /* 0x000fe2000001002c */
[----:B------:R-:W-:Y:S01]  /*79d0*/  F2FP.F16.E4M3.UNPACK_B R14, R14.H1 ;  /* 0x0000000eff0e723e */ /* 0x000fe200030006ff */
[----:B------:R-:W-:Y:S01]  /*79e0*/  HADD2.F32 R128, -RZ, R77.H0_H0 ;  /* 0x2000004dff807230 */ /* 0x000fe20000004100 */
[----:B------:R-:W-:Y:S01]  /*79f0*/  F2FP.SATFINITE.E4M3.F32.PACK_AB_MERGE_C R47, R137, R136, R47 ;  /* 0x00000088892f723e */ /* 0x000fe2000480702f */
[----:B------:R-:W-:Y:S02]  /*7a00*/  HADD2.F32 R130, -RZ, R131.H0_H0 ;  /* 0x20000083ff827230 */ /* 0x000fe40000004100 */
[----:B------:R-:W-:Y:S02]  /*7a10*/  HADD2.F32 R45, -RZ, R50.H0_H0 ;  /* 0x20000032ff2d7230 */ /* 0x000fe40000004100 */
        /* <DEDUP_REMOVED lines=9> */
[C---:B------:R-:W-:Y:S01]  /*7ab0*/  FMUL.FTZ R132, R50.reuse, R131 ;  /* 0x0000008332847220 */ /* 0x040fe20000410000 */
[----:B------:R-:W-:Y:S01]  /*7ac0*/  F2FP.F16.E4M3.UNPACK_B R128, R79 ;  /* 0x0000004fff80723e */ /* 0x000fe200020006ff */
[C---:B------:R-:W-:Y:S01]  /*7ad0*/  FMUL.FTZ R135, R77.reuse, R131 ;  /* 0x000000834d877220 */ /* 0x040fe20000410000 */
[----:B------:R-:W-:Y:S01]  /*7ae0*/  F2FP.F16.E4M3.UNPACK_B R79, R79.H1 ;  /* 0x0000004fff4f723e */ /* 0x000fe200030006ff */
[-C--:B------:R-:W-:Y:S01]  /*7af0*/  FFMA.FTZ R138, R77, R130.reuse, R132 ;  /* 0x000000824d8a7223 */ /* 0x080fe20000010084 */
[----:B------:R-:W-:Y:S01]  /*7b00*/  F2FP.F16.E4M3.UNPACK_B R133, R13.H1 ;  /* 0x0000000dff85723e */ /* 0x000fe200030006ff */
[----:B------:R-:W-:Y:S01]  /*7b10*/  FFMA.FTZ R139, R50, R130, -R135 ;  /* 0x00000082328b7223 */ /* 0x000fe20000010887 */
[----:B------:R-:W-:Y:S01]  /*7b20*/  F2FP.F16.E4M3.UNPACK_B R14, R15 ;  /* 0x0000000fff0e723e */ /* 0x000fe200020006ff */
[----:B------:R-:W-:Y:S01]  /*7b30*/  HADD2.F32 R77, -RZ, R128.H0_H0 ;  /* 0x20000080ff4d7230 */ /* 0x000fe20000004100 */
[----:B------:R-:W-:Y:S01]  /*7b40*/  F2FP.F16.E4M3.UNPACK_B R132, R13 ;  /* 0x0000000dff84723e */ /* 0x000fe200020006ff */
[----:B------:R-:W-:Y:S01]  /*7b50*/  HADD2.F32 R135, -RZ, R133.H0_H0 ;  /* 0x20000085ff877230 */ /* 0x000fe20000004100 */
[----:B------:R-:W-:Y:S01]  /*7b60*/  F2FP.F16.E4M3.UNPACK_B R15, R15.H1 ;  /* 0x0000000fff0f723e */ /* 0x000fe200030006ff */
[----:B------:R-:W-:Y:S01]  /*7b70*/  HADD2.F32 R45, -RZ, R14.H0_H0 ;  /* 0x2000000eff2d7230 */ /* 0x000fe20000004100 */
[-C--:B------:R-:W-:Y:S01]  /*7b80*/  F2FP.F16.E4M3.UNPACK_B R13, R12.reuse ;  /* 0x0000000cff0d723e */ /* 0x080fe200020006ff */
[----:B------:R-:W-:Y:S01]  /*7b90*/  HADD2.F32 R134, -RZ, R132.H0_H0 ;  /* 0x20000084ff867230 */ /* 0x000fe20000004100 */
[----:B------:R-:W-:Y:S01]  /*7ba0*/  F2FP.F16.E4M3.UNPACK_B R129, R12.H1 ;  /* 0x0000000cff81723e */ /* 0x000fe200030006ff */
[----:B------:R-:W-:Y:S01]  /*7bb0*/  HADD2.F32 R12, -RZ, R79.H0_H0 ;  /* 0x2000004fff0c7230 */ /* 0x000fe20000004100 */
[----:B------:R-:W-:Y:S01]  /*7bc0*/  F2FP.SATFINITE.E4M3.F32.PACK_AB_MERGE_C R136, R139, R136, RZ ;  /* 0x000000888b88723e */ /* 0x000fe200048070ff */
[----:B------:R-:W-:-:S02]  /*7bd0*/  HADD2.F32 R50, -RZ, R15.H0_H0 ;  /* 0x2000000fff327230 */ /* 0x000fc40000004100 */
[-C--:B------:R-:W-:Y:S01]  /*7be0*/  FMUL.FTZ R140, R77, R134.reuse ;  /* 0x000000864d8c7220 */ /* 0x080fe20000410000 */
[----:B------:R-:W-:Y:S02]  /*7bf0*/  HADD2.F32 R131, -RZ, R129.H0_H0 ;  /* 0x20000081ff837230 */ /* 0x000fe40000004100 */
[-C--:B------:R-:W-:Y:S01]  /*7c00*/  FMUL.FTZ R141, R12, R135.reuse ;  /* 0x000000870c8d7220 */ /* 0x080fe20000410000 */
[----:B------:R-:W-:Y:S02]  /*7c10*/  HADD2.F32 R130, -RZ, R13.H0_H0 ;  /* 0x2000000dff827230 */ /* 0x000fe40000004100 */
[C---:B------:R-:W-:Y:S01]  /*7c20*/  FMUL.FTZ R135, R50.reuse, R135 ;  /* 0x0000008732877220 */ /* 0x040fe20000410000 */
[C---:B------:R-:W-:Y:S01]  /*7c30*/  FMUL.FTZ R134, R45.reuse, R134 ;  /* 0x000000862d867220 */ /* 0x040fe20000410000 */
[----:B------:R-:W-:Y:S01]  /*7c40*/  FFMA.FTZ R141, R50, R131, -R141 ;  /* 0x00000083328d7223 */ /* 0x000fe2000001088d */
[----:B------:R-:W-:Y:S02]  /*7c50*/  HADD2.F32 R79, -RZ, R79.H1_H1 ;  /* 0x3000004fff4f7230 */ /* 0x000fe40000004100 */
[----:B------:R-:W-:Y:S01]  /*7c60*/  FFMA.FTZ R140, R45, R130, -R140 ;  /* 0x000000822d8c7223 */ /* 0x000fe2000001088c */
[----:B------:R-:W-:-:S02]  /*7c70*/  HADD2.F32 R50, -RZ, R133.H1_H1 ;  /* 0x30000085ff327230 */ /* 0x000fc40000004100 */
[----:B------:R-:W-:Y:S01]  /*7c80*/  FFMA.FTZ R135, R12, R131, R135 ;  /* 0x000000830c877223 */ /* 0x000fe20000010087 */
[----:B------:R-:W-:Y:S02]  /*7c90*/  HADD2.F32 R15, -RZ, R15.H1_H1 ;  /* 0x3000000fff0f7230 */ /* 0x000fe40000004100 */
[----:B------:R-:W-:Y:S01]  /*7ca0*/  FFMA.FTZ R134, R77, R130, R134 ;  /* 0x000000824d867223 */ /* 0x000fe20000010086 */
[----:B------:R-:W-:Y:S02]  /*7cb0*/  HADD2.F32 R128, -RZ, R128.H1_H1 ;  /* 0x30000080ff807230 */ /* 0x000fe40000004100 */
[-C--:B------:R-:W-:Y:S01]  /*7cc0*/  FMUL.FTZ R130, R79, R50.reuse ;  /* 0x000000324f827220 */ /* 0x080fe20000410000 */
[----:B------:R-:W-:Y:S02]  /*7cd0*/  HADD2.F32 R45, -RZ, R132.H1_H1 ;  /* 0x30000084ff2d7230 */ /* 0x000fe40000004100 */
[----:B------:R-:W-:Y:S01]  /*7ce0*/  FMUL.FTZ R50, R15, R50 ;  /* 0x000000320f327220 */ /* 0x000fe20000410000 */
[----:B------:R-:W-:Y:S01]  /*7cf0*/  HADD2.F32 R12, -RZ, R129.H1_H1 ;  /* 0x30000081ff0c7230 */ /* 0x000fe20000004100 */
[----:B------:R-:W-:Y:S01]  /*7d00*/  F2FP.SATFINITE.E4M3.F32.PACK_AB_MERGE_C R137, R138, R137, RZ ;  /* 0x000000898a89723e */ /* 0x000fe200048070ff */
[----:B------:R-:W-:-:S02]  /*7d10*/  HADD2.F32 R14, -RZ, R14.H1_H1 ;  /* 0x3000000eff0e7230 */ /* 0x000fc40000004100 */
[-C--:B------:R-:W-:Y:S01]  /*7d20*/  FMUL.FTZ R77, R128, R45.reuse ;  /* 0x0000002d804d7220 */ /* 0x080fe20000410000 */
[----:B------:R-:W-:Y:S02]  /*7d30*/  HADD2.F32 R13, -RZ, R13.H1_H1 ;  /* 0x3000000dff0d7230 */ /* 0x000fe40000004100 */
[-C--:B------:R-:W-:Y:S01]  /*7d40*/  FFMA.FTZ R130, R15, R12.reuse, -R130 ;  /* 0x0000000c0f827223 */ /* 0x080fe20000010882 */
[----:B------:R-:W-:Y:S01]  /*7d50*/  FFMA.FTZ R50, R79, R12, R50 ;  /* 0x0000000c4f327223 */ /* 0x000fe20000010032 */
[C---:B------:R-:W-:Y:S01]  /*7d60*/  FMUL.FTZ R45, R14.reuse, R45 ;  /* 0x0000002d0e2d7220 */ /* 0x040fe20000410000 */
[----:B------:R-:W-:Y:S02]  /*7d70*/  IMAD.MOV.U32 R12, RZ, RZ, R47 ;  /* 0x000000ffff0c7224 */ /* 0x000fe400078e002f */
[----:B------:R-:W-:Y:S01]  /*7d80*/  FFMA.FTZ R77, R14, R13, -R77 ;  /* 0x0000000d0e4d7223 */ /* 0x000fe2000001084d */
[----:B------:R-:W-:Y:S01]  /*7d90*/  F2FP.SATFINITE.E4M3.F32.PACK_AB_MERGE_C R130, R130, R141, RZ ;  /* 0x0000008d8282723e */ /* 0x000fe200048070ff */
[----:B------:R-:W-:Y:S01]  /*7da0*/  FFMA.FTZ R45, R128, R13, R45 ;  /* 0x0000000d802d7223 */ /* 0x000fe2000001002d */
[----:B------:R-:W-:Y:S01]  /*7db0*/  F2FP.SATFINITE.E4M3.F32.PACK_AB_MERGE_C R50, R50, R135, RZ ;  /* 0x000000873232723e */ /* 0x000fe200048070ff */
[----:B------:R-:W-:Y:S01]  /*7dc0*/  IMAD.MOV.U32 R14, RZ, RZ, R46 ;  /* 0x000000ffff0e7224 */ /* 0x000fe200078e002e */
[----:B------:R-:W-:-:S02]  /*7dd0*/  F2FP.SATFINITE.E4M3.F32.PACK_AB_MERGE_C R15, R77, R140, R130 ;  /* 0x0000008c4d0f723e */ /* 0x000fc40004807082 */
[----:B------:R-:W-:Y:S02]  /*7de0*/  F2FP.SATFINITE.E4M3.F32.PACK_AB_MERGE_C R13, R51, R48, R136 ;  /* 0x00000030330d723e */ /* 0x000fe40004807088 */
[----:B------:R-:W-:Y:S02]  /*7df0*/  F2FP.SATFINITE.E4M3.F32.PACK_AB_MERGE_C R77, R44, R49, R137 ;  /* 0x000000312c4d723e */ /* 0x000fe40004807089 */
[----:B------:R-:W-:-:S07]  /*7e00*/  F2FP.SATFINITE.E4M3.F32.PACK_AB_MERGE_C R79, R45, R134, R50 ;  /* 0x000000862d4f723e */ /* 0x000fce0004807032 */
.L_x_556:
[----:B------:R-:W-:Y:S05]  /*7e10*/  BSYNC B2 ;  /* 0x0000000000027941 */ /* 0x000fea0003800000 */
.L_x_555:
[----:B------:R-:W-:Y:S01]  /*7e20*/  ISETP.GE.AND P3, PT, R11, R118, PT ;  /* 0x000000760b00720c */ /* 0x000fe20003f66270 */
[----:B--2---:R4:W-:-:S12]  /*7e30*/  ST.E.128 desc[UR36][R108.64], R12 ;  /* 0x0000000c6c007985 */ /* 0x0049d8000c101d24 */
[----:B------:R-:W-:-:S04]  /*7e40*/  @!P3 IADD3 R44, P4, R114, R11, RZ ;  /* 0x0000000b722cb210 */ /* 0x000fc80007f9e0ff */
[----:B------:R-:W-:-:S05]  /*7e50*/  @!P3 LEA.HI.X.SX32 R45, R11, R112, 0x1, P4 ;  /* 0x000000700b2db211 */ /* 0x000fca00020f0eff */
[----:B---3--:R4:W-:Y:S04]  /*7e60*/  @!P3 ST.E.128 desc[UR36][R44.64], R76 ;  /* 0x0000004c2c00b985 */ /* 0x0089e8000c101d24 */
.L_x_554:
[----:B------:R-:W-:Y:S05]  /*7e70*/  BSYNC B1 ;  /* 0x0000000000017941 */ /* 0x000fea0003800000 */
.L_x_553:
[----:B------:R-:W-:-:S03]  /*7e80*/  UMOV UR4, 0xffffffff ;  /* 0xffffffff00047882 */ /* 0x000fc60000000000 */
[----:B------:R-:W-:Y:S05]  /*7e90*/  BRA.DIV UR4, `(.L_x_557) ;  /* 0x000001de04847947 */ /* 0x000fea000b800000 */
[----:B----4-:R4:W0:Y:S04]  /*7ea0*/  SHFL.IDX PT, R76, R111, 0x1, 0x181f ;  /* 0x00381f006f4c7f89 */ /* 0x01082800000e0000 */
[----:B------:R4:W0:Y:S02]  /*7eb0*/  SHFL.IDX PT, R50, R110, 0x1, 0x181f ;  /* 0x00381f006e327f89 */ /* 0x00082400000e0000 */
.L_x_851:
[----:B------:R-:W-:Y:S01]  /*7ec0*/  VIADD R11, R219, 0x20 ;  /* 0x00000020db0b7836 */ /* 0x000fe20000000000 */
[----:B------:R-:W-:Y:S04]  /*7ed0*/  BSSY B1, `(.L_x_558) ;  /* 0x00000f5000017945 */ /* 0x000fe80003800000 */
[----:B------:R-:W-:-:S13]  /*7ee0*/  ISETP.GE.OR P3, PT, R11, R106, P1 ;  /* 0x0000006a0b00720c */ /* 0x000fda0000f66670 */
[----:B------:R-:W-:Y:S05]  /*7ef0*/  @P3 BRA `(.L_x_559) ;  /* 0x0000000c00c83947 */ /* 0x000fea0003800000 */
[----:B------:R-:W5:Y:S01]  /*7f00*/  LDL R14, [R1+0x20] ;  /* 0x00002000010e7983 */ /* 0x000f620000100800 */
[----:B------:R-:W-:Y:S01]  /*7f10*/  SEL R11, R85, R120, !P0 ;  /* 0x00000078550b7207 */ /* 0x000fe20004000000 */
[----:B------:R-:W-:Y:S01]  /*7f20*/  BSSY B2, `(.L_x_560) ;  /* 0x00000ea000027945 */ /* 0x000fe20003800000 */
[----:B0-----:R-:W-:Y:S02]  /*7f30*/  IADD3 R48, P3, R9, R50, RZ ;  /* 0x0000003209307210 */ /* 0x001fe40007f7e0ff */
[----:B------:R-:W-:Y:S02]  /*7f40*/  SHF.R.S32.HI R12, RZ, 0x1f, R11 ;  /* 0x0000001fff0c7819 */ /* 0x000fe4000001140b */
[----:B------:R-:W-:Y:S02]  /*7f50*/  IADD3.X R49, R76, R5, RZ, P3, !PT ;  /* 0x000000054c317210 */ /* 0x000fe40001ffe4ff */
[----:B------:R-:W-:-:S04]  /*7f60*/  LEA.HI R12, R12, R11, RZ, 0x5 ;  /* 0x0000000b0c0c7211 */ /* 0x000fc800078f28ff */
[----:B------:R-:W-:-:S04]  /*7f70*/  LEA.HI.SX32 R12, R12, R7, 0x1b ;  /* 0x000000070c0c7211 */ /* 0x000fc800078fdaff */
[----:B------:R-:W-:Y:S01]  /*7f80*/  SHF.R.S32.HI R13, RZ, 0x1f, R12 ;  /* 0x0000001fff0d7819 */ /* 0x000fe2000001140c */
[----:B------:R-:W-:-:S03]  /*7f90*/  IMAD.SHL.U32 R11, R12, 0x10, RZ ;  /* 0x000000100c0b7824 */ /* 0x000fc600078e00ff */
[----:B------:R-:W-:Y:S02]  /*7fa0*/  LEA.HI R12, R13, R12, RZ, 0x3 ;  /* 0x0000000c0d0c7211 */ /* 0x000fe400078f18ff */
[----:B------:R-:W-:-:S03]  /*7fb0*/  LOP3.LUT R13, R82, 0x70, R11, 0xf8, !PT ;  /* 0x00000070520d7812 */ /* 0x000fc600078ef80b */
[----:B------:R-:W-:Y:S01]  /*7fc0*/  IMAD.SHL.U32 R12, R12, 0x800, RZ ;  /* 0x000008000c0c7824 */ /* 0x000fe200078e00ff */
[----:B------:R-:W-:-:S04]  /*7fd0*/  LOP3.LUT R13, R13, R100, RZ, 0x3c, !PT ;  /* 0x000000640d0d7212 */ /* 0x000fc800078e3cff */
[----:B------:R-:W-:-:S04]  /*7fe0*/  LOP3.LUT R12, R12, 0xffffc000, RZ, 0xc0, !PT ;  /* 0xffffc0000c0c7812 */ /* 0x000fc800078ec0ff */
[----:B-----5:R-:W-:Y:S01]  /*7ff0*/  IADD3 R13, R13, R12, R14 ;  /* 0x0000000c0d0d7210 */ /* 0x020fe20007ffe00e */
[----:B------:R-:W-:-:S03]  /*8000*/  IMAD R12, R216, 0x8000, R43 ;  /* 0x00008000d80c7824 */ /* 0x000fc600078e022b */
[----:B------:R-:W-:Y:S01]  /*8010*/  LEA R14, R216, R13, 0xf ;  /* 0x0000000dd80e7211 */ /* 0x000fe200078e78ff */
[----:B------:R-:W-:-:S04]  /*8020*/  IMAD.IADD R12, R23, 0x1, R12 ;  /* 0x00000001170c7824 */ /* 0x000fc800078e020c */
[----:B------:R-:W-:Y:S02]  /*8030*/  IMAD.IADD R44, R23, 0x1, R14 ;  /* 0x00000001172c7824 */ /* 0x000fe400078e020e */
[----:B------:R-:W0:Y:S04]  /*8040*/  LDS.128 R12, [R12+0x28400] ;  /* 0x028400000c0c7984 */ /* 0x000e280000000c00 */
[----:B------:R-:W0:Y:S01]  /*8050*/  LDS.128 R44, [R44+0x28400] ;  /* 0x028400002c2c7984 */ /* 0x000e220000000c00 */
[----:B------:R-:W-:Y:S05]  /*8060*/  @P2 BRA `(.L_x_561) ;  /* 0x0000000c00542947 */ /* 0x000fea0003800000 */
[----:B------:R-:W-:Y:S01]  /*8070*/  SHF.R.U32.HI R51, RZ, 0x8, R53 ;  /* 0x00000008ff337819 */ /* 0x000fe20000011635 */
[----:B0-----:R-:W-:Y:S01]  /*8080*/  IMAD.MOV.U32 R52, RZ, RZ, R46 ;  /* 0x000000ffff347224 */ /* 0x001fe200078e002e */
[----:B------:R-:W-:Y:S02]  /*8090*/  SHF.R.U32.HI R54, RZ, 0x8, R59 ;  /* 0x00000008ff367819 */ /* 0x000fe4000001163b */
[--C-:B--2---:R-:W-:Y:S02]  /*80a0*/  SHF.R.U32.HI R112, RZ, 0x10, R55.reuse ;  /* 0x00000010ff707819 */ /* 0x104fe40000011637 */
[----:B------:R-:W-:Y:S01]  /*80b0*/  SHF.R.U32.HI R79, RZ, 0x8, R55 ;  /* 0x00000008ff4f7819 */ /* 0x000fe20000011637 */
[----:B------:R-:W-:Y:S01]  /*80c0*/  IMAD.SHL.U32 R46, R54, 0x100, RZ ;  /* 0x00000100362e7824 */ /* 0x000fe200078e00ff */
[----:B------:R-:W-:Y:S01]  /*80d0*/  LOP3.LUT R77, R55, 0xff0000ff, RZ, 0xc0, !PT ;  /* 0xff0000ff374d7812 */ /* 0x000fe200078ec0ff */
[----:B------:R-:W-:Y:S01]  /*80e0*/  IMAD.MOV.U32 R55, RZ, RZ, R12 ;  /* 0x000000ffff377224 */ /* 0x000fe200078e000c */
[----:B------:R-:W-:Y:S01]  /*80f0*/  SHF.R.U32.HI R109, RZ, 0x10, R53 ;  /* 0x00000010ff6d7819 */ /* 0x000fe20000011635 */
[----:B------:R-:W-:Y:S01]  /*8100*/  IMAD.SHL.U32 R12, R51, 0x100, RZ ;  /* 0x00000100330c7824 */ /* 0x000fe200078e00ff */
[----:B------:R-:W-:Y:S01]  /*8110*/  SHF.R.U32.HI R56, RZ, 0x8, R57 ;  /* 0x00000008ff387819 */ /* 0x000fe20000011639 */
[----:B------:R-:W-:Y:S01]  /*8120*/  IMAD.MOV.U32 R51, RZ, RZ, R14 ;  /* 0x000000ffff337224 */ /* 0x000fe200078e000e */
[----:B------:R-:W-:-:S02]  /*8130*/  LOP3.LUT R53, R53, 0xff0000ff, RZ, 0xc0, !PT ;  /* 0xff0000ff35357812 */ /* 0x000fc400078ec0ff */
[----:B------:R-:W-:Y:S01]  /*8140*/  SHF.R.U32.HI R78, RZ, 0x10, R59 ;  /* 0x00000010ff4e7819 */ /* 0x000fe2000001163b */
[----:B------:R-:W-:Y:S01]  /*8150*/  IMAD.SHL.U32 R14, R56, 0x100, RZ ;  /* 0x00000100380e7824 */ /* 0x000fe200078e00ff */
[----:B------:R-:W-:Y:S02]  /*8160*/  LOP3.LUT R59, R59, 0xff0000ff, RZ, 0xc0, !PT ;  /* 0xff0000ff3b3b7812 */ /* 0x000fe400078ec0ff */
[----:B------:R-:W-:Y:S01]  /*8170*/  MOV R58, R44 ;  /* 0x0000002c003a7202 */ /* 0x000fe20000000f00 */
[----:B------:R-:W-:Y:S01]  /*8180*/  IMAD.U32 R44, R109, 0x10000, RZ ;  /* 0x000100006d2c7824 */ /* 0x000fe200078e00ff */
[----:B------:R-:W-:Y:S01]  /*8190*/  SHF.R.U32.HI R108, RZ, 0x10, R57 ;  /* 0x00000010ff6c7819 */ /* 0x000fe20000011639 */
[----:B------:R-:W-:Y:S01]  /*81a0*/  IMAD.U32 R78, R78, 0x10000, RZ ;  /* 0x000100004e4e7824 */ /* 0x000fe200078e00ff */
[----:B------:R-:W-:Y:S02]  /*81b0*/  LOP3.LUT R53, R53, 0xff00, R12, 0xf8, !PT ;  /* 0x0000ff0035357812 */ /* 0x000fe400078ef80c */
[----:B------:R-:W-:-:S02]  /*81c0*/  LOP3.LUT R57, R57, 0xff0000ff, RZ, 0xc0, !PT ;  /* 0xff0000ff39397812 */ /* 0x000fc400078ec0ff */
[----:B------:R-:W-:Y:S02]  /*81d0*/  SHF.L.U32 R12, R79, 0x8, RZ ;  /* 0x000000084f0c7819 */ /* 0x000fe400000006ff */
[----:B------:R-:W-:Y:S01]  /*81e0*/  LOP3.LUT R129, R59, 0xff00, R46, 0xf8, !PT ;  /* 0x0000ff003b817812 */ /* 0x000fe200078ef82e */
[----:B------:R-:W-:Y:S01]  /*81f0*/  IMAD.U32 R46, R108, 0x10000, RZ ;  /* 0x000100006c2e7824 */ /* 0x000fe200078e00ff */
[----:B------:R-:W-:Y:S02]  /*8200*/  F2FP.F16.E4M3.UNPACK_B R79, R126.H1 ;  /* 0x0000007eff4f723e */ /* 0x000fe400030006ff */
[----:B------:R-:W-:Y:S02]  /*8210*/  F2FP.F16.E4M3.UNPACK_B R59, R58.H1 ;  /* 0x0000003aff3b723e */ /* 0x000fe400030006ff */
[----:B------:R-:W-:Y:S02]  /*8220*/  F2FP.F16.E4M3.UNPACK_B R56, R55.H1 ;  /* 0x00000037ff38723e */ /* 0x000fe400030006ff */
[----:B------:R-:W-:Y:S01]  /*8230*/  LOP3.LUT R77, R77, 0xff00, R12, 0xf8, !PT ;  /* 0x0000ff004d4d7812 */ /* 0x000fe200078ef80c */
[----:B------:R-:W-:Y:S01]  /*8240*/  HADD2.F32 R54, -RZ, R59.H0_H0 ;  /* 0x2000003bff367230 */ /* 0x000fe20000004100 */
[----:B------:R-:W-:Y:S01]  /*8250*/  LOP3.LUT R109, R57, 0xff00, R14, 0xf8, !PT ;  /* 0x0000ff00396d7812 */ /* 0x000fe200078ef80e */
[----:B------:R-:W-:Y:S01]  /*8260*/  HADD2.F32 R14, -RZ, R79.H0_H0 ;  /* 0x2000004fff0e7230 */ /* 0x000fe20000004100 */
[----:B------:R-:W-:Y:S01]  /*8270*/  LOP3.LUT R44, R53, 0xff0000, R44, 0xf8, !PT ;  /* 0x00ff0000352c7812 */ /* 0x000fe200078ef82c */
[----:B------:R-:W-:Y:S01]  /*8280*/  HADD2.F32 R53, -RZ, R56.H0_H0 ;  /* 0x20000038ff357230 */ /* 0x000fe20000004100 */
[----:B------:R-:W-:-:S02]  /*8290*/  SHF.L.U32 R12, R112, 0x10, RZ ;  /* 0x00000010700c7819 */ /* 0x000fc400000006ff */
[----:B------:R-:W-:Y:S01]  /*82a0*/  F2FP.F16.E4M3.UNPACK_B R57, R124.H1 ;  /* 0x0000007cff39723e */ /* 0x000fe200030006ff */
[CC--:B------:R-:W-:Y:S01]  /*82b0*/  FMUL.FTZ R108, R54.reuse, R14.reuse ;  /* 0x0000000e366c7220 */ /* 0x0c0fe20000410000 */
[----:B------:R-:W-:Y:S01]  /*82c0*/  LOP3.LUT R12, R77, 0xff0000, R12, 0xf8, !PT ;  /* 0x00ff00004d0c7812 */ /* 0x000fe200078ef80c */
[----:B------:R-:W-:Y:S01]  /*82d0*/  FMUL.FTZ R131, R53, R14 ;  /* 0x0000000e35837220 */ /* 0x000fe20000410000 */
[----:B------:R-:W-:Y:S01]  /*82e0*/  LOP3.LUT R14, R129, 0xff0000, R78, 0xf8, !PT ;  /* 0x00ff0000810e7812 */ /* 0x000fe200078ef84e */
[--C-:B------:R-:W-:Y:S01]  /*82f0*/  HADD2.F32 R77, -RZ, R57.reuse.H0_H0 ;  /* 0x20000039ff4d7230 */ /* 0x100fe20000004100 */
[----:B------:R-:W-:Y:S01]  /*8300*/  F2FP.F16.E4M3.UNPACK_B R126, R126 ;  /* 0x0000007eff7e723e */ /* 0x000fe200020006ff */
[----:B------:R-:W-:Y:S01]  /*8310*/  HADD2.F32 R78, -RZ, R57.H1_H1 ;  /* 0x30000039ff4e7230 */ /* 0x000fe20000004100 */
[----:B------:R-:W-:Y:S01]  /*8320*/  F2FP.F16.E4M3.UNPACK_B R55, R55 ;  /* 0x00000037ff37723e */ /* 0x000fe200020006ff */
[----:B------:R-:W-:Y:S02]  /*8330*/  HADD2.F32 R57, -RZ, R56.H1_H1 ;  /* 0x30000038ff397230 */ /* 0x000fe40000004100 */
[-C--:B------:R-:W-:Y:S01]  /*8340*/  FFMA.FTZ R53, R53, R77.reuse, -R108 ;  /* 0x0000004d35357223 */ /* 0x080fe2000001086c */
[----:B------:R-:W-:Y:S01]  /*8350*/  FFMA.FTZ R54, R54, R77, R131 ;  /* 0x0000004d36367223 */ /* 0x000fe20000010083 */
[----:B------:R-:W-:Y:S01]  /*8360*/  HADD2.F32 R108, -RZ, R79.H1_H1 ;  /* 0x3000004fff6c7230 */ /* 0x000fe20000004100 */
[----:B------:R-:W-:Y:S01]  /*8370*/  F2FP.F16.E4M3.UNPACK_B R58, R58 ;  /* 0x0000003aff3a723e */ /* 0x000fe200020006ff */
[----:B------:R-:W-:Y:S01]  /*8380*/  HADD2.F32 R77, -RZ, R59.H1_H1 ;  /* 0x3000003bff4d7230 */ /* 0x000fe20000004100 */
[----:B------:R-:W-:Y:S01]  /*8390*/  F2FP.F16.E4M3.UNPACK_B R124, R124 ;  /* 0x0000007cff7c723e */ /* 0x000fe200020006ff */
[----:B------:R-:W-:Y:S01]  /*83a0*/  HADD2.F32 R79, -RZ, R126.H0_H0 ;  /* 0x2000007eff4f7230 */ /* 0x000fe20000004100 */
[----:B------:R-:W-:Y:S01]  /*83b0*/  LOP3.LUT R46, R109, 0xff0000, R46, 0xf8, !PT ;  /* 0x00ff00006d2e7812 */ /* 0x000fe200078ef82e */
[----:B------:R-:W-:-:S02]  /*83c0*/  HADD2.F32 R56, -RZ, R55.H0_H0 ;  /* 0x20000037ff387230 */ /* 0x000fc40000004100 */
[-C--:B------:R-:W-:Y:S01]  /*83d0*/  FMUL.FTZ R112, R77, R108.reuse ;  /* 0x0000006c4d707220 */ /* 0x080fe20000410000 */
[C---:B------:R-:W-:Y:S01]  /*83e0*/  FMUL.FTZ R108, R57.reuse, R108 ;  /* 0x0000006c396c7220 */ /* 0x040fe20000410000 */
[----:B------:R-:W-:Y:S02]  /*83f0*/  HADD2.F32 R59, -RZ, R58.H0_H0 ;  /* 0x2000003aff3b7230 */ /* 0x000fe40000004100 */
[-C--:B---3--:R-:W-:Y:S01]  /*8400*/  FFMA.FTZ R114, R57, R78.reuse, -R112 ;  /* 0x0000004e39727223 */ /* 0x088fe20000010870 */
[----:B------:R-:W-:Y:S01]  /*8410*/  FFMA.FTZ R131, R77, R78, R108 ;  /* 0x0000004e4d837223 */ /* 0x000fe2000001006c */
[----:B------:R-:W-:Y:S02]  /*8420*/  HADD2.F32 R57, -RZ, R124.H0_H0 ;  /* 0x2000007cff397230 */ /* 0x000fe40000004100 */
[-C--:B------:R-:W-:Y:S01]  /*8430*/  FMUL.FTZ R78, R56, R79.reuse ;  /* 0x0000004f384e7220 */ /* 0x080fe20000410000 */
[----:B------:R-:W-:Y:S02]  /*8440*/  HADD2.F32 R126, -RZ, R126.H1_H1 ;  /* 0x3000007eff7e7230 */ /* 0x000fe40000004100 */
[----:B------:R-:W-:Y:S01]  /*8450*/  FMUL.FTZ R77, R59, R79 ;  /* 0x0000004f3b4d7220 */ /* 0x000fe20000410000 */
[----:B------:R-:W-:-:S02]  /*8460*/  HADD2.F32 R58, -RZ, R58.H1_H1 ;  /* 0x3000003aff3a7230 */ /* 0x000fc40000004100 */
[-C--:B------:R-:W-:Y:S01]  /*8470*/  FFMA.FTZ R109, R59, R57.reuse, R78 ;  /* 0x000000393b6d7223 */ /* 0x080fe2000001004e */
[----:B------:R-:W-:Y:S02]  /*8480*/  HADD2.F32 R55, -RZ, R55.H1_H1 ;  /* 0x30000037ff377230 */ /* 0x000fe40000004100 */
[----:B------:R-:W-:Y:S01]  /*8490*/  FFMA.FTZ R79, R56, R57, -R77 ;  /* 0x00000039384f7223 */ /* 0x000fe2000001084d */
[----:B------:R-:W-:Y:S02]  /*84a0*/  HADD2.F32 R124, -RZ, R124.H1_H1 ;  /* 0x3000007cff7c7230 */ /* 0x000fe40000004100 */
[-C--:B------:R-:W-:Y:S01]  /*84b0*/  FMUL.FTZ R78, R58, R126.reuse ;  /* 0x0000007e3a4e7220 */ /* 0x080fe20000410000 */
[----:B------:R-:W-:Y:S01]  /*84c0*/  F2FP.F16.E4M3.UNPACK_B R56, R127.H1 ;  /* 0x0000007fff38723e */ /* 0x000fe200030006ff */
[C---:B------:R-:W-:Y:S01]  /*84d0*/  FMUL.FTZ R129, R55.reuse, R126 ;  /* 0x0000007e37817220 */ /* 0x040fe20000410000 */
[----:B------:R-:W-:Y:S01]  /*84e0*/  F2FP.F16.E4M3.UNPACK_B R57, R52.H1 ;  /* 0x00000034ff39723e */ /* 0x000fe200030006ff */
[----:B------:R-:W-:Y:S01]  /*84f0*/  FFMA.FTZ R112, R55, R124, -R78 ;  /* 0x0000007c37707223 */ /* 0x000fe2000001084e */
[----:B------:R-:W-:Y:S01]  /*8500*/  F2FP.F16.E4M3.UNPACK_B R77, R125.H1 ;  /* 0x0000007dff4d723e */ /* 0x000fe200030006ff */
[----:B------:R-:W-:Y:S01]  /*8510*/  HADD2.F32 R78, -RZ, R56.H0_H0 ;  /* 0x20000038ff4e7230 */ /* 0x000fe20000004100 */
[----:B------:R-:W-:Y:S01]  /*8520*/  F2FP.F16.E4M3.UNPACK_B R55, R51.H1 ;  /* 0x00000033ff37723e */ /* 0x000fe200030006ff */
[----:B------:R-:W-:-:S02]  /*8530*/  HADD2.F32 R59, -RZ, R57.H0_H0 ;  /* 0x20000039ff3b7230 */ /* 0x000fc40000004100 */
[----:B------:R-:W-:Y:S01]  /*8540*/  FFMA.FTZ R124, R58, R124, R129 ;  /* 0x0000007c3a7c7223 */ /* 0x000fe20000010081 */
[----:B------:R-:W-:Y:S01]  /*8550*/  HADD2.F32 R108, -RZ, R56.H1_H1 ;  /* 0x30000038ff6c7230 */ /* 0x000fe20000004100 */
[----:B------:R-:W-:Y:S01]  /*8560*/  F2FP.F16.E4M3.UNPACK_B R127, R127 ;  /* 0x0000007fff7f723e */ /* 0x000fe200020006ff */
[----:B------:R-:W-:Y:S02]  /*8570*/  HADD2.F32 R56, -RZ, R55.H0_H0 ;  /* 0x20000037ff387230 */ /* 0x000fe40000004100 */
[-C--:B------:R-:W-:Y:S01]  /*8580*/  FMUL.FTZ R129, R59, R78.reuse ;  /* 0x0000004e3b817220 */ /* 0x080fe20000410000 */
[----:B------:R-:W-:Y:S01]  /*8590*/  HADD2.F32 R58, -RZ, R77.H0_H0 ;  /* 0x2000004dff3a7230 */ /* 0x000fe20000004100 */
[----:B------:R-:W-:Y:S01]  /*85a0*/  F2FP.F16.E4M3.UNPACK_B R51, R51 ;  /* 0x00000033ff33723e */ /* 0x000fe200020006ff */
[----:B------:R-:W-:Y:S02]  /*85b0*/  HADD2.F32 R57, -RZ, R57.H1_H1 ;  /* 0x30000039ff397230 */ /* 0x000fe40000004100 */
[----:B------:R-:W-:Y:S01]  /*85c0*/  FMUL.FTZ R78, R56, R78 ;  /* 0x0000004e384e7220 */ /* 0x000fe20000410000 */
[----:B------:R-:W-:-:S02]  /*85d0*/  HADD2.F32 R55, -RZ, R55.H1_H1 ;  /* 0x30000037ff377230 */ /* 0x000fc40000004100 */
[----:B------:R-:W-:Y:S01]  /*85e0*/  FFMA.FTZ R129, R56, R58, -R129 ;  /* 0x0000003a38817223 */ /* 0x000fe20000010881 */
[----:B------:R-:W-:Y:S02]  /*85f0*/  HADD2.F32 R56, -RZ, R77.H1_H1 ;  /* 0x3000004dff387230 */ /* 0x000fe40000004100 */
[----:B------:R-:W-:Y:S01]  /*8600*/  FMUL.FTZ R128, R57, R108 ;  /* 0x0000006c39807220 */ /* 0x000fe20000410000 */
[----:B------:R-:W-:Y:S01]  /*8610*/  FFMA.FTZ R126, R59, R58, R78 ;  /* 0x0000003a3b7e7223 */ /* 0x000fe2000001004e */
[C---:B------:R-:W-:Y:S01]  /*8620*/  FMUL.FTZ R108, R55.reuse, R108 ;  /* 0x0000006c376c7220 */ /* 0x040fe20000410000 */
[----:B------:R-:W-:Y:S02]  /*8630*/  HADD2.F32 R59, -RZ, R127.H0_H0 ;  /* 0x2000007fff3b7230 */ /* 0x000fe40000004100 */
[----:B------:R-:W-:Y:S01]  /*8640*/  FFMA.FTZ R128, R55, R56, -R128 ;  /* 0x0000003837807223 */ /* 0x000fe20000010880 */
[----:B------:R-:W-:Y:S01]  /*8650*/  F2FP.F16.E4M3.UNPACK_B R55, R52 ;  /* 0x00000034ff37723e */ /* 0x000fe200020006ff */
[----:B------:R-:W-:Y:S01]  /*8660*/  FFMA.FTZ R133, R57, R56, R108 ;  /* 0x0000003839857223 */ /* 0x000fe2000001006c */
[----:B------:R-:W-:Y:S01]  /*8670*/  F2FP.F16.E4M3.UNPACK_B R125, R125 ;  /* 0x0000007dff7d723e */ /* 0x000fe200020006ff */
[----:B------:R-:W-:Y:S01]  /*8680*/  HADD2.F32 R52, -RZ, R51.H0_H0 ;  /* 0x20000033ff347230 */ /* 0x000fe20000004100 */
[----:B------:R-:W-:Y:S01]  /*8690*/  F2FP.SATFINITE.E4M3.F32.PACK_AB_MERGE_C R53, R114, R53, RZ ;  /* 0x000000357235723e */ /* 0x000fe200048070ff */
[----:B------:R-:W-:Y:S01]  /*86a0*/  HADD2.F32 R56, -RZ, R55.H0_H0 ;  /* 0x20000037ff387230 */ /* 0x000fe20000004100 */
[----:B------:R-:W-:Y:S01]  /*86b0*/  F2FP.SATFINITE.E4M3.F32.PACK_AB_MERGE_C R131, R131, R54, RZ ;  /* 0x000000368383723e */ /* 0x000fe200048070ff */
[----:B------:R-:W-:Y:S01]  /*86c0*/  HADD2.F32 R78, -RZ, R127.H1_H1 ;  /* 0x3000007fff4e7230 */ /* 0x000fe20000004100 */
[----:B------:R-:W-:Y:S01]  /*86d0*/  F2FP.SATFINITE.E4M3.F32.PACK_AB_MERGE_C R54, R112, R79, R53 ;  /* 0x0000004f7036723e */ /* 0x000fe20004807035 */
[----:B------:R-:W-:-:S02]  /*86e0*/  HADD2.F32 R55, -RZ, R55.H1_H1 ;  /* 0x30000037ff377230 */ /* 0x000fc40000004100 */
[-C--:B------:R-:W-:Y:S01]  /*86f0*/  FMUL.FTZ R77, R56, R59.reuse ;  /* 0x0000003b384d7220 */ /* 0x080fe20000410000 */
[----:B------:R-:W-:Y:S02]  /*8700*/  HADD2.F32 R51, -RZ, R51.H1_H1 ;  /* 0x30000033ff337230 */ /* 0x000fe40000004100 */
[C---:B------:R-:W-:Y:S01]  /*8710*/  FMUL.FTZ R59, R52.reuse, R59 ;  /* 0x0000003b343b7220 */ /* 0x040fe20000410000 */
[--C-:B------:R-:W-:Y:S02]  /*8720*/  HADD2.F32 R57, -RZ, R125.reuse.H0_H0 ;  /* 0x2000007dff397230 */ /* 0x100fe40000004100 */
[-C--:B------:R-:W-:Y:S01]  /*8730*/  FMUL.FTZ R108, R55, R78.reuse ;  /* 0x0000004e376c7220 */ /* 0x080fe20000410000 */
[----:B------:R-:W-:Y:S02]  /*8740*/  HADD2.F32 R58, -RZ, R125.H1_H1 ;  /* 0x3000007dff3a7230 */ /* 0x000fe40000004100 */
[C---:B------:R-:W-:Y:S01]  /*8750*/  FMUL.FTZ R78, R51.reuse, R78 ;  /* 0x0000004e334e7220 */ /* 0x040fe20000410000 */
[----:B------:R-:W-:Y:S01]  /*8760*/  F2FP.F16.E4M3.UNPACK_B R79, R46 ;  /* 0x0000002eff4f723e */ /* 0x000fe200020006ff */
[-C--:B------:R-:W-:Y:S01]  /*8770*/  FFMA.FTZ R52, R52, R57.reuse, -R77 ;  /* 0x0000003934347223 */ /* 0x080fe2000001084d */
[----:B------:R-:W-:Y:S01]  /*8780*/  FFMA.FTZ R59, R56, R57, R59 ;  /* 0x00000039383b7223 */ /* 0x000fe2000001003b */
[----:B------:R-:W-:Y:S01]  /*8790*/  F2FP.F16.E4M3.UNPACK_B R57, R45 ;  /* 0x0000002dff39723e */ /* 0x000fe200020006ff */
[-C--:B------:R-:W-:Y:S01]  /*87a0*/  FFMA.FTZ R51, R51, R58.reuse, -R108 ;  /* 0x0000003a33337223 */ /* 0x080fe2000001086c */
[----:B------:R-:W-:Y:S01]  /*87b0*/  F2FP.F16.E4M3.UNPACK_B R56, R13 ;  /* 0x0000000dff38723e */ /* 0x000fe200020006ff */
[----:B------:R-:W-:Y:S01]  /*87c0*/  FFMA.FTZ R78, R55, R58, R78 ;  /* 0x0000003a374e7223 */ /* 0x000fe2000001004e */
[----:B------:R-:W-:Y:S01]  /*87d0*/  F2FP.SATFINITE.E4M3.F32.PACK_AB_MERGE_C R128, R128, R129, RZ ;  /* 0x000000818080723e */ /* 0x000fe200048070ff */
[----:B------:R-:W-:Y:S01]  /*87e0*/  HADD2.F32 R58, -RZ, R57.H0_H0 ;  /* 0x20000039ff3a7230 */ /* 0x000fe20000004100 */
[----:B------:R-:W-:Y:S01]  /*87f0*/  F2FP.SATFINITE.E4M3.F32.PACK_AB_MERGE_C R126, R133, R126, RZ ;  /* 0x0000007e857e723e */ /* 0x000fe200048070ff */
[----:B------:R-:W-:Y:S01]  /*8800*/  HADD2.F32 R108, -RZ, R79.H0_H0 ;  /* 0x2000004fff6c7230 */ /* 0x000fe20000004100 */
[----:B------:R-:W-:Y:S01]  /*8810*/  F2FP.F16.E4M3.UNPACK_B R77, R44 ;  /* 0x0000002cff4d723e */ /* 0x000fe200020006ff */
[----:B------:R-:W-:Y:S01]  /*8820*/  HADD2.F32 R55, -RZ, R56.H0_H0 ;  /* 0x20000038ff377230 */ /* 0x000fe20000004100 */
[----:B------:R-:W-:-:S02]  /*8830*/  F2FP.SATFINITE.E4M3.F32.PACK_AB_MERGE_C R52, R51, R52, R128 ;  /* 0x000000343334723e */ /* 0x000fc40004807080 */
[----:B------:R-:W-:Y:S01]  /*8840*/  F2FP.SATFINITE.E4M3.F32.PACK_AB_MERGE_C R51, R78, R59, R126 ;  /* 0x0000003b4e33723e */ /* 0x000fe2000480707e */
[----:B------:R-:W-:Y:S01]  /*8850*/  HADD2.F32 R78, -RZ, R77.H0_H0 ;  /* 0x2000004dff4e7230 */ /* 0x000fe20000004100 */
[----:B------:R-:W-:Y:S01]  /*8860*/  F2FP.SATFINITE.E4M3.F32.PACK_AB_MERGE_C R53, R124, R109, R131 ;  /* 0x0000006d7c35723e */ /* 0x000fe20004807083 */
[-C--:B------:R-:W-:Y:S01]  /*8870*/  FMUL.FTZ R112, R58, R108.reuse ;  /* 0x0000006c3a707220 */ /* 0x080fe20000410000 */
[C---:B------:R-:W-:Y:S01]  /*8880*/  FMUL.FTZ R109, R55.reuse, R108 ;  /* 0x0000006c376d7220 */ /* 0x040fe20000410000 */
[----:B------:R-:W-:Y:S01]  /*8890*/  HADD2.F32 R59, -RZ, R57.H1_H1 ;  /* 0x30000039ff3b7230 */ /* 0x000fe20000004100 */
[----:B------:R-:W-:Y:S01]  /*88a0*/  F2FP.F16.E4M3.UNPACK_B R13, R13.H1 ;  /* 0x0000000dff0d723e */ /* 0x000fe200030006ff */
[----:B------:R-:W-:Y:S02]  /*88b0*/  HADD2.F32 R108, -RZ, R79.H1_H1 ;  /* 0x3000004fff6c7230 */ /* 0x000fe40000004100 */
[----:B------:R-:W-:Y:S01]  /*88c0*/  FFMA.FTZ R55, R55, R78, -R112 ;  /* 0x0000004e37377223 */ /* 0x000fe20000010870 */
[----:B------:R-:W-:-:S02]  /*88d0*/  HADD2.F32 R57, -RZ, R56.H1_H1 ;  /* 0x30000038ff397230 */ /* 0x000fc40000004100 */
[----:B------:R-:W-:Y:S01]  /*88e0*/  FFMA.FTZ R56, R58, R78, R109 ;  /* 0x0000004e3a387223 */ /* 0x000fe2000001006d */
[----:B------:R-:W-:Y:S02]  /*88f0*/  HADD2.F32 R78, -RZ, R77.H1_H1 ;  /* 0x3000004dff4e7230 */ /* 0x000fe40000004100 */
[-C--:B------:R-:W-:Y:S01]  /*8900*/  FMUL.FTZ R112, R59, R108.reuse ;  /* 0x0000006c3b707220 */ /* 0x080fe20000410000 */
[----:B------:R-:W-:Y:S01]  /*8910*/  F2FP.F16.E4M3.UNPACK_B R58, R45.H1 ;  /* 0x0000002dff3a723e */ /* 0x000fe200030006ff */
[C---:B------:R-:W-:Y:S01]  /*8920*/  FMUL.FTZ R108, R57.reuse, R108 ;  /* 0x0000006c396c7220 */ /* 0x040fe20000410000 */
[----:B------:R-:W-:Y:S01]  /*8930*/  F2FP.F16.E4M3.UNPACK_B R44, R44.H1 ;  /* 0x0000002cff2c723e */ /* 0x000fe200030006ff */
[----:B------:R-:W-:Y:S01]  /*8940*/  FFMA.FTZ R112, R57, R78, -R112 ;  /* 0x0000004e39707223 */ /* 0x000fe20000010870 */
[----:B------:R-:W-:Y:S01]  /*8950*/  F2FP.F16.E4M3.UNPACK_B R57, R46.H1 ;  /* 0x0000002eff39723e */ /* 0x000fe200030006ff */
[----:B------:R-:W-:Y:S01]  /*8960*/  FFMA.FTZ R125, R59, R78, R108 ;  /* 0x0000004e3b7d7223 */ /* 0x000fe2000001006c */
[----:B------:R-:W-:Y:S01]  /*8970*/  HADD2.F32 R46, -RZ, R58.H0_H0 ;  /* 0x2000003aff2e7230 */ /* 0x000fe20000004100 */
[----:B------:R-:W-:Y:S01]  /*8980*/  F2FP.F16.E4M3.UNPACK_B R79, R14.H1 ;  /* 0x0000000eff4f723e */ /* 0x000fe200030006ff */
[----:B------:R-:W-:-:S02]  /*8990*/  HADD2.F32 R45, -RZ, R13.H0_H0 ;  /* 0x2000000dff2d7230 */ /* 0x000fc40000004100 */
[--C-:B------:R-:W-:Y:S02]  /*89a0*/  HADD2.F32 R59, -RZ, R57.reuse.H0_H0 ;  /* 0x20000039ff3b7230 */ /* 0x100fe40000004100 */
[----:B------:R-:W-:Y:S02]  /*89b0*/  HADD2.F32 R58, -RZ, R58.H1_H1 ;  /* 0x3000003aff3a7230 */ /* 0x000fe40000004100 */
[----:B------:R-:W-:Y:S02]  /*89c0*/  HADD2.F32 R77, -RZ, R57.H1_H1 ;  /* 0x30000039ff4d7230 */ /* 0x000fe40000004100 */
[-C--:B------:R-:W-:Y:S01]  /*89d0*/  FMUL.FTZ R78, R46, R59.reuse ;  /* 0x0000003b2e4e7220 */ /* 0x080fe20000410000 */
[----:B------:R-:W-:Y:S02]  /*89e0*/  HADD2.F32 R57, -RZ, R44.H0_H0 ;  /* 0x2000002cff397230 */ /* 0x000fe40000004100 */
[----:B------:R-:W-:Y:S01]  /*89f0*/  FMUL.FTZ R59, R45, R59 ;  /* 0x0000003b2d3b7220 */ /* 0x000fe20000410000 */
[----:B------:R-:W-:-:S02]  /*8a00*/  HADD2.F32 R13, -RZ, R13.H1_H1 ;  /* 0x3000000dff0d7230 */ /* 0x000fc40000004100 */
[----:B------:R-:W-:Y:S01]  /*8a10*/  FMUL.FTZ R108, R58, R77 ;  /* 0x0000004d3a6c7220 */ /* 0x000fe20000410000 */
[----:B------:R-:W-:Y:S02]  /*8a20*/  HADD2.F32 R44, -RZ, R44.H1_H1 ;  /* 0x3000002cff2c7230 */ /* 0x000fe40000004100 */
[----:B------:R-:W-:Y:S01]  /*8a30*/  FFMA.FTZ R124, R46, R57, R59 ;  /* 0x000000392e7c7223 */ /* 0x000fe2000001003b */
[----:B------:R-:W-:Y:S01]  /*8a40*/  F2FP.F16.E4M3.UNPACK_B R46, R47 ;  /* 0x0000002fff2e723e */ /* 0x000fe200020006ff */
[C---:B------:R-:W-:Y:S01]  /*8a50*/  FMUL.FTZ R77, R13.reuse, R77 ;  /* 0x0000004d0d4d7220 */ /* 0x040fe20000410000 */
[----:B------:R-:W-:Y:S01]  /*8a60*/  F2FP.F16.E4M3.UNPACK_B R47, R47.H1 ;  /* 0x0000002fff2f723e */ /* 0x000fe200030006ff */
[-C--:B------:R-:W-:Y:S01]  /*8a70*/  FFMA.FTZ R127, R13, R44.reuse, -R108 ;  /* 0x0000002c0d7f7223 */ /* 0x080fe2000001086c */
[----:B------:R-:W-:Y:S01]  /*8a80*/  F2FP.F16.E4M3.UNPACK_B R13, R15 ;  /* 0x0000000fff0d723e */ /* 0x000fe200020006ff */
[----:B------:R-:W-:Y:S01]  /*8a90*/  FFMA.FTZ R114, R45, R57, -R78 ;  /* 0x000000392d727223 */ /* 0x000fe2000001084e */
[----:B------:R-:W-:Y:S01]  /*8aa0*/  F2FP.F16.E4M3.UNPACK_B R15, R15.H1 ;  /* 0x0000000fff0f723e */ /* 0x000fe200030006ff */
[----:B------:R-:W-:Y:S01]  /*8ab0*/  FFMA.FTZ R129, R58, R44, R77 ;  /* 0x0000002c3a817223 */ /* 0x000fe2000001004d */
[----:B------:R-:W-:Y:S01]  /*8ac0*/  F2FP.F16.E4M3.UNPACK_B R78, R14 ;  /* 0x0000000eff4e723e */ /* 0x000fe200020006ff */
[----:B------:R-:W-:Y:S01]  /*8ad0*/  HADD2.F32 R109, -RZ, R79.H0_H0 ;  /* 0x2000004fff6d7230 */ /* 0x000fe20000004100 */
[-C--:B------:R-:W-:Y:S01]  /*8ae0*/  F2FP.F16.E4M3.UNPACK_B R14, R12.reuse ;  /* 0x0000000cff0e723e */ /* 0x080fe200020006ff */
[----:B------:R-:W-:Y:S01]  /*8af0*/  HADD2.F32 R45, -RZ, R15.H0_H0 ;  /* 0x2000000fff2d7230 */ /* 0x000fe20000004100 */
[----:B------:R-:W-:Y:S01]  /*8b00*/  F2FP.F16.E4M3.UNPACK_B R58, R12.H1 ;  /* 0x0000000cff3a723e */ /* 0x000fe200030006ff */
[----:B------:R-:W-:Y:S01]  /*8b10*/  HADD2.F32 R12, -RZ, R47.H0_H0 ;  /* 0x2000002fff0c7230 */ /* 0x000fe20000004100 */
[----:B------:R-:W-:Y:S01]  /*8b20*/  F2FP.SATFINITE.E4M3.F32.PACK_AB_MERGE_C R124, R129, R124, RZ ;  /* 0x0000007c817c723e */ /* 0x000fe200048070ff */
[----:B------:R-:W-:Y:S01]  /*8b30*/  HADD2.F32 R57, -RZ, R46.H0_H0 ;  /* 0x2000002eff397230 */ /* 0x000fe20000004100 */
[----:B------:R-:W-:Y:S01]  /*8b40*/  F2FP.SATFINITE.E4M3.F32.PACK_AB_MERGE_C R114, R127, R114, RZ ;  /* 0x000000727f72723e */ /* 0x000fe200048070ff */
[----:B------:R-:W-:-:S02]  /*8b50*/  HADD2.F32 R77, -RZ, R58.H0_H0 ;  /* 0x2000003aff4d7230 */ /* 0x000fc40000004100 */
[CC--:B------:R-:W-:Y:S01]  /*8b60*/  FMUL.FTZ R126, R12.reuse, R109.reuse ;  /* 0x0000006d0c7e7220 */ /* 0x0c0fe20000410000 */
[----:B------:R-:W-:Y:S02]  /*8b70*/  HADD2.F32 R108, -RZ, R78.H0_H0 ;  /* 0x2000004eff6c7230 */ /* 0x000fe40000004100 */
[C---:B------:R-:W-:Y:S01]  /*8b80*/  FMUL.FTZ R109, R45.reuse, R109 ;  /* 0x0000006d2d6d7220 */ /* 0x040fe20000410000 */
[----:B------:R-:W-:Y:S02]  /*8b90*/  HADD2.F32 R44, -RZ, R13.H0_H0 ;  /* 0x2000000dff2c7230 */ /* 0x000fe40000004100 */
[-C--:B------:R-:W-:Y:S01]  /*8ba0*/  FFMA.FTZ R126, R45, R77.reuse, -R126 ;  /* 0x0000004d2d7e7223 */ /* 0x080fe2000001087e */
[----:B------:R-:W-:Y:S02]  /*8bb0*/  HADD2.F32 R59, -RZ, R14.H0_H0 ;  /* 0x2000000eff3b7230 */ /* 0x000fe40000004100 */
[----:B------:R-:W-:Y:S01]  /*8bc0*/  FFMA.FTZ R109, R12, R77, R109 ;  /* 0x0000004d0c6d7223 */ /* 0x000fe2000001006d */
[----:B------:R-:W-:Y:S01]  /*8bd0*/  FMUL.FTZ R131, R57, R108 ;  /* 0x0000006c39837220 */ /* 0x000fe20000410000 */
[----:B------:R-:W-:-:S02]  /*8be0*/  HADD2.F32 R47, -RZ, R47.H1_H1 ;  /* 0x3000002fff2f7230 */ /* 0x000fc40000004100 */
[C---:B------:R-:W-:Y:S01]  /*8bf0*/  FMUL.FTZ R108, R44.reuse, R108 ;  /* 0x0000006c2c6c7220 */ /* 0x040fe20000410000 */
[----:B------:R-:W-:Y:S02]  /*8c00*/  HADD2.F32 R12, -RZ, R79.H1_H1 ;  /* 0x3000004fff0c7230 */ /* 0x000fe40000004100 */
[-C--:B------:R-:W-:Y:S01]  /*8c10*/  FFMA.FTZ R131, R44, R59.reuse, -R131 ;  /* 0x0000003b2c837223 */ /* 0x080fe20000010883 */
[----:B------:R-:W-:Y:S02]  /*8c20*/  HADD2.F32 R15, -RZ, R15.H1_H1 ;  /* 0x3000000fff0f7230 */ /* 0x000fe40000004100 */
[----:B------:R-:W-:Y:S01]  /*8c30*/  FFMA.FTZ R108, R57, R59, R108 ;  /* 0x0000003b396c7223 */ /* 0x000fe2000001006c */
[----:B------:R-:W-:Y:S02]  /*8c40*/  HADD2.F32 R13, -RZ, R13.H1_H1 ;  /* 0x3000000dff0d7230 */ /* 0x000fe40000004100 */
[----:B------:R-:W-:Y:S01]  /*8c50*/  FMUL.FTZ R44, R47, R12 ;  /* 0x0000000c2f2c7220 */ /* 0x000fe20000410000 */
[----:B------:R-:W-:-:S02]  /*8c60*/  HADD2.F32 R46, -RZ, R46.H1_H1 ;  /* 0x3000002eff2e7230 */ /* 0x000fc40000004100 */
[----:B------:R-:W-:Y:S01]  /*8c70*/  FMUL.FTZ R128, R15, R12 ;  /* 0x0000000c0f807220 */ /* 0x000fe20000410000 */
[----:B------:R-:W-:Y:S01]  /*8c80*/  HADD2.F32 R78, -RZ, R78.H1_H1 ;  /* 0x3000004eff4e7230 */ /* 0x000fe20000004100 */
[----:B------:R-:W-:Y:S01]  /*8c90*/  F2FP.SATFINITE.E4M3.F32.PACK_AB_MERGE_C R56, R125, R56, R124 ;  /* 0x000000387d38723e */ /* 0x000fe2000480707c */
[----:B------:R-:W-:Y:S02]  /*8ca0*/  HADD2.F32 R58, -RZ, R58.H1_H1 ;  /* 0x3000003aff3a7230 */ /* 0x000fe40000004100 */
[----:B------:R-:W-:Y:S02]  /*8cb0*/  HADD2.F32 R14, -RZ, R14.H1_H1 ;  /* 0x3000000eff0e7230 */ /* 0x000fe40000004100 */
[CC--:B------:R-:W-:Y:S01]  /*8cc0*/  FMUL.FTZ R12, R46.reuse, R78.reuse ;  /* 0x0000004e2e0c7220 */ /* 0x0c0fe20000410000 */
[----:B------:R-:W-:Y:S01]  /*8cd0*/  FMUL.FTZ R45, R13, R78 ;  /* 0x0000004e0d2d7220 */ /* 0x000fe20000410000 */
[-C--:B------:R-:W-:Y:S01]  /*8ce0*/  FFMA.FTZ R15, R15, R58.reuse, -R44 ;  /* 0x0000003a0f0f7223 */ /* 0x080fe2000001082c */
[----:B------:R-:W-:Y:S01]  /*8cf0*/  FFMA.FTZ R128, R47, R58, R128 ;  /* 0x0000003a2f807223 */ /* 0x000fe20000010080 */
[-C--:B------:R-:W-:Y:S01]  /*8d00*/  FFMA.FTZ R12, R13, R14.reuse, -R12 ;  /* 0x0000000e0d0c7223 */ /* 0x080fe2000001080c */
[----:B------:R-:W-:Y:S01]  /*8d10*/  FFMA.FTZ R45, R46, R14, R45 ;  /* 0x0000000e2e2d7223 */ /* 0x000fe2000001002d */
[----:B------:R-:W-:Y:S01]  /*8d20*/  F2FP.SATFINITE.E4M3.F32.PACK_AB_MERGE_C R13, R112, R55, R114 ;  /* 0x00000037700d723e */ /* 0x000fe20004807072 */
[----:B------:R-:W-:Y:S01]  /*8d30*/  IMAD.MOV.U32 R14, RZ, RZ, R52 ;  /* 0x000000ffff0e7224 */ /* 0x000fe200078e0034 */
[----:B------:R-:W-:Y:S01]  /*8d40*/  F2FP.SATFINITE.E4M3.F32.PACK_AB_MERGE_C R15, R15, R126, RZ ;  /* 0x0000007e0f0f723e */ /* 0x000fe200048070ff */
[----:B------:R-:W-:Y:S01]  /*8d50*/  IMAD.MOV.U32 R46, RZ, RZ, R51 ;  /* 0x000000ffff2e7224 */ /* 0x000fe200078e0033 */
[----:B------:R-:W-:-:S02]  /*8d60*/  F2FP.SATFINITE.E4M3.F32.PACK_AB_MERGE_C R109, R128, R109, RZ ;  /* 0x0000006d806d723e */ /* 0x000fc400048070ff */
[----:B------:R-:W-:Y:S01]  /*8d70*/  F2FP.SATFINITE.E4M3.F32.PACK_AB_MERGE_C R15, R12, R131, R15 ;  /* 0x000000830c0f723e */ /* 0x000fe2000480700f */
[----:B------:R-:W-:Y:S01]  /*8d80*/  IMAD.MOV.U32 R12, RZ, RZ, R54 ;  /* 0x000000ffff0c7224 */ /* 0x000fe200078e0036 */
[----:B------:R-:W-:Y:S01]  /*8d90*/  F2FP.SATFINITE.E4M3.F32.PACK_AB_MERGE_C R47, R45, R108, R109 ;  /* 0x0000006c2d2f723e */ /* 0x000fe2000480706d */
[----:B------:R-:W-:Y:S01]  /*8da0*/  IMAD.MOV.U32 R45, RZ, RZ, R56 ;  /* 0x000000ffff2d7224 */ /* 0x000fe200078e0038 */
[----:B------:R-:W-:-:S07]  /*8db0*/  MOV R44, R53 ;  /* 0x00000035002c7202 */ /* 0x000fce0000000f00 */
.L_x_561:
[----:B------:R-:W-:Y:S05]  /*8dc0*/  BSYNC B2 ;  /* 0x0000000000027941 */ /* 0x000fea0003800000 */
.L_x_560:
[----:B------:R-:W-:Y:S01]  /*8dd0*/  ISETP.GE.AND P3, PT, R11, R118, PT ;  /* 0x000000760b00720c */ /* 0x000fe20003f66270 */
[----:B0-----:R0:W-:-:S12]  /*8de0*/  ST.E.128 desc[UR36][R48.64], R12 ;  /* 0x0000000c30007985 */ /* 0x0011d8000c101d24 */
[----:B------:R-:W-:-:S04]  /*8df0*/  @!P3 IADD3 R50, P4, R11, R50, RZ ;  /* 0x000000320b32b210 */ /* 0x000fc80007f9e0ff */
[----:B------:R-:W-:-:S05]  /*8e00*/  @!P3 LEA.HI.X.SX32 R51, R11, R76, 0x1, P4 ;  /* 0x0000004c0b33b211 */ /* 0x000fca00020f0eff */
[----:B------:R0:W-:Y:S04]  /*8e10*/  @!P3 ST.E.128 desc[UR36][R50.64], R44 ;  /* 0x0000002c3200b985 */ /* 0x0001e8000c101d24 */
.L_x_559:
[----:B------:R-:W-:Y:S05]  /*8e20*/  BSYNC B1 ;  /* 0x0000000000017941 */ /* 0x000fea0003800000 */
.L_x_558:
[----:B------:R-:W-:-:S03]  /*8e30*/  UMOV UR4, 0xffffffff ;  /* 0xffffffff00047882 */ /* 0x000fc60000000000 */
[----:B------:R-:W-:Y:S05]  /*8e40*/  BRA.DIV UR4, `(.L_x_562) ;  /* 0x000001ce04e47947 */ /* 0x000fea000b800000 */
[----:B0-----:R0:W0:Y:S04]  /*8e50*/  SHFL.IDX PT, R50, R111, 0x2, 0x181f ;  /* 0x00581f006f327f89 */ /* 0x00102800000e0000 */
[----:B------:R0:W0:Y:S02]  /*8e60*/  SHFL.IDX PT, R52, R110, 0x2, 0x181f ;  /* 0x00581f006e347f89 */ /* 0x00002400000e0000 */
.L_x_855:
[----:B------:R-:W-:Y:S01]  /*8e70*/  IADD3 R11, R219, 0x40, RZ ;  /* 0x00000040db0b7810 */ /* 0x000fe20007ffe0ff */
[----:B------:R-:W-:Y:S03]  /*8e80*/  BSSY B1, `(.L_x_563) ;  /* 0x00000f4000017945 */ /* 0x000fe60003800000 */
[----:B------:R-:W-:-:S13]  /*8e90*/  ISETP.GE.OR P3, PT, R11, R106, P1 ;  /* 0x0000006a0b00720c */ /* 0x000fda0000f66670 */
[----:B------:R-:W-:Y:S05]  /*8ea0*/  @P3 BRA `(.L_x_564) ;  /* 0x0000000c00c43947 */ /* 0x000fea0003800000 */
[----:B------:R-:W5:Y:S01]  /*8eb0*/  LDL R14, [R1+0x1c] ;  /* 0x00001c00010e7983 */ /* 0x000f620000100800 */
[----:B------:R-:W-:Y:S01]  /*8ec0*/  SEL R11, R85, R120, !P0 ;  /* 0x00000078550b7207 */ /* 0x000fe20004000000 */
[----:B------:R-:W-:Y:S01]  /*8ed0*/  BSSY B2, `(.L_x_565) ;  /* 0x00000e9000027945 */ /* 0x000fe20003800000 */
[----:B0-----:R-:W-:Y:S02]  /*8ee0*/  IADD3 R48, P3, R9, R52, RZ ;  /* 0x0000003409307210 */ /* 0x001fe40007f7e0ff */
[----:B------:R-:W-:-:S03]  /*8ef0*/  SHF.R.S32.HI R12, RZ, 0x1f, R11 ;  /* 0x0000001fff0c7819 */ /* 0x000fc6000001140b */
[----:B------:R-:W-:Y:S01]  /*8f00*/  IMAD.X R49, R50, 0x1, R5, P3 ;  /* 0x0000000132317824 */ /* 0x000fe200018e0605 */
        /* <DEDUP_REMOVED lines=9> */
[----:B-----5:R-:W-:Y:S02]  /*8fa0*/  IADD3 R13, R12, R13, R14 ;  /* 0x0000000d0c0d7210 */ /* 0x020fe40007ffe00e */
[----:B------:R-:W-:-:S03]  /*8fb0*/  LEA R12, R216, R42, 0xf ;  /* 0x0000002ad80c7211 */ /* 0x000fc600078e78ff */
[----:B------:R-:W-:Y:S02]  /*8fc0*/  IMAD R14, R216, 0x8000, R13 ;  /* 0x00008000d80e7824 */ /* 0x000fe400078e020d */
[C---:B------:R-:W-:Y:S02]  /*8fd0*/  IMAD.IADD R12, R23.reuse, 0x1, R12 ;  /* 0x00000001170c7824 */ /* 0x040fe400078e020c */
[----:B------:R-:W-:-:S04]  /*8fe0*/  IMAD.IADD R44, R23, 0x1, R14 ;  /* 0x00000001172c7824 */ /* 0x000fc800078e020e */
[----:B------:R-:W0:Y:S04]  /*8ff0*/  LDS.128 R12, [R12+0x28400] ;  /* 0x028400000c0c7984 */ /* 0x000e280000000c00 */
[----:B------:R-:W0:Y:S01]  /*9000*/  LDS.128 R44, [R44+0x28400] ;  /* 0x028400002c2c7984 */ /* 0x000e220000000c00 */
[----:B------:R-:W-:Y:S05]  /*9010*/  @P2 BRA `(.L_x_566) ;  /* 0x0000000c00502947 */ /* 0x000fea0003800000 */
[----:B------:R-:W-:Y:S01]  /*9020*/  SHF.R.U32.HI R51, RZ, 0x8, R61 ;  /* 0x00000008ff337819 */ /* 0x000fe2000001163d */
[----:B0-----:R-:W-:Y:S01]  /*9030*/  IMAD.MOV.U32 R57, RZ, RZ, R44 ;  /* 0x000000ffff397224 */ /* 0x001fe200078e002c */
[----:B------:R-:W-:Y:S02]  /*9040*/  SHF.R.U32.HI R59, RZ, 0x8, R63 ;  /* 0x00000008ff3b7819 */ /* 0x000fe4000001163f */
[----:B------:R-:W-:Y:S01]  /*9050*/  MOV R54, R12 ;  /* 0x0000000c00367202 */ /* 0x000fe20000000f00 */
[----:B------:R-:W-:Y:S01]  /*9060*/  IMAD.SHL.U32 R12, R51, 0x100, RZ ;  /* 0x00000100330c7824 */ /* 0x000fe200078e00ff */
[----:B------:R-:W-:Y:S01]  /*9070*/  LOP3.LUT R55, R61, 0xff0000ff, RZ, 0xc0, !PT ;  /* 0xff0000ff3d377812 */ /* 0x000fe200078ec0ff */
[----:B------:R-:W-:Y:S01]  /*9080*/  IMAD.SHL.U32 R59, R59, 0x100, RZ ;  /* 0x000001003b3b7824 */ /* 0x000fe200078e00ff */
[----:B------:R-:W-:Y:S01]  /*9090*/  SHF.R.U32.HI R64, RZ, 0x10, R61 ;  /* 0x00000010ff407819 */ /* 0x000fe2000001163d */
[----:B------:R-:W-:Y:S01]  /*90a0*/  IMAD.MOV.U32 R51, RZ, RZ, R14 ;  /* 0x000000ffff337224 */ /* 0x000fe200078e000e */
[----:B------:R-:W-:-:S02]  /*90b0*/  SHF.R.U32.HI R61, RZ, 0x8, R65 ;  /* 0x00000008ff3d7819 */ /* 0x000fc40000011641 */
[----:B------:R-:W-:Y:S02]  /*90c0*/  LOP3.LUT R56, R63, 0xff0000ff, RZ, 0xc0, !PT ;  /* 0xff0000ff3f387812 */ /* 0x000fe400078ec0ff */
[----:B------:R-:W-:Y:S01]  /*90d0*/  SHF.R.U32.HI R62, RZ, 0x10, R63 ;  /* 0x00000010ff3e7819 */ /* 0x000fe2000001163f */
[----:B------:R-:W-:Y:S01]  /*90e0*/  IMAD.SHL.U32 R61, R61, 0x100, RZ ;  /* 0x000001003d3d7824 */ /* 0x000fe200078e00ff */
[----:B------:R-:W-:Y:S02]  /*90f0*/  SHF.R.U32.HI R63, RZ, 0x8, R67 ;  /* 0x00000008ff3f7819 */ /* 0x000fe40000011643 */
[----:B------:R-:W-:Y:S02]  /*9100*/  LOP3.LUT R12, R55, 0xff00, R12, 0xf8, !PT ;  /* 0x0000ff00370c7812 */ /* 0x000fe400078ef80c */
[----:B------:R-:W-:Y:S01]  /*9110*/  SHF.L.U32 R55, R64, 0x10, RZ ;  /* 0x0000001040377819 */ /* 0x000fe200000006ff */
[----:B------:R-:W-:Y:S01]  /*9120*/  IMAD.SHL.U32 R63, R63, 0x100, RZ ;  /* 0x000001003f3f7824 */ /* 0x000fe200078e00ff */
[----:B------:R-:W-:-:S02]  /*9130*/  LOP3.LUT R58, R65, 0xff0000ff, RZ, 0xc0, !PT ;  /* 0xff0000ff413a7812 */ /* 0x000fc400078ec0ff */
[----:B------:R-:W-:Y:S01]  /*9140*/  LOP3.LUT R56, R56, 0xff00, R59, 0xf8, !PT ;  /* 0x0000ff0038387812 */ /* 0x000fe200078ef83b */
[----:B------:R-:W-:Y:S01]  /*9150*/  IMAD.U32 R59, R62, 0x10000, RZ ;  /* 0x000100003e3b7824 */ /* 0x000fe200078e00ff */
[----:B------:R-:W-:Y:S02]  /*9160*/  LOP3.LUT R60, R67, 0xff0000ff, RZ, 0xc0, !PT ;  /* 0xff0000ff433c7812 */ /* 0x000fe400078ec0ff */
[----:B------:R-:W-:Y:S02]  /*9170*/  MOV R53, R46 ;  /* 0x0000002e00357202 */ /* 0x000fe40000000f00 */
[----:B------:R-:W-:Y:S02]  /*9180*/  LOP3.LUT R44, R12, 0xff0000, R55, 0xf8, !PT ;  /* 0x00ff00000c2c7812 */ /* 0x000fe400078ef837 */
[----:B------:R-:W-:Y:S02]  /*9190*/  LOP3.LUT R46, R58, 0xff00, R61, 0xf8, !PT ;  /* 0x0000ff003a2e7812 */ /* 0x000fe400078ef83d */
[----:B------:R-:W-:-:S02]  /*91a0*/  F2FP.F16.E4M3.UNPACK_B R62, R122.H1 ;  /* 0x0000007aff3e723e */ /* 0x000fc400030006ff */
[----:B------:R-:W-:Y:S02]  /*91b0*/  F2FP.F16.E4M3.UNPACK_B R55, R54.H1 ;  /* 0x00000036ff37723e */ /* 0x000fe400030006ff */
[----:B------:R-:W-:Y:S01]  /*91c0*/  F2FP.F16.E4M3.UNPACK_B R58, R57.H1 ;  /* 0x00000039ff3a723e */ /* 0x000fe200030006ff */
[--C-:B------:R-:W-:Y:S01]  /*91d0*/  HADD2.F32 R14, -RZ, R62.reuse.H0_H0 ;  /* 0x2000003eff0e7230 */ /* 0x100fe20000004100 */
[----:B------:R-:W-:Y:S01]  /*91e0*/  LOP3.LUT R64, R60, 0xff00, R63, 0xf8, !PT ;  /* 0x0000ff003c407812 */ /* 0x000fe200078ef83f */
[----:B------:R-:W-:Y:S01]  /*91f0*/  HADD2.F32 R62, -RZ, R62.H1_H1 ;  /* 0x3000003eff3e7230 */ /* 0x000fe20000004100 */
[----:B------:R-:W-:Y:S02]  /*9200*/  SHF.R.U32.HI R66, RZ, 0x10, R65 ;  /* 0x00000010ff427819 */ /* 0x000fe40000011641 */
[----:B------:R-:W-:Y:S01]  /*9210*/  LOP3.LUT R12, R56, 0xff0000, R59, 0xf8, !PT ;  /* 0x00ff0000380c7812 */ /* 0x000fe200078ef83b */
[----:B------:R-:W-:Y:S01]  /*9220*/  HADD2.F32 R56, -RZ, R55.H0_H0 ;  /* 0x20000037ff387230 */ /* 0x000fe20000004100 */
[----:B------:R-:W-:Y:S01]  /*9230*/  F2FP.F16.E4M3.UNPACK_B R60, R119.H1 ;  /* 0x00000077ff3c723e */ /* 0x000fe200030006ff */
[----:B------:R-:W-:Y:S01]  /*9240*/  HADD2.F32 R59, -RZ, R58.H0_H0 ;  /* 0x2000003aff3b7230 */ /* 0x000fe20000004100 */
[----:B------:R-:W-:Y:S01]  /*9250*/  SHF.R.U32.HI R65, RZ, 0x10, R67 ;  /* 0x00000010ff417819 */ /* 0x000fe20000011643 */
[----:B------:R-:W-:-:S02]  /*9260*/  IMAD.U32 R63, R66, 0x10000, RZ ;  /* 0x00010000423f7824 */ /* 0x000fc400078e00ff */
[CC--:B------:R-:W-:Y:S01]  /*9270*/  FMUL.FTZ R66, R56.reuse, R14.reuse ;  /* 0x0000000e38427220 */ /* 0x0c0fe20000410000 */
[----:B------:R-:W-:Y:S02]  /*9280*/  HADD2.F32 R61, -RZ, R60.H0_H0 ;  /* 0x2000003cff3d7230 */ /* 0x000fe40000004100 */
[----:B------:R-:W-:Y:S01]  /*9290*/  FMUL.FTZ R67, R59, R14 ;  /* 0x0000000e3b437220 */ /* 0x000fe20000410000 */
[----:B------:R-:W-:Y:S01]  /*92a0*/  F2FP.F16.E4M3.UNPACK_B R122, R122 ;  /* 0x0000007aff7a723e */ /* 0x000fe200020006ff */
[----:B------:R-:W-:Y:S01]  /*92b0*/  IMAD.U32 R65, R65, 0x10000, RZ ;  /* 0x0001000041417824 */ /* 0x000fe200078e00ff */
[----:B------:R-:W-:Y:S01]  /*92c0*/  F2FP.F16.E4M3.UNPACK_B R57, R57 ;  /* 0x00000039ff39723e */ /* 0x000fe200020006ff */
[-C--:B------:R-:W-:Y:S01]  /*92d0*/  FFMA.FTZ R66, R59, R61.reuse, R66 ;  /* 0x0000003d3b427223 */ /* 0x080fe20000010042 */
[----:B------:R-:W-:Y:S01]  /*92e0*/  FFMA.FTZ R67, R56, R61, -R67 ;  /* 0x0000003d38437223 */ /* 0x000fe20000010843 */
[----:B------:R-:W-:Y:S01]  /*92f0*/  HADD2.F32 R59, -RZ, R58.H1_H1 ;  /* 0x3000003aff3b7230 */ /* 0x000fe20000004100 */
[----:B------:R-:W-:Y:S01]  /*9300*/  F2FP.F16.E4M3.UNPACK_B R54, R54 ;  /* 0x00000036ff36723e */ /* 0x000fe200020006ff */
[----:B------:R-:W-:Y:S01]  /*9310*/  HADD2.F32 R56, -RZ, R55.H1_H1 ;  /* 0x30000037ff387230 */ /* 0x000fe20000004100 */
[----:B------:R-:W-:Y:S01]  /*9320*/  LOP3.LUT R46, R46, 0xff0000, R63, 0xf8, !PT ;  /* 0x00ff00002e2e7812 */ /* 0x000fe200078ef83f */
[----:B------:R-:W-:-:S02]  /*9330*/  HADD2.F32 R60, -RZ, R60.H1_H1 ;  /* 0x3000003cff3c7230 */ /* 0x000fc40000004100 */
[CC--:B------:R-:W-:Y:S01]  /*9340*/  FMUL.FTZ R63, R59.reuse, R62.reuse ;  /* 0x0000003e3b3f7220 */ /* 0x0c0fe20000410000 */
[----:B------:R-:W-:Y:S01]  /*9350*/  F2FP.F16.E4M3.UNPACK_B R119, R119 ;  /* 0x00000077ff77723e */ /* 0x000fe200020006ff */
[----:B------:R-:W-:Y:S02]  /*9360*/  HADD2.F32 R61, -RZ, R122.H0_H0 ;  /* 0x2000007aff3d7230 */ /* 0x000fe40000004100 */
[----:B------:R-:W-:Y:S01]  /*9370*/  FMUL.FTZ R62, R56, R62 ;  /* 0x0000003e383e7220 */ /* 0x000fe20000410000 */
[----:B------:R-:W-:Y:S01]  /*9380*/  HADD2.F32 R58, -RZ, R57.H0_H0 ;  /* 0x20000039ff3a7230 */ /* 0x000fe20000004100 */
[----:B------:R-:W-:Y:S01]  /*9390*/  LOP3.LUT R14, R64, 0xff0000, R65, 0xf8, !PT ;  /* 0x00ff0000400e7812 */ /* 0x000fe200078ef841 */
[----:B------:R-:W-:Y:S02]  /*93a0*/  HADD2.F32 R55, -RZ, R54.H0_H0 ;  /* 0x20000036ff377230 */ /* 0x000fe40000004100 */
[-C--:B------:R-:W-:Y:S01]  /*93b0*/  FFMA.FTZ R64, R56, R60.reuse, -R63 ;  /* 0x0000003c38407223 */ /* 0x080fe2000001083f */
        /* <DEDUP_REMOVED lines=14> */
[----:B------:R-:W-:Y:S01]  /*94a0*/  FFMA.FTZ R65, R54, R119, -R59 ;  /* 0x0000007736417223 */ /* 0x000fe2000001083b */
        /* <DEDUP_REMOVED lines=17> */
[----:B------:R-:W-:Y:S01]  /*95c0*/  FFMA.FTZ R109, R58, R57, R109 ;  /* 0x000000393a6d7223 */ /* 0x000fe2000001006d */
[----:B------:R-:W-:Y:S01]  /*95d0*/  FMUL.FTZ R61, R54, R61 ;  /* 0x0000003d363d7220 */ /* 0x000fe20000410000 */
[----:B------:R-:W-:-:S02]  /*95e0*/  HADD2.F32 R58, -RZ, R123.H0_H0 ;  /* 0x2000007bff3a7230 */ /* 0x000fc40000004100 */
[----:B------:R-:W-:Y:S01]  /*95f0*/  FFMA.FTZ R108, R54, R59, -R55 ;  /* 0x0000003b366c7223 */ /* 0x000fe20000010837 */
[----:B------:R-:W-:Y:S01]  /*9600*/  F2FP.F16.E4M3.UNPACK_B R54, R53 ;  /* 0x00000035ff36723e */ /* 0x000fe200020006ff */
[----:B------:R-:W-:Y:S01]  /*9610*/  HADD2.F32 R53, -RZ, R51.H0_H0 ;  /* 0x20000033ff357230 */ /* 0x000fe20000004100 */
[----:B------:R-:W-:Y:S01]  /*9620*/  F2FP.F16.E4M3.UNPACK_B R121, R121 ;  /* 0x00000079ff79723e */ /* 0x000fe200020006ff */
[----:B------:R-:W-:Y:S02]  /*9630*/  HADD2.F32 R123, -RZ, R123.H1_H1 ;  /* 0x3000007bff7b7230 */ /* 0x000fe40000004100 */
[----:B--2---:R-:W-:Y:S01]  /*9640*/  FFMA.FTZ R112, R56, R59, R61 ;  /* 0x0000003b38707223 */ /* 0x004fe2000001003d */
[--C-:B------:R-:W-:Y:S01]  /*9650*/  HADD2.F32 R55, -RZ, R54.reuse.H0_H0 ;  /* 0x20000036ff377230 */ /* 0x100fe20000004100 */
[----:B------:R-:W-:Y:S01]  /*9660*/  F2FP.F16.E4M3.UNPACK_B R61, R46 ;  /* 0x0000002eff3d723e */ /* 0x000fe200020006ff */
[----:B------:R-:W-:Y:S02]  /*9670*/  HADD2.F32 R54, -RZ, R54.H1_H1 ;  /* 0x30000036ff367230 */ /* 0x000fe40000004100 */
[----:B------:R-:W-:-:S02]  /*9680*/  HADD2.F32 R56, -RZ, R121.H0_H0 ;  /* 0x20000079ff387230 */ /* 0x000fc40000004100 */
[-C--:B------:R-:W-:Y:S01]  /*9690*/  FMUL.FTZ R60, R55, R58.reuse ;  /* 0x0000003a373c7220 */ /* 0x080fe20000410000 */
[----:B------:R-:W-:Y:S02]  /*96a0*/  HADD2.F32 R51, -RZ, R51.H1_H1 ;  /* 0x30000033ff337230 */ /* 0x000fe40000004100 */
[C---:B------:R-:W-:Y:S01]  /*96b0*/  FMUL.FTZ R58, R53.reuse, R58 ;  /* 0x0000003a353a7220 */ /* 0x040fe20000410000 */
[----:B------:R-:W-:Y:S02]  /*96c0*/  HADD2.F32 R121, -RZ, R121.H1_H1 ;  /* 0x30000079ff797230 */ /* 0x000fe40000004100 */
[----:B------:R-:W-:Y:S01]  /*96d0*/  FMUL.FTZ R78, R54, R123 ;  /* 0x0000007b364e7220 */ /* 0x000fe20000410000 */
[-C--:B------:R-:W-:Y:S01]  /*96e0*/  FFMA.FTZ R57, R53, R56.reuse, -R60 ;  /* 0x0000003835397223 */ /* 0x080fe2000001083c */
[----:B------:R-:W-:Y:S01]  /*96f0*/  FFMA.FTZ R76, R55, R56, R58 ;  /* 0x00000038374c7223 */ /* 0x000fe2000001003a */
[----:B------:R-:W-:Y:S01]  /*9700*/  F2FP.F16.E4M3.UNPACK_B R58, R45 ;  /* 0x0000002dff3a723e */ /* 0x000fe200020006ff */
[C---:B------:R-:W-:Y:S01]  /*9710*/  FFMA.FTZ R78, R51.reuse, R121, -R78 ;  /* 0x00000079334e7223 */ /* 0x040fe2000001084e */
[----:B------:R-:W-:Y:S01]  /*9720*/  F2FP.SATFINITE.E4M3.F32.PACK_AB_MERGE_C R55, R108, R79, RZ ;  /* 0x0000004f6c37723e */ /* 0x000fe200048070ff */
[----:B------:R-:W-:Y:S01]  /*9730*/  FMUL.FTZ R123, R51, R123 ;  /* 0x0000007b337b7220 */ /* 0x000fe20000410000 */
[----:B------:R-:W-:Y:S01]  /*9740*/  F2FP.F16.E4M3.UNPACK_B R56, R13 ;  /* 0x0000000dff38723e */ /* 0x000fe200020006ff */
[--C-:B------:R-:W-:Y:S01]  /*9750*/  HADD2.F32 R59, -RZ, R58.reuse.H0_H0 ;  /* 0x2000003aff3b7230 */ /* 0x100fe20000004100 */
[----:B------:R-:W-:Y:S01]  /*9760*/  F2FP.SATFINITE.E4M3.F32.PACK_AB_MERGE_C R51, R64, R67, RZ ;  /* 0x000000434033723e */ /* 0x000fe200048070ff */
[----:B------:R-:W-:Y:S01]  /*9770*/  HADD2.F32 R64, -RZ, R61.H0_H0 ;  /* 0x2000003dff407230 */ /* 0x000fe20000004100 */
[----:B------:R-:W-:Y:S01]  /*9780*/  F2FP.F16.E4M3.UNPACK_B R60, R44 ;  /* 0x0000002cff3c723e */ /* 0x000fe200020006ff */
[----:B------:R-:W-:Y:S01]  /*9790*/  HADD2.F32 R58, -RZ, R58.H1_H1 ;  /* 0x3000003aff3a7230 */ /* 0x000fe20000004100 */
[----:B------:R-:W-:Y:S01]  /*97a0*/  F2FP.SATFINITE.E4M3.F32.PACK_AB_MERGE_C R55, R78, R57, R55 ;  /* 0x000000394e37723e */ /* 0x000fe20004807037 */
[----:B------:R-:W-:Y:S01]  /*97b0*/  HADD2.F32 R57, -RZ, R56.H0_H0 ;  /* 0x20000038ff397230 */ /* 0x000fe20000004100 */
[----:B------:R-:W-:Y:S01]  /*97c0*/  F2FP.SATFINITE.E4M3.F32.PACK_AB_MERGE_C R53, R77, R66, RZ ;  /* 0x000000424d35723e */ /* 0x000fe200048070ff */
[----:B------:R-:W-:Y:S01]  /*97d0*/  FMUL.FTZ R66, R59, R64 ;  /* 0x000000403b427220 */ /* 0x000fe20000410000 */
[----:B------:R-:W-:Y:S01]  /*97e0*/  F2FP.SATFINITE.E4M3.F32.PACK_AB_MERGE_C R51, R65, R62, R51 ;  /* 0x0000003e4133723e */ /* 0x000fe20004807033 */
[----:B------:R-:W-:-:S02]  /*97f0*/  HADD2.F32 R62, -RZ, R60.H0_H0 ;  /* 0x2000003cff3e7230 */ /* 0x000fc40000004100 */
[----:B------:R-:W-:Y:S01]  /*9800*/  FMUL.FTZ R64, R57, R64 ;  /* 0x0000004039407220 */ /* 0x000fe20000410000 */
[----:B------:R-:W-:Y:S01]  /*9810*/  HADD2.F32 R61, -RZ, R61.H1_H1 ;  /* 0x3000003dff3d7230 */ /* 0x000fe20000004100 */
[----:B------:R-:W-:Y:S01]  /*9820*/  F2FP.SATFINITE.E4M3.F32.PACK_AB_MERGE_C R53, R122, R63, R53 ;  /* 0x0000003f7a35723e */ /* 0x000fe20004807035 */
[----:B------:R-:W-:Y:S02]  /*9830*/  HADD2.F32 R56, -RZ, R56.H1_H1 ;  /* 0x30000038ff387230 */ /* 0x000fe40000004100 */
[-C--:B------:R-:W-:Y:S01]  /*9840*/  FFMA.FTZ R64, R59, R62.reuse, R64 ;  /* 0x0000003e3b407223 */ /* 0x080fe20000010040 */
[----:B------:R-:W-:Y:S02]  /*9850*/  HADD2.F32 R59, -RZ, R60.H1_H1 ;  /* 0x3000003cff3b7230 */ /* 0x000fe40000004100 */
[-C--:B------:R-:W-:Y:S01]  /*9860*/  FMUL.FTZ R63, R58, R61.reuse ;  /* 0x0000003d3a3f7220 */ /* 0x080fe20000410000 */
[----:B------:R-:W-:Y:S01]  /*9870*/  FFMA.FTZ R66, R57, R62, -R66 ;  /* 0x0000003e39427223 */ /* 0x000fe20000010842 */
[C---:B------:R-:W-:Y:S01]  /*9880*/  FMUL.FTZ R61, R56.reuse, R61 ;  /* 0x0000003d383d7220 */ /* 0x040fe20000410000 */
[----:B------:R-:W-:Y:S01]  /*9890*/  F2FP.F16.E4M3.UNPACK_B R13, R13.H1 ;  /* 0x0000000dff0d723e */ /* 0x000fe200030006ff */
[----:B------:R-:W-:Y:S01]  /*98a0*/  FFMA.FTZ R65, R56, R59, -R63 ;  /* 0x0000003b38417223 */ /* 0x000fe2000001083f */
[----:B------:R-:W-:Y:S01]  /*98b0*/  F2FP.F16.E4M3.UNPACK_B R57, R45.H1 ;  /* 0x0000002dff39723e */ /* 0x000fe200030006ff */
[----:B------:R-:W-:Y:S01]  /*98c0*/  FFMA.FTZ R67, R58, R59, R61 ;  /* 0x0000003b3a437223 */ /* 0x000fe2000001003d */
[----:B------:R-:W-:Y:S01]  /*98d0*/  F2FP.F16.E4M3.UNPACK_B R56, R46.H1 ;  /* 0x0000002eff38723e */ /* 0x000fe200030006ff */
[----:B------:R-:W-:Y:S01]  /*98e0*/  HADD2.F32 R45, -RZ, R13.H0_H0 ;  /* 0x2000000dff2d7230 */ /* 0x000fe20000004100 */
[----:B------:R-:W-:Y:S01]  /*98f0*/  F2FP.F16.E4M3.UNPACK_B R44, R44.H1 ;  /* 0x0000002cff2c723e */ /* 0x000fe200030006ff */
[----:B------:R-:W-:-:S02]  /*9900*/  HADD2.F32 R46, -RZ, R57.H0_H0 ;  /* 0x20000039ff2e7230 */ /* 0x000fc40000004100 */
[----:B------:R-:W-:Y:S01]  /*9910*/  FFMA.FTZ R123, R54, R121, R123 ;  /* 0x00000079367b7223 */ /* 0x000fe2000001007b */
[--C-:B------:R-:W-:Y:S01]  /*9920*/  HADD2.F32 R58, -RZ, R56.reuse.H0_H0 ;  /* 0x20000038ff3a7230 */ /* 0x100fe20000004100 */
[----:B------:R-:W-:Y:S01]  /*9930*/  F2FP.SATFINITE.E4M3.F32.PACK_AB_MERGE_C R54, R112, R109, RZ ;  /* 0x0000006d7036723e */ /* 0x000fe200048070ff */
[----:B------:R-:W-:Y:S01]  /*9940*/  HADD2.F32 R57, -RZ, R57.H1_H1 ;  /* 0x30000039ff397230 */ /* 0x000fe20000004100 */
[----:B------:R-:W-:Y:S01]  /*9950*/  F2FP.F16.E4M3.UNPACK_B R61, R14.H1 ;  /* 0x0000000eff3d723e */ /* 0x000fe200030006ff */
[----:B------:R-:W-:Y:S02]  /*9960*/  HADD2.F32 R60, -RZ, R56.H1_H1 ;  /* 0x30000038ff3c7230 */ /* 0x000fe40000004100 */
[-C--:B------:R-:W-:Y:S01]  /*9970*/  FMUL.FTZ R62, R46, R58.reuse ;  /* 0x0000003a2e3e7220 */ /* 0x080fe20000410000 */
[----:B------:R-:W-:Y:S02]  /*9980*/  HADD2.F32 R13, -RZ, R13.H1_H1 ;  /* 0x3000000dff0d7230 */ /* 0x000fe40000004100 */
[----:B------:R-:W-:Y:S01]  /*9990*/  FMUL.FTZ R59, R45, R58 ;  /* 0x0000003a2d3b7220 */ /* 0x000fe20000410000 */
[----:B------:R-:W-:-:S02]  /*99a0*/  HADD2.F32 R56, -RZ, R44.H0_H0 ;  /* 0x2000002cff387230 */ /* 0x000fc40000004100 */
[-C--:B------:R-:W-:Y:S01]  /*99b0*/  FMUL.FTZ R58, R57, R60.reuse ;  /* 0x0000003c393a7220 */ /* 0x080fe20000410000 */
[----:B------:R-:W-:Y:S02]  /*99c0*/  HADD2.F32 R44, -RZ, R44.H1_H1 ;  /* 0x3000002cff2c7230 */ /* 0x000fe40000004100 */
[----:B------:R-:W-:Y:S01]  /*99d0*/  FMUL.FTZ R60, R13, R60 ;  /* 0x0000003c0d3c7220 */ /* 0x000fe20000410000 */
[----:B------:R-:W-:Y:S01]  /*99e0*/  F2FP.SATFINITE.E4M3.F32.PACK_AB_MERGE_C R54, R123, R76, R54 ;  /* 0x0000004c7b36723e */ /* 0x000fe20004807036 */
[----:B------:R-:W-:Y:S01]  /*99f0*/  FFMA.FTZ R77, R46, R56, R59 ;  /* 0x000000382e4d7223 */ /* 0x000fe2000001003b */
[----:B------:R-:W-:Y:S01]  /*9a00*/  F2FP.F16.E4M3.UNPACK_B R46, R47 ;  /* 0x0000002fff2e723e */ /* 0x000fe200020006ff */
[----:B------:R-:W-:Y:S01]  /*9a10*/  FFMA.FTZ R78, R57, R44, R60 ;  /* 0x0000002c394e7223 */ /* 0x000fe2000001003c */
[----:B------:R-:W-:Y:S01]  /*9a20*/  F2FP.F16.E4M3.UNPACK_B R60, R14 ;  /* 0x0000000eff3c723e */ /* 0x000fe200020006ff */
[----:B------:R-:W-:Y:S01]  /*9a30*/  FFMA.FTZ R79, R13, R44, -R58 ;  /* 0x0000002c0d4f7223 */ /* 0x000fe2000001083a */
[-C--:B------:R-:W-:Y:S01]  /*9a40*/  F2FP.F16.E4M3.UNPACK_B R13, R15.reuse ;  /* 0x0000000fff0d723e */ /* 0x080fe200020006ff */
[----:B------:R-:W-:Y:S01]  /*9a50*/  FFMA.FTZ R76, R45, R56, -R62 ;  /* 0x000000382d4c7223 */ /* 0x000fe2000001083e */
[----:B------:R-:W-:Y:S01]  /*9a60*/  F2FP.F16.E4M3.UNPACK_B R15, R15.H1 ;  /* 0x0000000fff0f723e */ /* 0x000fe200030006ff */
[----:B------:R-:W-:Y:S01]  /*9a70*/  HADD2.F32 R56, -RZ, R46.H0_H0 ;  /* 0x2000002eff387230 */ /* 0x000fe20000004100 */
[-C--:B------:R-:W-:Y:S01]  /*9a80*/  F2FP.F16.E4M3.UNPACK_B R14, R12.reuse ;  /* 0x0000000cff0e723e */ /* 0x080fe200020006ff */
[----:B------:R-:W-:Y:S01]  /*9a90*/  HADD2.F32 R63, -RZ, R60.H0_H0 ;  /* 0x2000003cff3f7230 */ /* 0x000fe20000004100 */
[----:B------:R-:W-:Y:S01]  /*9aa0*/  F2FP.F16.E4M3.UNPACK_B R47, R47.H1 ;  /* 0x0000002fff2f723e */ /* 0x000fe200030006ff */
[----:B------:R-:W-:Y:S01]  /*9ab0*/  HADD2.F32 R44, -RZ, R13.H0_H0 ;  /* 0x2000000dff2c7230 */ /* 0x000fe20000004100 */
[----:B------:R-:W-:Y:S01]  /*9ac0*/  F2FP.F16.E4M3.UNPACK_B R57, R12.H1 ;  /* 0x0000000cff39723e */ /* 0x000fe200030006ff */
[----:B------:R-:W-:-:S02]  /*9ad0*/  HADD2.F32 R45, -RZ, R15.H0_H0 ;  /* 0x2000000fff2d7230 */ /* 0x000fc40000004100 */
[-C--:B------:R-:W-:Y:S01]  /*9ae0*/  FMUL.FTZ R109, R56, R63.reuse ;  /* 0x0000003f386d7220 */ /* 0x080fe20000410000 */
[----:B------:R-:W-:Y:S02]  /*9af0*/  HADD2.F32 R62, -RZ, R61.H0_H0 ;  /* 0x2000003dff3e7230 */ /* 0x000fe40000004100 */
[C---:B------:R-:W-:Y:S01]  /*9b00*/  FMUL.FTZ R63, R44.reuse, R63 ;  /* 0x0000003f2c3f7220 */ /* 0x040fe20000410000 */
[----:B------:R-:W-:Y:S01]  /*9b10*/  HADD2.F32 R59, -RZ, R14.H0_H0 ;  /* 0x2000000eff3b7230 */ /* 0x000fe20000004100 */
[----:B------:R-:W-:Y:S01]  /*9b20*/  F2FP.SATFINITE.E4M3.F32.PACK_AB_MERGE_C R76, R79, R76, RZ ;  /* 0x0000004c4f4c723e */ /* 0x000fe200048070ff */
[----:B------:R-:W-:Y:S02]  /*9b30*/  HADD2.F32 R12, -RZ, R47.H0_H0 ;  /* 0x2000002fff0c7230 */ /* 0x000fe40000004100 */
[----:B------:R-:W-:Y:S01]  /*9b40*/  FMUL.FTZ R119, R45, R62 ;  /* 0x0000003e2d777220 */ /* 0x000fe20000410000 */
[----:B------:R-:W-:Y:S02]  /*9b50*/  HADD2.F32 R58, -RZ, R57.H0_H0 ;  /* 0x20000039ff3a7230 */ /* 0x000fe40000004100 */
[----:B------:R-:W-:Y:S01]  /*9b60*/  FFMA.FTZ R109, R44, R59, -R109 ;  /* 0x0000003b2c6d7223 */ /* 0x000fe2000001086d */
[----:B------:R-:W-:-:S02]  /*9b70*/  HADD2.F32 R47, -RZ, R47.H1_H1 ;  /* 0x3000002fff2f7230 */ /* 0x000fc40000004100 */
[C---:B------:R-:W-:Y:S01]  /*9b80*/  FMUL.FTZ R108, R12.reuse, R62 ;  /* 0x0000003e0c6c7220 */ /* 0x040fe20000410000 */
[----:B------:R-:W-:Y:S02]  /*9b90*/  HADD2.F32 R44, -RZ, R61.H1_H1 ;  /* 0x3000003dff2c7230 */ /* 0x000fe40000004100 */
[-C--:B------:R-:W-:Y:S01]  /*9ba0*/  FFMA.FTZ R119, R12, R58.reuse, R119 ;  /* 0x0000003a0c777223 */ /* 0x080fe20000010077 */
[----:B------:R-:W-:Y:S02]  /*9bb0*/  HADD2.F32 R15, -RZ, R15.H1_H1 ;  /* 0x3000000fff0f7230 */ /* 0x000fe40000004100 */
[----:B------:R-:W-:Y:S01]  /*9bc0*/  FFMA.FTZ R63, R56, R59, R63 ;  /* 0x0000003b383f7223 */ /* 0x000fe2000001003f */
[----:B------:R-:W-:Y:S02]  /*9bd0*/  HADD2.F32 R46, -RZ, R46.H1_H1 ;  /* 0x3000002eff2e7230 */ /* 0x000fe40000004100 */
[----:B------:R-:W-:Y:S01]  /*9be0*/  FFMA.FTZ R108, R45, R58, -R108 ;  /* 0x0000003a2d6c7223 */ /* 0x000fe2000001086c */
[----:B------:R-:W-:-:S02]  /*9bf0*/  HADD2.F32 R60, -RZ, R60.H1_H1 ;  /* 0x3000003cff3c7230 */ /* 0x000fc40000004100 */
[-C--:B------:R-:W-:Y:S01]  /*9c00*/  FMUL.FTZ R56, R47, R44.reuse ;  /* 0x0000002c2f387220 */ /* 0x080fe20000410000 */
[----:B------:R-:W-:Y:S02]  /*9c10*/  HADD2.F32 R13, -RZ, R13.H1_H1 ;  /* 0x3000000dff0d7230 */ /* 0x000fe40000004100 */
[----:B------:R-:W-:Y:S01]  /*9c20*/  FMUL.FTZ R58, R15, R44 ;  /* 0x0000002c0f3a7220 */ /* 0x000fe20000410000 */
[----:B------:R-:W-:Y:S02]  /*9c30*/  HADD2.F32 R12, -RZ, R57.H1_H1 ;  /* 0x30000039ff0c7230 */ /* 0x000fe40000004100 */
[-C--:B------:R-:W-:Y:S01]  /*9c40*/  FMUL.FTZ R44, R46, R60.reuse ;  /* 0x0000003c2e2c7220 */ /* 0x080fe20000410000 */
[----:B------:R-:W-:Y:S02]  /*9c50*/  HADD2.F32 R14, -RZ, R14.H1_H1 ;  /* 0x3000000eff0e7230 */ /* 0x000fe40000004100 */
[----:B------:R-:W-:Y:S01]  /*9c60*/  FMUL.FTZ R45, R13, R60 ;  /* 0x0000003c0d2d7220 */ /* 0x000fe20000410000 */
[----:B------:R-:W-:Y:S01]  /*9c70*/  F2FP.SATFINITE.E4M3.F32.PACK_AB_MERGE_C R77, R78, R77, RZ ;  /* 0x0000004d4e4d723e */ /* 0x000fe200048070ff */
[-C--:B------:R-:W-:Y:S01]  /*9c80*/  FFMA.FTZ R15, R15, R12.reuse, -R56 ;  /* 0x0000000c0f0f7223 */ /* 0x080fe20000010838 */
[----:B------:R-:W-:Y:S01]  /*9c90*/  FFMA.FTZ R58, R47, R12, R58 ;  /* 0x0000000c2f3a7223 */ /* 0x000fe2000001003a */
[-C--:B------:R-:W-:Y:S01]  /*9ca0*/  FFMA.FTZ R44, R13, R14.reuse, -R44 ;  /* 0x0000000e0d2c7223 */ /* 0x080fe2000001082c */
[----:B------:R-:W-:Y:S01]  /*9cb0*/  FFMA.FTZ R14, R46, R14, R45 ;  /* 0x0000000e2e0e7223 */ /* 0x000fe2000001002d */
[----:B------:R-:W-:Y:S01]  /*9cc0*/  F2FP.SATFINITE.E4M3.F32.PACK_AB_MERGE_C R13, R65, R66, R76 ;  /* 0x00000042410d723e */ /* 0x000fe2000480704c */
[----:B------:R-:W-:Y:S01]  /*9cd0*/  IMAD.MOV.U32 R46, RZ, RZ, R54 ;  /* 0x000000ffff2e7224 */ /* 0x000fe200078e0036 */
[----:B------:R-:W-:-:S02]  /*9ce0*/  F2FP.SATFINITE.E4M3.F32.PACK_AB_MERGE_C R15, R15, R108, RZ ;  /* 0x0000006c0f0f723e */ /* 0x000fc400048070ff */
[----:B------:R-:W-:Y:S02]  /*9cf0*/  F2FP.SATFINITE.E4M3.F32.PACK_AB_MERGE_C R58, R58, R119, RZ ;  /* 0x000000773a3a723e */ /* 0x000fe400048070ff */
[----:B------:R-:W-:Y:S01]  /*9d00*/  F2FP.SATFINITE.E4M3.F32.PACK_AB_MERGE_C R15, R44, R109, R15 ;  /* 0x0000006d2c0f723e */ /* 0x000fe2000480700f */
[----:B------:R-:W-:Y:S01]  /*9d10*/  IMAD.MOV.U32 R44, RZ, RZ, R53 ;  /* 0x000000ffff2c7224 */ /* 0x000fe200078e0035 */
[----:B------:R-:W-:Y:S01]  /*9d20*/  F2FP.SATFINITE.E4M3.F32.PACK_AB_MERGE_C R47, R14, R63, R58 ;  /* 0x0000003f0e2f723e */ /* 0x000fe2000480703a */
[----:B------:R-:W-:Y:S01]  /*9d30*/  IMAD.MOV.U32 R14, RZ, RZ, R55 ;  /* 0x000000ffff0e7224 */ /* 0x000fe200078e0037 */
[----:B------:R-:W-:Y:S02]  /*9d40*/  F2FP.SATFINITE.E4M3.F32.PACK_AB_MERGE_C R45, R67, R64, R77 ;  /* 0x00000040432d723e */ /* 0x000fe4000480704d */
[----:B------:R-:W-:-:S07]  /*9d50*/  MOV R12, R51 ;  /* 0x00000033000c7202 */ /* 0x000fce0000000f00 */
.L_x_566:
[----:B------:R-:W-:Y:S05]  /*9d60*/  BSYNC B2 ;  /* 0x0000000000027941 */ /* 0x000fea0003800000 */
.L_x_565:
[----:B------:R-:W-:Y:S01]  /*9d70*/  ISETP.GE.AND P3, PT, R11, R118, PT ;  /* 0x000000760b00720c */ /* 0x000fe20003f66270 */
[----:B0-----:R0:W-:-:S12]  /*9d80*/  ST.E.128 desc[UR36][R48.64], R12 ;  /* 0x0000000c30007985 */ /* 0x0011d8000c101d24 */
[----:B------:R-:W-:-:S04]  /*9d90*/  @!P3 IADD3 R52, P4, R11, R52, RZ ;  /* 0x000000340b34b210 */ /* 0x000fc80007f9e0ff */
[----:B------:R-:W-:-:S05]  /*9da0*/  @!P3 LEA.HI.X.SX32 R53, R11, R50, 0x1, P4 ;  /* 0x000000320b35b211 */ /* 0x000fca00020f0eff */
[----:B------:R0:W-:Y:S04]  /*9db0*/  @!P3 ST.E.128 desc[UR36][R52.64], R44 ;  /* 0x0000002c3400b985 */ /* 0x0001e8000c101d24 */
.L_x_564:
[----:B------:R-:W-:Y:S05]  /*9dc0*/  BSYNC B1 ;  /* 0x0000000000017941 */ /* 0x000fea0003800000 */
.L_x_563:
[----:B------:R-:W-:-:S03]  /*9dd0*/  UMOV UR4, 0xffffffff ;  /* 0xffffffff00047882 */ /* 0x000fc60000000000 */
[----:B------:R-:W-:Y:S05]  /*9de0*/  BRA.DIV UR4, `(.L_x_567) ;  /* 0x000001c204487947 */ /* 0x000fea000b800000 */
[----:B0-----:R0:W0:Y:S04]  /*9df0*/  SHFL.IDX PT, R48, R111, 0x3, 0x181f ;  /* 0x00781f006f307f89 */ /* 0x00102800000e0000 */
[----:B----4-:R-:W4:Y:S02]  /*9e00*/  SHFL.IDX PT, R110, R110, 0x3, 0x181f ;  /* 0x00781f006e6e7f89 */ /* 0x010f2400000e0000 */
.L_x_859:
[----:B------:R-:W-:-:S04]  /*9e10*/  IADD3 R11, R219, 0x60, RZ ;  /* 0x00000060db0b7810 */ /* 0x000fc80007ffe0ff */
[----:B------:R-:W-:-:S13]  /*9e20*/  ISETP.GE.OR P3, PT, R11, R106, P1 ;  /* 0x0000006a0b00720c */ /* 0x000fda0000f66670 */
[----:B------:R-:W-:Y:S05]  /*9e30*/  @P3 BRA `(.L_x_542) ;  /* 0x0000001400803947 */ /* 0x000fea0003800000 */
[----:B------:R-:W5:Y:S01]  /*9e40*/  LDL R14, [R1+0x18] ;  /* 0x00001800010e7983 */ /* 0x000f620000100800 */
[----:B------:R-:W-:Y:S01]  /*9e50*/  SEL R120, R85, R120, !P0 ;  /* 0x0000007855787207 */ /* 0x000fe20004000000 */
[----:B------:R-:W-:Y:S01]  /*9e60*/  VIADD R12, R219, 0x60 ;  /* 0x00000060db0c7836 */ /* 0x000fe20000000000 */
[----:B----4-:R-:W-:Y:S01]  /*9e70*/  IADD3 R50, P3, R9, R110, RZ ;  /* 0x0000006e09327210 */ /* 0x010fe20007f7e0ff */
[----:B------:R-:W-:Y:S01]  /*9e80*/  BSSY B1, `(.L_x_568) ;  /* 0x00000ea000017945 */ /* 0x000fe20003800000 */
[----:B------:R-:W-:Y:S01]  /*9e90*/  SHF.R.S32.HI R11, RZ, 0x1f, R120 ;  /* 0x0000001fff0b7819 */ /* 0x000fe20000011478 */
[----:B------:R-:W-:Y:S02]  /*9ea0*/  IMAD.SHL.U32 R12, R12, 0x80, RZ ;  /* 0x000000800c0c7824 */ /* 0x000fe400078e00ff */
[----:B0-----:R-:W-:Y:S01]  /*9eb0*/  IMAD.X R51, R48, 0x1, R5, P3 ;  /* 0x0000000130337824 */ /* 0x001fe200018e0605 */
[----:B------:R-:W-:Y:S02]  /*9ec0*/  LEA.HI R120, R11, R120, RZ, 0x5 ;  /* 0x000000780b787211 */ /* 0x000fe400078f28ff */
[----:B------:R-:W-:-:S02]  /*9ed0*/  LOP3.LUT R12, R12, 0x380, RZ, 0xc0, !PT ;  /* 0x000003800c0c7812 */ /* 0x000fc400078ec0ff */
        /* <DEDUP_REMOVED lines=8> */
[----:B-----5:R-:W-:Y:S01]  /*9f60*/  IADD3 R13, R12, R13, R14 ;  /* 0x0000000d0c0d7210 */ /* 0x020fe20007ffe00e */
[----:B------:R-:W-:-:S04]  /*9f70*/  IMAD R12, R216, 0x8000, R41 ;  /* 0x00008000d80c7824 */ /* 0x000fc800078e0229 */
[----:B------:R-:W-:Y:S01]  /*9f80*/  IMAD R14, R216, 0x8000, R13 ;  /* 0x00008000d80e7824 */ /* 0x000fe200078e020d */
[----:B------:R-:W-:-:S03]  /*9f90*/  IADD3 R12, R23, R12, RZ ;  /* 0x0000000c170c7210 */ /* 0x000fc60007ffe0ff */
[----:B------:R-:W-:-:S03]  /*9fa0*/  IMAD.IADD R44, R23, 0x1, R14 ;  /* 0x00000001172c7824 */ /* 0x000fc600078e020e */
[----:B------:R-:W0:Y:S04]  /*9fb0*/  LDS.128 R12, [R12+0x28400] ;  /* 0x028400000c0c7984 */ /* 0x000e280000000c00 */
[----:B------:R-:W4:Y:S01]  /*9fc0*/  LDS.128 R44, [R44+0x28400] ;  /* 0x028400002c2c7984 */ /* 0x000f220000000c00 */
[----:B------:R-:W-:Y:S05]  /*9fd0*/  @P2 BRA `(.L_x_569) ;  /* 0x0000000c00502947 */ /* 0x000fea0003800000 */
[----:B------:R-:W-:Y:S01]  /*9fe0*/  SHF.R.U32.HI R54, RZ, 0x8, R69 ;  /* 0x00000008ff367819 */ /* 0x000fe20000011645 */
[----:B0-----:R-:W-:Y:S01]  /*9ff0*/  IMAD.MOV.U32 R49, RZ, RZ, R12 ;  /* 0x000000ffff317224 */ /* 0x001fe200078e000c */
[----:B------:R-:W-:Y:S01]  /*a000*/  LOP3.LUT R53, R69, 0xff0000ff, RZ, 0xc0, !PT ;  /* 0xff0000ff45357812 */ /* 0x000fe200078ec0ff */
[----:B----4-:R-:W-:Y:S01]  /*a010*/  IMAD.MOV.U32 R58, RZ, RZ, R46 ;  /* 0x000000ffff3a7224 */ /* 0x010fe200078e002e */
[----:B------:R-:W-:Y:S01]  /*a020*/  SHF.R.U32.HI R63, RZ, 0x8, R71 ;  /* 0x00000008ff3f7819 */ /* 0x000fe20000011647 */
[----:B------:R-:W-:Y:S01]  /*a030*/  IMAD.MOV.U32 R55, RZ, RZ, R44 ;  /* 0x000000ffff377224 */ /* 0x000fe200078e002c */
[----:B------:R-:W-:Y:S02]  /*a040*/  SHF.R.U32.HI R52, RZ, 0x8, R75 ;  /* 0x00000008ff347819 */ /* 0x000fe4000001164b */
[----:B------:R-:W-:Y:S01]  /*a050*/  SHF.L.U32 R12, R54, 0x8, RZ ;  /* 0x00000008360c7819 */ /* 0x000fe200000006ff */
[----:B------:R-:W-:Y:S01]  /*a060*/  IMAD.MOV.U32 R54, RZ, RZ, R14 ;  /* 0x000000ffff367224 */ /* 0x000fe200078e000e */
[----:B------:R-:W-:Y:S01]  /*a070*/  SHF.R.U32.HI R65, RZ, 0x10, R69 ;  /* 0x00000010ff417819 */ /* 0x000fe20000011645 */
[----:B------:R-:W-:Y:S01]  /*a080*/  IMAD.SHL.U32 R46, R52, 0x100, RZ ;  /* 0x00000100342e7824 */ /* 0x000fe200078e00ff */
[----:B------:R-:W-:Y:S01]  /*a090*/  LOP3.LUT R53, R53, 0xff00, R12, 0xf8, !PT ;  /* 0x0000ff0035357812 */ /* 0x000fe200078ef80c */
[----:B------:R-:W-:Y:S01]  /*a0a0*/  IMAD.SHL.U32 R12, R63, 0x100, RZ ;  /* 0x000001003f0c7824 */ /* 0x000fe200078e00ff */
[----:B------:R-:W-:Y:S01]  /*a0b0*/  SHF.R.U32.HI R64, RZ, 0x10, R71 ;  /* 0x00000010ff407819 */ /* 0x000fe20000011647 */
[----:B------:R-:W-:Y:S01]  /*a0c0*/  IMAD.U32 R44, R65, 0x10000, RZ ;  /* 0x00010000412c7824 */ /* 0x000fe200078e00ff */
[----:B------:R-:W-:-:S02]  /*a0d0*/  LOP3.LUT R57, R71, 0xff0000ff, RZ, 0xc0, !PT ;  /* 0xff0000ff47397812 */ /* 0x000fc400078ec0ff */
[----:B------:R-:W-:Y:S02]  /*a0e0*/  SHF.R.U32.HI R56, RZ, 0x8, R73 ;  /* 0x00000008ff387819 */ /* 0x000fe40000011649 */
[----:B------:R-:W-:Y:S02]  /*a0f0*/  LOP3.LUT R61, R75, 0xff0000ff, RZ, 0xc0, !PT ;  /* 0xff0000ff4b3d7812 */ /* 0x000fe400078ec0ff */
[----:B------:R-:W-:Y:S02]  /*a100*/  LOP3.LUT R59, R73, 0xff0000ff, RZ, 0xc0, !PT ;  /* 0xff0000ff493b7812 */ /* 0x000fe400078ec0ff */
[----:B------:R-:W-:Y:S02]  /*a110*/  SHF.L.U32 R14, R56, 0x8, RZ ;  /* 0x00000008380e7819 */ /* 0x000fe400000006ff */
[----:B------:R-:W-:Y:S01]  /*a120*/  LOP3.LUT R57, R57, 0xff00, R12, 0xf8, !PT ;  /* 0x0000ff0039397812 */ /* 0x000fe200078ef80c */
[----:B------:R-:W-:Y:S01]  /*a130*/  IMAD.U32 R12, R64, 0x10000, RZ ;  /* 0x00010000400c7824 */ /* 0x000fe200078e00ff */
[----:B------:R-:W-:-:S02]  /*a140*/  LOP3.LUT R65, R61, 0xff00, R46, 0xf8, !PT ;  /* 0x0000ff003d417812 */ /* 0x000fc400078ef82e */
[----:B------:R-:W-:Y:S02]  /*a150*/  F2FP.F16.E4M3.UNPACK_B R61, R116.H1 ;  /* 0x00000074ff3d723e */ /* 0x000fe400030006ff */
[----:B------:R-:W-:Y:S02]  /*a160*/  F2FP.F16.E4M3.UNPACK_B R52, R49.H1 ;  /* 0x00000031ff34723e */ /* 0x000fe400030006ff */
[----:B------:R-:W-:Y:S02]  /*a170*/  F2FP.F16.E4M3.UNPACK_B R56, R55.H1 ;  /* 0x00000037ff38723e */ /* 0x000fe400030006ff */
[----:B------:R-:W-:Y:S01]  /*a180*/  LOP3.LUT R63, R59, 0xff00, R14, 0xf8, !PT ;  /* 0x0000ff003b3f7812 */ /* 0x000fe200078ef80e */
[----:B------:R-:W-:Y:S01]  /*a190*/  HADD2.F32 R14, -RZ, R61.H0_H0 ;  /* 0x2000003dff0e7230 */ /* 0x000fe20000004100 */
[----:B------:R-:W-:Y:S02]  /*a1a0*/  SHF.R.U32.HI R60, RZ, 0x10, R73 ;  /* 0x00000010ff3c7819 */ /* 0x000fe40000011649 */
[----:B------:R-:W-:-:S02]  /*a1b0*/  SHF.R.U32.HI R62, RZ, 0x10, R75 ;  /* 0x00000010ff3e7819 */ /* 0x000fc4000001164b */
[----:B------:R-:W-:Y:S01]  /*a1c0*/  LOP3.LUT R44, R53, 0xff0000, R44, 0xf8, !PT ;  /* 0x00ff0000352c7812 */ /* 0x000fe200078ef82c */
[----:B------:R-:W-:Y:S01]  /*a1d0*/  HADD2.F32 R53, -RZ, R52.H0_H0 ;  /* 0x20000034ff357230 */ /* 0x000fe20000004100 */
[----:B------:R-:W-:Y:S01]  /*a1e0*/  F2FP.F16.E4M3.UNPACK_B R59, R113.H1 ;  /* 0x00000071ff3b723e */ /* 0x000fe200030006ff */
[----:B------:R-:W-:Y:S01]  /*a1f0*/  IMAD.U32 R62, R62, 0x10000, RZ ;  /* 0x000100003e3e7824 */ /* 0x000fe200078e00ff */
[----:B------:R-:W-:Y:S01]  /*a200*/  LOP3.LUT R12, R57, 0xff0000, R12, 0xf8, !PT ;  /* 0x00ff0000390c7812 */ /* 0x000fe200078ef80c */
[----:B------:R-:W-:Y:S01]  /*a210*/  HADD2.F32 R57, -RZ, R56.H0_H0 ;  /* 0x20000038ff397230 */ /* 0x000fe20000004100 */
[----:B------:R-:W-:Y:S01]  /*a220*/  SHF.L.U32 R46, R60, 0x10, RZ ;  /* 0x000000103c2e7819 */ /* 0x000fe200000006ff */
[----:B------:R-:W-:Y:S02]  /*a230*/  HADD2.F32 R60, -RZ, R59.H0_H0 ;  /* 0x2000003bff3c7230 */ /* 0x000fe40000004100 */
[----:B------:R-:W-:Y:S01]  /*a240*/  FMUL.FTZ R66, R53, R14 ;  /* 0x0000000e35427220 */ /* 0x000fe20000410000 */
[----:B------:R-:W-:Y:S01]  /*a250*/  F2FP.F16.E4M3.UNPACK_B R116, R116 ;  /* 0x00000074ff74723e */ /* 0x000fe200020006ff */
[----:B------:R-:W-:Y:S01]  /*a260*/  FMUL.FTZ R64, R57, R14 ;  /* 0x0000000e39407220 */ /* 0x000fe20000410000 */
[----:B------:R-:W-:Y:S01]  /*a270*/  LOP3.LUT R14, R65, 0xff0000, R62, 0xf8, !PT ;  /* 0x00ff0000410e7812 */ /* 0x000fe200078ef83e */
[----:B------:R-:W-:Y:S01]  /*a280*/  FFMA.FTZ R66, R57, R60, R66 ;  /* 0x0000003c39427223 */ /* 0x000fe20000010042 */
[----:B------:R-:W-:-:S02]  /*a290*/  HADD2.F32 R62, -RZ, R61.H1_H1 ;  /* 0x3000003dff3e7230 */ /* 0x000fc40000004100 */
[----:B------:R-:W-:Y:S01]  /*a2a0*/  FFMA.FTZ R64, R53, R60, -R64 ;  /* 0x0000003c35407223 */ /* 0x000fe20000010840 */
[----:B------:R-:W-:Y:S01]  /*a2b0*/  HADD2.F32 R57, -RZ, R56.H1_H1 ;  /* 0x30000038ff397230 */ /* 0x000fe20000004100 */
[----:B------:R-:W-:Y:S01]  /*a2c0*/  F2FP.F16.E4M3.UNPACK_B R55, R55 ;  /* 0x00000037ff37723e */ /* 0x000fe200020006ff */
[----:B------:R-:W-:Y:S01]  /*a2d0*/  HADD2.F32 R53, -RZ, R52.H1_H1 ;  /* 0x30000034ff357230 */ /* 0x000fe20000004100 */
[----:B------:R-:W-:Y:S01]  /*a2e0*/  F2FP.F16.E4M3.UNPACK_B R49, R49 ;  /* 0x00000031ff31723e */ /* 0x000fe200020006ff */
[----:B------:R-:W-:Y:S01]  /*a2f0*/  HADD2.F32 R60, -RZ, R59.H1_H1 ;  /* 0x3000003bff3c7230 */ /* 0x000fe20000004100 */
[----:B------:R-:W-:Y:S01]  /*a300*/  F2FP.F16.E4M3.UNPACK_B R113, R113 ;  /* 0x00000071ff71723e */ /* 0x000fe200020006ff */
[-C--:B------:R-:W-:Y:S01]  /*a310*/  FMUL.FTZ R68, R57, R62.reuse ;  /* 0x0000003e39447220 */ /* 0x080fe20000410000 */
[----:B------:R-:W-:Y:S02]  /*a320*/  HADD2.F32 R59, -RZ, R116.H0_H0 ;  /* 0x20000074ff3b7230 */ /* 0x000fe40000004100 */
[----:B------:R-:W-:Y:S01]  /*a330*/  FMUL.FTZ R62, R53, R62 ;  /* 0x0000003e353e7220 */ /* 0x000fe20000410000 */
[----:B------:R-:W-:-:S02]  /*a340*/  HADD2.F32 R56, -RZ, R55.H0_H0 ;  /* 0x20000037ff387230 */ /* 0x000fc40000004100 */
[-C--:B------:R-:W-:Y:S01]  /*a350*/  FFMA.FTZ R67, R53, R60.reuse, -R68 ;  /* 0x0000003c35437223 */ /* 0x080fe20000010844 */
[----:B------:R-:W-:Y:S02]  /*a360*/  HADD2.F32 R52, -RZ, R49.H0_H0 ;  /* 0x20000031ff347230 */ /* 0x000fe40000004100 */
[----:B------:R-:W-:Y:S01]  /*a370*/  FFMA.FTZ R69, R57, R60, R62 ;  /* 0x0000003c39457223 */ /* 0x000fe2000001003e */
[----:B------:R-:W-:Y:S02]  /*a380*/  HADD2.F32 R53, -RZ, R113.H0_H0 ;  /* 0x20000071ff357230 */ /* 0x000fe40000004100 */
[-C--:B------:R-:W-:Y:S01]  /*a390*/  FMUL.FTZ R57, R56, R59.reuse ;  /* 0x0000003b38397220 */ /* 0x080fe20000410000 */
[----:B------:R-:W-:Y:S02]  /*a3a0*/  HADD2.F32 R116, -RZ, R116.H1_H1 ;  /* 0x30000074ff747230 */ /* 0x000fe40000004100 */
[C---:B------:R-:W-:Y:S01]  /*a3b0*/  FMUL.FTZ R59, R52.reuse, R59 ;  /* 0x0000003b343b7220 */ /* 0x040fe20000410000 */
[----:B------:R-:W-:Y:S01]  /*a3c0*/  HADD2.F32 R55, -RZ, R55.H1_H1 ;  /* 0x30000037ff377230 */ /* 0x000fe20000004100 */
[----:B------:R-:W-:Y:S01]  /*a3d0*/  LOP3.LUT R46, R63, 0xff0000, R46, 0xf8, !PT ;  /* 0x00ff00003f2e7812 */ /* 0x000fe200078ef82e */
[-C--:B------:R-:W-:Y:S01]  /*a3e0*/  FFMA.FTZ R62, R52, R53.reuse, -R57 ;  /* 0x00000035343e7223 */ /* 0x080fe20000010839 */
[----:B------:R-:W-:Y:S01]  /*a3f0*/  FFMA.FTZ R63, R56, R53, R59 ;  /* 0x00000035383f7223 */ /* 0x000fe2000001003b */
[----:B------:R-:W-:-:S02]  /*a400*/  HADD2.F32 R49, -RZ, R49.H1_H1 ;  /* 0x30000031ff317230 */ /* 0x000fc40000004100 */
[----:B------:R-:W-:Y:S01]  /*a410*/  FMUL.FTZ R56, R55, R116 ;  /* 0x0000007437387220 */ /* 0x000fe20000410000 */
[----:B------:R-:W-:Y:S01]  /*a420*/  HADD2.F32 R52, -RZ, R113.H1_H1 ;  /* 0x30000071ff347230 */ /* 0x000fe20000004100 */
[----:B------:R-:W-:Y:S02]  /*a430*/  F2FP.F16.E4M3.UNPACK_B R59, R117.H1 ;  /* 0x00000075ff3b723e */ /* 0x000fe400030006ff */
[----:B------:R-:W-:Y:S01]  /*a440*/  F2FP.F16.E4M3.UNPACK_B R53, R58.H1 ;  /* 0x0000003aff35723e */ /* 0x000fe200030006ff */
[C---:B------:R-:W-:Y:S01]  /*a450*/  FMUL.FTZ R116, R49.reuse, R116 ;  /* 0x0000007431747220 */ /* 0x040fe20000410000 */
[----:B------:R-:W-:Y:S01]  /*a460*/  FFMA.FTZ R65, R49, R52, -R56 ;  /* 0x0000003431417223 */ /* 0x000fe20000010838 */
[----:B------:R-:W-:Y:S01]  /*a470*/  F2FP.F16.E4M3.UNPACK_B R49, R54.H1 ;  /* 0x00000036ff31723e */ /* 0x000fe200030006ff */
[----:B------:R-:W-:Y:S01]  /*a480*/  HADD2.F32 R61, -RZ, R59.H0_H0 ;  /* 0x2000003bff3d7230 */ /* 0x000fe20000004100 */
[----:B------:R-:W-:Y:S01]  /*a490*/  F2FP.F16.E4M3.UNPACK_B R57, R115.H1 ;  /* 0x00000073ff39723e */ /* 0x000fe200030006ff */
[----:B------:R-:W-:-:S02]  /*a4a0*/  HADD2.F32 R56, -RZ, R53.H0_H0 ;  /* 0x20000035ff387230 */ /* 0x000fc40000004100 */
[----:B------:R-:W-:Y:S01]  /*a4b0*/  FFMA.FTZ R116, R55, R52, R116 ;  /* 0x0000003437747223 */ /* 0x000fe20000010074 */
[----:B------:R-:W-:Y:S01]  /*a4c0*/  HADD2.F32 R52, -RZ, R49.H0_H0 ;  /* 0x20000031ff347230 */ /* 0x000fe20000004100 */
[----:B------:R-:W-:Y:S01]  /*a4d0*/  F2FP.F16.E4M3.UNPACK_B R117, R117 ;  /* 0x00000075ff75723e */ /* 0x000fe200020006ff */
[----:B------:R-:W-:Y:S02]  /*a4e0*/  HADD2.F32 R60, -RZ, R59.H1_H1 ;  /* 0x3000003bff3c7230 */ /* 0x000fe40000004100 */
[-C--:B------:R-:W-:Y:S01]  /*a4f0*/  FMUL.FTZ R59, R56, R61.reuse ;  /* 0x0000003d383b7220 */ /* 0x080fe20000410000 */
[----:B------:R-:W-:Y:S02]  /*a500*/  HADD2.F32 R55, -RZ, R57.H0_H0 ;  /* 0x20000039ff377230 */ /* 0x000fe40000004100 */
[----:B------:R-:W-:Y:S01]  /*a510*/  FMUL.FTZ R71, R52, R61 ;  /* 0x0000003d34477220 */ /* 0x000fe20000410000 */
[----:B------:R-:W-:Y:S01]  /*a520*/  HADD2.F32 R53, -RZ, R53.H1_H1 ;  /* 0x30000035ff357230 */ /* 0x000fe20000004100 */
[----:B------:R-:W-:Y:S01]  /*a530*/  F2FP.F16.E4M3.UNPACK_B R58, R58 ;  /* 0x0000003aff3a723e */ /* 0x000fe200020006ff */
[----:B------:R-:W-:-:S02]  /*a540*/  HADD2.F32 R49, -RZ, R49.H1_H1 ;  /* 0x30000031ff317230 */ /* 0x000fc40000004100 */
[-C--:B------:R-:W-:Y:S01]  /*a550*/  FFMA.FTZ R61, R52, R55.reuse, -R59 ;  /* 0x00000037343d7223 */ /* 0x080fe2000001083b */
[----:B------:R-:W-:Y:S02]  /*a560*/  HADD2.F32 R52, -RZ, R57.H1_H1 ;  /* 0x30000039ff347230 */ /* 0x000fe40000004100 */
[----:B------:R-:W-:Y:S01]  /*a570*/  FMUL.FTZ R68, R53, R60 ;  /* 0x0000003c35447220 */ /* 0x000fe20000410000 */
[----:B------:R-:W-:Y:S01]  /*a580*/  F2FP.F16.E4M3.UNPACK_B R54, R54 ;  /* 0x00000036ff36723e */ /* 0x000fe200020006ff */
[C---:B------:R-:W-:Y:S01]  /*a590*/  FMUL.FTZ R60, R49.reuse, R60 ;  /* 0x0000003c313c7220 */ /* 0x040fe20000410000 */
[----:B------:R-:W-:Y:S01]  /*a5a0*/  FFMA.FTZ R71, R56, R55, R71 ;  /* 0x0000003738477223 */ /* 0x000fe20000010047 */
[-C--:B------:R-:W-:Y:S01]  /*a5b0*/  FFMA.FTZ R68, R49, R52.reuse, -R68 ;  /* 0x0000003431447223 */ /* 0x080fe20000010844 */
[--C-:B------:R-:W-:Y:S02]  /*a5c0*/  HADD2.F32 R55, -RZ, R117.reuse.H0_H0 ;  /* 0x20000075ff377230 */ /* 0x100fe40000004100 */
[----:B------:R-:W-:Y:S01]  /*a5d0*/  FFMA.FTZ R70, R53, R52, R60 ;  /* 0x0000003435467223 */ /* 0x000fe2000001003c */
[----:B------:R-:W-:Y:S01]  /*a5e0*/  F2FP.F16.E4M3.UNPACK_B R115, R115 ;  /* 0x00000073ff73723e */ /* 0x000fe200020006ff */
[----:B------:R-:W-:Y:S01]  /*a5f0*/  HADD2.F32 R52, -RZ, R58.H0_H0 ;  /* 0x2000003aff347230 */ /* 0x000fe20000004100 */
[----:B------:R-:W-:Y:S01]  /*a600*/  F2FP.SATFINITE.E4M3.F32.PACK_AB_MERGE_C R61, R68, R61, RZ ;  /* 0x0000003d443d723e */ /* 0x000fe200048070ff */
[----:B------:R-:W-:Y:S01]  /*a610*/  HADD2.F32 R49, -RZ, R54.H0_H0 ;  /* 0x20000036ff317230 */ /* 0x000fe20000004100 */
[----:B------:R-:W-:Y:S01]  /*a620*/  F2FP.SATFINITE.E4M3.F32.PACK_AB_MERGE_C R70, R70, R71, RZ ;  /* 0x000000474646723e */ /* 0x000fe200048070ff */
[----:B------:R-:W-:-:S02]  /*a630*/  HADD2.F32 R117, -RZ, R117.H1_H1 ;  /* 0x30000075ff757230 */ /* 0x000fc40000004100 */
[-C--:B------:R-:W-:Y:S01]  /*a640*/  FMUL.FTZ R56, R52, R55.reuse ;  /* 0x0000003734387220 */ /* 0x080fe20000410000 */
[----:B------:R-:W-:Y:S02]  /*a650*/  HADD2.F32 R58, -RZ, R58.H1_H1 ;  /* 0x3000003aff3a7230 */ /* 0x000fe40000004100 */
[----:B------:R-:W-:Y:S01]  /*a660*/  FMUL.FTZ R55, R49, R55 ;  /* 0x0000003731377220 */ /* 0x000fe20000410000 */
[--C-:B------:R-:W-:Y:S01]  /*a670*/  HADD2.F32 R53, -RZ, R115.reuse.H0_H0 ;  /* 0x20000073ff357230 */ /* 0x100fe20000004100 */
[----:B------:R-:W-:Y:S01]  /*a680*/  F2FP.SATFINITE.E4M3.F32.PACK_AB_MERGE_C R64, R67, R64, RZ ;  /* 0x000000404340723e */ /* 0x000fe200048070ff */
[----:B------:R-:W-:Y:S02]  /*a690*/  HADD2.F32 R54, -RZ, R54.H1_H1 ;  /* 0x30000036ff367230 */ /* 0x000fe40000004100 */
[----:B------:R-:W-:Y:S01]  /*a6a0*/  FMUL.FTZ R59, R58, R117 ;  /* 0x000000753a3b7220 */ /* 0x000fe20000410000 */
[----:B------:R-:W-:Y:S02]  /*a6b0*/  HADD2.F32 R115, -RZ, R115.H1_H1 ;  /* 0x30000073ff737230 */ /* 0x000fe40000004100 */
[-C--:B------:R-:W-:Y:S01]  /*a6c0*/  FFMA.FTZ R57, R49, R53.reuse, -R56 ;  /* 0x0000003531397223 */ /* 0x080fe20000010838 */
[----:B------:R-:W-:Y:S01]  /*a6d0*/  FFMA.FTZ R60, R52, R53, R55 ;  /* 0x00000035343c7223 */ /* 0x000fe20000010037 */
[----:B------:R-:W-:Y:S01]  /*a6e0*/  F2FP.F16.E4M3.UNPACK_B R53, R45 ;  /* 0x0000002dff35723e */ /* 0x000fe200020006ff */
[C---:B------:R-:W-:Y:S01]  /*a6f0*/  FMUL.FTZ R117, R54.reuse, R117 ;  /* 0x0000007536757220 */ /* 0x040fe20000410000 */
[----:B------:R-:W-:Y:S01]  /*a700*/  FFMA.FTZ R52, R54, R115, -R59 ;  /* 0x0000007336347223 */ /* 0x000fe2000001083b */
[----:B------:R-:W-:-:S02]  /*a710*/  F2FP.F16.E4M3.UNPACK_B R56, R46 ;  /* 0x0000002eff38723e */ /* 0x000fc400020006ff */
[----:B------:R-:W-:Y:S01]  /*a720*/  F2FP.F16.E4M3.UNPACK_B R49, R13 ;  /* 0x0000000dff31723e */ /* 0x000fe200020006ff */
[----:B------:R-:W-:Y:S01]  /*a730*/  HADD2.F32 R54, -RZ, R53.H0_H0 ;  /* 0x20000035ff367230 */ /* 0x000fe20000004100 */
[----:B------:R-:W-:Y:S01]  /*a740*/  F2FP.F16.E4M3.UNPACK_B R55, R44 ;  /* 0x0000002cff37723e */ /* 0x000fe200020006ff */
[----:B------:R-:W-:Y:S01]  /*a750*/  HADD2.F32 R59, -RZ, R56.H0_H0 ;  /* 0x20000038ff3b7230 */ /* 0x000fe20000004100 */
[----:B------:R-:W-:Y:S01]  /*a760*/  F2FP.SATFINITE.E4M3.F32.PACK_AB_MERGE_C R71, R52, R57, R61 ;  /* 0x000000393447723e */ /* 0x000fe2000480703d */
[----:B------:R-:W-:Y:S02]  /*a770*/  HADD2.F32 R52, -RZ, R49.H0_H0 ;  /* 0x20000031ff347230 */ /* 0x000fe40000004100 */
[----:B------:R-:W-:Y:S01]  /*a780*/  FFMA.FTZ R117, R58, R115, R117 ;  /* 0x000000733a757223 */ /* 0x000fe20000010075 */
[----:B------:R-:W-:Y:S02]  /*a790*/  HADD2.F32 R57, -RZ, R55.H0_H0 ;  /* 0x20000037ff397230 */ /* 0x000fe40000004100 */
[----:B------:R-:W-:Y:S01]  /*a7a0*/  FMUL.FTZ R61, R54, R59 ;  /* 0x0000003b363d7220 */ /* 0x000fe20000410000 */
[----:B------:R-:W-:-:S02]  /*a7b0*/  HADD2.F32 R53, -RZ, R53.H1_H1 ;  /* 0x30000035ff357230 */ /* 0x000fc40000004100 */
        /* <DEDUP_REMOVED lines=11> */
[----:B------:R-:W-:-:S02]  /*a870*/  F2FP.F16.E4M3.UNPACK_B R49, R46.H1 ;  /* 0x0000002eff31723e */ /* 0x000fc400030006ff */
[----:B------:R-:W-:Y:S01]  /*a880*/  F2FP.F16.E4M3.UNPACK_B R13, R13.H1 ;  /* 0x0000000dff0d723e */ /* 0x000fe200030006ff */
[--C-:B------:R-:W-:Y:S01]  /*a890*/  HADD2.F32 R46, -RZ, R52.reuse.H0_H0 ;  /* 0x20000034ff2e7230 */ /* 0x100fe20000004100 */
[----:B------:R-:W-:Y:S01]  /*a8a0*/  F2FP.SATFINITE.E4M3.F32.PACK_AB_MERGE_C R66, R69, R66, RZ ;  /* 0x000000424542723e */ /* 0x000fe200048070ff */
[----:B------:R-:W-:Y:S01]  /*a8b0*/  HADD2.F32 R52, -RZ, R52.H1_H1 ;  /* 0x30000034ff347230 */ /* 0x000fe20000004100 */
[----:B------:R-:W-:Y:S01]  /*a8c0*/  F2FP.SATFINITE.E4M3.F32.PACK_AB_MERGE_C R69, R65, R62, R64 ;  /* 0x0000003e4145723e */ /* 0x000fe20004807040 */
[----:B------:R-:W-:Y:S01]  /*a8d0*/  FFMA.FTZ R62, R53, R54, R56 ;  /* 0x00000036353e7223 */ /* 0x000fe20000010038 */
[----:B------:R-:W-:Y:S01]  /*a8e0*/  F2FP.F16.E4M3.UNPACK_B R44, R44.H1 ;  /* 0x0000002cff2c723e */ /* 0x000fe200030006ff */
[----:B------:R-:W-:Y:S01]  /*a8f0*/  HADD2.F32 R53, -RZ, R49.H0_H0 ;  /* 0x20000031ff357230 */ /* 0x000fe20000004100 */
[----:B------:R-:W-:Y:S01]  /*a900*/  F2FP.SATFINITE.E4M3.F32.PACK_AB_MERGE_C R116, R116, R63, R66 ;  /* 0x0000003f7474723e */ /* 0x000fe20004807042 */
[----:B------:R-:W-:Y:S01]  /*a910*/  HADD2.F32 R45, -RZ, R13.H0_H0 ;  /* 0x2000000dff2d7230 */ /* 0x000fe20000004100 */
[----:B------:R-:W-:Y:S01]  /*a920*/  F2FP.F16.E4M3.UNPACK_B R55, R14 ;  /* 0x0000000eff37723e */ /* 0x000fe200020006ff */
[----:B------:R-:W-:-:S02]  /*a930*/  HADD2.F32 R54, -RZ, R49.H1_H1 ;  /* 0x30000031ff367230 */ /* 0x000fc40000004100 */
[-C--:B------:R-:W-:Y:S01]  /*a940*/  FMUL.FTZ R56, R46, R53.reuse ;  /* 0x000000352e387220 */ /* 0x080fe20000410000 */
[--C-:B------:R-:W-:Y:S02]  /*a950*/  HADD2.F32 R49, -RZ, R44.reuse.H0_H0 ;  /* 0x2000002cff317230 */ /* 0x100fe40000004100 */
[C---:B------:R-:W-:Y:S01]  /*a960*/  FMUL.FTZ R53, R45.reuse, R53 ;  /* 0x000000352d357220 */ /* 0x040fe20000410000 */
[----:B------:R-:W-:Y:S02]  /*a970*/  HADD2.F32 R13, -RZ, R13.H1_H1 ;  /* 0x3000000dff0d7230 */ /* 0x000fe40000004100 */
[-C--:B------:R-:W-:Y:S01]  /*a980*/  FMUL.FTZ R58, R52, R54.reuse ;  /* 0x00000036343a7220 */ /* 0x080fe20000410000 */
[----:B------:R-:W-:Y:S02]  /*a990*/  HADD2.F32 R44, -RZ, R44.H1_H1 ;  /* 0x3000002cff2c7230 */ /* 0x000fe40000004100 */
[----:B------:R-:W-:Y:S01]  /*a9a0*/  FFMA.FTZ R64, R46, R49, R53 ;  /* 0x000000312e407223 */ /* 0x000fe20000010035 */
[----:B------:R-:W-:Y:S01]  /*a9b0*/  F2FP.F16.E4M3.UNPACK_B R46, R47 ;  /* 0x0000002fff2e723e */ /* 0x000fe200020006ff */
[----:B------:R-:W-:Y:S01]  /*a9c0*/  FFMA.FTZ R63, R45, R49, -R56 ;  /* 0x000000312d3f7223 */ /* 0x000fe20000010838 */
[C---:B------:R-:W-:Y:S01]  /*a9d0*/  FMUL.FTZ R45, R13.reuse, R54 ;  /* 0x000000360d2d7220 */ /* 0x040fe20000410000 */
[----:B------:R-:W-:Y:S01]  /*a9e0*/  FFMA.FTZ R66, R13, R44, -R58 ;  /* 0x0000002c0d427223 */ /* 0x000fe2000001083a */
[-C--:B------:R-:W-:Y:S01]  /*a9f0*/  F2FP.F16.E4M3.UNPACK_B R13, R15.reuse ;  /* 0x0000000fff0d723e */ /* 0x080fe200020006ff */
[----:B------:R-:W-:Y:S01]  /*aa00*/  HADD2.F32 R49, -RZ, R46.H0_H0 ;  /* 0x2000002eff317230 */ /* 0x000fe20000004100 */
[----:B------:R-:W-:Y:S01]  /*aa10*/  F2FP.F16.E4M3.UNPACK_B R56, R14.H1 ;  /* 0x0000000eff38723e */ /* 0x000fe200030006ff */
[----:B------:R-:W-:Y:S01]  /*aa20*/  HADD2.F32 R57, -RZ, R55.H0_H0 ;  /* 0x20000037ff397230 */ /* 0x000fe20000004100 */
[----:B------:R-:W-:Y:S01]  /*aa30*/  F2FP.F16.E4M3.UNPACK_B R15, R15.H1 ;  /* 0x0000000fff0f723e */ /* 0x000fe200030006ff */
[----:B------:R-:W-:Y:S01]  /*aa40*/  FFMA.FTZ R65, R52, R44, R45 ;  /* 0x0000002c34417223 */ /* 0x000fe2000001002d */
[----:B------:R-:W-:Y:S01]  /*aa50*/  F2FP.F16.E4M3.UNPACK_B R47, R47.H1 ;  /* 0x0000002fff2f723e */ /* 0x000fe200030006ff */
[----:B------:R-:W-:Y:S01]  /*aa60*/  HADD2.F32 R44, -RZ, R13.H0_H0 ;  /* 0x2000000dff2c7230 */ /* 0x000fe20000004100 */
[-C--:B------:R-:W-:Y:S01]  /*aa70*/  F2FP.F16.E4M3.UNPACK_B R14, R12.reuse ;  /* 0x0000000cff0e723e */ /* 0x080fe200020006ff */
[----:B------:R-:W-:Y:S01]  /*aa80*/  HADD2.F32 R45, -RZ, R15.H0_H0 ;  /* 0x2000000fff2d7230 */ /* 0x000fe20000004100 */
[----:B------:R-:W-:Y:S01]  /*aa90*/  F2FP.F16.E4M3.UNPACK_B R52, R12.H1 ;  /* 0x0000000cff34723e */ /* 0x000fe200030006ff */
[----:B------:R-:W-:-:S02]  /*aaa0*/  HADD2.F32 R12, -RZ, R47.H0_H0 ;  /* 0x2000002fff0c7230 */ /* 0x000fc40000004100 */
[-C--:B------:R-:W-:Y:S01]  /*aab0*/  FMUL.FTZ R67, R49, R57.reuse ;  /* 0x0000003931437220 */ /* 0x080fe20000410000 */
[----:B------:R-:W-:Y:S02]  /*aac0*/  HADD2.F32 R58, -RZ, R56.H0_H0 ;  /* 0x20000038ff3a7230 */ /* 0x000fe40000004100 */
[----:B------:R-:W-:Y:S01]  /*aad0*/  FMUL.FTZ R68, R44, R57 ;  /* 0x000000392c447220 */ /* 0x000fe20000410000 */
[----:B------:R-:W-:Y:S01]  /*aae0*/  HADD2.F32 R53, -RZ, R14.H0_H0 ;  /* 0x2000000eff357230 */ /* 0x000fe20000004100 */
[----:B------:R-:W-:Y:S01]  /*aaf0*/  F2FP.SATFINITE.E4M3.F32.PACK_AB_MERGE_C R63, R66, R63, RZ ;  /* 0x0000003f423f723e */ /* 0x000fe200048070ff */
[----:B------:R-:W-:Y:S02]  /*ab00*/  HADD2.F32 R47, -RZ, R47.H1_H1 ;  /* 0x3000002fff2f7230 */ /* 0x000fe40000004100 */
[----:B------:R-:W-:Y:S01]  /*ab10*/  FMUL.FTZ R57, R45, R58 ;  /* 0x0000003a2d397220 */ /* 0x000fe20000410000 */
[----:B------:R-:W-:Y:S02]  /*ab20*/  HADD2.F32 R56, -RZ, R56.H1_H1 ;  /* 0x30000038ff387230 */ /* 0x000fe40000004100 */
[----:B------:R-:W-:Y:S01]  /*ab30*/  FFMA.FTZ R67, R44, R53, -R67 ;  /* 0x000000352c437223 */ /* 0x000fe20000010843 */
[----:B------:R-:W-:-:S02]  /*ab40*/  HADD2.F32 R15, -RZ, R15.H1_H1 ;  /* 0x3000000fff0f7230 */ /* 0x000fc40000004100 */
[C---:B------:R-:W-:Y:S01]  /*ab50*/  FMUL.FTZ R70, R12.reuse, R58 ;  /* 0x0000003a0c467220 */ /* 0x040fe20000410000 */
[----:B------:R-:W-:Y:S02]  /*ab60*/  HADD2.F32 R54, -RZ, R52.H0_H0 ;  /* 0x20000034ff367230 */ /* 0x000fe40000004100 */
[-C--:B------:R-:W-:Y:S01]  /*ab70*/  FMUL.FTZ R44, R47, R56.reuse ;  /* 0x000000382f2c7220 */ /* 0x080fe20000410000 */
[----:B------:R-:W-:Y:S02]  /*ab80*/  HADD2.F32 R46, -RZ, R46.H1_H1 ;  /* 0x3000002eff2e7230 */ /* 0x000fe40000004100 */
[----:B------:R-:W-:Y:S01]  /*ab90*/  FMUL.FTZ R56, R15, R56 ;  /* 0x000000380f387220 */ /* 0x000fe20000410000 */
[----:B------:R-:W-:Y:S02]  /*aba0*/  HADD2.F32 R55, -RZ, R55.H1_H1 ;  /* 0x30000037ff377230 */ /* 0x000fe40000004100 */
[----:B------:R-:W-:Y:S01]  /*abb0*/  FFMA.FTZ R57, R12, R54, R57 ;  /* 0x000000360c397223 */ /* 0x000fe20000010039 */
[----:B------:R-:W-:-:S02]  /*abc0*/  HADD2.F32 R52, -RZ, R52.H1_H1 ;  /* 0x30000034ff347230 */ /* 0x000fc40000004100 */
[----:B------:R-:W-:Y:S01]  /*abd0*/  FFMA.FTZ R70, R45, R54, -R70 ;  /* 0x000000362d467223 */ /* 0x000fe20000010846 */
[----:B------:R-:W-:Y:S02]  /*abe0*/  HADD2.F32 R13, -RZ, R13.H1_H1 ;  /* 0x3000000dff0d7230 */ /* 0x000fe40000004100 */
[CC--:B------:R-:W-:Y:S01]  /*abf0*/  FMUL.FTZ R12, R46.reuse, R55.reuse ;  /* 0x000000372e0c7220 */ /* 0x0c0fe20000410000 */
[----:B------:R-:W-:Y:S02]  /*ac00*/  HADD2.F32 R14, -RZ, R14.H1_H1 ;  /* 0x3000000eff0e7230 */ /* 0x000fe40000004100 */
[-C--:B------:R-:W-:Y:S01]  /*ac10*/  FFMA.FTZ R15, R15, R52.reuse, -R44 ;  /* 0x000000340f0f7223 */ /* 0x080fe2000001082c */
[----:B------:R-:W-:Y:S01]  /*ac20*/  FFMA.FTZ R56, R47, R52, R56 ;  /* 0x000000342f387223 */ /* 0x000fe20000010038 */
[----:B------:R-:W-:Y:S01]  /*ac30*/  FMUL.FTZ R55, R13, R55 ;  /* 0x000000370d377220 */ /* 0x000fe20000410000 */
[----:B------:R-:W-:Y:S01]  /*ac40*/  FFMA.FTZ R68, R49, R53, R68 ;  /* 0x0000003531447223 */ /* 0x000fe20000010044 */
[----:B------:R-:W-:Y:S01]  /*ac50*/  FFMA.FTZ R12, R13, R14, -R12 ;  /* 0x0000000e0d0c7223 */ /* 0x000fe2000001080c */
[----:B------:R-:W-:Y:S01]  /*ac60*/  F2FP.SATFINITE.E4M3.F32.PACK_AB_MERGE_C R15, R15, R70, RZ ;  /* 0x000000460f0f723e */ /* 0x000fe200048070ff */
[----:B------:R-:W-:Y:S01]  /*ac70*/  FFMA.FTZ R55, R46, R14, R55 ;  /* 0x0000000e2e377223 */ /* 0x000fe20000010037 */
[----:B------:R-:W-:Y:S01]  /*ac80*/  F2FP.SATFINITE.E4M3.F32.PACK_AB_MERGE_C R64, R65, R64, RZ ;  /* 0x000000404140723e */ /* 0x000fe200048070ff */
[----:B------:R-:W-:Y:S01]  /*ac90*/  IMAD.MOV.U32 R44, RZ, RZ, R116 ;  /* 0x000000ffff2c7224 */ /* 0x000fe200078e0074 */
[----:B------:R-:W-:Y:S01]  /*aca0*/  F2FP.SATFINITE.E4M3.F32.PACK_AB_MERGE_C R56, R56, R57, RZ ;  /* 0x000000393838723e */ /* 0x000fe200048070ff */
[----:B------:R-:W-:Y:S01]  /*acb0*/  IMAD.MOV.U32 R46, RZ, RZ, R117 ;  /* 0x000000ffff2e7224 */ /* 0x000fe200078e0075 */
[----:B------:R-:W-:Y:S01]  /*acc0*/  F2FP.SATFINITE.E4M3.F32.PACK_AB_MERGE_C R15, R12, R67, R15 ;  /* 0x000000430c0f723e */ /* 0x000fe2000480700f */
[----:B------:R-:W-:Y:S01]  /*acd0*/  IMAD.MOV.U32 R12, RZ, RZ, R69 ;  /* 0x000000ffff0c7224 */ /* 0x000fe200078e0045 */
[----:B------:R-:W-:-:S02]  /*ace0*/  F2FP.SATFINITE.E4M3.F32.PACK_AB_MERGE_C R13, R60, R61, R63 ;  /* 0x0000003d3c0d723e */ /* 0x000fc4000480703f */
[----:B------:R-:W-:Y:S02]  /*acf0*/  F2FP.SATFINITE.E4M3.F32.PACK_AB_MERGE_C R45, R62, R59, R64 ;  /* 0x0000003b3e2d723e */ /* 0x000fe40004807040 */
[----:B------:R-:W-:Y:S02]  /*ad00*/  F2FP.SATFINITE.E4M3.F32.PACK_AB_MERGE_C R47, R55, R68, R56 ;  /* 0x00000044372f723e */ /* 0x000fe40004807038 */
[----:B------:R-:W-:-:S07]  /*ad10*/  MOV R14, R71 ;  /* 0x00000047000e7202 */ /* 0x000fce0000000f00 */
.L_x_569:
[----:B------:R-:W-:Y:S05]  /*ad20*/  BSYNC B1 ;  /* 0x0000000000017941 */ /* 0x000fea0003800000 */
.L_x_568:
[----:B0-----:R0:W-:Y:S01]  /*ad30*/  ST.E.128 desc[UR36][R50.64], R12 ;  /* 0x0000000c32007985 */ /* 0x0011e2000c101d24 */
[----:B------:R-:W-:-:S13]  /*ad40*/  ISETP.GE.AND P2, PT, R11, R118, PT ;  /* 0x000000760b00720c */ /* 0x000fda0003f46270 */
[----:B------:R-:W-:Y:S05]  /*ad50*/  @P2 BRA `(.L_x_542) ;  /* 0x0000000400b82947 */ /* 0x000fea0003800000 */
[----:B------:R-:W-:-:S04]  /*ad60*/  IADD3 R110, P2, R11, R110, RZ ;  /* 0x0000006e0b6e7210 */ /* 0x000fc80007f5e0ff */
[----:B------:R-:W-:-:S05]  /*ad70*/  LEA.HI.X.SX32 R111, R11, R48, 0x1, P2 ;  /* 0x000000300b6f7211 */ /* 0x000fca00010f0eff */
[----:B----4-:R4:W-:Y:S01]  /*ad80*/  ST.E.128 desc[UR36][R110.64], R44 ;  /* 0x0000002c6e007985 */ /* 0x0109e2000c101d24 */
[----:B------:R-:W-:Y:S05]  /*ad90*/  BRA `(.L_x_542) ;  /* 0x0000000400a87947 */ /* 0x000fea0003800000 */
.L_x_501:
[----:B------:R-:W-:-:S06]  /*ada0*/  UISETP.NE.AND UP0, UPT, UR60, 0x3, UPT ;  /* 0x000000033c00788c */ /* 0x000fcc000bf05270 */
[----:B------:R-:W-:-:S13]  /*adb0*/  PLOP3.LUT P5, PT, PT, PT, UP0, 0x80, 0x0 ;  /* 0x000000000000781c */ /* 0x000fda0003faf008 */
[----:B------:R-:W-:Y:S05]  /*adc0*/  @!P5 BRA `(.L_x_570) ;  /* 0x000000000004d947 */ /* 0x000fea0003800000 */
[----:B------:R-:W-:Y:S01]  /*add0*/  BPT.TRAP 0x1 ;  /* 0x000000040000795c */ /* 0x000fe20000300000 */
.L_x_570:
[----:B------:R-:W-:Y:S01]  /*ade0*/  IMAD R4, R216, 0x8, R23 ;  /* 0x00000008d8047824 */ /* 0x000fe200078e0217 */
[----:B------:R-:W-:Y:S01]  /*adf0*/  SHF.L.U32 R107, R224, 0x1f, RZ ;  /* 0x0000001fe06b7819 */ /* 0x000fe200000006ff */
[----:B------:R-:W-:Y:S01]  /*ae00*/  BSSY B1, `(.L_x_571) ;  /* 0x0000004000017945 */ /* 0x000fe20003800000 */
[----:B------:R-:W-:Y:S02]  /*ae10*/  SHF.R.S32.HI R104, RZ, 0x1f, R103 ;  /* 0x0000001fff687819 */ /* 0x000fe40000011467 */
[----:B------:R-:W0:Y:S02]  /*ae20*/  SYNCS.PHASECHK.TRANS64.TRYWAIT P2, [R4+URZ+0x38890], R107 ;  /* 0x0388906b040075a7 */ /* 0x000e24000804017f */
[----:B0-----:R-:W-:Y:S05]  /*ae30*/  @!P2 BRA `(.L_x_572) ;  /* 0x000001b00080a947 */ /* 0x001fea0003800000 */
.L_x_860:
[----:B------:R-:W-:Y:S05]  /*ae40*/  BSYNC B1 ;  /* 0x0000000000017941 */ /* 0x000fea0003800000 */
.L_x_571:
[----:B------:R-:W-:Y:S01]  /*ae50*/  ULDC.64 UR4, c[0x0][0x300] ;  /* 0x0000c00000047ab9 */ /* 0x000fe20000000a00 */
[----:B-----5:R-:W-:Y:S01]  /*ae60*/  SHF.R.S32.HI R105, RZ, 0x1f, R102 ;  /* 0x0000001fff697819 */ /* 0x020fe20000011466 */
[----:B------:R-:W-:Y:S01]  /*ae70*/  IMAD R14, R104, UR4, RZ ;  /* 0x00000004680e7c24 */ /* 0x000fe2000f8e02ff */
[----:B------:R-:W-:Y:S01]  /*ae80*/  ULDC.64 UR6, c[0x0][0x2e8] ;  /* 0x0000ba0000067ab9 */ /* 0x000fe20000000a00 */
[----:B------:R-:W-:-:S04]  /*ae90*/  IMAD.WIDE.U32 R12, R103, UR4, RZ ;  /* 0x00000004670c7c25 */ /* 0x000fc8000f8e00ff */
[----:B------:R-:W-:Y:S01]  /*aea0*/  IMAD R11, R103, UR5, R14 ;  /* 0x00000005670b7c24 */ /* 0x000fe2000f8e020e */
[----:B------:R-:W-:Y:S01]  /*aeb0*/  ULDC.64 UR4, c[0x0][0x310] ;  /* 0x0000c40000047ab9 */ /* 0x000fe20000000a00 */
[----:B------:R-:W-:Y:S02]  /*aec0*/  IMAD R106, R26, -0x80, R2 ;  /* 0xffffff801a6a7824 */ /* 0x000fe400078e0202 */
[----:B------:R-:W-:Y:S02]  /*aed0*/  IMAD R15, R105, UR4, RZ ;  /* 0x00000004690f7c24 */ /* 0x000fe4000f8e02ff */
[----:B------:R-:W-:Y:S01]  /*aee0*/  IMAD.IADD R13, R13, 0x1, R11 ;  /* 0x000000010d0d7824 */ /* 0x000fe200078e020b */
[----:B------:R-:W-:Y:S01]  /*aef0*/  VIMNMX R106, R106, 0x80, PT ;  /* 0x000000806a6a7848 */ /* 0x000fe20003fe0100 */
[C---:B------:R-:W-:Y:S02]  /*af00*/  IMAD R15, R102.reuse, UR5, R15 ;  /* 0x00000005660f7c24 */ /* 0x040fe4000f8e020f */
[----:B------:R-:W-:Y:S01]  /*af10*/  IMAD.WIDE.U32 R12, R102, UR4, R12 ;  /* 0x00000004660c7c25 */ /* 0x000fe2000f8e000c */
[----:B------:R-:W-:-:S03]  /*af20*/  ULDC.64 UR4, c[0x0][0x308] ;  /* 0x0000c20000047ab9 */ /* 0x000fc60000000a00 */
[----:B------:R-:W-:Y:S01]  /*af30*/  IMAD R11, R28, UR4, RZ ;  /* 0x000000041c0b7c24 */ /* 0x000fe2000f8e02ff */
[----:B------:R-:W-:Y:S01]  /*af40*/  IADD3 R13, R13, R15, RZ ;  /* 0x0000000f0d0d7210 */ /* 0x000fe20007ffe0ff */
[----:B------:R-:W-:Y:S02]  /*af50*/  IMAD.IADD R47, R106, 0x1, -R219 ;  /* 0x000000016a2f7824 */ /* 0x000fe400078e0adb */
[C---:B------:R-:W-:Y:S02]  /*af60*/  IMAD R11, R222.reuse, UR5, R11 ;  /* 0x00000005de0b7c24 */ /* 0x040fe4000f8e020b */
[----:B------:R-:W-:Y:S01]  /*af70*/  IMAD.WIDE.U32 R12, R222, UR4, R12 ;  /* 0x00000004de0c7c25 */ /* 0x000fe2000f8e000c */
[----:B------:R-:W-:Y:S02]  /*af80*/  UMOV UR4, 0xffffffff ;  /* 0xffffffff00047882 */ /* 0x000fe40000000000 */
[----:B------:R-:W-:-:S04]  /*af90*/  IADD3 R45, P2, R12, UR6, RZ ;  /* 0x000000060c2d7c10 */ /* 0x000fc8000ff5e0ff */
[----:B------:R-:W-:Y:S02]  /*afa0*/  IADD3.X R46, R13, UR7, R11, P2, !PT ;  /* 0x000000070d2e7c10 */ /* 0x000fe400097fe40b */
[----:B------:R-:W-:Y:S01]  /*afb0*/  ISETP.GE.AND P2, PT, R47, 0x1, PT ;  /* 0x000000012f00780c */ /* 0x000fe20003f46270 */
[----:B------:R-:W-:-:S12]  /*afc0*/  BRA.DIV UR4, `(.L_x_573) ;  /* 0x000001b204307947 */ /* 0x000fd8000b800000 */
[----:B------:R1:W2:Y:S04]  /*afd0*/  SHFL.IDX PT, R44, R46, RZ, 0x181f ;  /* 0x00181fff2e2c7589 */ /* 0x0002a800000e0000 */
[----:B------:R1:W3:Y:S02]  /*afe0*/  SHFL.IDX PT, R14, R45, RZ, 0x181f ;  /* 0x00181fff2d0e7589 */ /* 0x0002e400000e0000 */
.L_x_864:
[----:B------:R-:W-:Y:S04]  /*aff0*/  BSSY B1, `(.L_x_574) ;  /* 0x000000d000017945 */ /* 0x000fe80003800000 */
[----:B------:R-:W-:Y:S05]  /*b000*/  @!P2 BRA `(.L_x_575) ;  /* 0x00000000002ca947 */ /* 0x000fea0003800000 */
[----:B------:R-:W-:Y:S02]  /*b010*/  ULDC UR4, c[0x0][0x2f4] ;  /* 0x0000bd0000047ab9 */ /* 0x000fe40000000800 */
[----:B------:R-:W-:-:S13]  /*b020*/  ISETP.GE.AND P2, PT, R16, UR4, PT ;  /* 0x0000000410007c0c */ /* 0x000fda000bf46270 */
[----:B---3--:R-:W-:-:S05]  /*b030*/  @!P2 IADD3 R48, P3, R16, R14, RZ ;  /* 0x0000000e1030a210 */ /* 0x008fca0007f7e0ff */
[----:B--2---:R-:W-:Y:S01]  /*b040*/  @!P2 IMAD.X R49, R44, 0x1, R17, P3 ;  /* 0x000000012c31a824 */ /* 0x004fe200018e0611 */
[----:B------:R-:W-:-:S13]  /*b050*/  ISETP.GE.AND P3, PT, R22, UR4, PT ;  /* 0x0000000416007c0c */ /* 0x000fda000bf66270 */
[----:B------:R-:W-:Y:S02]  /*b060*/  @!P3 IADD3 R50, P4, R22, R14, RZ ;  /* 0x0000000e1632b210 */ /* 0x000fe40007f9e0ff */
[----:B------:R-:W2:Y:S03]  /*b070*/  @!P2 LDS.128 R12, [R95+0x28400] ;  /* 0x028400005f0ca984 */ /* 0x000ea60000000c00 */
[----:B------:R-:W-:Y:S01]  /*b080*/  @!P3 IMAD.X R51, R44, 0x1, R217, P4 ;  /* 0x000000012c33b824 */ /* 0x000fe200020e06d9 */
[----:B--2---:R-:W-:Y:S04]  /*b090*/  @!P2 ST.E.128 desc[UR36][R48.64], R12 ;  /* 0x0000000c3000a985 */ /* 0x004fe8000c101d24 */
[----:B------:R-:W2:Y:S04]  /*b0a0*/  @!P3 LDS.128 R12, [R95+0x2c400] ;  /* 0x02c400005f0cb984 */ /* 0x000ea80000000c00 */
[----:B--2---:R4:W-:Y:S02]  /*b0b0*/  @!P3 ST.E.128 desc[UR36][R50.64], R12 ;  /* 0x0000000c3200b985 */ /* 0x0049e4000c101d24 */
.L_x_575:
[----:B------:R-:W-:Y:S05]  /*b0c0*/  BSYNC B1 ;  /* 0x0000000000017941 */ /* 0x000fea0003800000 */
.L_x_574:
[----:B------:R-:W-:-:S03]  /*b0d0*/  UMOV UR4, 0xffffffff ;  /* 0xffffffff00047882 */ /* 0x000fc60000000000 */
[----:B------:R-:W-:Y:S05]  /*b0e0*/  BRA.DIV UR4, `(.L_x_576) ;  /* 0x000001b204307947 */ /* 0x000fea000b800000 */
[----:B--2---:R2:W0:Y:S04]  /*b0f0*/  SHFL.IDX PT, R44, R46, 0x1, 0x181f ;  /* 0x00381f002e2c7f89 */ /* 0x00442800000e0000 */
[----:B---34-:R2:W3:Y:S02]  /*b100*/  SHFL.IDX PT, R14, R45, 0x1, 0x181f ;  /* 0x00381f002d0e7f89 */ /* 0x0184e400000e0000 */
.L_x_868:
[----:B------:R-:W-:Y:S01]  /*b110*/  ISETP.GE.AND P2, PT, R47, 0x21, PT ;  /* 0x000000212f00780c */ /* 0x000fe20003f46270 */
[----:B------:R-:W-:-:S12]  /*b120*/  BSSY B1, `(.L_x_577) ;  /* 0x000000d000017945 */ /* 0x000fd80003800000 */
[----:B------:R-:W-:Y:S05]  /*b130*/  @!P2 BRA `(.L_x_578) ;  /* 0x00000000002ca947 */ /* 0x000fea0003800000 */
[----:B------:R-:W-:Y:S02]  /*b140*/  ULDC UR4, c[0x0][0x2f4] ;  /* 0x0000bd0000047ab9 */ /* 0x000fe40000000800 */
[----:B------:R-:W-:-:S13]  /*b150*/  ISETP.GE.AND P2, PT, R16, UR4, PT ;  /* 0x0000000410007c0c */ /* 0x000fda000bf46270 */
[----:B---3--:R-:W-:-:S04]  /*b160*/  @!P2 IADD3 R48, P3, R16, R14, RZ ;  /* 0x0000000e1030a210 */ /* 0x008fc80007f7e0ff */
[----:B0-----:R-:W-:Y:S02]  /*b170*/  @!P2 IADD3.X R49, R44, R17, RZ, P3, !PT ;  /* 0x000000112c31a210 */ /* 0x001fe40001ffe4ff */
[----:B------:R-:W-:-:S13]  /*b180*/  ISETP.GE.AND P3, PT, R22, UR4, PT ;  /* 0x0000000416007c0c */ /* 0x000fda000bf66270 */
[----:B------:R-:W-:Y:S02]  /*b190*/  @!P3 IADD3 R50, P4, R22, R14, RZ ;  /* 0x0000000e1632b210 */ /* 0x000fe40007f9e0ff */
[----:B------:R-:W0:Y:S03]  /*b1a0*/  @!P2 LDS.128 R12, [R95+0x29400] ;  /* 0x029400005f0ca984 */ /* 0x000e260000000c00 */
[----:B------:R-:W-:Y:S01]  /*b1b0*/  @!P3 IMAD.X R51, R44, 0x1, R217, P4 ;  /* 0x000000012c33b824 */ /* 0x000fe200020e06d9 */
[----:B0-----:R-:W-:Y:S04]  /*b1c0*/  @!P2 ST.E.128 desc[UR36][R48.64], R12 ;  /* 0x0000000c3000a985 */ /* 0x001fe8000c101d24 */
[----:B------:R-:W0:Y:S04]  /*b1d0*/  @!P3 LDS.128 R12, [R95+0x2d400] ;  /* 0x02d400005f0cb984 */ /* 0x000e280000000c00 */
[----:B0-----:R4:W-:Y:S02]  /*b1e0*/  @!P3 ST.E.128 desc[UR36][R50.64], R12 ;  /* 0x0000000c3200b985 */ /* 0x0019e4000c101d24 */
.L_x_578:
[----:B------:R-:W-:Y:S05]  /*b1f0*/  BSYNC B1 ;  /* 0x0000000000017941 */ /* 0x000fea0003800000 */
.L_x_577:
[----:B------:R-:W-:-:S03]  /*b200*/  UMOV UR4, 0xffffffff ;  /* 0xffffffff00047882 */ /* 0x000fc60000000000 */
[----:B------:R-:W-:Y:S05]  /*b210*/  BRA.DIV UR4, `(.L_x_579) ;  /* 0x000001b2042c7947 */ /* 0x000fea000b800000 */
[----:B0-----:R0:W0:Y:S04]  /*b220*/  SHFL.IDX PT, R44, R46, 0x2, 0x181f ;  /* 0x00581f002e2c7f89 */ /* 0x00102800000e0000 */
[----:B---34-:R3:W4:Y:S02]  /*b230*/  SHFL.IDX PT, R14, R45, 0x2, 0x181f ;  /* 0x00581f002d0e7f89 */ /* 0x01872400000e0000 */
.L_x_872:
[----:B------:R-:W-:Y:S01]  /*b240*/  ISETP.GE.AND P2, PT, R47, 0x41, PT ;  /* 0x000000412f00780c */ /* 0x000fe20003f46270 */
[----:B------:R-:W-:-:S12]  /*b250*/  BSSY B1, `(.L_x_580) ;  /* 0x000000d000017945 */ /* 0x000fd80003800000 */
[----:B------:R-:W-:Y:S05]  /*b260*/  @!P2 BRA `(.L_x_581) ;  /* 0x00000000002ca947 */ /* 0x000fea0003800000 */
[----:B------:R-:W-:Y:S02]  /*b270*/  ULDC UR4, c[0x0][0x2f4] ;  /* 0x0000bd0000047ab9 */ /* 0x000fe40000000800 */
[----:B------:R-:W-:-:S13]  /*b280*/  ISETP.GE.AND P2, PT, R16, UR4, PT ;  /* 0x0000000410007c0c */ /* 0x000fda000bf46270 */
[----:B----4-:R-:W-:-:S05]  /*b290*/  @!P2 IADD3 R48, P3, R16, R14, RZ ;  /* 0x0000000e1030a210 */ /* 0x010fca0007f7e0ff */
[----:B0-----:R-:W-:Y:S01]  /*b2a0*/  @!P2 IMAD.X R49, R44, 0x1, R17, P3 ;  /* 0x000000012c31a824 */ /* 0x001fe200018e0611 */
[----:B------:R-:W-:-:S13]  /*b2b0*/  ISETP.GE.AND P3, PT, R22, UR4, PT ;  /* 0x0000000416007c0c */ /* 0x000fda000bf66270 */
[----:B------:R-:W-:Y:S02]  /*b2c0*/  @!P3 IADD3 R50, P4, R22, R14, RZ ;  /* 0x0000000e1632b210 */ /* 0x000fe40007f9e0ff */
[----:B------:R-:W0:Y:S03]  /*b2d0*/  @!P2 LDS.128 R12, [R95+0x2a400] ;  /* 0x02a400005f0ca984 */ /* 0x000e260000000c00 */
[----:B------:R-:W-:Y:S01]  /*b2e0*/  @!P3 IMAD.X R51, R44, 0x1, R217, P4 ;  /* 0x000000012c33b824 */ /* 0x000fe200020e06d9 */
[----:B0-----:R-:W-:Y:S04]  /*b2f0*/  @!P2 ST.E.128 desc[UR36][R48.64], R12 ;  /* 0x0000000c3000a985 */ /* 0x001fe8000c101d24 */
[----:B------:R-:W0:Y:S04]  /*b300*/  @!P3 LDS.128 R12, [R95+0x2e400] ;  /* 0x02e400005f0cb984 */ /* 0x000e280000000c00 */
[----:B0-----:R0:W-:Y:S02]  /*b310*/  @!P3 ST.E.128 desc[UR36][R50.64], R12 ;  /* 0x0000000c3200b985 */ /* 0x0011e4000c101d24 */
.L_x_581:
[----:B------:R-:W-:Y:S05]  /*b320*/  BSYNC B1 ;  /* 0x0000000000017941 */ /* 0x000fea0003800000 */
.L_x_580:
[----:B------:R-:W-:-:S03]  /*b330*/  UMOV UR4, 0xffffffff ;  /* 0xffffffff00047882 */ /* 0x000fc60000000000 */
[----:B------:R-:W-:Y:S05]  /*b340*/  BRA.DIV UR4, `(.L_x_582) ;  /* 0x000001b204287947 */ /* 0x000fea000b800000 */
[----:B0-----:R0:W0:Y:S04]  /*b350*/  SHFL.IDX PT, R44, R46, 0x3, 0x181f ;  /* 0x00781f002e2c7f89 */ /* 0x00102800000e0000 */
[----:B----4-:R4:W0:Y:S02]  /*b360*/  SHFL.IDX PT, R14, R45, 0x3, 0x181f ;  /* 0x00781f002d0e7f89 */ /* 0x01082400000e0000 */
.L_x_876:
[----:B------:R-:W-:-:S13]  /*b370*/  ISETP.GE.AND P2, PT, R47, 0x61, PT ;  /* 0x000000612f00780c */ /* 0x000fda0003f46270 */
[----:B------:R-:W-:Y:S05]  /*b380*/  @!P2 BRA `(.L_x_542) ;  /* 0x00000000002ca947 */ /* 0x000fea0003800000 */
[----:B------:R-:W-:Y:S02]  /*b390*/  ULDC UR4, c[0x0][0x2f4] ;  /* 0x0000bd0000047ab9 */ /* 0x000fe40000000800 */
[----:B------:R-:W-:-:S13]  /*b3a0*/  ISETP.GE.AND P2, PT, R16, UR4, PT ;  /* 0x0000000410007c0c */ /* 0x000fda000bf46270 */
[----:B012---:R-:W-:-:S04]  /*b3b0*/  @!P2 IADD3 R46, P3, R16, R14, RZ ;  /* 0x0000000e102ea210 */ /* 0x007fc80007f7e0ff */
[----:B------:R-:W-:Y:S02]  /*b3c0*/  @!P2 IADD3.X R47, R44, R17, RZ, P3, !PT ;  /* 0x000000112c2fa210 */ /* 0x000fe40001ffe4ff */
[----:B------:R-:W-:-:S13]  /*b3d0*/  ISETP.GE.AND P3, PT, R22, UR4, PT ;  /* 0x0000000416007c0c */ /* 0x000fda000bf66270 */
[----:B------:R-:W-:Y:S02]  /*b3e0*/  @!P3 IADD3 R48, P4, R22, R14, RZ ;  /* 0x0000000e1630b210 */ /* 0x000fe40007f9e0ff */
[----:B------:R-:W0:Y:S03]  /*b3f0*/  @!P2 LDS.128 R12, [R95+0x2b400] ;  /* 0x02b400005f0ca984 */ /* 0x000e260000000c00 */
[----:B------:R-:W-:Y:S01]  /*b400*/  @!P3 IMAD.X R49, R44, 0x1, R217, P4 ;  /* 0x000000012c31b824 */ /* 0x000fe200020e06d9 */
[----:B0-----:R-:W-:Y:S04]  /*b410*/  @!P2 ST.E.128 desc[UR36][R46.64], R12 ;  /* 0x0000000c2e00a985 */ /* 0x001fe8000c101d24 */
[----:B------:R-:W0:Y:S04]  /*b420*/  @!P3 LDS.128 R12, [R95+0x2f400] ;  /* 0x02f400005f0cb984 */ /* 0x000e280000000c00 */
[----:B0-----:R0:W-:Y:S02]  /*b430*/  @!P3 ST.E.128 desc[UR36][R48.64], R12 ;  /* 0x0000000c3000b985 */ /* 0x0011e4000c101d24 */
.L_x_542:
[----:B------:R-:W-:Y:S05]  /*b440*/  BSYNC B0 ;  /* 0x0000000000007941 */ /* 0x000fea0003800000 */
.L_x_500:
[----:B------:R-:W5:Y:S01]  /*b450*/  S2R R11, SR_TID.X ;  /* 0x00000000000b7919 */ /* 0x000f620000002100 */
[----:B------:R-:W-:Y:S01]  /*b460*/  @!PT LDS RZ, [RZ] ;  /* 0x00000000fffff984 */ /* 0x000fe20000000800 */
[----:B------:R-:W-:Y:S01]  /*b470*/  @!PT LDS RZ, [RZ] ;  /* 0x00000000fffff984 */ /* 0x000fe20000000800 */
[----:B------:R-:W-:Y:S01]  /*b480*/  @!PT LDS RZ, [RZ] ;  /* 0x00000000fffff984 */ /* 0x000fe20000000800 */
[----:B------:R-:W-:Y:S01]  /*b490*/  @!PT LDS RZ, [RZ] ;  /* 0x00000000fffff984 */ /* 0x000fe20000000800 */
[----:B------:R1:W-:Y:S06]  /*b4a0*/  MEMBAR.ALL.CTA ;  /* 0x0000000000007992 */ /* 0x0003ec0000008000 */
[----:B-1----:R-:W1:Y:S01]  /*b4b0*/  FENCE.VIEW.ASYNC.S ;  /* 0x00000000000073c6 */ /* 0x002e620000000000 */
[----:B------:R-:W-:Y:S05]  /*b4c0*/  WARPSYNC.ALL ;  /* 0x0000000000007948 */ /* 0x000fea0003800000 */
[----:B------:R-:W-:Y:S01]  /*b4d0*/  BSSY B0, `(.L_x_583) ;  /* 0x0000008000007945 */ /* 0x000fe20003800000 */
[----:B-1----:R1:W-:Y:S01]  /*b4e0*/  BAR.SYNC.DEFER_BLOCKING R97, 0x80 ;  /* 0x000200610000751d */ /* 0x0023e20000010000 */
[----:B-----5:R-:W-:-:S13]  /*b4f0*/  LOP3.LUT P2, RZ, R11, 0x7f, RZ, 0xc0, !PT ;  /* 0x0000007f0bff7812 */ /* 0x020fda000784c0ff */
[----:B------:R-:W-:-:S05]  /*b500*/  @!P2 VIADD R11, R4, 0x388a0 ;  /* 0x000388a0040ba836 */ /* 0x000fca0000000000 */
[----:B------:R-:W-:-:S04]  /*b510*/  @!P2 PRMT R11, RZ, 0x654, R11 ;  /* 0x00000654ff0ba816 */ /* 0x000fc8000000000b */
[----:B------:R1:W-:Y:S01]  /*b520*/  @!P2 SYNCS.ARRIVE.TRANS64.RED.A1T0 RZ, [R11+URZ], RZ ;  /* 0x000000ff0bffa9a7 */ /* 0x0003e2000810043f */
[----:B------:R-:W-:Y:S05]  /*b530*/  @!P5 BRA `(.L_x_584) ;  /* 0x000000000004d947 */ /* 0x000fea0003800000 */
[----:B------:R-:W-:Y:S01]  /*b540*/  BPT.TRAP 0x1 ;  /* 0x000000040000795c */ /* 0x000fe20000300000 */
.L_x_584:
[----:B------:R-:W-:Y:S05]  /*b550*/  BSYNC B0 ;  /* 0x0000000000007941 */ /* 0x000fea0003800000 */
.L_x_583:
[----:B------:R-:W5:Y:S01]  /*b560*/  SYNCS.PHASECHK.TRANS64.TRYWAIT P3, [R4+URZ+0x388b0], R107 ;  /* 0x0388b06b040075a7 */ /* 0x000f62000806017f */
[----:B------:R-:W-:Y:S01]  /*b570*/  ULDC UR39, c[0x0][0x2f4] ;  /* 0x0000bd0000277ab9 */ /* 0x000fe20000000800 */
[----:B------:R-:W-:Y:S04]  /*b580*/  BSSY B0, `(.L_x_585) ;  /* 0x0000002000007945 */ /* 0x000fe80003800000 */
[----:B-----5:R-:W-:Y:S05]  /*b590*/  @!P3 BRA `(.L_x_586) ;  /* 0x000001ac00dcb947 */ /* 0x020fea0003800000 */
.L_x_877:
[----:B------:R-:W-:Y:S05]  /*b5a0*/  BSYNC B0 ;  /* 0x0000000000007941 */ /* 0x000fea0003800000 */
.L_x_585:
[----:B------:R-:W-:Y:S01]  /*b5b0*/  ULDC.64 UR4, c[0x0][0x328] ;  /* 0x0000ca0000047ab9 */ /* 0x000fe20000000a00 */
[----:B------:R-:W-:Y:S01]  /*b5c0*/  ULDC.64 UR6, c[0x0][0x318] ;  /* 0x0000c60000067ab9 */ /* 0x000fe20000000a00 */
[----:B------:R-:W-:Y:S01]  /*b5d0*/  IMAD R104, R104, UR4, RZ ;  /* 0x0000000468687c24 */ /* 0x000fe2000f8e02ff */
[----:B------:R-:W-:Y:S01]  /*b5e0*/  BSSY B0, `(.L_x_587) ;  /* 0x000001e000007945 */ /* 0x000fe20003800000 */
[----:B0-2---:R-:W-:-:S04]  /*b5f0*/  IMAD.WIDE.U32 R12, R103, UR4, RZ ;  /* 0x00000004670c7c25 */ /* 0x005fc8000f8e00ff */
[----:B------:R-:W-:Y:S01]  /*b600*/  IMAD R103, R103, UR5, R104 ;  /* 0x0000000567677c24 */ /* 0x000fe2000f8e0268 */
[----:B------:R-:W-:Y:S01]  /*b610*/  ULDC.64 UR4, c[0x0][0x338] ;  /* 0x0000ce0000047ab9 */ /* 0x000fe20000000a00 */
[----:B------:R-:W-:Y:S02]  /*b620*/  IMAD.IADD R106, R106, 0x1, -R219 ;  /* 0x000000016a6a7824 */ /* 0x000fe400078e0adb */
[----:B------:R-:W-:Y:S02]  /*b630*/  IMAD R105, R105, UR4, RZ ;  /* 0x0000000469697c24 */ /* 0x000fe4000f8e02ff */
[----:B------:R-:W-:Y:S02]  /*b640*/  IMAD.IADD R13, R13, 0x1, R103 ;  /* 0x000000010d0d7824 */ /* 0x000fe400078e0267 */
[C---:B------:R-:W-:Y:S02]  /*b650*/  IMAD R105, R102.reuse, UR5, R105 ;  /* 0x0000000566697c24 */ /* 0x040fe4000f8e0269 */
[----:B------:R-:W-:Y:S01]  /*b660*/  IMAD.WIDE.U32 R102, R102, UR4, R12 ;  /* 0x0000000466667c25 */ /* 0x000fe2000f8e000c */
[----:B------:R-:W-:-:S03]  /*b670*/  ULDC.64 UR4, c[0x0][0x330] ;  /* 0x0000cc0000047ab9 */ /* 0x000fc60000000a00 */
[----:B-1----:R-:W-:Y:S01]  /*b680*/  IMAD R11, R28, UR4, RZ ;  /* 0x000000041c0b7c24 */ /* 0x002fe2000f8e02ff */
[----:B------:R-:W-:-:S03]  /*b690*/  IADD3 R103, R103, R105, RZ ;  /* 0x0000006967677210 */ /* 0x000fc60007ffe0ff */
[C---:B------:R-:W-:Y:S02]  /*b6a0*/  IMAD R11, R222.reuse, UR5, R11 ;  /* 0x00000005de0b7c24 */ /* 0x040fe4000f8e020b */
[----:B------:R-:W-:-:S03]  /*b6b0*/  IMAD.WIDE.U32 R12, R222, UR4, R102 ;  /* 0x00000004de0c7c25 */ /* 0x000fc6000f8e0066 */
[----:B------:R-:W-:-:S04]  /*b6c0*/  IADD3 R48, P3, R12, UR6, RZ ;  /* 0x000000060c307c10 */ /* 0x000fc8000ff7e0ff */
[----:B------:R-:W-:Y:S01]  /*b6d0*/  IADD3.X R11, R13, UR7, R11, P3, !PT ;  /* 0x000000070d0b7c10 */ /* 0x000fe20009ffe40b */
[----:B----4-:R0:W1:Y:S01]  /*b6e0*/  SHFL.IDX PT, R47, R48, RZ, 0x181f ;  /* 0x00181fff302f7589 */ /* 0x01006200000e0000 */
[----:B------:R-:W-:-:S03]  /*b6f0*/  ISETP.GE.AND P3, PT, R106, 0x1, PT ;  /* 0x000000016a00780c */ /* 0x000fc60003f66270 */
[----:B------:R0:W2:Y:S10]  /*b700*/  SHFL.IDX PT, R12, R11, RZ, 0x181f ;  /* 0x00181fff0b0c7589 */ /* 0x0000b400000e0000 */
[----:B0-----:R-:W-:Y:S05]  /*b710*/  @!P3 BRA `(.L_x_588) ;  /* 0x000000000028b947 */ /* 0x001fea0003800000 */
[----:B------:R-:W-:-:S13]  /*b720*/  ISETP.GE.AND P3, PT, R16, UR39, PT ;  /* 0x0000002710007c0c */ /* 0x000fda000bf66270 */
[----:B-1----:R-:W-:-:S05]  /*b730*/  @!P3 IADD3 R44, P4, R16, R47, RZ ;  /* 0x0000002f102cb210 */ /* 0x002fca0007f9e0ff */
[----:B--23--:R-:W-:Y:S01]  /*b740*/  @!P3 IMAD.X R45, R12, 0x1, R17, P4 ;  /* 0x000000010c2db824 */ /* 0x00cfe200020e0611 */
[----:B------:R-:W-:-:S13]  /*b750*/  ISETP.GE.AND P4, PT, R22, UR39, PT ;  /* 0x0000002716007c0c */ /* 0x000fda000bf86270 */
[----:B------:R-:W-:-:S05]  /*b760*/  @!P4 IADD3 R46, P5, R22, R47, RZ ;  /* 0x0000002f162ec210 */ /* 0x000fca0007fbe0ff */
[----:B------:R-:W-:Y:S02]  /*b770*/  @!P4 IMAD.X R47, R12, 0x1, R217, P5 ;  /* 0x000000010c2fc824 */ /* 0x000fe400028e06d9 */
[----:B------:R-:W0:Y:S04]  /*b780*/  @!P3 LDS.128 R12, [R95+0x10400] ;  /* 0x010400005f0cb984 */ /* 0x000e280000000c00 */
[----:B0-----:R-:W-:Y:S04]  /*b790*/  @!P3 ST.E.128 desc[UR36][R44.64], R12 ;  /* 0x0000000c2c00b985 */ /* 0x001fe8000c101d24 */
[----:B------:R-:W0:Y:S04]  /*b7a0*/  @!P4 LDS.128 R12, [R95+0x14400] ;  /* 0x014400005f0cc984 */ /* 0x000e280000000c00 */
[----:B0-----:R0:W-:Y:S02]  /*b7b0*/  @!P4 ST.E.128 desc[UR36][R46.64], R12 ;  /* 0x0000000c2e00c985 */ /* 0x0011e4000c101d24 */
.L_x_588:
[----:B------:R-:W-:Y:S05]  /*b7c0*/  BSYNC B0 ;  /* 0x0000000000007941 */ /* 0x000fea0003800000 */
.L_x_587:
[----:B------:R-:W-:Y:S01]  /*b7d0*/  ISETP.GE.AND P3, PT, R106, 0x21, PT ;  /* 0x000000216a00780c */ /* 0x000fe20003f66270 */
[----:B0-2---:R0:W2:Y:S01]  /*b7e0*/  SHFL.IDX PT, R12, R11, 0x1, 0x181f ;  /* 0x00381f000b0c7f89 */ /* 0x0050a200000e0000 */
[----:B------:R-:W-:Y:S03]  /*b7f0*/  BSSY B0, `(.L_x_589) ;  /* 0x000000d000007945 */ /* 0x000fe60003800000 */
[----:B-1----:R0:W1:Y:S08]  /*b800*/  SHFL.IDX PT, R47, R48, 0x1, 0x181f ;  /* 0x00381f00302f7f89 */ /* 0x00207000000e0000 */
[----:B0-----:R-:W-:Y:S05]  /*b810*/  @!P3 BRA `(.L_x_590) ;  /* 0x000000000028b947 */ /* 0x001fea0003800000 */
[----:B------:R-:W-:-:S13]  /*b820*/  ISETP.GE.AND P3, PT, R16, UR39, PT ;  /* 0x0000002710007c0c */ /* 0x000fda000bf66270 */
[----:B-1----:R-:W-:-:S04]  /*b830*/  @!P3 IADD3 R44, P4, R16, R47, RZ ;  /* 0x0000002f102cb210 */ /* 0x002fc80007f9e0ff */
[----:B--23--:R-:W-:Y:S02]  /*b840*/  @!P3 IADD3.X R45, R12, R17, RZ, P4, !PT ;  /* 0x000000110c2db210 */ /* 0x00cfe400027fe4ff */
[----:B------:R-:W-:-:S13]  /*b850*/  ISETP.GE.AND P4, PT, R22, UR39, PT ;  /* 0x0000002716007c0c */ /* 0x000fda000bf86270 */
[----:B------:R-:W-:-:S05]  /*b860*/  @!P4 IADD3 R46, P5, R22, R47, RZ ;  /* 0x0000002f162ec210 */ /* 0x000fca0007fbe0ff */
[----:B------:R-:W-:Y:S02]  /*b870*/  @!P4 IMAD.X R47, R12, 0x1, R217, P5 ;  /* 0x000000010c2fc824 */ /* 0x000fe400028e06d9 */
[----:B------:R-:W0:Y:S04]  /*b880*/  @!P3 LDS.128 R12, [R95+0x11400] ;  /* 0x011400005f0cb984 */ /* 0x000e280000000c00 */
[----:B0-----:R-:W-:Y:S04]  /*b890*/  @!P3 ST.E.128 desc[UR36][R44.64], R12 ;  /* 0x0000000c2c00b985 */ /* 0x001fe8000c101d24 */
[----:B------:R-:W0:Y:S04]  /*b8a0*/  @!P4 LDS.128 R12, [R95+0x15400] ;  /* 0x015400005f0cc984 */ /* 0x000e280000000c00 */
[----:B0-----:R0:W-:Y:S02]  /*b8b0*/  @!P4 ST.E.128 desc[UR36][R46.64], R12 ;  /* 0x0000000c2e00c985 */ /* 0x0011e4000c101d24 */
.L_x_590:
[----:B------:R-:W-:Y:S05]  /*b8c0*/  BSYNC B0 ;  /* 0x0000000000007941 */ /* 0x000fea0003800000 */
.L_x_589:
[----:B------:R-:W-:Y:S01]  /*b8d0*/  ISETP.GE.AND P3, PT, R106, 0x41, PT ;  /* 0x000000416a00780c */ /* 0x000fe20003f66270 */
[----:B0-2---:R0:W2:Y:S01]  /*b8e0*/  SHFL.IDX PT, R12, R11, 0x2, 0x181f ;  /* 0x00581f000b0c7f89 */ /* 0x0050a200000e0000 */
[----:B------:R-:W-:Y:S03]  /*b8f0*/  BSSY B0, `(.L_x_591) ;  /* 0x000000d000007945 */ /* 0x000fe60003800000 */
[----:B-1----:R0:W1:Y:S08]  /*b900*/  SHFL.IDX PT, R47, R48, 0x2, 0x181f ;  /* 0x00581f00302f7f89 */ /* 0x00207000000e0000 */
        /* <DEDUP_REMOVED lines=11> */
.L_x_592:
[----:B------:R-:W-:Y:S05]  /*b9c0*/  BSYNC B0 ;  /* 0x0000000000007941 */ /* 0x000fea0003800000 */
.L_x_591:
[----:B------:R-:W-:Y:S01]  /*b9d0*/  ISETP.GE.AND P3, PT, R106, 0x61, PT ;  /* 0x000000616a00780c */ /* 0x000fe20003f66270 */
[----:B------:R-:W4:Y:S01]  /*b9e0*/  SHFL.IDX PT, R11, R11, 0x3, 0x181f ;  /* 0x00781f000b0b7f89 */ /* 0x000f2200000e0000 */
[----:B------:R-:W-:Y:S03]  /*b9f0*/  BSSY B0, `(.L_x_593) ;  /* 0x000000d000007945 */ /* 0x000fe60003800000 */
[----:B01----:R0:W1:Y:S08]  /*ba00*/  SHFL.IDX PT, R47, R48, 0x3, 0x181f ;  /* 0x00781f00302f7f89 */ /* 0x00307000000e0000 */
[----:B0-----:R-:W-:Y:S05]  /*ba10*/  @!P3 BRA `(.L_x_594) ;  /* 0x000000000028b947 */ /* 0x001fea0003800000 */
[----:B------:R-:W-:-:S13]  /*ba20*/  ISETP.GE.AND P3, PT, R16, UR39, PT ;  /* 0x0000002710007c0c */ /* 0x000fda000bf66270 */
[----:B--2---:R-:W0:Y:S01]  /*ba30*/  @!P3 LDS.128 R12, [R95+0x13400] ;  /* 0x013400005f0cb984 */ /* 0x004e220000000c00 */
[----:B-1----:R-:W-:-:S04]  /*ba40*/  @!P3 IADD3 R44, P4, R16, R47, RZ ;  /* 0x0000002f102cb210 */ /* 0x002fc80007f9e0ff */
[----:B---34-:R-:W-:Y:S02]  /*ba50*/  @!P3 IADD3.X R45, R11, R17, RZ, P4, !PT ;  /* 0x000000110b2db210 */ /* 0x018fe400027fe4ff */
[----:B------:R-:W-:-:S13]  /*ba60*/  ISETP.GE.AND P4, PT, R22, UR39, PT ;  /* 0x0000002716007c0c */ /* 0x000fda000bf86270 */
[----:B------:R-:W-:-:S05]  /*ba70*/  @!P4 IADD3 R46, P5, R22, R47, RZ ;  /* 0x0000002f162ec210 */ /* 0x000fca0007fbe0ff */
[----:B------:R-:W-:Y:S01]  /*ba80*/  @!P4 IMAD.X R47, R11, 0x1, R217, P5 ;  /* 0x000000010b2fc824 */ /* 0x000fe200028e06d9 */
[----:B0-----:R-:W-:Y:S04]  /*ba90*/  @!P3 ST.E.128 desc[UR36][R44.64], R12 ;  /* 0x0000000c2c00b985 */ /* 0x001fe8000c101d24 */
[----:B------:R-:W0:Y:S04]  /*baa0*/  @!P4 LDS.128 R12, [R95+0x17400] ;  /* 0x017400005f0cc984 */ /* 0x000e280000000c00 */
[----:B0-----:R0:W-:Y:S02]  /*bab0*/  @!P4 ST.E.128 desc[UR36][R46.64], R12 ;  /* 0x0000000c2e00c985 */ /* 0x0011e4000c101d24 */
.L_x_594:
[----:B------:R-:W-:Y:S05]  /*bac0*/  BSYNC B0 ;  /* 0x0000000000007941 */ /* 0x000fea0003800000 */
.L_x_593:
[----:B------:R-:W-:Y:S01]  /*bad0*/  @!PT LDS RZ, [RZ] ;  /* 0x00000000fffff984 */ /* 0x000fe20000000800 */
[----:B------:R-:W-:Y:S01]  /*bae0*/  @!PT LDS RZ, [RZ] ;  /* 0x00000000fffff984 */ /* 0x000fe20000000800 */
[----:B------:R-:W-:Y:S01]  /*baf0*/  @!PT LDS RZ, [RZ] ;  /* 0x00000000fffff984 */ /* 0x000fe20000000800 */
[----:B------:R-:W-:Y:S01]  /*bb00*/  @!PT LDS RZ, [RZ] ;  /* 0x00000000fffff984 */ /* 0x000fe20000000800 */
[----:B------:R5:W-:Y:S06]  /*bb10*/  MEMBAR.ALL.CTA ;  /* 0x0000000000007992 */ /* 0x000bec0000008000 */
[----:B-----5:R-:W5:Y:S01]  /*bb20*/  FENCE.VIEW.ASYNC.S ;  /* 0x00000000000073c6 */ /* 0x020f620000000000 */
[----:B---3--:R-:W-:Y:S01]  /*bb30*/  @!P2 VIADD R4, R4, 0x388c0 ;  /* 0x000388c00404a836 */ /* 0x008fe20000000000 */
[----:B-----5:R3:W-:Y:S01]  /*bb40*/  BAR.SYNC.DEFER_BLOCKING R97, 0x80 ;  /* 0x000200610000751d */ /* 0x0207e20000010000 */
[----:B------:R-:W-:Y:S01]  /*bb50*/  ISETP.NE.AND P3, PT, R0, RZ, PT ;  /* 0x000000ff0000720c */ /* 0x000fe20003f65270 */
[----:B------:R-:W-:-:S02]  /*bb60*/  VIADD R216, R216, 0x1 ;  /* 0x00000001d8d87836 */ /* 0x000fc40000000000 */
[----:B------:R-:W-:-:S04]  /*bb70*/  @!P2 PRMT R4, RZ, 0x654, R4 ;  /* 0x00000654ff04a816 */ /* 0x000fc80000000004 */
[----:B------:R3:W-:Y:S01]  /*bb80*/  @!P2 SYNCS.ARRIVE.TRANS64.RED.A1T0 RZ, [R4+URZ], RZ ;  /* 0x000000ff04ffa9a7 */ /* 0x0007e2000810043f */
[----:B------:R-:W-:-:S04]  /*bb90*/  ISETP.NE.AND P2, PT, R216, 0x2, PT ;  /* 0x00000002d800780c */ /* 0x000fc80003f45270 */
[----:B----4-:R-:W-:Y:S02]  /*bba0*/  SEL R11, RZ, 0x1, P2 ;  /* 0x00000001ff0b7807 */ /* 0x010fe40001000000 */
[----:B------:R-:W-:Y:S02]  /*bbb0*/  SEL R216, R216, RZ, P2 ;  /* 0x000000ffd8d87207 */ /* 0x000fe40001000000 */
[----:B------:R-:W-:Y:S01]  /*bbc0*/  LOP3.LUT R224, R224, R11, RZ, 0x3c, !PT ;  /* 0x0000000be0e07212 */ /* 0x000fe200078e3cff */
[----:B---3--:R-:W-:Y:S06]  /*bbd0*/  @P3 BRA `(.L_x_595) ;  /* 0xffffff6400083947 */ /* 0x008fec000383ffff */
[----:B0-2---:R-:W0:Y:S01]  /*bbe0*/  S2R R12, SR_TID.X ;  /* 0x00000000000c7919 */ /* 0x005e220000002100 */
[----:B------:R-:W-:Y:S02]  /*bbf0*/  PLOP3.LUT P0, PT, PT, PT, PT, 0x8, 0x0 ;  /* 0x000000000000781c */ /* 0x000fe40003f0e170 */
[----:B0-----:R-:W-:-:S04]  /*bc00*/  SHF.R.U32.HI R12, RZ, 0x7, R12 ;  /* 0x00000007ff0c7819 */ /* 0x001fc8000001160c */
[----:B------:R-:W-:-:S13]  /*bc10*/  ISETP.NE.AND P3, PT, R12, 0x1, PT ;  /* 0x000000010c00780c */ /* 0x000fda0003f65270 */
[----:B------:R-:W-:Y:S06]  /*bc20*/  @!P3 BAR.ARV 0x9, 0x100 ;  /* 0x024400000000bb1d */ /* 0x000fec0000002000 */
.L_x_495:
[----:B------:R-:W-:Y:S01]  /*bc30*/  ISETP.GE.AND P2, PT, R170, 0x1, PT ;  /* 0x00000001aa00780c */ /* 0x000fe20003f46270 */
[----:B------:R-:W-:Y:S01]  /*bc40*/  IMAD.MOV.U32 R0, RZ, RZ, RZ ;  /* 0x000000ffff007224 */ /* 0x000fe200078e00ff */
[----:B------:R-:W-:Y:S01]  /*bc50*/  PLOP3.LUT P1, PT, PT, PT, PT, 0x80, 0x0 ;  /* 0x000000000000781c */ /* 0x000fe20003f2f070 */
[----:B------:R-:W-:Y:S01]  /*bc60*/  IMAD.MOV.U32 R152, RZ, RZ, RZ ;  /* 0x000000ffff987224 */ /* 0x000fe200078e00ff */
[----:B------:R-:W-:Y:S02]  /*bc70*/  MOV R2, RZ ;  /* 0x000000ff00027202 */ /* 0x000fe40000000f00 */
[----:B------:R-:W-:Y:S02]  /*bc80*/  CS2R R146, SRZ ;  /* 0x0000000000927805 */ /* 0x000fe4000001ff00 */
[----:B------:R-:W-:Y:S02]  /*bc90*/  CS2R R108, SRZ ;  /* 0x00000000006c7805 */ /* 0x000fe4000001ff00 */
[----:B------:R-:W-:-:S02]  /*bca0*/  CS2R R144, SRZ ;  /* 0x0000000000907805 */ /* 0x000fc4000001ff00 */
[----:B------:R-:W-:Y:S02]  /*bcb0*/  CS2R R126, SRZ ;  /* 0x00000000007e7805 */ /* 0x000fe4000001ff00 */
[----:B------:R-:W-:Y:S01]  /*bcc0*/  CS2R R92, SRZ ;  /* 0x00000000005c7805 */ /* 0x000fe2000001ff00 */
[----:B------:R-:W-:Y:S01]  /*bcd0*/  IMAD.MOV.U32 R142, RZ, RZ, RZ ;  /* 0x000000ffff8e7224 */ /* 0x000fe200078e00ff */
[----:B------:R-:W-:Y:S02]  /*bce0*/  CS2R R138, SRZ ;  /* 0x00000000008a7805 */ /* 0x000fe4000001ff00 */
[----:B------:R-:W-:Y:S02]  /*bcf0*/  CS2R R136, SRZ ;  /* 0x0000000000887805 */ /* 0x000fe4000001ff00 */
[----:B------:R-:W-:Y:S02]  /*bd00*/  CS2R R124, SRZ ;  /* 0x00000000007c7805 */ /* 0x000fe4000001ff00 */
[----:B------:R-:W-:-:S02]  /*bd10*/  CS2R R84, SRZ ;  /* 0x0000000000547805 */ /* 0x000fc4000001ff00 */
[----:B------:R-:W-:Y:S02]  /*bd20*/  MOV R148, RZ ;  /* 0x000000ff00947202 */ /* 0x000fe40000000f00 */
        /* <DEDUP_REMOVED lines=13> */
[----:B------:R-:W-:Y:S01]  /*be00*/  CS2R R104, SRZ ;  /* 0x0000000000687805 */ /* 0x000fe2000001ff00 */
[----:B------:R-:W-:Y:S01]  /*be10*/  IMAD.MOV.U32 R95, RZ, RZ, RZ ;  /* 0x000000ffff5f7224 */ /* 0x000fe200078e00ff */
[----:B------:R-:W-:Y:S02]  /*be20*/  CS2R R52, SRZ ;  /* 0x0000000000347805 */ /* 0x000fe4000001ff00 */
[----:B------:R-:W-:Y:S01]  /*be30*/  CS2R R98, SRZ ;  /* 0x0000000000627805 */ /* 0x000fe2000001ff00 */
[----:B------:R-:W-:Y:S01]  /*be40*/  IMAD.MOV.U32 R97, RZ, RZ, RZ ;  /* 0x000000ffff617224 */ /* 0x000fe200078e00ff */
[----:B------:R-:W-:Y:S01]  /*be50*/  CS2R R100, SRZ ;  /* 0x0000000000647805 */ /* 0x000fe2000001ff00 */
[----:B------:R-:W-:Y:S01]  /*be60*/  IMAD.MOV.U32 R87, RZ, RZ, RZ ;  /* 0x000000ffff577224 */ /* 0x000fe200078e00ff */
[----:B------:R-:W-:-:S02]  /*be70*/  CS2R R44, SRZ ;  /* 0x00000000002c7805 */ /* 0x000fc4000001ff00 */
[----:B------:R-:W-:Y:S01]  /*be80*/  MOV R140, RZ ;  /* 0x000000ff008c7202 */ /* 0x000fe20000000f00 */
[----:B------:R-:W-:Y:S01]  /*be90*/  IMAD.MOV.U32 R91, RZ, RZ, RZ ;  /* 0x000000ffff5b7224 */ /* 0x000fe200078e00ff */
[----:B------:R-:W-:Y:S01]  /*bea0*/  CS2R R88, SRZ ;  /* 0x0000000000587805 */ /* 0x000fe2000001ff00 */
[----:B------:R-:W-:Y:S01]  /*beb0*/  IMAD.MOV.U32 R132, RZ, RZ, RZ ;  /* 0x000000ffff847224 */ /* 0x000fe200078e00ff */
        /* <DEDUP_REMOVED lines=20> */
[----:B-1----:R-:W-:Y:S01]  /*c000*/  CS2R R46, SRZ ;  /* 0x00000000002e7805 */ /* 0x002fe2000001ff00 */
        /* <DEDUP_REMOVED lines=9> */
[----:B------:R-:W-:Y:S01]  /*c0a0*/  MOV R4, RZ ;  /* 0x000000ff00047202 */ /* 0x000fe20000000f00 */
[----:B------:R-:W-:Y:S01]  /*c0b0*/  IMAD.MOV.U32 R25, RZ, RZ, RZ ;  /* 0x000000ffff197224 */ /* 0x000fe200078e00ff */
[----:B------:R-:W-:Y:S06]  /*c0c0*/  @P0 BRA `(.L_x_596) ;  /* 0x00000000000c0947 */ /* 0x000fec0003800000 */
[----:B------:R-:W0:Y:S01]  /*c0d0*/  FENCE.VIEW.ASYNC.G ;  /* 0x00000000000073c6 */ /* 0x000e220000000100 */
[----:B------:R-:W-:Y:S05]  /*c0e0*/  WARPSYNC.ALL ;  /* 0x0000000000007948 */ /* 0x000fea0003800000 */
[----:B0-----:R-:W-:Y:S06]  /*c0f0*/  BAR.ARV 0xc, 0x180 ;  /* 0x0306000000007b1d */ /* 0x001fec0000002000 */
.L_x_596:
[----:B------:R-:W-:Y:S02]  /*c100*/  IMAD.MOV.U32 R5, RZ, RZ, RZ ;  /* 0x000000ffff057224 */ /* 0x000fe400078e00ff */
[----:B------:R-:W-:Y:S01]  /*c110*/  IMAD.MOV.U32 R24, RZ, RZ, RZ ;  /* 0x000000ffff187224 */ /* 0x000fe200078e00ff */
[----:B------:R-:W-:Y:S06]  /*c120*/  @!P2 BRA `(.L_x_597) ;  /* 0x000000dc0050a947 */ /* 0x000fec0003800000 */
[----:B------:R-:W0:Y:S01]  /*c130*/  S2R R3, SR_TID.X ;  /* 0x0000000000037919 */ /* 0x000e220000002100 */
[----:B------:R-:W-:Y:S01]  /*c140*/  UMOV UR4, 0xffffffff ;  /* 0xffffffff00047882 */ /* 0x000fe20000000000 */
[----:B0-----:R-:W-:-:S04]  /*c150*/  IADD3 R3, R3, -0x80, RZ ;  /* 0xffffff8003037810 */ /* 0x001fc80007ffe0ff */
[----:B------:R-:W-:-:S04]  /*c160*/  SHF.R.S32.HI R88, RZ, 0x1f, R3 ;  /* 0x0000001fff587819 */ /* 0x000fc80000011403 */
[----:B------:R-:W-:-:S04]  /*c170*/  LEA.HI R88, R88, R3, RZ, 0x7 ;  /* 0x0000000358587211 */ /* 0x000fc800078f38ff */
[----:B------:R-:W-:Y:S01]  /*c180*/  SHF.R.S32.HI R13, RZ, 0x7, R88 ;  /* 0x00000007ff0d7819 */ /* 0x000fe20000011458 */
[----:B------:R-:W-:Y:S06]  /*c190*/  BRA.DIV UR4, `(.L_x_598) ;  /* 0x000001a204f07947 */ /* 0x000fec000b800000 */
[----:B------:R0:W1:Y:S02]  /*c1a0*/  SHFL.IDX PT, R14, R13, RZ, 0x1f ;  /* 0x00001fff0d0e7589 */ /* 0x00006400000e0000 */
.L_x_880:
[----:B------:R-:W2:Y:S02]  /*c1b0*/  LDL R0, [R1+0x50] ;  /* 0x0000500001007983 */ /* 0x000ea40000100800 */
[----:B--2---:R-:W-:Y:S02]  /*c1c0*/  R2UR UR4, R0 ;  /* 0x00000000000472ca */ /* 0x004fe400000e0000 */
[----:B-1----:R-:W-:-:S04]  /*c1d0*/  LEA.HI R0, R14, R14, RZ, 0x1 ;  /* 0x0000000e0e007211 */ /* 0x002fc800078f08ff */
[----:B------:R-:W-:-:S05]  /*c1e0*/  LOP3.LUT R3, R0, 0x1e, RZ, 0xc0, !PT ;  /* 0x0000001e00037812 */ /* 0x000fca00078ec0ff */
[----:B------:R-:W-:Y:S02]  /*c1f0*/  IMAD.IADD R3, R14, 0x1, -R3 ;  /* 0x000000010e037824 */ /* 0x000fe400078e0a03 */
[----:B------:R-:W-:-:S03]  /*c200*/  IMAD.U32 R0, RZ, RZ, UR4 ;  /* 0x00000004ff007e24 */ /* 0x000fc6000f8e00ff */
[----:B------:R-:W-:Y:S02]  /*c210*/  LEA R3, R3, UR4, 0xd ;  /* 0x0000000403037c11 */ /* 0x000fe4000f8e68ff */
[----:B------:R-:W-:Y:S02]  /*c220*/  LOP3.LUT P0, RZ, R0, 0x3ff, RZ, 0xc0, !PT ;  /* 0x000003ff00ff7812 */ /* 0x000fe4000780c0ff */
[----:B------:R-:W-:Y:S02]  /*c230*/  SHF.R.U32.HI R3, RZ, 0x4, R3 ;  /* 0x00000004ff037819 */ /* 0x000fe40000011603 */
[----:B------:R-:W-:Y:S02]  /*c240*/  P2R R24, PR, RZ, 0x1 ;  /* 0x00000001ff187803 */ /* 0x000fe40000000000 */
[----:B------:R-:W-:-:S07]  /*c250*/  LOP3.LUT R28, R3, 0x3fff, RZ, 0xc0, !PT ;  /* 0x00003fff031c7812 */ /* 0x000fce00078ec0ff */
[----:B------:R-:W-:Y:S05]  /*c260*/  @!P0 BRA `(.L_x_599) ;  /* 0x0000000000408947 */ /* 0x000fea0003800000 */
[----:B------:R-:W-:Y:S01]  /*c270*/  MOV R0, 0x0 ;  /* 0x0000000000007802 */ /* 0x000fe20000000f00 */
[----:B------:R-:W-:Y:S01]  /*c280*/  ULDC.64 UR4, c[0x4][0xc0] ;  /* 0x0100300000047ab9 */ /* 0x000fe20000000a00 */
[----:B------:R-:W-:Y:S01]  /*c290*/  ULDC.64 UR6, c[0x4][0xc8] ;  /* 0x0100320000067ab9 */ /* 0x000fe20000000a00 */
[----:B------:R-:W-:Y:S01]  /*c2a0*/  IMAD.U32 R4, RZ, RZ, UR4 ;  /* 0x00000004ff047e24 */ /* 0x000fe2000f8e00ff */
[----:B------:R1:W2:Y:S01]  /*c2b0*/  LDC.64 R2, c[0x4][R0] ;  /* 0x0100000000027b82 */ /* 0x0002a20000000a00 */
        /* <DEDUP_REMOVED lines=8> */
[----:B01----:R-:W-:-:S07]  /*c340*/  IMAD.MOV.U32 R13, RZ, RZ, RZ ;  /* 0x000000ffff0d7224 */ /* 0x003fce00078e00ff */
[----:B------:R-:W-:-:S07]  /*c350*/  LEPC R20, `(.L_x_599) ;  /* 0x000000001014794e */ /* 0x000fce0000000000 */
[----:B--2--5:R-:W-:Y:S05]  /*c360*/  CALL.ABS.NOINC R2 ;  /* 0x0000000002007343 */ /* 0x024fea0003c00000 */
.L_x_599:
[----:B------:R-:W2:Y:S01]  /*c370*/  LDL R2, [R1+0x34] ;  /* 0x0000340001027983 */ /* 0x000ea20000100800 */
[----:B------:R-:W-:Y:S01]  /*c380*/  ULDC.64 UR4, c[0x0][0x990] ;  /* 0x0002640000047ab9 */ /* 0x000fe20000000a00 */
[----:B------:R-:W-:Y:S02]  /*c390*/  ULDC.64 UR6, c[0x0][0x998] ;  /* 0x0002660000067ab9 */ /* 0x000fe40000000a00 */
[----:B------:R-:W3:Y:S01]  /*c3a0*/  LDL R20, [R1+0x14] ;  /* 0x0000140001147983 */ /* 0x000ee20000100800 */
[----:B------:R-:W-:Y:S02]  /*c3b0*/  ISETP.NE.U32.AND P0, PT, RZ, UR4, PT ;  /* 0x00000004ff007c0c */ /* 0x000fe4000bf05070 */
[----:B------:R-:W-:Y:S02]  /*c3c0*/  ISETP.NE.U32.AND P1, PT, RZ, UR6, PT ;  /* 0x00000006ff007c0c */ /* 0x000fe4000bf25070 */
[----:B------:R-:W-:Y:S02]  /*c3d0*/  ISETP.NE.AND.EX P0, PT, RZ, UR5, PT, P0 ;  /* 0x00000005ff007c0c */ /* 0x000fe4000bf05300 */
[----:B------:R-:W-:-:S11]  /*c3e0*/  ISETP.NE.AND.EX P1, PT, RZ, UR7, PT, P1 ;  /* 0x00000007ff007c0c */ /* 0x000fd6000bf25310 */
[----:B------:R-:W2:Y:S01]  /*c3f0*/  @P0 LDC.64 R6, c[0x0][0x9a8] ;  /* 0x00026a00ff060b82 */ /* 0x000ea20000000a00 */
[----:B------:R-:W-:-:S07]  /*c400*/  @P0 SHF.R.S32.HI R15, RZ, 0x1f, R222 ;  /* 0x0000001fff0f0819 */ /* 0x000fce00000114de */
[----:B------:R-:W1:Y:S08]  /*c410*/  @P1 LDC.64 R8, c[0x0][0x9b8] ;  /* 0x00026e00ff081b82 */ /* 0x000e700000000a00 */
[----:B------:R-:W4:Y:S08]  /*c420*/  @P0 LDC.64 R10, c[0x0][0x9b0] ;  /* 0x00026c00ff0a0b82 */ /* 0x000f300000000a00 */
[----:B0-----:R-:W0:Y:S01]  /*c430*/  @P1 LDC.64 R12, c[0x0][0x9c0] ;  /* 0x00027000ff0c1b82 */ /* 0x001e220000000a00 */
[----:B--2---:R-:W-:-:S02]  /*c440*/  @P0 IMAD R0, R2, R6, RZ ;  /* 0x0000000602000224 */ /* 0x004fc400078e02ff */
[----:B-1----:R-:W-:Y:S02]  /*c450*/  @P1 IMAD R4, R2, R8, RZ ;  /* 0x0000000802041224 */ /* 0x002fe400078e02ff */
[C---:B---3--:R-:W-:Y:S02]  /*c460*/  @P0 IMAD R7, R20.reuse, R7, R0 ;  /* 0x0000000714070224 */ /* 0x048fe400078e0200 */
[----:B------:R-:W-:-:S04]  /*c470*/  @P0 IMAD.WIDE.U32 R2, R20, R6, RZ ;  /* 0x0000000614020225 */ /* 0x000fc800078e00ff */
[C---:B------:R-:W-:Y:S01]  /*c480*/  @P1 IMAD R9, R20.reuse, R9, R4 ;  /* 0x0000000914091224 */ /* 0x040fe200078e0204 */
[----:B------:R-:W-:Y:S01]  /*c490*/  @P0 IADD3 R3, R3, R7, RZ ;  /* 0x0000000703030210 */ /* 0x000fe20007ffe0ff */
[----:B------:R-:W-:Y:S01]  /*c4a0*/  @P1 IMAD.WIDE.U32 R4, R20, R8, RZ ;  /* 0x0000000814041225 */ /* 0x000fe200078e00ff */
[----:B------:R-:W-:-:S03]  /*c4b0*/  @P1 SHF.R.S32.HI R7, RZ, 0x1f, R222 ;  /* 0x0000001fff071819 */ /* 0x000fc600000114de */
[----:B----4-:R-:W-:Y:S02]  /*c4c0*/  @P0 IMAD R0, R15, R10, RZ ;  /* 0x0000000a0f000224 */ /* 0x010fe400078e02ff */
[----:B0-----:R-:W-:Y:S02]  /*c4d0*/  @P1 IMAD R6, R7, R12, RZ ;  /* 0x0000000c07061224 */ /* 0x001fe400078e02ff */
[----:B------:R-:W-:Y:S02]  /*c4e0*/  @P1 IMAD.IADD R5, R5, 0x1, R9 ;  /* 0x0000000105051824 */ /* 0x000fe400078e0209 */
[C---:B------:R-:W-:Y:S02]  /*c4f0*/  @P0 IMAD R9, R222.reuse, R11, R0 ;  /* 0x0000000bde090224 */ /* 0x040fe400078e0200 */
[----:B------:R-:W-:-:S04]  /*c500*/  @P0 IMAD.WIDE.U32 R2, R222, R10, R2 ;  /* 0x0000000ade020225 */ /* 0x000fc800078e0002 */
[C---:B------:R-:W-:Y:S02]  /*c510*/  @P1 IMAD R11, R222.reuse, R13, R6 ;  /* 0x0000000dde0b1224 */ /* 0x040fe400078e0206 */
[----:B------:R-:W-:Y:S01]  /*c520*/  @P1 IMAD.WIDE.U32 R6, R222, R12, R4 ;  /* 0x0000000cde061225 */ /* 0x000fe200078e0004 */
[----:B------:R-:W-:Y:S01]  /*c530*/  @P0 LEA R4, P2, R2, UR4, 0x2 ;  /* 0x0000000402040c11 */ /* 0x000fe2000f8410ff */
[----:B------:R-:W-:Y:S02]  /*c540*/  ULDC UR4, c[0x0][0x3f4] ;  /* 0x0000fd0000047ab9 */ /* 0x000fe40000000800 */
[----:B------:R-:W-:Y:S01]  /*c550*/  @P0 IMAD.IADD R5, R3, 0x1, R9 ;  /* 0x0000000103050824 */ /* 0x000fe200078e0209 */
[----:B------:R-:W-:Y:S01]  /*c560*/  @P1 LEA R8, P3, R6, UR6, 0x2 ;  /* 0x0000000606081c11 */ /* 0x000fe2000f8610ff */
[----:B------:R-:W-:Y:S02]  /*c570*/  @P1 IMAD.IADD R3, R7, 0x1, R11 ;  /* 0x0000000107031824 */ /* 0x000fe400078e020b */
[----:B------:R-:W-:Y:S01]  /*c580*/  IMAD.MOV.U32 R0, RZ, RZ, 0x3f800000 ;  /* 0x3f800000ff007424 */ /* 0x000fe200078e00ff */
[----:B------:R-:W-:-:S02]  /*c590*/  @P0 LEA.HI.X R5, R2, UR5, R5, 0x2, P2 ;  /* 0x0000000502050c11 */ /* 0x000fc400090f1405 */
[----:B------:R-:W-:Y:S02]  /*c5a0*/  @P1 LEA.HI.X R9, R6, UR7, R3, 0x2, P3 ;  /* 0x0000000706091c11 */ /* 0x000fe400098f1403 */
[----:B------:R-:W-:-:S03]  /*c5b0*/  MOV R3, 0x3f800000 ;  /* 0x3f80000000037802 */ /* 0x000fc60000000f00 */
[----:B------:R-:W2:Y:S04]  /*c5c0*/  @P1 LDG.E R0, desc[UR36][R8.64] ;  /* 0x0000002408001981 */ /* 0x000ea8000c1e1900 */
[----:B------:R-:W2:Y:S01]  /*c5d0*/  @P0 LDG.E R3, desc[UR36][R4.64] ;  /* 0x0000002404030981 */ /* 0x000ea2000c1e1900 */
[----:B------:R-:W-:Y:S01]  /*c5e0*/  ISETP.LT.AND P0, PT, RZ, UR4, PT ;  /* 0x00000004ff007c0c */ /* 0x000fe2000bf01270 */
[----:B------:R-:W-:Y:S01]  /*c5f0*/  ULDC UR4, c[0x0][0x9d8] ;  /* 0x0002760000047ab9 */ /* 0x000fe20000000800 */
[----:B--2---:R-:W-:-:S04]  /*c600*/  FMUL.FTZ R0, R3, R0 ;  /* 0x0000000003007220 */ /* 0x004fc80000410000 */
[----:B------:R-:W-:-:S07]  /*c610*/  FMUL.FTZ R2, R0, UR4 ;  /* 0x0000000400027c20 */ /* 0x000fce0008410000 */
[----:B------:R-:W-:Y:S05]  /*c620*/  @P0 BRA `(.L_x_600) ;  /* 0x0000000000400947 */ /* 0x000fea0003800000 */
[----:B------:R-:W2:Y:S02]  /*c630*/  LDL R14, [R1+0x38] ;  /* 0x00003800010e7983 */ /* 0x000ea40000100800 */
[----:B--2---:R-:W-:-:S04]  /*c640*/  LEA.HI R0, R14, R14, RZ, 0x1 ;  /* 0x0000000e0e007211 */ /* 0x004fc800078f08ff */
[----:B------:R-:W-:-:S05]  /*c650*/  LOP3.LUT R0, R0, 0xfffffffe, RZ, 0xc0, !PT ;  /* 0xfffffffe00007812 */ /* 0x000fca00078ec0ff */
[----:B------:R-:W-:-:S05]  /*c660*/  IMAD.IADD R0, R14, 0x1, -R0 ;  /* 0x000000010e007824 */ /* 0x000fca00078e0a00 */
[----:B------:R-:W-:-:S04]  /*c670*/  SHF.L.U32 R0, R0, 0x1f, RZ ;  /* 0x0000001f00007819 */ /* 0x000fc800000006ff */
[----:B------:R0:W1:Y:S03]  /*c680*/  SYNCS.PHASECHK.TRANS64.TRYWAIT P0, [R23+URZ+0x38800], R0 ;  /* 0x03880000170075a7 */ /* 0x000066000800017f */
[----:B-1----:R-:W-:Y:S05]  /*c690*/  @!P0 NANOSLEEP.SYNCS 0x989680 ;  /* 0x009896800000895d */ /* 0x002fea0003900000 */
[----:B------:R-:W1:Y:S01]  /*c6a0*/  @!P0 SYNCS.PHASECHK.TRANS64 P0, [R23+URZ+0x38800], R0 ;  /* 0x03880000170085a7 */ /* 0x000e62000800007f */
[----:B------:R-:W-:Y:S04]  /*c6b0*/  BSSY B0, `(.L_x_601) ;  /* 0x0000006000007945 */ /* 0x000fe80003800000 */
[----:B-1----:R-:W-:Y:S05]  /*c6c0*/  @P0 BRA `(.L_x_602) ;  /* 0x0000000000100947 */ /* 0x002fea0003800000 */
.L_x_603:
[----:B-1----:R1:W2:Y:S02]  /*c6d0*/  SYNCS.PHASECHK.TRANS64.TRYWAIT P0, [R23+URZ+0x38800], R0 ;  /* 0x03880000170075a7 */ /* 0x0022a4000800017f */
[----:B--2---:R-:W-:Y:S05]  /*c6e0*/  @!P0 NANOSLEEP.SYNCS 0x989680 ;  /* 0x009896800000895d */ /* 0x004fea0003900000 */
[----:B------:R-:W2:Y:S02]  /*c6f0*/  @!P0 SYNCS.PHASECHK.TRANS64 P0, [R23+URZ+0x38800], R0 ;  /* 0x03880000170085a7 */ /* 0x000ea4000800007f */
[----:B--2---:R-:W-:Y:S05]  /*c700*/  @!P0 BRA `(.L_x_603) ;  /* 0xfffffffc00f08947 */ /* 0x004fea000383ffff */
.L_x_602:
[----:B------:R-:W-:Y:S05]  /*c710*/  BSYNC B0 ;  /* 0x0000000000007941 */ /* 0x000fea0003800000 */
.L_x_601:
[----:B------:R-:W-:Y:S05]  /*c720*/  BRA `(.L_x_604) ;  /* 0x00000070005c7947 */ /* 0x000fea0003800000 */
.L_x_600:
[----:B------:R-:W-:Y:S01]  /*c730*/  ISETP.NE.AND P0, PT, R24, RZ, PT ;  /* 0x000000ff1800720c */ /* 0x000fe20003f05270 */
[----:B------:R-:W0:Y:S01]  /*c740*/  LDC.64 R4, c[0x0][0x400] ;  /* 0x00010000ff047b82 */ /* 0x000e220000000a00 */
[----:B-----5:R-:W-:Y:S01]  /*c750*/  SHF.R.S32.HI R0, RZ, 0x1f, R94 ;  /* 0x0000001fff007819 */ /* 0x020fe2000001145e */
[----:B------:R-:W-:Y:S01]  /*c760*/  ULDC.64 UR4, c[0x0][0x3f8] ;  /* 0x0000fe0000047ab9 */ /* 0x000fe20000000a00 */
[----:B------:R-:W-:-:S03]  /*c770*/  ULDC.64 UR6, c[0x0][0x408] ;  /* 0x0001020000067ab9 */ /* 0x000fc60000000a00 */
[C---:B------:R-:W-:Y:S02]  /*c780*/  IMAD R3, R0.reuse, UR4, RZ ;  /* 0x0000000400037c24 */ /* 0x040fe4000f8e02ff */
[----:B------:R-:W1:Y:S01]  /*c790*/  LDC.64 R24, c[0x0][0x3e8] ;  /* 0x0000fa00ff187b82 */ /* 0x000e620000000a00 */
[----:B------:R-:W-:Y:S02]  /*c7a0*/  IMAD R7, R0, UR6, RZ ;  /* 0x0000000600077c24 */ /* 0x000fe4000f8e02ff */
[C---:B------:R-:W-:Y:S02]  /*c7b0*/  IMAD R3, R94.reuse, UR5, R3 ;  /* 0x000000055e037c24 */ /* 0x040fe4000f8e0203 */
[C---:B------:R-:W-:Y:S02]  /*c7c0*/  IMAD R7, R94.reuse, UR7, R7 ;  /* 0x000000075e077c24 */ /* 0x040fe4000f8e0207 */
[----:B-1----:R-:W-:-:S04]  /*c7d0*/  IMAD.WIDE.U32 R24, R94, UR4, R24 ;  /* 0x000000045e187c25 */ /* 0x002fc8000f8e0018 */
[----:B0-----:R-:W-:-:S04]  /*c7e0*/  IMAD.WIDE.U32 R94, R94, UR6, R4 ;  /* 0x000000065e5e7c25 */ /* 0x001fc8000f8e0004 */
[----:B------:R-:W-:Y:S01]  /*c7f0*/  IMAD.IADD R26, R3, 0x1, R25 ;  /* 0x00000001031a7824 */ /* 0x000fe200078e0219 */
[----:B------:R-:W-:Y:S01]  /*c800*/  IADD3 R27, R7, R95, RZ ;  /* 0x0000005f071b7210 */ /* 0x000fe20007ffe0ff */
[----:B------:R-:W-:Y:S06]  /*c810*/  @!P0 BRA `(.L_x_605) ;  /* 0x0000000000408947 */ /* 0x000fec0003800000 */
        /* <DEDUP_REMOVED lines=15> */
[----:B-1----:R-:W-:Y:S05]  /*c910*/  CALL.ABS.NOINC R14 ;  /* 0x000000000e007343 */ /* 0x002fea0003c00000 */
.L_x_605:
[----:B------:R-:W-:Y:S01]  /*c920*/  ULDC.U8 UR4, c[0x0][0x410] ;  /* 0x0001040000047ab9 */ /* 0x000fe20000000000 */
[----:B------:R-:W-:Y:S01]  /*c930*/  BSSY B0, `(.L_x_606) ;  /* 0x00006ee000007945 */ /* 0x000fe20003800000 */
[----:B------:R-:W-:Y:S01]  /*c940*/  ISETP.NE.AND P0, PT, RZ, UR4, PT ;  /* 0x00000004ff007c0c */ /* 0x000fe2000bf05270 */
[----:B------:R-:W-:-:S12]  /*c950*/  IMAD R6, R221, 0x80, R219 ;  /* 0x00000080dd067824 */ /* 0x000fd800078e02db */
[----:B------:R-:W-:Y:S05]  /*c960*/  @!P0 BRA `(.L_x_607) ;  /* 0x0000003400a08947 */ /* 0x000fea0003800000 */
[----:B------:R-:W-:-:S03]  /*c970*/  UMOV UR4, 0xffffffff ;  /* 0xffffffff00047882 */ /* 0x000fc60000000000 */
[----:B------:R-:W-:Y:S05]  /*c980*/  BRA.DIV UR4, `(.L_x_608) ;  /* 0x0000019e04187947 */ /* 0x000fea000b800000 */
[----:B------:R0:W1:Y:S04]  /*c990*/  SHFL.IDX PT, R3, R24, RZ, 0x181f ;  /* 0x00181fff18037589 */ /* 0x00006800000e0000 */
[----:B------:R0:W2:Y:S04]  /*c9a0*/  SHFL.IDX PT, R14, R94, RZ, 0x181f ;  /* 0x00181fff5e0e7589 */ /* 0x0000a800000e0000 */
[----:B------:R0:W3:Y:S04]  /*c9b0*/  SHFL.IDX PT, R0, R26, RZ, 0x181f ;  /* 0x00181fff1a007589 */ /* 0x0000e800000e0000 */
[----:B------:R0:W4:Y:S02]  /*c9c0*/  SHFL.IDX PT, R4, R27, RZ, 0x181f ;  /* 0x00181fff1b047589 */ /* 0x00012400000e0000 */
.L_x_886:
[----:B------:R-:W5:Y:S01]  /*c9d0*/  LDL R7, [R1+0x38] ;  /* 0x0000380001077983 */ /* 0x000f620000100800 */
[----:B------:R-:W-:Y:S01]  /*c9e0*/  ULDC UR4, c[0x0][0x448] ;  /* 0x0001120000047ab9 */ /* 0x000fe20000000800 */
[----:B------:R-:W-:Y:S01]  /*c9f0*/  BSSY B1, `(.L_x_609) ;  /* 0x0000020000017945 */ /* 0x000fe20003800000 */
[----:B------:R-:W-:Y:S01]  /*ca00*/  IMAD R30, R96, UR4, RZ ;  /* 0x00000004601e7c24 */ /* 0x000fe2000f8e02ff */
[----:B------:R-:W-:Y:S02]  /*ca10*/  CS2R R10, SRZ ;  /* 0x00000000000a7805 */ /* 0x000fe4000001ff00 */
[----:B------:R-:W-:Y:S02]  /*ca20*/  CS2R R20, SRZ ;  /* 0x0000000000147805 */ /* 0x000fe4000001ff00 */
[----:B------:R-:W-:Y:S02]  /*ca30*/  CS2R R12, SRZ ;  /* 0x00000000000c7805 */ /* 0x000fe4000001ff00 */
[----:B------:R-:W-:Y:S01]  /*ca40*/  ISETP.GE.AND P0, PT, R6, R30, PT ;  /* 0x0000001e0600720c */ /* 0x000fe20003f06270 */
[----:B------:R-:W-:Y:S01]  /*ca50*/  IMAD R30, R221, -0x80, R30 ;  /* 0xffffff80dd1e7824 */ /* 0x000fe200078e021e */
[----:B-----5:R-:W-:-:S04]  /*ca60*/  LEA.HI R5, R7, R7, RZ, 0x1 ;  /* 0x0000000707057211 */ /* 0x020fc800078f08ff */
[----:B------:R-:W-:-:S05]  /*ca70*/  LOP3.LUT R5, R5, 0xfffffffe, RZ, 0xc0, !PT ;  /* 0xfffffffe05057812 */ /* 0x000fca00078ec0ff */
[----:B------:R-:W-:Y:S01]  /*ca80*/  IMAD.IADD R5, R7, 0x1, -R5 ;  /* 0x0000000107057824 */ /* 0x000fe200078e0a05 */
[----:B------:R-:W-:-:S04]  /*ca90*/  CS2R R6, SRZ ;  /* 0x0000000000067805 */ /* 0x000fc8000001ff00 */
[----:B------:R-:W-:Y:S01]  /*caa0*/  SHF.L.U32 R32, R5, 0x1f, RZ ;  /* 0x0000001f05207819 */ /* 0x000fe200000006ff */
[----:B------:R-:W-:Y:S06]  /*cab0*/  @P0 BRA `(.L_x_610) ;  /* 0x00000000004c0947 */ /* 0x000fec0003800000 */
[----:B------:R-:W-:Y:S01]  /*cac0*/  ULDC UR4, c[0x0][0x3f4] ;  /* 0x0000fd0000047ab9 */ /* 0x000fe20000000800 */
[----:B------:R-:W-:Y:S02]  /*cad0*/  SHF.R.S32.HI R11, RZ, 0x1f, R218 ;  /* 0x0000001fff0b7819 */ /* 0x000fe400000114da */
[----:B------:R-:W-:Y:S02]  /*cae0*/  ISETP.GE.AND P4, PT, R18, UR4, PT ;  /* 0x0000000412007c0c */ /* 0x000fe4000bf86270 */
[----:B------:R-:W-:Y:S02]  /*caf0*/  ISETP.GE.AND P5, PT, R218, UR4, PT ;  /* 0x00000004da007c0c */ /* 0x000fe4000bfa6270 */
[----:B------:R-:W-:Y:S02]  /*cb00*/  SHF.R.S32.HI R5, RZ, 0x1f, R18 ;  /* 0x0000001fff057819 */ /* 0x000fe40000011412 */
[----:B------:R-:W-:-:S07]  /*cb10*/  CS2R R20, SRZ ;  /* 0x0000000000147805 */ /* 0x000fce000001ff00 */
[-C--:B0-2---:R-:W-:Y:S02]  /*cb20*/  @!P4 IADD3 R24, P1, R18, R14.reuse, RZ ;  /* 0x0000000e1218c210 */ /* 0x085fe40007f3e0ff */
[CC--:B-1----:R-:W-:Y:S02]  /*cb30*/  @!P5 IADD3 R26, P2, R218.reuse, R3.reuse, RZ ;  /* 0x00000003da1ad210 */ /* 0x0c2fe40007f5e0ff */
[----:B------:R-:W-:Y:S01]  /*cb40*/  @!P5 IADD3 R14, P3, R218, R14, RZ ;  /* 0x0000000eda0ed210 */ /* 0x000fe20007f7e0ff */
[----:B----4-:R-:W-:Y:S01]  /*cb50*/  @!P4 IMAD.X R25, R4, 0x1, R5, P1 ;  /* 0x000000010419c824 */ /* 0x010fe200008e0605 */
[----:B------:R-:W-:Y:S01]  /*cb60*/  @!P4 IADD3 R8, P0, R18, R3, RZ ;  /* 0x000000031208c210 */ /* 0x000fe20007f1e0ff */
[----:B---3--:R-:W-:Y:S01]  /*cb70*/  @!P5 IMAD.X R27, R0, 0x1, R11, P2 ;  /* 0x00000001001bd824 */ /* 0x008fe200010e060b */
[----:B------:R-:W-:Y:S02]  /*cb80*/  @!P5 IADD3.X R15, R4, R11, RZ, P3, !PT ;  /* 0x0000000b040fd210 */ /* 0x000fe40001ffe4ff */
[----:B------:R-:W-:-:S02]  /*cb90*/  CS2R R10, SRZ ;  /* 0x00000000000a7805 */ /* 0x000fc4000001ff00 */
[----:B------:R-:W-:Y:S01]  /*cba0*/  @!P4 IADD3.X R9, R0, R5, RZ, P0, !PT ;  /* 0x000000050009c210 */ /* 0x000fe200007fe4ff */
[----:B------:R0:W5:Y:S04]  /*cbb0*/  @!P4 LD.E.64 R12, desc[UR36][R24.64] ;  /* 0x00000024180cc980 */ /* 0x000168000c101b00 */
[----:B------:R0:W5:Y:S04]  /*cbc0*/  @!P4 LD.E.64 R6, desc[UR36][R8.64] ;  /* 0x000000240806c980 */ /* 0x000168000c101b00 */
[----:B------:R0:W5:Y:S04]  /*cbd0*/  @!P5 LD.E.64 R10, desc[UR36][R26.64] ;  /* 0x000000241a0ad980 */ /* 0x000168000c101b00 */
[----:B------:R0:W5:Y:S02]  /*cbe0*/  @!P5 LD.E.64 R20, desc[UR36][R14.64] ;  /* 0x000000240e14d980 */ /* 0x000164000c101b00 */
.L_x_610:
[----:B------:R-:W-:Y:S05]  /*cbf0*/  BSYNC B1 ;  /* 0x0000000000017941 */ /* 0x000fea0003800000 */
.L_x_609:
[----:B------:R-:W4:Y:S01]  /*cc00*/  SYNCS.PHASECHK.TRANS64.TRYWAIT P0, [R23+URZ+0x38800], R32 ;  /* 0x03880020170075a7 */ /* 0x000f22000800017f */
[----:B0----5:R-:W-:Y:S01]  /*cc10*/  SHF.R.U32.HI R9, RZ, 0x8, R7 ;  /* 0x00000008ff097819 */ /* 0x021fe20000011607 */
[----:B------:R-:W-:Y:S01]  /*cc20*/  BSSY B1, `(.L_x_611) ;  /* 0x000002e000017945 */ /* 0x000fe20003800000 */
[----:B-1----:R-:W-:Y:S02]  /*cc30*/  SHF.R.U32.HI R3, RZ, 0x8, R10 ;  /* 0x00000008ff037819 */ /* 0x002fe4000001160a */
[----:B---3--:R-:W-:Y:S02]  /*cc40*/  SHF.R.U32.HI R0, RZ, 0x8, R6 ;  /* 0x00000008ff007819 */ /* 0x008fe40000011606 */
[----:B------:R-:W-:Y:S02]  /*cc50*/  LOP3.LUT R8, R7, 0xff, RZ, 0xc0, !PT ;  /* 0x000000ff07087812 */ /* 0x000fe400078ec0ff */
[----:B------:R-:W-:Y:S02]  /*cc60*/  LOP3.LUT R9, R9, 0xff, RZ, 0xc0, !PT ;  /* 0x000000ff09097812 */ /* 0x000fe400078ec0ff */
[----:B--2---:R-:W-:-:S02]  /*cc70*/  LOP3.LUT R14, R10, 0xff, RZ, 0xc0, !PT ;  /* 0x000000ff0a0e7812 */ /* 0x004fc400078ec0ff */
[----:B------:R-:W-:Y:S02]  /*cc80*/  SHF.R.U32.HI R24, RZ, 0x8, R11 ;  /* 0x00000008ff187819 */ /* 0x000fe4000001160b */
[----:B------:R-:W-:Y:S02]  /*cc90*/  LOP3.LUT R3, R3, 0xff, RZ, 0xc0, !PT ;  /* 0x000000ff03037812 */ /* 0x000fe400078ec0ff */
[----:B------:R-:W-:Y:S02]  /*cca0*/  LOP3.LUT R5, R0, 0xff, RZ, 0xc0, !PT ;  /* 0x000000ff00057812 */ /* 0x000fe400078ec0ff */
[----:B------:R-:W-:Y:S02]  /*ccb0*/  PRMT R8, R9, 0x7604, R8 ;  /* 0x0000760409087816 */ /* 0x000fe40000000008 */
[----:B------:R-:W-:Y:S02]  /*ccc0*/  LOP3.LUT R15, R11, 0xff, RZ, 0xc0, !PT ;  /* 0x000000ff0b0f7812 */ /* 0x000fe400078ec0ff */
[----:B------:R-:W-:-:S02]  /*ccd0*/  LOP3.LUT R0, R24, 0xff, RZ, 0xc0, !PT ;  /* 0x000000ff18007812 */ /* 0x000fc400078ec0ff */
[----:B------:R-:W-:Y:S02]  /*cce0*/  PRMT R9, R3, 0x7604, R14 ;  /* 0x0000760403097816 */ /* 0x000fe4000000000e */
[----:B------:R-:W-:Y:S02]  /*ccf0*/  SHF.R.U32.HI R3, RZ, 0x8, R20 ;  /* 0x00000008ff037819 */ /* 0x000fe40000011614 */
[----:B------:R-:W-:Y:S02]  /*cd00*/  SHF.R.U32.HI R31, RZ, 0x8, R21 ;  /* 0x00000008ff1f7819 */ /* 0x000fe40000011615 */
[----:B------:R-:W-:Y:S02]  /*cd10*/  SHF.R.U32.HI R27, RZ, 0x8, R13 ;  /* 0x00000008ff1b7819 */ /* 0x000fe4000001160d */
[----:B------:R-:W-:Y:S02]  /*cd20*/  PRMT R15, R0, 0x7604, R15 ;  /* 0x00007604000f7816 */ /* 0x000fe4000000000f */
[----:B------:R-:W-:-:S02]  /*cd30*/  SHF.R.U32.HI R0, RZ, 0x8, R12 ;  /* 0x00000008ff007819 */ /* 0x000fc4000001160c */
[----:B------:R-:W-:Y:S02]  /*cd40*/  LOP3.LUT R24, R20, 0xff, RZ, 0xc0, !PT ;  /* 0x000000ff14187812 */ /* 0x000fe400078ec0ff */
[----:B------:R-:W-:Y:S02]  /*cd50*/  LOP3.LUT R26, R21, 0xff, RZ, 0xc0, !PT ;  /* 0x000000ff151a7812 */ /* 0x000fe400078ec0ff */
[----:B------:R-:W-:Y:S02]  /*cd60*/  LOP3.LUT R3, R3, 0xff, RZ, 0xc0, !PT ;  /* 0x000000ff03037812 */ /* 0x000fe400078ec0ff */
[----:B------:R-:W-:Y:S02]  /*cd70*/  LOP3.LUT R31, R31, 0xff, RZ, 0xc0, !PT ;  /* 0x000000ff1f1f7812 */ /* 0x000fe400078ec0ff */
[----:B------:R-:W-:Y:S02]  /*cd80*/  LOP3.LUT R14, R13, 0xff, RZ, 0xc0, !PT ;  /* 0x000000ff0d0e7812 */ /* 0x000fe400078ec0ff */
[----:B------:R-:W-:-:S02]  /*cd90*/  LOP3.LUT R27, R27, 0xff, RZ, 0xc0, !PT ;  /* 0x000000ff1b1b7812 */ /* 0x000fc400078ec0ff */
[----:B------:R-:W-:Y:S02]  /*cda0*/  LOP3.LUT R25, R0, 0xff, RZ, 0xc0, !PT ;  /* 0x000000ff00197812 */ /* 0x000fe400078ec0ff */
[----:B------:R-:W-:Y:S02]  /*cdb0*/  PRMT R29, R3, 0x7604, R24 ;  /* 0x00007604031d7816 */ /* 0x000fe40000000018 */
[----:B------:R-:W-:Y:S02]  /*cdc0*/  PRMT R26, R31, 0x7604, R26 ;  /* 0x000076041f1a7816 */ /* 0x000fe4000000001a */
[----:B------:R-:W-:Y:S02]  /*cdd0*/  SHF.R.U32.HI R3, RZ, 0x10, R7 ;  /* 0x00000010ff037819 */ /* 0x000fe40000011607 */
[----:B------:R-:W-:Y:S02]  /*cde0*/  SHF.R.U32.HI R0, RZ, 0x10, R11 ;  /* 0x00000010ff007819 */ /* 0x000fe4000001160b */
[----:B------:R-:W-:Y:S01]  /*cdf0*/  SHF.R.U32.HI R31, RZ, 0x10, R21 ;  /* 0x00000010ff1f7819 */ /* 0x000fe20000011615 */
[----:B------:R-:W-:Y:S01]  /*ce00*/  IMAD.U32 R3, R3, 0x10000, RZ ;  /* 0x0001000003037824 */ /* 0x000fe200078e00ff */
[----:B----4-:R-:W-:Y:S01]  /*ce10*/  LOP3.LUT R4, R6, 0xff, RZ, 0xc0, !PT ;  /* 0x000000ff06047812 */ /* 0x010fe200078ec0ff */
[----:B------:R-:W-:Y:S01]  /*ce20*/  IMAD.U32 R0, R0, 0x10000, RZ ;  /* 0x0001000000007824 */ /* 0x000fe200078e00ff */
[----:B------:R-:W-:Y:S01]  /*ce30*/  PRMT R14, R27, 0x7604, R14 ;  /* 0x000076041b0e7816 */ /* 0x000fe2000000000e */
[----:B------:R-:W-:Y:S01]  /*ce40*/  IMAD.U32 R31, R31, 0x10000, RZ ;  /* 0x000100001f1f7824 */ /* 0x000fe200078e00ff */
[----:B------:R-:W-:-:S02]  /*ce50*/  SHF.R.U32.HI R27, RZ, 0x10, R13 ;  /* 0x00000010ff1b7819 */ /* 0x000fc4000001160d */
[----:B------:R-:W-:Y:S02]  /*ce60*/  PRMT R5, R5, 0x7604, R4 ;  /* 0x0000760405057816 */ /* 0x000fe40000000004 */
[----:B------:R-:W-:Y:S02]  /*ce70*/  LOP3.LUT R4, R12, 0xff, RZ, 0xc0, !PT ;  /* 0x000000ff0c047812 */ /* 0x000fe400078ec0ff */
[----:B------:R-:W-:Y:S02]  /*ce80*/  SHF.L.U32 R27, R27, 0x10, RZ ;  /* 0x000000101b1b7819 */ /* 0x000fe400000006ff */
[----:B------:R-:W-:Y:S02]  /*ce90*/  PRMT R25, R25, 0x7604, R4 ;  /* 0x0000760419197816 */ /* 0x000fe40000000004 */
[----:B------:R-:W-:Y:S02]  /*cea0*/  LOP3.LUT R3, R8, 0xff0000, R3, 0xf8, !PT ;  /* 0x00ff000008037812 */ /* 0x000fe400078ef803 */
[----:B------:R-:W-:-:S02]  /*ceb0*/  LOP3.LUT R15, R15, 0xff0000, R0, 0xf8, !PT ;  /* 0x00ff00000f0f7812 */ /* 0x000fc400078ef800 */
[----:B------:R-:W-:Y:S02]  /*cec0*/  LOP3.LUT R27, R14, 0xff0000, R27, 0xf8, !PT ;  /* 0x00ff00000e1b7812 */ /* 0x000fe400078ef81b */
[----:B------:R-:W-:Y:S02]  /*ced0*/  LOP3.LUT R31, R26, 0xff0000, R31, 0xf8, !PT ;  /* 0x00ff00001a1f7812 */ /* 0x000fe400078ef81f */
[----:B------:R-:W-:Y:S01]  /*cee0*/  LOP3.LUT R5, R5, 0xff0000, R6, 0xf8, !PT ;  /* 0x00ff000005057812 */ /* 0x000fe200078ef806 */
[----:B------:R-:W-:Y:S06]  /*cef0*/  @!P0 BRA `(.L_x_612) ;  /* 0x00000198002c8947 */ /* 0x000fec0003800000 */
.L_x_887:
[----:B------:R-:W-:Y:S05]  /*cf00*/  BSYNC B1 ;  /* 0x0000000000017941 */ /* 0x000fea0003800000 */
.L_x_611:
[----:B------:R-:W-:Y:S01]  /*cf10*/  VIMNMX R8, R30, 0x80, PT ;  /* 0x000000801e087848 */ /* 0x000fe20003fe0100 */
[----:B------:R-:W-:Y:S01]  /*cf20*/  BSSY B1, `(.L_x_613) ;  /* 0x00000ca000017945 */ /* 0x000fe20003800000 */
[----:B------:R-:W-:Y:S02]  /*cf30*/  LOP3.LUT R9, R9, 0xff0000, R10, 0xf8, !PT ;  /* 0x00ff000009097812 */ /* 0x000fe400078ef80a */
[----:B------:R-:W-:Y:S02]  /*cf40*/  ISETP.GE.AND P0, PT, R219, R8, PT ;  /* 0x00000008db00720c */ /* 0x000fe40003f06270 */
[----:B------:R-:W-:Y:S02]  /*cf50*/  LOP3.LUT R25, R25, 0xff0000, R12, 0xf8, !PT ;  /* 0x00ff000019197812 */ /* 0x000fe400078ef80c */
[----:B------:R-:W-:Y:S02]  /*cf60*/  LOP3.LUT R29, R29, 0xff0000, R20, 0xf8, !PT ;  /* 0x00ff00001d1d7812 */ /* 0x000fe400078ef814 */
[----:B------:R-:W-:-:S02]  /*cf70*/  LOP3.LUT R9, R9, 0xff000000, R10, 0xf8, !PT ;  /* 0xff00000009097812 */ /* 0x000fc400078ef80a */
[----:B------:R-:W-:Y:S02]  /*cf80*/  LOP3.LUT R10, R15, 0xff000000, R11, 0xf8, !PT ;  /* 0xff0000000f0a7812 */ /* 0x000fe400078ef80b */
[----:B------:R-:W-:Y:S02]  /*cf90*/  LOP3.LUT R11, R25, 0xff000000, R12, 0xf8, !PT ;  /* 0xff000000190b7812 */ /* 0x000fe400078ef80c */
[----:B------:R-:W-:Y:S02]  /*cfa0*/  LOP3.LUT R0, R5, 0xff000000, R6, 0xf8, !PT ;  /* 0xff00000005007812 */ /* 0x000fe400078ef806 */
[----:B------:R-:W-:Y:S02]  /*cfb0*/  LOP3.LUT R3, R3, 0xff000000, R7, 0xf8, !PT ;  /* 0xff00000003037812 */ /* 0x000fe400078ef807 */
[----:B------:R-:W-:Y:S02]  /*cfc0*/  LOP3.LUT R13, R27, 0xff000000, R13, 0xf8, !PT ;  /* 0xff0000001b0d7812 */ /* 0x000fe400078ef80d */
[----:B------:R-:W-:-:S02]  /*cfd0*/  LOP3.LUT R12, R29, 0xff000000, R20, 0xf8, !PT ;  /* 0xff0000001d0c7812 */ /* 0x000fc400078ef814 */
[----:B------:R-:W-:Y:S01]  /*cfe0*/  LOP3.LUT R14, R31, 0xff000000, R21, 0xf8, !PT ;  /* 0xff0000001f0e7812 */ /* 0x000fe200078ef815 */
[----:B------:R-:W-:Y:S06]  /*cff0*/  @P0 BRA `(.L_x_614) ;  /* 0x0000000800f00947 */ /* 0x000fec0003800000 */
[----:B------:R1:W5:Y:S01]  /*d000*/  LDL R41, [R1+0x24] ;  /* 0x0000240001297983 */ /* 0x0003620000100800 */
[----:B------:R-:W2:Y:S01]  /*d010*/  LDC R5, c[0x0][0x3f4] ;  /* 0x0000fd00ff057b82 */ /* 0x000ea20000000800 */
[----:B------:R-:W-:Y:S01]  /*d020*/  BSSY B2, `(.L_x_615) ;  /* 0x000005e000027945 */ /* 0x000fe20003800000 */
[-C--:B--2---:R-:W-:Y:S02]  /*d030*/  ISETP.GE.AND P0, PT, R18, R5.reuse, PT ;  /* 0x000000051200720c */ /* 0x084fe40003f06270 */
[----:B------:R-:W-:-:S11]  /*d040*/  ISETP.GE.AND P1, PT, R218, R5, PT ;  /* 0x00000005da00720c */ /* 0x000fd60003f26270 */
[----:B-1----:R-:W-:Y:S05]  /*d050*/  @P0 BRA `(.L_x_616) ;  /* 0x0000000400680947 */ /* 0x002fea0003800000 */
[----:B-----5:R-:W1:Y:S01]  /*d060*/  LDS.128 R4, [R41+0x20400] ;  /* 0x0204000029047984 */ /* 0x020e620000000c00 */
[----:B------:R-:W-:Y:S02]  /*d070*/  F2FP.F16.E4M3.UNPACK_B R29, R11 ;  /* 0x0000000bff1d723e */ /* 0x000fe400020006ff */
[----:B------:R-:W-:-:S03]  /*d080*/  F2FP.F16.E4M3.UNPACK_B R26, R0 ;  /* 0x00000000ff1a723e */ /* 0x000fc600020006ff */
[--C-:B------:R-:W-:Y:S02]  /*d090*/  HADD2.F32 R30, -RZ, R29.reuse.H1_H1 ;  /* 0x3000001dff1e7230 */ /* 0x100fe40000004100 */
[--C-:B------:R-:W-:Y:S02]  /*d0a0*/  HADD2.F32 R27, -RZ, R26.reuse.H1_H1 ;  /* 0x3000001aff1b7230 */ /* 0x100fe40000004100 */
[----:B------:R-:W-:Y:S02]  /*d0b0*/  HADD2.F32 R29, -RZ, R29.H0_H0 ;  /* 0x2000001dff1d7230 */ /* 0x000fe40000004100 */
[----:B------:R-:W-:Y:S01]  /*d0c0*/  HADD2.F32 R26, -RZ, R26.H0_H0 ;  /* 0x2000001aff1a7230 */ /* 0x000fe20000004100 */
[-C--:B-1----:R-:W-:Y:S02]  /*d0d0*/  F2FP.F16.E4M3.UNPACK_B R15, R4.reuse.H1 ;  /* 0x00000004ff0f723e */ /* 0x082fe400030006ff */
[-C--:B------:R-:W-:Y:S02]  /*d0e0*/  F2FP.F16.E4M3.UNPACK_B R21, R5.reuse ;  /* 0x00000005ff15723e */ /* 0x080fe400020006ff */
[----:B------:R-:W-:Y:S01]  /*d0f0*/  F2FP.F16.E4M3.UNPACK_B R24, R5.H1 ;  /* 0x00000005ff18723e */ /* 0x000fe200030006ff */
[--C-:B------:R-:W-:Y:S01]  /*d100*/  HADD2.F32 R20, -RZ, R15.reuse.H0_H0 ;  /* 0x2000000fff147230 */ /* 0x100fe20000004100 */
[----:B------:R-:W-:Y:S01]  /*d110*/  F2FP.F16.E4M3.UNPACK_B R4, R4 ;  /* 0x00000004ff04723e */ /* 0x000fe200020006ff */
[----:B------:R-:W-:Y:S01]  /*d120*/  HADD2.F32 R15, -RZ, R15.H1_H1 ;  /* 0x3000000fff0f7230 */ /* 0x000fe20000004100 */
[----:B------:R-:W-:-:S02]  /*d130*/  F2FP.F16.E4M3.UNPACK_B R25, R6 ;  /* 0x00000006ff19723e */ /* 0x000fc400020006ff */
[----:B------:R-:W-:Y:S02]  /*d140*/  F2FP.F16.E4M3.UNPACK_B R6, R6.H1 ;  /* 0x00000006ff06723e */ /* 0x000fe400030006ff */
[CC--:B------:R-:W-:Y:S01]  /*d150*/  FMUL.FTZ R5, R15.reuse, R30.reuse ;  /* 0x0000001e0f057220 */ /* 0x0c0fe20000410000 */
[----:B------:R-:W-:Y:S01]  /*d160*/  FMUL.FTZ R31, R15, R27 ;  /* 0x0000001b0f1f7220 */ /* 0x000fe20000410000 */
[----:B------:R-:W-:Y:S02]  /*d170*/  F2FP.F16.E4M3.UNPACK_B R15, R7 ;  /* 0x00000007ff0f723e */ /* 0x000fe400020006ff */
[C---:B------:R-:W-:Y:S01]  /*d180*/  FFMA.FTZ R33, R20.reuse, R27, -R5 ;  /* 0x0000001b14217223 */ /* 0x040fe20000010805 */
[--C-:B------:R-:W-:Y:S01]  /*d190*/  HADD2.F32 R5, -RZ, R4.reuse.H1_H1 ;  /* 0x30000004ff057230 */ /* 0x100fe20000004100 */
[----:B------:R-:W-:Y:S01]  /*d1a0*/  F2FP.F16.E4M3.UNPACK_B R27, R11.H1 ;  /* 0x0000000bff1b723e */ /* 0x000fe200030006ff */
[----:B------:R-:W-:Y:S01]  /*d1b0*/  FFMA.FTZ R34, R20, R30, R31 ;  /* 0x0000001e14227223 */ /* 0x000fe2000001001f */
[----:B------:R-:W-:Y:S01]  /*d1c0*/  HADD2.F32 R4, -RZ, R4.H0_H0 ;  /* 0x20000004ff047230 */ /* 0x000fe20000004100 */
[----:B------:R-:W-:Y:S01]  /*d1d0*/  F2FP.F16.E4M3.UNPACK_B R20, R0.H1 ;  /* 0x00000000ff14723e */ /* 0x000fe200030006ff */
[C---:B------:R-:W-:Y:S01]  /*d1e0*/  FMUL.FTZ R31, R5.reuse, R29 ;  /* 0x0000001d051f7220 */ /* 0x040fe20000410000 */
[----:B0-----:R-:W-:Y:S01]  /*d1f0*/  FMUL.FTZ R32, R5, R26 ;  /* 0x0000001a05207220 */ /* 0x001fe20000410000 */
[----:B------:R-:W-:Y:S01]  /*d200*/  HADD2.F32 R30, -RZ, R27.H1_H1 ;  /* 0x3000001bff1e7230 */ /* 0x000fe20000004100 */
[----:B------:R-:W-:Y:S01]  /*d210*/  F2FP.F16.E4M3.UNPACK_B R7, R7.H1 ;  /* 0x00000007ff07723e */ /* 0x000fe200030006ff */
[----:B------:R-:W-:-:S02]  /*d220*/  HADD2.F32 R5, -RZ, R24.H1_H1 ;  /* 0x30000018ff057230 */ /* 0x000fc40000004100 */
[C---:B------:R-:W-:Y:S01]  /*d230*/  FFMA.FTZ R31, R4.reuse, R26, -R31 ;  /* 0x0000001a041f7223 */ /* 0x040fe2000001081f */
[----:B------:R-:W-:Y:S01]  /*d240*/  FFMA.FTZ R32, R4, R29, R32 ;  /* 0x0000001d04207223 */ /* 0x000fe20000010020 */
[----:B------:R-:W-:Y:S02]  /*d250*/  HADD2.F32 R26, -RZ, R20.H1_H1 ;  /* 0x30000014ff1a7230 */ /* 0x000fe40000004100 */
[----:B------:R-:W-:Y:S02]  /*d260*/  HADD2.F32 R24, -RZ, R24.H0_H0 ;  /* 0x20000018ff187230 */ /* 0x000fe40000004100 */
[C---:B------:R-:W-:Y:S01]  /*d270*/  FMUL.FTZ R29, R5.reuse, R30 ;  /* 0x0000001e051d7220 */ /* 0x040fe20000410000 */
[----:B------:R-:W-:Y:S02]  /*d280*/  HADD2.F32 R27, -RZ, R27.H0_H0 ;  /* 0x2000001bff1b7230 */ /* 0x000fe40000004100 */
[----:B------:R-:W-:Y:S01]  /*d290*/  FMUL.FTZ R5, R5, R26 ;  /* 0x0000001a05057220 */ /* 0x000fe20000410000 */
[----:B------:R-:W-:-:S02]  /*d2a0*/  HADD2.F32 R4, -RZ, R21.H1_H1 ;  /* 0x30000015ff047230 */ /* 0x000fc40000004100 */
[C---:B------:R-:W-:Y:S01]  /*d2b0*/  FFMA.FTZ R35, R24.reuse, R26, -R29 ;  /* 0x0000001a18237223 */ /* 0x040fe2000001081d */
[----:B------:R-:W-:Y:S01]  /*d2c0*/  HADD2.F32 R20, -RZ, R20.H0_H0 ;  /* 0x20000014ff147230 */ /* 0x000fe20000004100 */
[----:B------:R-:W-:Y:S01]  /*d2d0*/  F2FP.F16.E4M3.UNPACK_B R26, R13 ;  /* 0x0000000dff1a723e */ /* 0x000fe200020006ff */
[----:B------:R-:W-:Y:S02]  /*d2e0*/  HADD2.F32 R21, -RZ, R21.H0_H0 ;  /* 0x20000015ff157230 */ /* 0x000fe40000004100 */
[----:B------:R-:W-:Y:S01]  /*d2f0*/  FFMA.FTZ R30, R24, R30, R5 ;  /* 0x0000001e181e7223 */ /* 0x000fe20000010005 */
[C---:B------:R-:W-:Y:S01]  /*d300*/  FMUL.FTZ R36, R4.reuse, R27 ;  /* 0x0000001b04247220 */ /* 0x040fe20000410000 */
[----:B------:R-:W-:Y:S01]  /*d310*/  F2FP.F16.E4M3.UNPACK_B R24, R3 ;  /* 0x00000003ff18723e */ /* 0x000fe200020006ff */
[-C--:B------:R-:W-:Y:S01]  /*d320*/  FMUL.FTZ R4, R4, R20.reuse ;  /* 0x0000001404047220 */ /* 0x080fe20000410000 */
[----:B------:R-:W-:Y:S02]  /*d330*/  HADD2.F32 R29, -RZ, R26.H1_H1 ;  /* 0x3000001aff1d7230 */ /* 0x000fe40000004100 */
[----:B------:R-:W-:Y:S01]  /*d340*/  FFMA.FTZ R36, R21, R20, -R36 ;  /* 0x0000001415247223 */ /* 0x000fe20000010824 */
[----:B------:R-:W-:-:S02]  /*d350*/  HADD2.F32 R5, -RZ, R6.H1_H1 ;  /* 0x30000006ff057230 */ /* 0x000fc40000004100 */
[----:B------:R-:W-:Y:S01]  /*d360*/  FFMA.FTZ R27, R21, R27, R4 ;  /* 0x0000001b151b7223 */ /* 0x000fe20000010004 */
[----:B------:R-:W-:Y:S01]  /*d370*/  HADD2.F32 R20, -RZ, R24.H1_H1 ;  /* 0x30000018ff147230 */ /* 0x000fe20000004100 */
[----:B------:R-:W-:Y:S01]  /*d380*/  F2FP.SATFINITE.E4M3.F32.PACK_AB_MERGE_C R30, R30, R35, RZ ;  /* 0x000000231e1e723e */ /* 0x000fe200048070ff */
[----:B------:R-:W-:Y:S02]  /*d390*/  HADD2.F32 R6, -RZ, R6.H0_H0 ;  /* 0x20000006ff067230 */ /* 0x000fe40000004100 */
[C---:B------:R-:W-:Y:S01]  /*d3a0*/  FMUL.FTZ R21, R5.reuse, R29 ;  /* 0x0000001d05157220 */ /* 0x040fe20000410000 */
[----:B------:R-:W-:Y:S02]  /*d3b0*/  HADD2.F32 R24, -RZ, R24.H0_H0 ;  /* 0x20000018ff187230 */ /* 0x000fe40000004100 */
[-C--:B------:R-:W-:Y:S01]  /*d3c0*/  FMUL.FTZ R39, R5, R20.reuse ;  /* 0x0000001405277220 */ /* 0x080fe20000410000 */
[----:B------:R-:W-:Y:S02]  /*d3d0*/  HADD2.F32 R26, -RZ, R26.H0_H0 ;  /* 0x2000001aff1a7230 */ /* 0x000fe40000004100 */
[----:B------:R-:W-:Y:S01]  /*d3e0*/  FFMA.FTZ R37, R6, R20, -R21 ;  /* 0x0000001406257223 */ /* 0x000fe20000010815 */
[--C-:B------:R-:W-:Y:S01]  /*d3f0*/  HADD2.F32 R4, -RZ, R25.reuse.H1_H1 ;  /* 0x30000019ff047230 */ /* 0x100fe20000004100 */
[----:B------:R-:W-:Y:S01]  /*d400*/  F2FP.F16.E4M3.UNPACK_B R5, R3.H1 ;  /* 0x00000003ff05723e */ /* 0x000fe200030006ff */
[----:B------:R-:W-:-:S02]  /*d410*/  HADD2.F32 R25, -RZ, R25.H0_H0 ;  /* 0x20000019ff197230 */ /* 0x000fc40000004100 */
[----:B------:R-:W-:Y:S01]  /*d420*/  FFMA.FTZ R38, R6, R29, R39 ;  /* 0x0000001d06267223 */ /* 0x000fe20000010027 */
[C---:B------:R-:W-:Y:S01]  /*d430*/  FMUL.FTZ R20, R4.reuse, R26 ;  /* 0x0000001a04147220 */ /* 0x040fe20000410000 */
[-C--:B------:R-:W-:Y:S01]  /*d440*/  FMUL.FTZ R21, R4, R24.reuse ;  /* 0x0000001804157220 */ /* 0x080fe20000410000 */
[----:B------:R-:W-:Y:S01]  /*d450*/  F2FP.F16.E4M3.UNPACK_B R4, R13.H1 ;  /* 0x0000000dff04723e */ /* 0x000fe200030006ff */
[--C-:B------:R-:W-:Y:S02]  /*d460*/  HADD2.F32 R6, -RZ, R5.reuse.H0_H0 ;  /* 0x20000005ff067230 */ /* 0x100fe40000004100 */
[C---:B------:R-:W-:Y:S01]  /*d470*/  FFMA.FTZ R29, R25.reuse, R24, -R20 ;  /* 0x00000018191d7223 */ /* 0x040fe20000010814 */
[----:B------:R-:W-:Y:S02]  /*d480*/  HADD2.F32 R20, -RZ, R5.H1_H1 ;  /* 0x30000005ff147230 */ /* 0x000fe40000004100 */
[----:B------:R-:W-:Y:S01]  /*d490*/  FFMA.FTZ R26, R25, R26, R21 ;  /* 0x0000001a191a7223 */ /* 0x000fe20000010015 */
[----:B------:R-:W-:-:S02]  /*d4a0*/  HADD2.F32 R24, -RZ, R4.H1_H1 ;  /* 0x30000004ff187230 */ /* 0x000fc40000004100 */
[----:B------:R-:W-:Y:S02]  /*d4b0*/  HADD2.F32 R5, -RZ, R7.H1_H1 ;  /* 0x30000007ff057230 */ /* 0x000fe40000004100 */
[----:B------:R-:W-:Y:S02]  /*d4c0*/  HADD2.F32 R21, -RZ, R4.H0_H0 ;  /* 0x20000004ff157230 */ /* 0x000fe40000004100 */
[----:B------:R-:W-:Y:S02]  /*d4d0*/  HADD2.F32 R4, -RZ, R15.H1_H1 ;  /* 0x3000000fff047230 */ /* 0x000fe40000004100 */
[C---:B------:R-:W-:Y:S01]  /*d4e0*/  FMUL.FTZ R42, R5.reuse, R24 ;  /* 0x00000018052a7220 */ /* 0x040fe20000410000 */
[----:B------:R-:W-:Y:S02]  /*d4f0*/  HADD2.F32 R7, -RZ, R7.H0_H0 ;  /* 0x20000007ff077230 */ /* 0x000fe40000004100 */
[----:B------:R-:W-:Y:S01]  /*d500*/  FMUL.FTZ R5, R5, R20 ;  /* 0x0000001405057220 */ /* 0x000fe20000410000 */
[----:B------:R-:W-:-:S02]  /*d510*/  HADD2.F32 R15, -RZ, R15.H0_H0 ;  /* 0x2000000fff0f7230 */ /* 0x000fc40000004100 */
[CC--:B------:R-:W-:Y:S01]  /*d520*/  FMUL.FTZ R40, R4.reuse, R21.reuse ;  /* 0x0000001504287220 */ /* 0x0c0fe20000410000 */
[----:B------:R-:W-:Y:S01]  /*d530*/  FMUL.FTZ R4, R4, R6 ;  /* 0x0000000604047220 */ /* 0x000fe20000410000 */
[C---:B------:R-:W-:Y:S01]  /*d540*/  FFMA.FTZ R42, R7.reuse, R20, -R42 ;  /* 0x00000014072a7223 */ /* 0x040fe2000001082a */
[----:B------:R-:W-:Y:S01]  /*d550*/  FFMA.FTZ R5, R7, R24, R5 ;  /* 0x0000001807057223 */ /* 0x000fe20000010005 */
[C---:B------:R-:W-:Y:S01]  /*d560*/  FFMA.FTZ R7, R15.reuse, R6, -R40 ;  /* 0x000000060f077223 */ /* 0x040fe20000010828 */
[----:B------:R-:W-:Y:S01]  /*d570*/  FFMA.FTZ R20, R15, R21, R4 ;  /* 0x000000150f147223 */ /* 0x000fe20000010004 */
[----:B------:R-:W-:Y:S02]  /*d580*/  F2FP.SATFINITE.E4M3.F32.PACK_AB_MERGE_C R4, R34, R33, RZ ;  /* 0x000000212204723e */ /* 0x000fe400048070ff */
[----:B------:R-:W-:Y:S02]  /*d590*/  F2FP.SATFINITE.E4M3.F32.PACK_AB_MERGE_C R6, R38, R37, RZ ;  /* 0x000000252606723e */ /* 0x000fe400048070ff */
[----:B------:R-:W-:-:S02]  /*d5a0*/  F2FP.SATFINITE.E4M3.F32.PACK_AB_MERGE_C R42, R5, R42, RZ ;  /* 0x0000002a052a723e */ /* 0x000fc400048070ff */
[----:B------:R-:W-:Y:S02]  /*d5b0*/  F2FP.SATFINITE.E4M3.F32.PACK_AB_MERGE_C R4, R32, R31, R4 ;  /* 0x0000001f2004723e */ /* 0x000fe40004807004 */
[----:B------:R-:W-:Y:S02]  /*d5c0*/  F2FP.SATFINITE.E4M3.F32.PACK_AB_MERGE_C R5, R27, R36, R30 ;  /* 0x000000241b05723e */ /* 0x000fe4000480701e */
[----:B------:R-:W-:Y:S02]  /*d5d0*/  F2FP.SATFINITE.E4M3.F32.PACK_AB_MERGE_C R6, R26, R29, R6 ;  /* 0x0000001d1a06723e */ /* 0x000fe40004807006 */
[----:B------:R-:W-:-:S05]  /*d5e0*/  F2FP.SATFINITE.E4M3.F32.PACK_AB_MERGE_C R7, R20, R7, R42 ;  /* 0x000000071407723e */ /* 0x000fca000480702a */
[----:B------:R1:W-:Y:S02]  /*d5f0*/  STS.128 [R41+0x20400], R4 ;  /* 0x0204000429007388 */ /* 0x0003e40000000c00 */
.L_x_616:
[----:B------:R-:W-:Y:S05]  /*d600*/  BSYNC B2 ;  /* 0x0000000000027941 */ /* 0x000fea0003800000 */
.L_x_615:
[----:B------:R-:W-:Y:S05]  /*d610*/  @P1 BRA `(.L_x_614) ;  /* 0x0000000400681947 */ /* 0x000fea0003800000 */
[----:B-1---5:R-:W1:Y:S01]  /*d620*/  LDS.128 R4, [R41+0x24400] ;  /* 0x0244000029047984 */ /* 0x022e620000000c00 */
        /* <DEDUP_REMOVED lines=14> */
[C---:B------:R-:W-:Y:S01]  /*d710*/  FMUL.FTZ R5, R15.reuse, R30 ;  /* 0x0000001e0f057220 */ /* 0x040fe20000410000 */
        /* <DEDUP_REMOVED lines=46> */
[----:B------:R-:W-:Y:S01]  /*da00*/  FMUL.FTZ R21, R4, R24 ;  /* 0x0000001804157220 */ /* 0x000fe20000410000 */
        /* <DEDUP_REMOVED lines=27> */
.L_x_614:
[----:B------:R-:W-:Y:S05]  /*dbc0*/  BSYNC B1 ;  /* 0x0000000000017941 */ /* 0x000fea0003800000 */
.L_x_613:
[----:B-12---:R-:W-:Y:S01]  /*dbd0*/  VIADD R4, R219, 0x20 ;  /* 0x00000020db047836 */ /* 0x006fe20000000000 */
[----:B------:R-:W-:Y:S04]  /*dbe0*/  BSSY B1, `(.L_x_617) ;  /* 0x00000bf000017945 */ /* 0x000fe80003800000 */
[----:B------:R-:W-:-:S13]  /*dbf0*/  ISETP.GE.AND P0, PT, R4, R8, PT ;  /* 0x000000080400720c */ /* 0x000fda0003f06270 */
[----:B------:R-:W-:Y:S05]  /*dc00*/  @P0 BRA `(.L_x_618) ;  /* 0x0000000800f00947 */ /* 0x000fea0003800000 */
        /* <DEDUP_REMOVED lines=8> */
[-C--:B------:R-:W-:Y:S02]  /*dc90*/  F2FP.F16.E4M3.UNPACK_B R30, R11.reuse ;  /* 0x0000000bff1e723e */ /* 0x080fe400020006ff */
[----:B------:R-:W-:Y:S01]  /*dca0*/  F2FP.F16.E4M3.UNPACK_B R33, R11.H1 ;  /* 0x0000000bff21723e */ /* 0x000fe200030006ff */
[----:B------:R-:W-:Y:S01]  /*dcb0*/  HADD2.F32 R26, -RZ, R29.H1_H1 ;  /* 0x3000001dff1a7230 */ /* 0x000fe20000004100 */
[----:B------:R-:W-:Y:S01]  /*dcc0*/  F2FP.F16.E4M3.UNPACK_B R36, R13 ;  /* 0x0000000dff24723e */ /* 0x000fe200020006ff */
[----:B0-----:R-:W-:Y:S02]  /*dcd0*/  HADD2.F32 R32, -RZ, R30.H1_H1 ;  /* 0x3000001eff207230 */ /* 0x001fe40000004100 */
[----:B------:R-:W-:-:S02]  /*dce0*/  HADD2.F32 R34, -RZ, R33.H1_H1 ;  /* 0x30000021ff227230 */ /* 0x000fc40000004100 */
[----:B------:R-:W-:Y:S02]  /*dcf0*/  HADD2.F32 R35, -RZ, R33.H0_H0 ;  /* 0x20000021ff237230 */ /* 0x000fe40000004100 */
[--C-:B------:R-:W-:Y:S02]  /*dd00*/  HADD2.F32 R38, -RZ, R36.reuse.H1_H1 ;  /* 0x30000024ff267230 */ /* 0x100fe40000004100 */
[----:B------:R-:W-:Y:S01]  /*dd10*/  HADD2.F32 R39, -RZ, R36.H0_H0 ;  /* 0x20000024ff277230 */ /* 0x000fe20000004100 */
[----:B------:R-:W-:-:S05]  /*dd20*/  F2FP.F16.E4M3.UNPACK_B R36, R13.H1 ;  /* 0x0000000dff24723e */ /* 0x000fca00030006ff */
[----:B------:R-:W-:Y:S01]  /*dd30*/  HADD2.F32 R41, -RZ, R36.H1_H1 ;  /* 0x30000024ff297230 */ /* 0x000fe20000004100 */
[-C--:B-1----:R-:W-:Y:S02]  /*dd40*/  F2FP.F16.E4M3.UNPACK_B R15, R4.reuse.H1 ;  /* 0x00000004ff0f723e */ /* 0x082fe400030006ff */
[-C--:B------:R-:W-:Y:S02]  /*dd50*/  F2FP.F16.E4M3.UNPACK_B R21, R5.reuse ;  /* 0x00000005ff15723e */ /* 0x080fe400020006ff */
[----:B------:R-:W-:Y:S01]  /*dd60*/  F2FP.F16.E4M3.UNPACK_B R24, R5.H1 ;  /* 0x00000005ff18723e */ /* 0x000fe200030006ff */
[--C-:B------:R-:W-:Y:S01]  /*dd70*/  HADD2.F32 R20, -RZ, R15.reuse.H0_H0 ;  /* 0x2000000fff147230 */ /* 0x100fe20000004100 */
[----:B------:R-:W-:Y:S01]  /*dd80*/  F2FP.F16.E4M3.UNPACK_B R4, R4 ;  /* 0x00000004ff04723e */ /* 0x000fe200020006ff */
[----:B------:R-:W-:Y:S01]  /*dd90*/  HADD2.F32 R15, -RZ, R15.H1_H1 ;  /* 0x3000000fff0f7230 */ /* 0x000fe20000004100 */
[-C--:B------:R-:W-:Y:S02]  /*dda0*/  F2FP.F16.E4M3.UNPACK_B R25, R6.reuse ;  /* 0x00000006ff19723e */ /* 0x080fe400020006ff */
[----:B------:R-:W-:-:S02]  /*ddb0*/  F2FP.F16.E4M3.UNPACK_B R6, R6.H1 ;  /* 0x00000006ff06723e */ /* 0x000fc400030006ff */
[-C--:B------:R-:W-:Y:S01]  /*ddc0*/  FMUL.FTZ R5, R32, R15.reuse ;  /* 0x0000000f20057220 */ /* 0x080fe20000410000 */
[C---:B------:R-:W-:Y:S01]  /*ddd0*/  FMUL.FTZ R27, R26.reuse, R15 ;  /* 0x0000000f1a1b7220 */ /* 0x040fe20000410000 */
[-C--:B------:R-:W-:Y:S02]  /*dde0*/  F2FP.F16.E4M3.UNPACK_B R15, R7.reuse ;  /* 0x00000007ff0f723e */ /* 0x080fe400020006ff */
[-C--:B------:R-:W-:Y:S01]  /*ddf0*/  FFMA.FTZ R26, R26, R20.reuse, -R5 ;  /* 0x000000141a1a7223 */ /* 0x080fe20000010805 */
[----:B------:R-:W-:Y:S01]  /*de00*/  FFMA.FTZ R31, R32, R20, R27 ;  /* 0x00000014201f7223 */ /* 0x000fe2000001001b */
[----:B------:R-:W-:Y:S01]  /*de10*/  HADD2.F32 R32, -RZ, R30.H0_H0 ;  /* 0x2000001eff207230 */ /* 0x000fe20000004100 */
[----:B------:R-:W-:Y:S01]  /*de20*/  F2FP.F16.E4M3.UNPACK_B R30, R0.H1 ;  /* 0x00000000ff1e723e */ /* 0x000fe200030006ff */
[----:B------:R-:W-:Y:S01]  /*de30*/  HADD2.F32 R5, -RZ, R4.H1_H1 ;  /* 0x30000004ff057230 */ /* 0x000fe20000004100 */
[----:B------:R-:W-:Y:S01]  /*de40*/  F2FP.F16.E4M3.UNPACK_B R7, R7.H1 ;  /* 0x00000007ff07723e */ /* 0x000fe200030006ff */
[----:B------:R-:W-:-:S02]  /*de50*/  HADD2.F32 R20, -RZ, R29.H0_H0 ;  /* 0x2000001dff147230 */ /* 0x000fc40000004100 */
[----:B------:R-:W-:Y:S02]  /*de60*/  HADD2.F32 R4, -RZ, R4.H0_H0 ;  /* 0x20000004ff047230 */ /* 0x000fe40000004100 */
[-C--:B------:R-:W-:Y:S01]  /*de70*/  FMUL.FTZ R27, R32, R5.reuse ;  /* 0x00000005201b7220 */ /* 0x080fe20000410000 */
[----:B------:R-:W-:Y:S02]  /*de80*/  HADD2.F32 R33, -RZ, R30.H0_H0 ;  /* 0x2000001eff217230 */ /* 0x000fe40000004100 */
[C---:B------:R-:W-:Y:S01]  /*de90*/  FMUL.FTZ R29, R20.reuse, R5 ;  /* 0x00000005141d7220 */ /* 0x040fe20000410000 */
[--C-:B------:R-:W-:Y:S02]  /*dea0*/  HADD2.F32 R5, -RZ, R24.reuse.H1_H1 ;  /* 0x30000018ff057230 */ /* 0x100fe40000004100 */
[-C--:B------:R-:W-:Y:S01]  /*deb0*/  FFMA.FTZ R27, R20, R4.reuse, -R27 ;  /* 0x00000004141b7223 */ /* 0x080fe2000001081b */
[----:B------:R-:W-:Y:S02]  /*dec0*/  HADD2.F32 R24, -RZ, R24.H0_H0 ;  /* 0x20000018ff187230 */ /* 0x000fe40000004100 */
[----:B------:R-:W-:Y:S01]  /*ded0*/  FFMA.FTZ R20, R32, R4, R29 ;  /* 0x0000000420147223 */ /* 0x000fe2000001001d */
[----:B------:R-:W-:-:S02]  /*dee0*/  HADD2.F32 R32, -RZ, R30.H1_H1 ;  /* 0x3000001eff207230 */ /* 0x000fc40000004100 */
[-C--:B------:R-:W-:Y:S01]  /*def0*/  FMUL.FTZ R29, R34, R5.reuse ;  /* 0x00000005221d7220 */ /* 0x080fe20000410000 */
[--C-:B------:R-:W-:Y:S02]  /*df00*/  HADD2.F32 R4, -RZ, R21.reuse.H1_H1 ;  /* 0x30000015ff047230 */ /* 0x100fe40000004100 */
[----:B------:R-:W-:Y:S02]  /*df10*/  HADD2.F32 R21, -RZ, R21.H0_H0 ;  /* 0x20000015ff157230 */ /* 0x000fe40000004100 */
[C---:B------:R-:W-:Y:S01]  /*df20*/  FMUL.FTZ R5, R32.reuse, R5 ;  /* 0x0000000520057220 */ /* 0x040fe20000410000 */
[----:B------:R-:W-:Y:S01]  /*df30*/  FFMA.FTZ R29, R32, R24, -R29 ;  /* 0x00000018201d7223 */ /* 0x000fe2000001081d */
[-C--:B------:R-:W-:Y:S01]  /*df40*/  FMUL.FTZ R30, R35, R4.reuse ;  /* 0x00000004231e7220 */ /* 0x080fe20000410000 */
[----:B------:R-:W-:Y:S01]  /*df50*/  F2FP.F16.E4M3.UNPACK_B R32, R3 ;  /* 0x00000003ff20723e */ /* 0x000fe200020006ff */
[C---:B------:R-:W-:Y:S01]  /*df60*/  FMUL.FTZ R4, R33.reuse, R4 ;  /* 0x0000000421047220 */ /* 0x040fe20000410000 */
[----:B------:R-:W-:Y:S01]  /*df70*/  FFMA.FTZ R24, R34, R24, R5 ;  /* 0x0000001822187223 */ /* 0x000fe20000010005 */
[----:B------:R-:W-:Y:S01]  /*df80*/  FFMA.FTZ R30, R33, R21, -R30 ;  /* 0x00000015211e7223 */ /* 0x000fe2000001081e */
[----:B------:R-:W-:-:S02]  /*df90*/  HADD2.F32 R5, -RZ, R6.H1_H1 ;  /* 0x30000006ff057230 */ /* 0x000fc40000004100 */
[----:B------:R-:W-:Y:S01]  /*dfa0*/  FFMA.FTZ R21, R35, R21, R4 ;  /* 0x0000001523157223 */ /* 0x000fe20000010004 */
[----:B------:R-:W-:Y:S01]  /*dfb0*/  HADD2.F32 R34, -RZ, R32.H1_H1 ;  /* 0x30000020ff227230 */ /* 0x000fe20000004100 */
[----:B------:R-:W-:Y:S01]  /*dfc0*/  F2FP.F16.E4M3.UNPACK_B R35, R3.H1 ;  /* 0x00000003ff23723e */ /* 0x000fe200030006ff */
[--C-:B------:R-:W-:Y:S02]  /*dfd0*/  HADD2.F32 R4, -RZ, R25.reuse.H1_H1 ;  /* 0x30000019ff047230 */ /* 0x100fe40000004100 */
[-C--:B------:R-:W-:Y:S01]  /*dfe0*/  FMUL.FTZ R33, R38, R5.reuse ;  /* 0x0000000526217220 */ /* 0x080fe20000410000 */
[----:B------:R-:W-:Y:S02]  /*dff0*/  HADD2.F32 R6, -RZ, R6.H0_H0 ;  /* 0x20000006ff067230 */ /* 0x000fe40000004100 */
[----:B------:R-:W-:Y:S01]  /*e000*/  FMUL.FTZ R5, R34, R5 ;  /* 0x0000000522057220 */ /* 0x000fe20000410000 */
[----:B------:R-:W-:Y:S02]  /*e010*/  HADD2.F32 R37, -RZ, R32.H0_H0 ;  /* 0x20000020ff257230 */ /* 0x000fe40000004100 */
[----:B------:R-:W-:Y:S01]  /*e020*/  FMUL.FTZ R32, R39, R4 ;  /* 0x0000000427207220 */ /* 0x000fe20000410000 */
[----:B------:R-:W-:-:S02]  /*e030*/  HADD2.F32 R25, -RZ, R25.H0_H0 ;  /* 0x20000019ff197230 */ /* 0x000fc40000004100 */
[-C--:B------:R-:W-:Y:S01]  /*e040*/  FFMA.FTZ R33, R34, R6.reuse, -R33 ;  /* 0x0000000622217223 */ /* 0x080fe20000010821 */
[----:B------:R-:W-:Y:S01]  /*e050*/  FFMA.FTZ R34, R38, R6, R5 ;  /* 0x0000000626227223 */ /* 0x000fe20000010005 */
[C---:B------:R-:W-:Y:S01]  /*e060*/  FMUL.FTZ R4, R37.reuse, R4 ;  /* 0x0000000425047220 */ /* 0x040fe20000410000 */
[----:B------:R-:W-:Y:S02]  /*e070*/  HADD2.F32 R5, -RZ, R7.H1_H1 ;  /* 0x30000007ff057230 */ /* 0x000fe40000004100 */
[-C--:B------:R-:W-:Y:S01]  /*e080*/  FFMA.FTZ R6, R37, R25.reuse, -R32 ;  /* 0x0000001925067223 */ /* 0x080fe20000010820 */
[----:B------:R-:W-:Y:S02]  /*e090*/  HADD2.F32 R37, -RZ, R35.H1_H1 ;  /* 0x30000023ff257230 */ /* 0x000fe40000004100 */
[----:B------:R-:W-:Y:S01]  /*e0a0*/  FFMA.FTZ R25, R39, R25, R4 ;  /* 0x0000001927197223 */ /* 0x000fe20000010004 */
[----:B------:R-:W-:Y:S02]  /*e0b0*/  HADD2.F32 R39, -RZ, R36.H0_H0 ;  /* 0x20000024ff277230 */ /* 0x000fe40000004100 */
[----:B------:R-:W-:Y:S01]  /*e0c0*/  FMUL.FTZ R36, R41, R5 ;  /* 0x0000000529247220 */ /* 0x000fe20000410000 */
[----:B------:R-:W-:-:S02]  /*e0d0*/  HADD2.F32 R4, -RZ, R15.H1_H1 ;  /* 0x3000000fff047230 */ /* 0x000fc40000004100 */
[----:B------:R-:W-:Y:S01]  /*e0e0*/  FMUL.FTZ R38, R37, R5 ;  /* 0x0000000525267220 */ /* 0x000fe20000410000 */
[----:B------:R-:W-:Y:S01]  /*e0f0*/  HADD2.F32 R35, -RZ, R35.H0_H0 ;  /* 0x20000023ff237230 */ /* 0x000fe20000004100 */
[----:B------:R-:W-:Y:S01]  /*e100*/  F2FP.SATFINITE.E4M3.F32.PACK_AB_MERGE_C R24, R24, R29, RZ ;  /* 0x0000001d1818723e */ /* 0x000fe200048070ff */
[----:B------:R-:W-:Y:S02]  /*e110*/  HADD2.F32 R7, -RZ, R7.H0_H0 ;  /* 0x20000007ff077230 */ /* 0x000fe40000004100 */
[-C--:B------:R-:W-:Y:S01]  /*e120*/  FMUL.FTZ R32, R39, R4.reuse ;  /* 0x0000000427207220 */ /* 0x080fe20000410000 */
[----:B------:R-:W-:Y:S02]  /*e130*/  HADD2.F32 R15, -RZ, R15.H0_H0 ;  /* 0x2000000fff0f7230 */ /* 0x000fe40000004100 */
[----:B------:R-:W-:Y:S01]  /*e140*/  FMUL.FTZ R4, R35, R4 ;  /* 0x0000000423047220 */ /* 0x000fe20000410000 */
[----:B------:R-:W-:Y:S01]  /*e150*/  F2FP.SATFINITE.E4M3.F32.PACK_AB_MERGE_C R33, R34, R33, RZ ;  /* 0x000000212221723e */ /* 0x000fe200048070ff */
[-C--:B------:R-:W-:Y:S01]  /*e160*/  FFMA.FTZ R36, R37, R7.reuse, -R36 ;  /* 0x0000000725247223 */ /* 0x080fe20000010824 */
[----:B------:R-:W-:Y:S01]  /*e170*/  FFMA.FTZ R5, R41, R7, R38 ;  /* 0x0000000729057223 */ /* 0x000fe20000010026 */
[-C--:B------:R-:W-:Y:S01]  /*e180*/  FFMA.FTZ R7, R35, R15.reuse, -R32 ;  /* 0x0000000f23077223 */ /* 0x080fe20000010820 */
[----:B------:R-:W-:Y:S01]  /*e190*/  FFMA.FTZ R32, R39, R15, R4 ;  /* 0x0000000f27207223 */ /* 0x000fe20000010004 */
[----:B------:R-:W-:-:S02]  /*e1a0*/  F2FP.SATFINITE.E4M3.F32.PACK_AB_MERGE_C R4, R31, R26, RZ ;  /* 0x0000001a1f04723e */ /* 0x000fc400048070ff */
[----:B------:R-:W-:Y:S02]  /*e1b0*/  F2FP.SATFINITE.E4M3.F32.PACK_AB_MERGE_C R36, R5, R36, RZ ;  /* 0x000000240524723e */ /* 0x000fe400048070ff */
[----:B------:R-:W-:Y:S02]  /*e1c0*/  F2FP.SATFINITE.E4M3.F32.PACK_AB_MERGE_C R4, R20, R27, R4 ;  /* 0x0000001b1404723e */ /* 0x000fe40004807004 */
[----:B------:R-:W-:Y:S02]  /*e1d0*/  F2FP.SATFINITE.E4M3.F32.PACK_AB_MERGE_C R5, R21, R30, R24 ;  /* 0x0000001e1505723e */ /* 0x000fe40004807018 */
[----:B------:R-:W-:Y:S02]  /*e1e0*/  F2FP.SATFINITE.E4M3.F32.PACK_AB_MERGE_C R6, R25, R6, R33 ;  /* 0x000000061906723e */ /* 0x000fe40004807021 */
[----:B------:R-:W-:-:S05]  /*e1f0*/  F2FP.SATFINITE.E4M3.F32.PACK_AB_MERGE_C R7, R32, R7, R36 ;  /* 0x000000072007723e */ /* 0x000fca0004807024 */
[----:B------:R1:W-:Y:S02]  /*e200*/  STS.128 [R40+0x21400], R4 ;  /* 0x0214000428007388 */ /* 0x0003e40000000c00 */
.L_x_620:
[----:B------:R-:W-:Y:S05]  /*e210*/  BSYNC B2 ;  /* 0x0000000000027941 */ /* 0x000fea0003800000 */
.L_x_619:
[----:B------:R-:W-:Y:S05]  /*e220*/  @P1 BRA `(.L_x_618) ;  /* 0x0000000400681947 */ /* 0x000fea0003800000 */
[----:B-1---5:R-:W1:Y:S01]  /*e230*/  LDS.128 R4, [R40+0x25400] ;  /* 0x0254000028047984 */ /* 0x022e620000000c00 */
        /* <DEDUP_REMOVED lines=22> */
[----:B------:R-:W-:Y:S02]  /*e3a0*/  F2FP.F16.E4M3.UNPACK_B R15, R7 ;  /* 0x00000007ff0f723e */ /* 0x000fe400020006ff */
        /* <DEDUP_REMOVED lines=21> */
[----:B------:R-:W-:Y:S01]  /*e500*/  FMUL.FTZ R30, R35, R4 ;  /* 0x00000004231e7220 */ /* 0x000fe20000410000 */
        /* <DEDUP_REMOVED lines=44> */
.L_x_618:
[----:B------:R-:W-:Y:S05]  /*e7d0*/  BSYNC B1 ;  /* 0x0000000000017941 */ /* 0x000fea0003800000 */
.L_x_617:
[----:B-12---:R-:W-:Y:S01]  /*e7e0*/  IADD3 R4, R219, 0x40, RZ ;  /* 0x00000040db047810 */ /* 0x006fe20007ffe0ff */
[----:B------:R-:W-:Y:S03]  /*e7f0*/  BSSY B1, `(.L_x_621) ;  /* 0x00000bf000017945 */ /* 0x000fe60003800000 */
[----:B------:R-:W-:-:S13]  /*e800*/  ISETP.GE.AND P0, PT, R4, R8, PT ;  /* 0x000000080400720c */ /* 0x000fda0003f06270 */
[----:B------:R-:W-:Y:S05]  /*e810*/  @P0 BRA `(.L_x_622) ;  /* 0x0000000800f00947 */ /* 0x000fea0003800000 */
[----:B-----5:R1:W5:Y:S01]  /*e820*/  LDL R40, [R1+0x24] ;  /* 0x0000240001287983 */ /* 0x0203620000100800 */
        /* <DEDUP_REMOVED lines=95> */
.L_x_624:
[----:B------:R-:W-:Y:S05]  /*ee20*/  BSYNC B2 ;  /* 0x0000000000027941 */ /* 0x000fea0003800000 */
.L_x_623:
        /* <DEDUP_REMOVED lines=91> */
.L_x_622:
[----:B------:R-:W-:Y:S05]  /*f3e0*/  BSYNC B1 ;  /* 0x0000000000017941 */ /* 0x000fea0003800000 */
.L_x_621:
[----:B-12---:R-:W-:-:S05]  /*f3f0*/  VIADD R4, R219, 0x60 ;  /* 0x00000060db047836 */ /* 0x006fca0000000000 */
        /* <DEDUP_REMOVED lines=11> */
[----:B------:R-:W-:Y:S02]  /*f4b0*/  HADD2.F32 R31, -RZ, R29.H1_H1 ;  /* 0x3000001dff1f7230 */ /* 0x000fe40000004100 */
[----:B------:R-:W-:Y:S02]  /*f4c0*/  HADD2.F32 R25, -RZ, R27.H1_H1 ;  /* 0x3000001bff197230 */ /* 0x000fe40000004100 */
[----:B0-----:R-:W-:Y:S01]  /*f4d0*/  HADD2.F32 R32, -RZ, R29.H0_H0 ;  /* 0x2000001dff207230 */ /* 0x001fe20000004100 */
[----:B------:R-:W-:Y:S02]  /*f4e0*/  F2FP.F16.E4M3.UNPACK_B R29, R0.H1 ;  /* 0x00000000ff1d723e */ /* 0x000fe400030006ff */
[-C--:B-1----:R-:W-:Y:S02]  /*f4f0*/  F2FP.F16.E4M3.UNPACK_B R8, R4.reuse.H1 ;  /* 0x00000004ff08723e */ /* 0x082fe400030006ff */
[----:B------:R-:W-:Y:S02]  /*f500*/  F2FP.F16.E4M3.UNPACK_B R4, R4 ;  /* 0x00000004ff04723e */ /* 0x000fe400020006ff */
[-C--:B------:R-:W-:Y:S01]  /*f510*/  F2FP.F16.E4M3.UNPACK_B R20, R5.reuse ;  /* 0x00000005ff14723e */ /* 0x080fe200020006ff */
[--C-:B------:R-:W-:Y:S01]  /*f520*/  HADD2.F32 R15, -RZ, R8.reuse.H0_H0 ;  /* 0x20000008ff0f7230 */ /* 0x100fe20000004100 */
[----:B------:R-:W-:Y:S01]  /*f530*/  F2FP.F16.E4M3.UNPACK_B R21, R5.H1 ;  /* 0x00000005ff15723e */ /* 0x000fe200030006ff */
[----:B------:R-:W-:Y:S01]  /*f540*/  HADD2.F32 R8, -RZ, R8.H1_H1 ;  /* 0x30000008ff087230 */ /* 0x000fe20000004100 */
[-C--:B------:R-:W-:Y:S01]  /*f550*/  F2FP.F16.E4M3.UNPACK_B R24, R6.reuse ;  /* 0x00000006ff18723e */ /* 0x080fe200020006ff */
[--C-:B------:R-:W-:Y:S01]  /*f560*/  HADD2.F32 R5, -RZ, R4.reuse.H1_H1 ;  /* 0x30000004ff057230 */ /* 0x100fe20000004100 */
[----:B------:R-:W-:Y:S01]  /*f570*/  F2FP.F16.E4M3.UNPACK_B R6, R6.H1 ;  /* 0x00000006ff06723e */ /* 0x000fe200030006ff */
[----:B------:R-:W-:-:S02]  /*f580*/  HADD2.F32 R4, -RZ, R4.H0_H0 ;  /* 0x20000004ff047230 */ /* 0x000fc40000004100 */
[-C--:B------:R-:W-:Y:S01]  /*f590*/  FMUL.FTZ R26, R31, R8.reuse ;  /* 0x000000081f1a7220 */ /* 0x080fe20000410000 */
[C---:B------:R-:W-:Y:S01]  /*f5a0*/  FMUL.FTZ R30, R25.reuse, R8 ;  /* 0x00000008191e7220 */ /* 0x040fe20000410000 */
[----:B------:R-:W-:Y:S01]  /*f5b0*/  HADD2.F32 R0, -RZ, R20.H1_H1 ;  /* 0x30000014ff007230 */ /* 0x000fe20000004100 */
[----:B------:R-:W-:Y:S01]  /*f5c0*/  F2FP.F16.E4M3.UNPACK_B R8, R7 ;  /* 0x00000007ff08723e */ /* 0x000fe200020006ff */
[-C--:B------:R-:W-:Y:S01]  /*f5d0*/  FFMA.FTZ R25, R25, R15.reuse, -R26 ;  /* 0x0000000f19197223 */ /* 0x080fe2000001081a */
[----:B------:R-:W-:Y:S01]  /*f5e0*/  FFMA.FTZ R30, R31, R15, R30 ;  /* 0x0000000f1f1e7223 */ /* 0x000fe2000001001e */
[----:B------:R-:W-:Y:S01]  /*f5f0*/  HADD2.F32 R26, -RZ, R27.H0_H0 ;  /* 0x2000001bff1a7230 */ /* 0x000fe20000004100 */
[----:B------:R-:W-:Y:S01]  /*f600*/  F2FP.F16.E4M3.UNPACK_B R31, R11.H1 ;  /* 0x0000000bff1f723e */ /* 0x000fe200030006ff */
[----:B------:R-:W-:Y:S01]  /*f610*/  FMUL.FTZ R11, R32, R5 ;  /* 0x00000005200b7220 */ /* 0x000fe20000410000 */
[----:B------:R-:W-:Y:S01]  /*f620*/  HADD2.F32 R27, -RZ, R29.H1_H1 ;  /* 0x3000001dff1b7230 */ /* 0x000fe20000004100 */
[----:B------:R-:W-:Y:S01]  /*f630*/  F2FP.F16.E4M3.UNPACK_B R7, R7.H1 ;  /* 0x00000007ff07723e */ /* 0x000fe200030006ff */
[----:B------:R-:W-:Y:S01]  /*f640*/  FMUL.FTZ R15, R26, R5 ;  /* 0x000000051a0f7220 */ /* 0x000fe20000410000 */
[----:B------:R-:W-:-:S02]  /*f650*/  HADD2.F32 R33, -RZ, R31.H1_H1 ;  /* 0x3000001fff217230 */ /* 0x000fc40000004100 */
[-C--:B------:R-:W-:Y:S01]  /*f660*/  FFMA.FTZ R11, R26, R4.reuse, -R11 ;  /* 0x000000041a0b7223 */ /* 0x080fe2000001080b */
[--C-:B------:R-:W-:Y:S02]  /*f670*/  HADD2.F32 R5, -RZ, R21.reuse.H1_H1 ;  /* 0x30000015ff057230 */ /* 0x100fe40000004100 */
[----:B------:R-:W-:Y:S01]  /*f680*/  FFMA.FTZ R26, R32, R4, R15 ;  /* 0x00000004201a7223 */ /* 0x000fe2000001000f */
[----:B------:R-:W-:Y:S01]  /*f690*/  HADD2.F32 R21, -RZ, R21.H0_H0 ;  /* 0x20000015ff157230 */ /* 0x000fe20000004100 */
[----:B------:R-:W-:Y:S01]  /*f6a0*/  F2FP.SATFINITE.E4M3.F32.PACK_AB_MERGE_C R25, R30, R25, RZ ;  /* 0x000000191e19723e */ /* 0x000fe200048070ff */
[----:B------:R-:W-:Y:S02]  /*f6b0*/  HADD2.F32 R34, -RZ, R31.H0_H0 ;  /* 0x2000001fff227230 */ /* 0x000fe40000004100 */
[-C--:B------:R-:W-:Y:S01]  /*f6c0*/  FMUL.FTZ R4, R33, R5.reuse ;  /* 0x0000000521047220 */ /* 0x080fe20000410000 */
[C---:B------:R-:W-:Y:S01]  /*f6d0*/  FMUL.FTZ R32, R27.reuse, R5 ;  /* 0x000000051b207220 */ /* 0x040fe20000410000 */
[----:B------:R-:W-:Y:S01]  /*f6e0*/  HADD2.F32 R20, -RZ, R20.H0_H0 ;  /* 0x20000014ff147230 */ /* 0x000fe20000004100 */
[----:B------:R-:W-:Y:S01]  /*f6f0*/  F2FP.F16.E4M3.UNPACK_B R31, R3.H1 ;  /* 0x00000003ff1f723e */ /* 0x000fe200030006ff */
[----:B------:R-:W-:Y:S01]  /*f700*/  FFMA.FTZ R27, R27, R21, -R4 ;  /* 0x000000151b1b7223 */ /* 0x000fe20000010804 */
[----:B------:R-:W-:Y:S01]  /*f710*/  HADD2.F32 R4, -RZ, R29.H0_H0 ;  /* 0x2000001dff047230 */ /* 0x000fe20000004100 */
[----:B------:R-:W-:Y:S01]  /*f720*/  F2FP.F16.E4M3.UNPACK_B R29, R13 ;  /* 0x0000000dff1d723e */ /* 0x000fe200020006ff */
[-C--:B------:R-:W-:Y:S01]  /*f730*/  FMUL.FTZ R5, R34, R0.reuse ;  /* 0x0000000022057220 */ /* 0x080fe20000410000 */
[----:B------:R-:W-:Y:S01]  /*f740*/  FFMA.FTZ R32, R33, R21, R32 ;  /* 0x0000001521207223 */ /* 0x000fe20000010020 */
[----:B------:R-:W-:Y:S01]  /*f750*/  F2FP.F16.E4M3.UNPACK_B R21, R3 ;  /* 0x00000003ff15723e */ /* 0x000fe200020006ff */
[C---:B------:R-:W-:Y:S01]  /*f760*/  FMUL.FTZ R15, R4.reuse, R0 ;  /* 0x00000000040f7220 */ /* 0x040fe20000410000 */
[----:B------:R-:W-:Y:S01]  /*f770*/  FFMA.FTZ R5, R4, R20, -R5 ;  /* 0x0000001404057223 */ /* 0x000fe20000010805 */
[----:B------:R-:W-:Y:S01]  /*f780*/  HADD2.F32 R40, -RZ, R29.H1_H1 ;  /* 0x3000001dff287230 */ /* 0x000fe20000004100 */
[----:B------:R-:W-:Y:S01]  /*f790*/  F2FP.F16.E4M3.UNPACK_B R13, R13.H1 ;  /* 0x0000000dff0d723e */ /* 0x000fe200030006ff */
[----:B------:R-:W-:-:S02]  /*f7a0*/  HADD2.F32 R4, -RZ, R6.H1_H1 ;  /* 0x30000006ff047230 */ /* 0x000fc40000004100 */
[----:B------:R-:W-:Y:S01]  /*f7b0*/  FFMA.FTZ R20, R34, R20, R15 ;  /* 0x0000001422147223 */ /* 0x000fe2000001000f */
[----:B------:R-:W-:Y:S01]  /*f7c0*/  HADD2.F32 R36, -RZ, R21.H1_H1 ;  /* 0x30000015ff247230 */ /* 0x000fe20000004100 */
[----:B------:R-:W-:Y:S01]  /*f7d0*/  F2FP.SATFINITE.E4M3.F32.PACK_AB_MERGE_C R27, R32, R27, RZ ;  /* 0x0000001b201b723e */ /* 0x000fe200048070ff */
[----:B------:R-:W-:Y:S02]  /*f7e0*/  HADD2.F32 R38, -RZ, R29.H0_H0 ;  /* 0x2000001dff267230 */ /* 0x000fe40000004100 */
[-C--:B------:R-:W-:Y:S01]  /*f7f0*/  FMUL.FTZ R15, R40, R4.reuse ;  /* 0x00000004280f7220 */ /* 0x080fe20000410000 */
[----:B------:R-:W-:Y:S02]  /*f800*/  HADD2.F32 R0, -RZ, R24.H1_H1 ;  /* 0x30000018ff007230 */ /* 0x000fe40000004100 */
[----:B------:R-:W-:Y:S01]  /*f810*/  FMUL.FTZ R29, R36, R4 ;  /* 0x00000004241d7220 */ /* 0x000fe20000410000 */
[----:B------:R-:W-:Y:S02]  /*f820*/  HADD2.F32 R6, -RZ, R6.H0_H0 ;  /* 0x20000006ff067230 */ /* 0x000fe40000004100 */
[----:B------:R-:W-:-:S02]  /*f830*/  HADD2.F32 R34, -RZ, R21.H0_H0 ;  /* 0x20000015ff227230 */ /* 0x000fc40000004100 */
[----:B------:R-:W-:Y:S01]  /*f840*/  FMUL.FTZ R3, R38, R0 ;  /* 0x0000000026037220 */ /* 0x000fe20000410000 */
[----:B------:R-:W-:Y:S02]  /*f850*/  HADD2.F32 R24, -RZ, R24.H0_H0 ;  /* 0x20000018ff187230 */ /* 0x000fe40000004100 */
[-C--:B------:R-:W-:Y:S01]  /*f860*/  FFMA.FTZ R21, R36, R6.reuse, -R15 ;  /* 0x0000000624157223 */ /* 0x080fe2000001080f */
[----:B------:R-:W-:Y:S01]  /*f870*/  FFMA.FTZ R6, R40, R6, R29 ;  /* 0x0000000628067223 */ /* 0x000fe2000001001d */
[C---:B------:R-:W-:Y:S01]  /*f880*/  FMUL.FTZ R15, R34.reuse, R0 ;  /* 0x00000000220f7220 */ /* 0x040fe20000410000 */
[--C-:B------:R-:W-:Y:S02]  /*f890*/  HADD2.F32 R29, -RZ, R31.reuse.H1_H1 ;  /* 0x3000001fff1d7230 */ /* 0x100fe40000004100 */
[-C--:B------:R-:W-:Y:S01]  /*f8a0*/  FFMA.FTZ R4, R34, R24.reuse, -R3 ;  /* 0x0000001822047223 */ /* 0x080fe20000010803 */
[----:B------:R-:W-:Y:S02]  /*f8b0*/  HADD2.F32 R36, -RZ, R31.H0_H0 ;  /* 0x2000001fff247230 */ /* 0x000fe40000004100 */
[----:B------:R-:W-:Y:S01]  /*f8c0*/  FFMA.FTZ R15, R38, R24, R15 ;  /* 0x00000018260f7223 */ /* 0x000fe2000001000f */
[----:B------:R-:W-:Y:S01]  /*f8d0*/  HADD2.F32 R31, -RZ, R13.H1_H1 ;  /* 0x3000000dff1f7230 */ /* 0x000fe20000004100 */
[----:B------:R-:W-:Y:S01]  /*f8e0*/  F2FP.SATFINITE.E4M3.F32.PACK_AB_MERGE_C R6, R6, R21, RZ ;  /* 0x000000150606723e */ /* 0x000fe200048070ff */
[----:B------:R-:W-:-:S02]  /*f8f0*/  HADD2.F32 R3, -RZ, R7.H1_H1 ;  /* 0x30000007ff037230 */ /* 0x000fc40000004100 */
[----:B------:R-:W-:Y:S02]  /*f900*/  HADD2.F32 R38, -RZ, R13.H0_H0 ;  /* 0x2000000dff267230 */ /* 0x000fe40000004100 */
[--C-:B------:R-:W-:Y:S02]  /*f910*/  HADD2.F32 R0, -RZ, R8.reuse.H1_H1 ;  /* 0x30000008ff007230 */ /* 0x100fe40000004100 */
[-C--:B------:R-:W-:Y:S01]  /*f920*/  FMUL.FTZ R24, R31, R3.reuse ;  /* 0x000000031f187220 */ /* 0x080fe20000410000 */
[----:B------:R-:W-:Y:S02]  /*f930*/  HADD2.F32 R7, -RZ, R7.H0_H0 ;  /* 0x20000007ff077230 */ /* 0x000fe40000004100 */
[C---:B------:R-:W-:Y:S01]  /*f940*/  FMUL.FTZ R34, R29.reuse, R3 ;  /* 0x000000031d227220 */ /* 0x040fe20000410000 */
[----:B------:R-:W-:Y:S02]  /*f950*/  HADD2.F32 R8, -RZ, R8.H0_H0 ;  /* 0x20000008ff087230 */ /* 0x000fe40000004100 */
[-C--:B------:R-:W-:Y:S01]  /*f960*/  FMUL.FTZ R3, R38, R0.reuse ;  /* 0x0000000026037220 */ /* 0x080fe20000410000 */
[C---:B------:R-:W-:Y:S01]  /*f970*/  FMUL.FTZ R13, R36.reuse, R0 ;  /* 0x00000000240d7220 */ /* 0x040fe20000410000 */
[-C--:B------:R-:W-:Y:S01]  /*f980*/  FFMA.FTZ R24, R29, R7.reuse, -R24 ;  /* 0x000000071d187223 */ /* 0x080fe20000010818 */
[----:B------:R-:W-:Y:S01]  /*f990*/  FFMA.FTZ R7, R31, R7, R34 ;  /* 0x000000071f077223 */ /* 0x000fe20000010022 */
[-C--:B------:R-:W-:Y:S01]  /*f9a0*/  FFMA.FTZ R3, R36, R8.reuse, -R3 ;  /* 0x0000000824037223 */ /* 0x080fe20000010803 */
[----:B------:R-:W-:-:S03]  /*f9b0*/  FFMA.FTZ R8, R38, R8, R13 ;  /* 0x0000000826087223 */ /* 0x000fc6000001000d */
[----:B------:R-:W-:Y:S02]  /*f9c0*/  F2FP.SATFINITE.E4M3.F32.PACK_AB_MERGE_C R7, R7, R24, RZ ;  /* 0x000000180707723e */ /* 0x000fe400048070ff */
[----:B------:R-:W-:Y:S02]  /*f9d0*/  F2FP.SATFINITE.E4M3.F32.PACK_AB_MERGE_C R24, R26, R11, R25 ;  /* 0x0000000b1a18723e */ /* 0x000fe40004807019 */
[----:B------:R-:W-:Y:S02]  /*f9e0*/  F2FP.SATFINITE.E4M3.F32.PACK_AB_MERGE_C R25, R20, R5, R27 ;  /* 0x000000051419723e */ /* 0x000fe4000480701b */
[----:B------:R-:W-:Y:S02]  /*f9f0*/  F2FP.SATFINITE.E4M3.F32.PACK_AB_MERGE_C R26, R15, R4, R6 ;  /* 0x000000040f1a723e */ /* 0x000fe40004807006 */
[----:B------:R-:W-:-:S05]  /*fa00*/  F2FP.SATFINITE.E4M3.F32.PACK_AB_MERGE_C R27, R8, R3, R7 ;  /* 0x00000003081b723e */ /* 0x000fca0004807007 */
[----:B------:R1:W-:Y:S02]  /*fa10*/  STS.128 [R35+0x23400], R24 ;  /* 0x0234001823007388 */ /* 0x0003e40000000c00 */
.L_x_627:
[----:B------:R-:W-:Y:S05]  /*fa20*/  BSYNC B1 ;  /* 0x0000000000017941 */ /* 0x000fea0003800000 */
.L_x_626:
[----:B------:R-:W-:Y:S05]  /*fa30*/  @P1 BRA `(.L_x_625) ;  /* 0x0000003c00741947 */ /* 0x000fea0003800000 */
[----:B-----5:R-:W2:Y:S01]  /*fa40*/  LDS.128 R4, [R35+0x27400] ;  /* 0x0274000023047984 */ /* 0x020ea20000000c00 */
[-C--:B-1----:R-:W-:Y:S02]  /*fa50*/  F2FP.F16.E4M3.UNPACK_B R24, R12.reuse ;  /* 0x0000000cff18723e */ /* 0x082fe400020006ff */
[----:B------:R-:W-:Y:S02]  /*fa60*/  F2FP.F16.E4M3.UNPACK_B R15, R9 ;  /* 0x00000009ff0f723e */ /* 0x000fe400020006ff */
[----:B------:R-:W-:Y:S01]  /*fa70*/  F2FP.F16.E4M3.UNPACK_B R26, R12.H1 ;  /* 0x0000000cff1a723e */ /* 0x000fe200030006ff */
[--C-:B------:R-:W-:Y:S01]  /*fa80*/  HADD2.F32 R25, -RZ, R24.reuse.H1_H1 ;  /* 0x30000018ff197230 */ /* 0x100fe20000004100 */
[-C--:B------:R-:W-:Y:S01]  /*fa90*/  F2FP.F16.E4M3.UNPACK_B R29, R14.reuse ;  /* 0x0000000eff1d723e */ /* 0x080fe200020006ff */
[----:B------:R-:W-:Y:S01]  /*faa0*/  HADD2.F32 R21, -RZ, R15.H1_H1 ;  /* 0x3000000fff157230 */ /* 0x000fe20000004100 */
[----:B------:R-:W-:Y:S01]  /*fab0*/  F2FP.F16.E4M3.UNPACK_B R14, R14.H1 ;  /* 0x0000000eff0e723e */ /* 0x000fe200030006ff */
[----:B------:R-:W-:-:S02]  /*fac0*/  HADD2.F32 R30, -RZ, R24.H0_H0 ;  /* 0x20000018ff1e7230 */ /* 0x000fc40000004100 */
[----:B------:R-:W-:Y:S02]  /*fad0*/  HADD2.F32 R24, -RZ, R15.H0_H0 ;  /* 0x2000000fff187230 */ /* 0x000fe40000004100 */
[----:B------:R-:W-:Y:S02]  /*fae0*/  HADD2.F32 R27, -RZ, R26.H1_H1 ;  /* 0x3000001aff1b7230 */ /* 0x000fe40000004100 */
[--C-:B0-----:R-:W-:Y:S02]  /*faf0*/  HADD2.F32 R32, -RZ, R29.reuse.H1_H1 ;  /* 0x3000001dff207230 */ /* 0x101fe40000004100 */
[----:B------:R-:W-:Y:S02]  /*fb00*/  HADD2.F32 R29, -RZ, R29.H0_H0 ;  /* 0x2000001dff1d7230 */ /* 0x000fe40000004100 */
[--C-:B------:R-:W-:Y:S02]  /*fb10*/  HADD2.F32 R33, -RZ, R14.reuse.H1_H1 ;  /* 0x3000000eff217230 */ /* 0x100fe40000004100 */
[----:B------:R-:W-:Y:S01]  /*fb20*/  HADD2.F32 R31, -RZ, R14.H0_H0 ;  /* 0x2000000eff1f7230 */ /* 0x000fe20000004100 */
[----:B--2---:R-:W-:-:S02]  /*fb30*/  F2FP.F16.E4M3.UNPACK_B R0, R4.H1 ;  /* 0x00000004ff00723e */ /* 0x004fc400030006ff */
[----:B------:R-:W-:Y:S02]  /*fb40*/  F2FP.F16.E4M3.UNPACK_B R4, R4 ;  /* 0x00000004ff04723e */ /* 0x000fe400020006ff */
[-C--:B------:R-:W-:Y:S01]  /*fb50*/  F2FP.F16.E4M3.UNPACK_B R8, R5.reuse ;  /* 0x00000005ff08723e */ /* 0x080fe200020006ff */
[--C-:B------:R-:W-:Y:S01]  /*fb60*/  HADD2.F32 R3, -RZ, R0.reuse.H0_H0 ;  /* 0x20000000ff037230 */ /* 0x100fe20000004100 */
[----:B------:R-:W-:Y:S01]  /*fb70*/  F2FP.F16.E4M3.UNPACK_B R5, R5.H1 ;  /* 0x00000005ff05723e */ /* 0x000fe200030006ff */
[----:B------:R-:W-:Y:S01]  /*fb80*/  HADD2.F32 R0, -RZ, R0.H1_H1 ;  /* 0x30000000ff007230 */ /* 0x000fe20000004100 */
[-C--:B------:R-:W-:Y:S02]  /*fb90*/  F2FP.F16.E4M3.UNPACK_B R11, R6.reuse ;  /* 0x00000006ff0b723e */ /* 0x080fe400020006ff */
[----:B------:R-:W-:Y:S02]  /*fba0*/  F2FP.F16.E4M3.UNPACK_B R6, R6.H1 ;  /* 0x00000006ff06723e */ /* 0x000fe400030006ff */
[-C--:B------:R-:W-:Y:S01]  /*fbb0*/  FMUL.FTZ R20, R25, R0.reuse ;  /* 0x0000000019147220 */ /* 0x080fe20000410000 */
[----:B------:R-:W-:Y:S01]  /*fbc0*/  FMUL.FTZ R0, R21, R0 ;  /* 0x0000000015007220 */ /* 0x000fe20000410000 */
[----:B------:R-:W-:-:S02]  /*fbd0*/  F2FP.F16.E4M3.UNPACK_B R13, R7 ;  /* 0x00000007ff0d723e */ /* 0x000fc400020006ff */
[-C--:B------:R-:W-:Y:S01]  /*fbe0*/  FFMA.FTZ R20, R21, R3.reuse, -R20 ;  /* 0x0000000315147223 */ /* 0x080fe20000010814 */
[----:B------:R-:W-:Y:S01]  /*fbf0*/  FFMA.FTZ R21, R25, R3, R0 ;  /* 0x0000000319157223 */ /* 0x000fe20000010000 */
[--C-:B------:R-:W-:Y:S01]  /*fc00*/  HADD2.F32 R0, -RZ, R4.reuse.H1_H1 ;  /* 0x30000004ff007230 */ /* 0x100fe20000004100 */
[----:B------:R-:W-:Y:S01]  /*fc10*/  F2FP.F16.E4M3.UNPACK_B R25, R9.H1 ;  /* 0x00000009ff19723e */ /* 0x000fe200030006ff */
[----:B------:R-:W-:Y:S01]  /*fc20*/  HADD2.F32 R4, -RZ, R4.H0_H0 ;  /* 0x20000004ff047230 */ /* 0x000fe20000004100 */
[----:B------:R-:W-:Y:S01]  /*fc30*/  F2FP.F16.E4M3.UNPACK_B R7, R7.H1 ;  /* 0x00000007ff07723e */ /* 0x000fe200030006ff */
[--C-:B------:R-:W-:Y:S02]  /*fc40*/  HADD2.F32 R3, -RZ, R5.reuse.H1_H1 ;  /* 0x30000005ff037230 */ /* 0x100fe40000004100 */
[-C--:B------:R-:W-:Y:S01]  /*fc50*/  FMUL.FTZ R9, R30, R0.reuse ;  /* 0x000000001e097220 */ /* 0x080fe20000410000 */
[C---:B------:R-:W-:Y:S01]  /*fc60*/  FMUL.FTZ R15, R24.reuse, R0 ;  /* 0x00000000180f7220 */ /* 0x040fe20000410000 */
[----:B------:R-:W-:Y:S01]  /*fc70*/  HADD2.F32 R5, -RZ, R5.H0_H0 ;  /* 0x20000005ff057230 */ /* 0x000fe20000004100 */
[----:B------:R-:W-:Y:S01]  /*fc80*/  F2FP.SATFINITE.E4M3.F32.PACK_AB_MERGE_C R20, R21, R20, RZ ;  /* 0x000000141514723e */ /* 0x000fe200048070ff */
[-C--:B------:R-:W-:Y:S01]  /*fc90*/  FFMA.FTZ R9, R24, R4.reuse, -R9 ;  /* 0x0000000418097223 */ /* 0x080fe20000010809 */
[----:B------:R-:W-:Y:S01]  /*fca0*/  FFMA.FTZ R4, R30, R4, R15 ;  /* 0x000000041e047223 */ /* 0x000fe2000001000f */
[----:B------:R-:W-:-:S02]  /*fcb0*/  HADD2.F32 R15, -RZ, R25.H1_H1 ;  /* 0x30000019ff0f7230 */ /* 0x000fc40000004100 */
[-C--:B------:R-:W-:Y:S01]  /*fcc0*/  FMUL.FTZ R12, R27, R3.reuse ;  /* 0x000000031b0c7220 */ /* 0x080fe20000410000 */
[----:B------:R-:W-:Y:S02]  /*fcd0*/  HADD2.F32 R30, -RZ, R26.H0_H0 ;  /* 0x2000001aff1e7230 */ /* 0x000fe40000004100 */
[--C-:B------:R-:W-:Y:S02]  /*fce0*/  HADD2.F32 R0, -RZ, R8.reuse.H1_H1 ;  /* 0x30000008ff007230 */ /* 0x100fe40000004100 */
[C---:B------:R-:W-:Y:S01]  /*fcf0*/  FMUL.FTZ R24, R15.reuse, R3 ;  /* 0x000000030f187220 */ /* 0x040fe20000410000 */
[----:B------:R-:W-:Y:S02]  /*fd00*/  HADD2.F32 R26, -RZ, R25.H0_H0 ;  /* 0x20000019ff1a7230 */ /* 0x000fe40000004100 */
[-C--:B------:R-:W-:Y:S01]  /*fd10*/  FFMA.FTZ R12, R15, R5.reuse, -R12 ;  /* 0x000000050f0c7223 */ /* 0x080fe2000001080c */
[----:B------:R-:W-:Y:S02]  /*fd20*/  HADD2.F32 R8, -RZ, R8.H0_H0 ;  /* 0x20000008ff087230 */ /* 0x000fe40000004100 */
[----:B------:R-:W-:Y:S01]  /*fd30*/  FMUL.FTZ R3, R30, R0 ;  /* 0x000000001e037220 */ /* 0x000fe20000410000 */
[----:B------:R-:W-:Y:S01]  /*fd40*/  FFMA.FTZ R25, R27, R5, R24 ;  /* 0x000000051b197223 */ /* 0x000fe20000010018 */
[----:B------:R-:W-:Y:S01]  /*fd50*/  F2FP.F16.E4M3.UNPACK_B R24, R10 ;  /* 0x0000000aff18723e */ /* 0x000fe200020006ff */
[C---:B------:R-:W-:Y:S01]  /*fd60*/  FMUL.FTZ R15, R26.reuse, R0 ;  /* 0x000000001a0f7220 */ /* 0x040fe20000410000 */
[----:B------:R-:W-:Y:S01]  /*fd70*/  FFMA.FTZ R5, R26, R8, -R3 ;  /* 0x000000081a057223 */ /* 0x000fe20000010803 */
[----:B------:R-:W-:Y:S01]  /*fd80*/  HADD2.F32 R3, -RZ, R6.H1_H1 ;  /* 0x30000006ff037230 */ /* 0x000fe20000004100 */
[----:B------:R-:W-:Y:S01]  /*fd90*/  F2FP.SATFINITE.E4M3.F32.PACK_AB_MERGE_C R12, R25, R12, RZ ;  /* 0x0000000c190c723e */ /* 0x000fe200048070ff */
[----:B------:R-:W-:-:S02]  /*fda0*/  HADD2.F32 R26, -RZ, R24.H1_H1 ;  /* 0x30000018ff1a7230 */ /* 0x000fc40000004100 */
[----:B------:R-:W-:Y:S01]  /*fdb0*/  FFMA.FTZ R8, R30, R8, R15 ;  /* 0x000000081e087223 */ /* 0x000fe2000001000f */
[--C-:B------:R-:W-:Y:S02]  /*fdc0*/  HADD2.F32 R0, -RZ, R11.reuse.H1_H1 ;  /* 0x3000000bff007230 */ /* 0x100fe40000004100 */
[-C--:B------:R-:W-:Y:S01]  /*fdd0*/  FMUL.FTZ R15, R32, R3.reuse ;  /* 0x00000003200f7220 */ /* 0x080fe20000410000 */
[----:B------:R-:W-:Y:S01]  /*fde0*/  HADD2.F32 R27, -RZ, R24.H0_H0 ;  /* 0x20000018ff1b7230 */ /* 0x000fe20000004100 */
[----:B------:R-:W-:Y:S01]  /*fdf0*/  F2FP.F16.E4M3.UNPACK_B R24, R10.H1 ;  /* 0x0000000aff18723e */ /* 0x000fe200030006ff */
        /* <DEDUP_REMOVED lines=9> */
[----:B------:R-:W-:Y:S01]  /*fe90*/  HADD2.F32 R3, -RZ, R7.H1_H1 ;  /* 0x30000007ff037230 */ /* 0x000fe20000004100 */
[----:B------:R-:W-:Y:S01]  /*fea0*/  F2FP.SATFINITE.E4M3.F32.PACK_AB_MERGE_C R4, R4, R9, R20 ;  /* 0x000000090404723e */ /* 0x000fe20004807014 */
[--C-:B------:R-:W-:Y:S01]  /*feb0*/  HADD2.F32 R29, -RZ, R24.reuse.H1_H1 ;  /* 0x30000018ff1d7230 */ /* 0x100fe20000004100 */
[----:B------:R-:W-:Y:S01]  /*fec0*/  F2FP.SATFINITE.E4M3.F32.PACK_AB_MERGE_C R6, R6, R15, RZ ;  /* 0x0000000f0606723e */ /* 0x000fe200048070ff */
[----:B------:R-:W-:-:S02]  /*fed0*/  HADD2.F32 R27, -RZ, R24.H0_H0 ;  /* 0x20000018ff1b7230 */ /* 0x000fc40000004100 */
[-C--:B------:R-:W-:Y:S01]  /*fee0*/  FMUL.FTZ R24, R33, R3.reuse ;  /* 0x0000000321187220 */ /* 0x080fe20000410000 */
[----:B------:R-:W-:Y:S02]  /*fef0*/  HADD2.F32 R0, -RZ, R13.H1_H1 ;  /* 0x3000000dff007230 */ /* 0x000fe40000004100 */
[----:B------:R-:W-:Y:S01]  /*ff00*/  FMUL.FTZ R26, R29, R3 ;  /* 0x000000031d1a7220 */ /* 0x000fe20000410000 */
[----:B------:R-:W-:Y:S01]  /*ff10*/  HADD2.F32 R7, -RZ, R7.H0_H0 ;  /* 0x20000007ff077230 */ /* 0x000fe20000004100 */
[----:B------:R-:W-:Y:S01]  /*ff20*/  F2FP.SATFINITE.E4M3.F32.PACK_AB_MERGE_C R5, R8, R5, R12 ;  /* 0x000000050805723e */ /* 0x000fe2000480700c */
        /* <DEDUP_REMOVED lines=8> */
[----:B------:R-:W-:-:S04]  /*ffb0*/  F2FP.SATFINITE.E4M3.F32.PACK_AB_MERGE_C R7, R7, R24, RZ ;  /* 0x000000180707723e */ /* 0x000fc800048070ff */
[----:B------:R-:W-:-:S05]  /*ffc0*/  F2FP.SATFINITE.E4M3.F32.PACK_AB_MERGE_C R7, R13, R14, R7 ;  /* 0x0000000e0d07723e */ /* 0x000fca0004807007 */
[----:B------:R0:W-:Y:S01]  /*ffd0*/  STS.128 [R35+0x27400], R4 ;  /* 0x0274000423007388 */ /* 0x0001e20000000c00 */
[----:B------:R-:W-:Y:S05]  /*ffe0*/  BRA `(.L_x_625) ;  /* 0x0000003800087947 */ /* 0x000fea0003800000 */
.L_x_607:
[----:B------:R-:W-:-:S03]  /*fff0*/  UMOV UR4, 0xffffffff ;  /* 0xffffffff00047882 */ /* 0x000fc60000000000 */
[----:B------:R-:W-:Y:S05]  /*10000*/  BRA.DIV UR4, `(.L_x_628) ;  /* 0x0000016604fc7947 */ /* 0x000fea000b800000 */
[----:B------:R0:W1:Y:S04]  /*10010*/  SHFL.IDX PT, R5, R24, RZ, 0x181f ;  /* 0x00181fff18057589 */ /* 0x00006800000e0000 */
[----:B------:R0:W2:Y:S04]  /*10020*/  SHFL.IDX PT, R14, R94, RZ, 0x181f ;  /* 0x00181fff5e0e7589 */ /* 0x0000a800000e0000 */
[----:B------:R0:W3:Y:S04]  /*10030*/  SHFL.IDX PT, R3, R26, RZ, 0x181f ;  /* 0x00181fff1a037589 */ /* 0x0000e800000e0000 */
[----:B------:R0:W4:Y:S02]  /*10040*/  SHFL.IDX PT, R7, R27, RZ, 0x181f ;  /* 0x00181fff1b077589 */ /* 0x00012400000e0000 */
.L_x_893:
[----:B------:R-:W5:Y:S01]  /*10050*/  LDL R12, [R1+0x38] ;  /* 0x00003800010c7983 */ /* 0x000f620000100800 */
[----:B------:R-:W-:Y:S01]  /*10060*/  ULDC UR4, c[0x0][0x448] ;  /* 0x0001120000047ab9 */ /* 0x000fe20000000800 */
[----:B------:R-:W-:Y:S01]  /*10070*/  BSSY B1, `(.L_x_629) ;  /* 0x0000013000017945 */ /* 0x000fe20003800000 */
[----:B------:R-:W-:Y:S01]  /*10080*/  IMAD R32, R96, UR4, RZ ;  /* 0x0000000460207c24 */ /* 0x000fe2000f8e02ff */
[----:B------:R-:W-:Y:S02]  /*10090*/  CS2R R10, SRZ ;  /* 0x00000000000a7805 */ /* 0x000fe4000001ff00 */
[----:B------:R-:W-:Y:S02]  /*100a0*/  CS2R R8, SRZ ;  /* 0x0000000000087805 */ /* 0x000fe4000001ff00 */
[----:B0-----:R-:W-:Y:S02]  /*100b0*/  CS2R R26, SRZ ;  /* 0x00000000001a7805 */ /* 0x001fe4000001ff00 */
[----:B------:R-:W-:-:S02]  /*100c0*/  CS2R R24, SRZ ;  /* 0x0000000000187805 */ /* 0x000fc4000001ff00 */
[----:B------:R-:W-:Y:S02]  /*100d0*/  ISETP.GE.AND P0, PT, R6, R32, PT ;  /* 0x000000200600720c */ /* 0x000fe40003f06270 */
[----:B-----5:R-:W-:-:S11]  /*100e0*/  LEA.HI R6, R12, R12, RZ, 0x1 ;  /* 0x0000000c0c067211 */ /* 0x020fd600078f08ff */
[----:B------:R-:W-:Y:S05]  /*100f0*/  @P0 BRA `(.L_x_630) ;  /* 0x0000000000280947 */ /* 0x000fea0003800000 */
[----:B------:R-:W-:Y:S01]  /*10100*/  ULDC UR4, c[0x0][0x3f4] ;  /* 0x0000fd0000047ab9 */ /* 0x000fe20000000800 */
[C---:B-1----:R-:W-:Y:S02]  /*10110*/  IADD3 R4, P0, R16.reuse, R5, RZ ;  /* 0x0000000510047210 */ /* 0x042fe40007f1e0ff */
[----:B------:R-:W-:Y:S02]  /*10120*/  CS2R R10, SRZ ;  /* 0x00000000000a7805 */ /* 0x000fe4000001ff00 */
[C---:B------:R-:W-:Y:S02]  /*10130*/  ISETP.GE.AND P2, PT, R16.reuse, UR4, PT ;  /* 0x0000000410007c0c */ /* 0x040fe4000bf46270 */
[----:B--2---:R-:W-:Y:S01]  /*10140*/  IADD3 R14, P1, R16, R14, RZ ;  /* 0x0000000e100e7210 */ /* 0x004fe20007f3e0ff */
[----:B---3--:R-:W-:-:S03]  /*10150*/  IMAD.X R5, R3, 0x1, R17, P0 ;  /* 0x0000000103057824 */ /* 0x008fc600000e0611 */
[----:B----4-:R-:W-:-:S07]  /*10160*/  IADD3.X R15, R7, R17, RZ, P1, !PT ;  /* 0x00000011070f7210 */ /* 0x010fce0000ffe4ff */
[----:B------:R-:W-:Y:S05]  /*10170*/  @P2 BRA `(.L_x_630) ;  /* 0x0000000000082947 */ /* 0x000fea0003800000 */
[----:B------:R0:W5:Y:S04]  /*10180*/  LD.E.128 R24, desc[UR36][R4.64] ;  /* 0x0000002404187980 */ /* 0x000168000c101d00 */
[----:B------:R0:W5:Y:S02]  /*10190*/  LD.E.128 R8, desc[UR36][R14.64] ;  /* 0x000000240e087980 */ /* 0x000164000c101d00 */
.L_x_630:
[----:B------:R-:W-:Y:S05]  /*101a0*/  BSYNC B1 ;  /* 0x0000000000017941 */ /* 0x000fea0003800000 */
.L_x_629:
[----:B------:R-:W-:Y:S01]  /*101b0*/  LOP3.LUT R6, R6, 0xfffffffe, RZ, 0xc0, !PT ;  /* 0xfffffffe06067812 */ /* 0x000fe200078ec0ff */
[----:B------:R-:W-:Y:S01]  /*101c0*/  IMAD R32, R221, -0x80, R32 ;  /* 0xffffff80dd207824 */ /* 0x000fe200078e0220 */
[----:B-----5:R-:W-:Y:S01]  /*101d0*/  SHF.R.U32.HI R0, RZ, 0x8, R24 ;  /* 0x00000008ff007819 */ /* 0x020fe20000011618 */
[----:B------:R-:W-:Y:S01]  /*101e0*/  BSSY B1, `(.L_x_631) ;  /* 0x0000034000017945 */ /* 0x000fe20003800000 */
[----:B---3--:R-:W-:Y:S01]  /*101f0*/  LOP3.LUT R3, R24, 0xff, RZ, 0xc0, !PT ;  /* 0x000000ff18037812 */ /* 0x008fe200078ec0ff */
[----:B------:R-:W-:Y:S01]  /*10200*/  IMAD.IADD R6, R12, 0x1, -R6 ;  /* 0x000000010c067824 */ /* 0x000fe200078e0a06 */
[----:B------:R-:W-:Y:S02]  /*10210*/  LOP3.LUT R0, R0, 0xff, RZ, 0xc0, !PT ;  /* 0x000000ff00007812 */ /* 0x000fe400078ec0ff */
[----:B0-----:R-:W-:Y:S02]  /*10220*/  SHF.R.U32.HI R15, RZ, 0x8, R27 ;  /* 0x00000008ff0f7819 */ /* 0x001fe4000001161b */
[----:B------:R-:W-:-:S02]  /*10230*/  SHF.L.U32 R34, R6, 0x1f, RZ ;  /* 0x0000001f06227819 */ /* 0x000fc400000006ff */
[----:B-1----:R-:W-:Y:S02]  /*10240*/  PRMT R5, R0, 0x7604, R3 ;  /* 0x0000760400057816 */ /* 0x002fe40000000003 */
[----:B------:R-:W0:Y:S01]  /*10250*/  SYNCS.PHASECHK.TRANS64.TRYWAIT P1, [R23+URZ+0x38800], R34 ;  /* 0x03880022170075a7 */ /* 0x000e22000802017f */
[----:B------:R-:W-:Y:S02]  /*10260*/  SHF.R.U32.HI R0, RZ, 0x8, R26 ;  /* 0x00000008ff007819 */ /* 0x000fe4000001161a */
[----:B------:R-:W-:Y:S02]  /*10270*/  SHF.R.U32.HI R29, RZ, 0x8, R9 ;  /* 0x00000008ff1d7819 */ /* 0x000fe40000011609 */
[----:B------:R-:W-:Y:S02]  /*10280*/  SHF.R.U32.HI R33, RZ, 0x8, R11 ;  /* 0x00000008ff217819 */ /* 0x000fe4000001160b */
[----:B------:R-:W-:Y:S02]  /*10290*/  LOP3.LUT R6, R26, 0xff, RZ, 0xc0, !PT ;  /* 0x000000ff1a067812 */ /* 0x000fe400078ec0ff */
[----:B------:R-:W-:-:S02]  /*102a0*/  LOP3.LUT R12, R27, 0xff, RZ, 0xc0, !PT ;  /* 0x000000ff1b0c7812 */ /* 0x000fc400078ec0ff */
[----:B------:R-:W-:Y:S02]  /*102b0*/  LOP3.LUT R13, R0, 0xff, RZ, 0xc0, !PT ;  /* 0x000000ff000d7812 */ /* 0x000fe400078ec0ff */
[----:B------:R-:W-:Y:S02]  /*102c0*/  LOP3.LUT R15, R15, 0xff, RZ, 0xc0, !PT ;  /* 0x000000ff0f0f7812 */ /* 0x000fe400078ec0ff */
[----:B----4-:R-:W-:Y:S01]  /*102d0*/  SHF.R.U32.HI R7, RZ, 0x8, R25 ;  /* 0x00000008ff077819 */ /* 0x010fe20000011619 */
[----:B------:R-:W1:Y:S01]  /*102e0*/  LDC R3, c[0x0][0x3f4] ;  /* 0x0000fd00ff037b82 */ /* 0x000e620000000800 */
[----:B------:R-:W-:Y:S02]  /*102f0*/  SHF.R.U32.HI R0, RZ, 0x8, R8 ;  /* 0x00000008ff007819 */ /* 0x000fe40000011608 */
[----:B--2---:R-:W-:Y:S02]  /*10300*/  LOP3.LUT R14, R9, 0xff, RZ, 0xc0, !PT ;  /* 0x000000ff090e7812 */ /* 0x004fe400078ec0ff */
[----:B------:R-:W-:-:S02]  /*10310*/  LOP3.LUT R30, R11, 0xff, RZ, 0xc0, !PT ;  /* 0x000000ff0b1e7812 */ /* 0x000fc400078ec0ff */
[----:B------:R-:W-:Y:S02]  /*10320*/  LOP3.LUT R29, R29, 0xff, RZ, 0xc0, !PT ;  /* 0x000000ff1d1d7812 */ /* 0x000fe400078ec0ff */
[----:B------:R-:W-:Y:S02]  /*10330*/  LOP3.LUT R33, R33, 0xff, RZ, 0xc0, !PT ;  /* 0x000000ff21217812 */ /* 0x000fe400078ec0ff */
[----:B------:R-:W-:Y:S02]  /*10340*/  PRMT R13, R13, 0x7604, R6 ;  /* 0x000076040d0d7816 */ /* 0x000fe40000000006 */
[----:B------:R-:W-:Y:S02]  /*10350*/  PRMT R12, R15, 0x7604, R12 ;  /* 0x000076040f0c7816 */ /* 0x000fe4000000000c */
[----:B------:R-:W-:Y:S02]  /*10360*/  LOP3.LUT R4, R25, 0xff, RZ, 0xc0, !PT ;  /* 0x000000ff19047812 */ /* 0x000fe400078ec0ff */
[----:B------:R-:W-:-:S02]  /*10370*/  LOP3.LUT R7, R7, 0xff, RZ, 0xc0, !PT ;  /* 0x000000ff07077812 */ /* 0x000fc400078ec0ff */
[----:B------:R-:W-:Y:S02]  /*10380*/  LOP3.LUT R6, R8, 0xff, RZ, 0xc0, !PT ;  /* 0x000000ff08067812 */ /* 0x000fe400078ec0ff */
[----:B------:R-:W-:Y:S02]  /*10390*/  LOP3.LUT R15, R0, 0xff, RZ, 0xc0, !PT ;  /* 0x000000ff000f7812 */ /* 0x000fe400078ec0ff */
[----:B------:R-:W-:Y:S02]  /*103a0*/  PRMT R14, R29, 0x7604, R14 ;  /* 0x000076041d0e7816 */ /* 0x000fe4000000000e */
[----:B------:R-:W-:Y:S02]  /*103b0*/  PRMT R30, R33, 0x7604, R30 ;  /* 0x00007604211e7816 */ /* 0x000fe4000000001e */
[----:B------:R-:W-:Y:S02]  /*103c0*/  SHF.R.U32.HI R0, RZ, 0x10, R25 ;  /* 0x00000010ff007819 */ /* 0x000fe40000011619 */
[----:B------:R-:W-:-:S02]  /*103d0*/  SHF.R.U32.HI R29, RZ, 0x10, R9 ;  /* 0x00000010ff1d7819 */ /* 0x000fc40000011609 */
[----:B------:R-:W-:Y:S01]  /*103e0*/  SHF.R.U32.HI R33, RZ, 0x10, R11 ;  /* 0x00000010ff217819 */ /* 0x000fe2000001160b */
[----:B------:R-:W-:Y:S01]  /*103f0*/  IMAD.U32 R0, R0, 0x10000, RZ ;  /* 0x0001000000007824 */ /* 0x000fe200078e00ff */
[----:B------:R-:W-:Y:S01]  /*10400*/  PRMT R7, R7, 0x7604, R4 ;  /* 0x0000760407077816 */ /* 0x000fe20000000004 */
[----:B------:R-:W-:Y:S01]  /*10410*/  IMAD.U32 R29, R29, 0x10000, RZ ;  /* 0x000100001d1d7824 */ /* 0x000fe200078e00ff */
[----:B------:R-:W-:Y:S01]  /*10420*/  PRMT R21, R15, 0x7604, R6 ;  /* 0x000076040f157816 */ /* 0x000fe20000000006 */
[----:B------:R-:W-:Y:S01]  /*10430*/  IMAD.U32 R33, R33, 0x10000, RZ ;  /* 0x0001000021217824 */ /* 0x000fe200078e00ff */
[----:B------:R-:W-:Y:S02]  /*10440*/  SHF.R.U32.HI R4, RZ, 0x8, R10 ;  /* 0x00000008ff047819 */ /* 0x000fe4000001160a */
[----:B------:R-:W-:Y:S02]  /*10450*/  SHF.R.U32.HI R15, RZ, 0x10, R27 ;  /* 0x00000010ff0f7819 */ /* 0x000fe4000001161b */
[----:B------:R-:W-:-:S02]  /*10460*/  LOP3.LUT R20, R10, 0xff, RZ, 0xc0, !PT ;  /* 0x000000ff0a147812 */ /* 0x000fc400078ec0ff */
[----:B------:R-:W-:Y:S02]  /*10470*/  LOP3.LUT R31, R4, 0xff, RZ, 0xc0, !PT ;  /* 0x000000ff041f7812 */ /* 0x000fe400078ec0ff */
[----:B------:R-:W-:Y:S02]  /*10480*/  SHF.L.U32 R15, R15, 0x10, RZ ;  /* 0x000000100f0f7819 */ /* 0x000fe400000006ff */
[----:B------:R-:W-:Y:S02]  /*10490*/  PRMT R31, R31, 0x7604, R20 ;  /* 0x000076041f1f7816 */ /* 0x000fe40000000014 */
[----:B-1----:R-:W-:Y:S02]  /*104a0*/  ISETP.GE.AND P0, PT, R16, R3, PT ;  /* 0x000000031000720c */ /* 0x002fe40003f06270 */
[----:B------:R-:W-:Y:S02]  /*104b0*/  LOP3.LUT R7, R7, 0xff0000, R0, 0xf8, !PT ;  /* 0x00ff000007077812 */ /* 0x000fe400078ef800 */
[----:B------:R-:W-:-:S02]  /*104c0*/  LOP3.LUT R15, R12, 0xff0000, R15, 0xf8, !PT ;  /* 0x00ff00000c0f7812 */ /* 0x000fc400078ef80f */
[----:B------:R-:W-:Y:S02]  /*104d0*/  LOP3.LUT R29, R14, 0xff0000, R29, 0xf8, !PT ;  /* 0x00ff00000e1d7812 */ /* 0x000fe400078ef81d */
[----:B------:R-:W-:Y:S02]  /*104e0*/  LOP3.LUT R33, R30, 0xff0000, R33, 0xf8, !PT ;  /* 0x00ff00001e217812 */ /* 0x000fe400078ef821 */
[----:B------:R-:W-:Y:S02]  /*104f0*/  VIMNMX R32, R32, 0x80, PT ;  /* 0x0000008020207848 */ /* 0x000fe40003fe0100 */
[----:B------:R-:W-:Y:S01]  /*10500*/  LOP3.LUT R5, R5, 0xff0000, R24, 0xf8, !PT ;  /* 0x00ff000005057812 */ /* 0x000fe200078ef818 */
[----:B0-----:R-:W-:Y:S06]  /*10510*/  @!P1 BRA `(.L_x_632) ;  /* 0x0000016400289947 */ /* 0x001fec0003800000 */
.L_x_894:
[----:B------:R-:W-:Y:S05]  /*10520*/  BSYNC B1 ;  /* 0x0000000000017941 */ /* 0x000fea0003800000 */
.L_x_631:
[C---:B------:R-:W-:Y:S01]  /*10530*/  VIADD R61, R219.reuse, 0x40 ;  /* 0x00000040db3d7836 */ /* 0x040fe20000000000 */
[C---:B------:R-:W-:Y:S01]  /*10540*/  IADD3 R57, R219.reuse, 0x20, RZ ;  /* 0x00000020db397810 */ /* 0x040fe20007ffe0ff */
[C---:B------:R-:W-:Y:S01]  /*10550*/  VIADD R4, R219.reuse, 0x60 ;  /* 0x00000060db047836 */ /* 0x040fe20000000000 */
[-C--:B------:R-:W-:Y:S01]  /*10560*/  ISETP.GE.OR P1, PT, R219, R32.reuse, P0 ;  /* 0x00000020db00720c */ /* 0x080fe20000726670 */
[----:B------:R-:W-:Y:S01]  /*10570*/  BSSY B1, `(.L_x_633) ;  /* 0x00000d8000017945 */ /* 0x000fe20003800000 */
[-C--:B------:R-:W-:Y:S02]  /*10580*/  ISETP.GE.OR P2, PT, R57, R32.reuse, P0 ;  /* 0x000000203900720c */ /* 0x080fe40000746670 */
[-C--:B------:R-:W-:Y:S02]  /*10590*/  ISETP.GE.OR P3, PT, R61, R32.reuse, P0 ;  /* 0x000000203d00720c */ /* 0x080fe40000766670 */
[----:B------:R-:W-:Y:S02]  /*105a0*/  ISETP.GE.OR P0, PT, R4, R32, P0 ;  /* 0x000000200400720c */ /* 0x000fe40000706670 */
[----:B------:R-:W1:Y:S01]  /*105b0*/  S2R R4, SR_TID.X ;  /* 0x0000000000047919 */ /* 0x000e620000002100 */
[----:B------:R-:W-:-:S02]  /*105c0*/  LOP3.LUT R13, R13, 0xff0000, R26, 0xf8, !PT ;  /* 0x00ff00000d0d7812 */ /* 0x000fc400078ef81a */
[----:B------:R-:W-:Y:S02]  /*105d0*/  LOP3.LUT R21, R21, 0xff0000, R8, 0xf8, !PT ;  /* 0x00ff000015157812 */ /* 0x000fe400078ef808 */
[----:B------:R-:W-:Y:S02]  /*105e0*/  LOP3.LUT R31, R31, 0xff0000, R10, 0xf8, !PT ;  /* 0x00ff00001f1f7812 */ /* 0x000fe400078ef80a */
[----:B------:R-:W-:Y:S02]  /*105f0*/  LOP3.LUT R12, R13, 0xff000000, R26, 0xf8, !PT ;  /* 0xff0000000d0c7812 */ /* 0x000fe400078ef81a */
[----:B------:R-:W-:Y:S02]  /*10600*/  LOP3.LUT R0, R5, 0xff000000, R24, 0xf8, !PT ;  /* 0xff00000005007812 */ /* 0x000fe400078ef818 */
[----:B------:R-:W-:Y:S02]  /*10610*/  LOP3.LUT R26, R15, 0xff000000, R27, 0xf8, !PT ;  /* 0xff0000000f1a7812 */ /* 0x000fe400078ef81b */
[----:B------:R-:W-:-:S02]  /*10620*/  LOP3.LUT R24, R7, 0xff000000, R25, 0xf8, !PT ;  /* 0xff00000007187812 */ /* 0x000fc400078ef819 */
[----:B------:R-:W-:Y:S02]  /*10630*/  LOP3.LUT R13, R21, 0xff000000, R8, 0xf8, !PT ;  /* 0xff000000150d7812 */ /* 0x000fe400078ef808 */
[----:B------:R-:W-:Y:S02]  /*10640*/  LOP3.LUT R14, R29, 0xff000000, R9, 0xf8, !PT ;  /* 0xff0000001d0e7812 */ /* 0x000fe400078ef809 */
[----:B------:R-:W-:Y:S02]  /*10650*/  LOP3.LUT R15, R31, 0xff000000, R10, 0xf8, !PT ;  /* 0xff0000001f0f7812 */ /* 0x000fe400078ef80a */
[----:B------:R-:W-:Y:S02]  /*10660*/  LOP3.LUT R20, R33, 0xff000000, R11, 0xf8, !PT ;  /* 0xff00000021147812 */ /* 0x000fe400078ef80b */
[----:B-1----:R-:W-:-:S04]  /*10670*/  IADD3 R4, R4, -0x80, RZ ;  /* 0xffffff8004047810 */ /* 0x002fc80007ffe0ff */
[----:B------:R-:W-:-:S04]  /*10680*/  SHF.R.S32.HI R59, RZ, 0x1f, R4 ;  /* 0x0000001fff3b7819 */ /* 0x000fc80000011404 */
[----:B------:R-:W-:-:S04]  /*10690*/  LEA.HI R59, R59, R4, RZ, 0x3 ;  /* 0x000000043b3b7211 */ /* 0x000fc800078f18ff */
[----:B------:R-:W-:-:S05]  /*106a0*/  LOP3.LUT R59, R59, 0xfffffff8, RZ, 0xc0, !PT ;  /* 0xfffffff83b3b7812 */ /* 0x000fca00078ec0ff */
[----:B------:R-:W-:Y:S01]  /*106b0*/  IMAD.IADD R59, R4, 0x1, -R59 ;  /* 0x00000001043b7824 */ /* 0x000fe200078e0a3b */
[----:B------:R-:W-:Y:S06]  /*106c0*/  @P1 BRA `(.L_x_634) ;  /* 0x0000000c00081947 */ /* 0x000fec0003800000 */
[----:B------:R-:W2:Y:S01]  /*106d0*/  LDL R62, [R1+0x24] ;  /* 0x00002400013e7983 */ /* 0x000ea20000100800 */
[----:B------:R-:W-:Y:S01]  /*106e0*/  LEA.HI R4, R3, R59, RZ, 0x1c ;  /* 0x0000003b03047211 */ /* 0x000fe200078fe0ff */
[----:B------:R-:W-:Y:S01]  /*106f0*/  IMAD.SHL.U32 R5, R219, 0x80, RZ ;  /* 0x00000080db057824 */ /* 0x000fe200078e00ff */
[----:B------:R-:W-:Y:S02]  /*10700*/  F2FP.F16.E4M3.UNPACK_B R37, R0.H1 ;  /* 0x00000000ff25723e */ /* 0x000fe400030006ff */
[----:B------:R-:W-:Y:S02]  /*10710*/  SHF.R.S32.HI R7, RZ, 0x1f, R4 ;  /* 0x0000001fff077819 */ /* 0x000fe40000011404 */
[----:B------:R-:W-:Y:S01]  /*10720*/  LOP3.LUT R6, R5, 0x380, RZ, 0xc0, !PT ;  /* 0x0000038005067812 */ /* 0x000fe200078ec0ff */
[--C-:B------:R-:W-:Y:S01]  /*10730*/  HADD2.F32 R38, -RZ, R37.reuse.H0_H0 ;  /* 0x20000025ff267230 */ /* 0x100fe20000004100 */
[----:B------:R-:W-:Y:S01]  /*10740*/  LEA.HI R7, R7, R4, RZ, 0x3 ;  /* 0x0000000407077211 */ /* 0x000fe200078f18ff */
[----:B------:R-:W-:Y:S01]  /*10750*/  HADD2.F32 R39, -RZ, R37.H1_H1 ;  /* 0x30000025ff277230 */ /* 0x000fe20000004100 */
[----:B------:R-:W-:-:S02]  /*10760*/  SHF.L.U32 R5, R4, 0x4, RZ ;  /* 0x0000000404057819 */ /* 0x000fc400000006ff */
[----:B------:R-:W-:Y:S01]  /*10770*/  F2FP.F16.E4M3.UNPACK_B R41, R13.H1 ;  /* 0x0000000dff29723e */ /* 0x000fe200030006ff */
[----:B------:R-:W-:Y:S01]  /*10780*/  IMAD.SHL.U32 R7, R7, 0x800, RZ ;  /* 0x0000080007077824 */ /* 0x000fe200078e00ff */
[----:B------:R-:W-:Y:S02]  /*10790*/  LOP3.LUT R5, R6, 0x70, R5, 0xf8, !PT ;  /* 0x0000007006057812 */ /* 0x000fe400078ef805 */
[----:B------:R-:W-:Y:S01]  /*107a0*/  SHF.R.U32.HI R6, RZ, 0x3, R6 ;  /* 0x00000003ff067819 */ /* 0x000fe20000011606 */
[----:B------:R-:W-:Y:S01]  /*107b0*/  HADD2.F32 R40, -RZ, R41.H0_H0 ;  /* 0x20000029ff287230 */ /* 0x000fe20000004100 */
[----:B------:R-:W-:Y:S02]  /*107c0*/  LOP3.LUT R4, R7, 0xffffc000, RZ, 0xc0, !PT ;  /* 0xffffc00007047812 */ /* 0x000fe400078ec0ff */
[----:B------:R-:W-:Y:S02]  /*107d0*/  LOP3.LUT R5, R5, R6, RZ, 0x3c, !PT ;  /* 0x0000000605057212 */ /* 0x000fe400078e3cff */
[----:B------:R-:W-:-:S02]  /*107e0*/  F2FP.F16.E4M3.UNPACK_B R37, R0 ;  /* 0x00000000ff25723e */ /* 0x000fc400020006ff */
[----:B------:R-:W-:-:S05]  /*107f0*/  IADD3 R8, R5, R4, R227 ;  /* 0x0000000405087210 */ /* 0x000fca0007ffe0e3 */
[----:B------:R-:W-:-:S05]  /*10800*/  IMAD.IADD R21, R23, 0x1, R8 ;  /* 0x0000000117157824 */ /* 0x000fca00078e0208 */
[----:B------:R-:W1:Y:S02]  /*10810*/  LDS.128 R8, [R21+0x20400] ;  /* 0x0204000015087984 */ /* 0x000e640000000c00 */
[-C--:B-1----:R-:W-:Y:S02]  /*10820*/  F2FP.F16.E4M3.UNPACK_B R32, R8.reuse.H1 ;  /* 0x00000008ff20723e */ /* 0x082fe400030006ff */
[-C--:B0-----:R-:W-:Y:S02]  /*10830*/  F2FP.F16.E4M3.UNPACK_B R34, R9.reuse ;  /* 0x00000009ff22723e */ /* 0x081fe400020006ff */
[----:B------:R-:W-:Y:S01]  /*10840*/  F2FP.F16.E4M3.UNPACK_B R35, R9.H1 ;  /* 0x00000009ff23723e */ /* 0x000fe200030006ff */
[--C-:B------:R-:W-:Y:S01]  /*10850*/  HADD2.F32 R33, -RZ, R32.reuse.H0_H0 ;  /* 0x20000020ff217230 */ /* 0x100fe20000004100 */
[----:B------:R-:W-:Y:S01]  /*10860*/  F2FP.F16.E4M3.UNPACK_B R8, R8 ;  /* 0x00000008ff08723e */ /* 0x000fe200020006ff */
[----:B------:R-:W-:Y:S01]  /*10870*/  HADD2.F32 R32, -RZ, R32.H1_H1 ;  /* 0x30000020ff207230 */ /* 0x000fe20000004100 */
[----:B------:R-:W-:-:S02]  /*10880*/  F2FP.F16.E4M3.UNPACK_B R36, R10 ;  /* 0x0000000aff24723e */ /* 0x000fc400020006ff */
[C---:B------:R-:W-:Y:S01]  /*10890*/  FMUL.FTZ R9, R33.reuse, R38 ;  /* 0x0000002621097220 */ /* 0x040fe20000410000 */
[----:B------:R-:W-:Y:S01]  /*108a0*/  FMUL.FTZ R42, R33, R40 ;  /* 0x00000028212a7220 */ /* 0x000fe20000410000 */
[----:B------:R-:W-:Y:S01]  /*108b0*/  FMUL.FTZ R45, R32, R39 ;  /* 0x00000027202d7220 */ /* 0x000fe20000410000 */
[----:B------:R-:W-:Y:S02]  /*108c0*/  F2FP.F16.E4M3.UNPACK_B R10, R10.H1 ;  /* 0x0000000aff0a723e */ /* 0x000fe400030006ff */
[-C--:B------:R-:W-:Y:S02]  /*108d0*/  F2FP.F16.E4M3.UNPACK_B R33, R11.reuse ;  /* 0x0000000bff21723e */ /* 0x080fe400020006ff */
[----:B------:R-:W-:Y:S01]  /*108e0*/  F2FP.F16.E4M3.UNPACK_B R11, R11.H1 ;  /* 0x0000000bff0b723e */ /* 0x000fe200030006ff */
[----:B--2---:R-:W0:Y:S02]  /*108f0*/  LDS.128 R4, [R62+0x20400] ;  /* 0x020400003e047984 */ /* 0x004e240000000c00 */
[----:B0-----:R-:W-:-:S02]  /*10900*/  F2FP.F16.E4M3.UNPACK_B R25, R4 ;  /* 0x00000004ff19723e */ /* 0x001fc400020006ff */
[----:B------:R-:W-:Y:S02]  /*10910*/  F2FP.F16.E4M3.UNPACK_B R4, R4.H1 ;  /* 0x00000004ff04723e */ /* 0x000fe400030006ff */
[-C--:B------:R-:W-:Y:S02]  /*10920*/  F2FP.F16.E4M3.UNPACK_B R27, R5.reuse ;  /* 0x00000005ff1b723e */ /* 0x080fe400020006ff */
[----:B------:R-:W-:Y:S01]  /*10930*/  F2FP.F16.E4M3.UNPACK_B R29, R5.H1 ;  /* 0x00000005ff1d723e */ /* 0x000fe200030006ff */
[----:B------:R-:W-:Y:S01]  /*10940*/  HADD2.F32 R5, -RZ, R4.H0_H0 ;  /* 0x20000004ff057230 */ /* 0x000fe20000004100 */
[-C--:B------:R-:W-:Y:S02]  /*10950*/  F2FP.F16.E4M3.UNPACK_B R30, R6.reuse ;  /* 0x00000006ff1e723e */ /* 0x080fe400020006ff */
[----:B------:R-:W-:Y:S02]  /*10960*/  F2FP.F16.E4M3.UNPACK_B R6, R6.H1 ;  /* 0x00000006ff06723e */ /* 0x000fe400030006ff */
[C---:B------:R-:W-:Y:S01]  /*10970*/  FFMA.FTZ R46, R5.reuse, R40, R9 ;  /* 0x00000028052e7223 */ /* 0x040fe20000010009 */
[----:B------:R-:W-:Y:S01]  /*10980*/  F2FP.F16.E4M3.UNPACK_B R40, R13 ;  /* 0x0000000dff28723e */ /* 0x000fe200020006ff */
[----:B------:R-:W-:Y:S01]  /*10990*/  FFMA.FTZ R44, R5, R38, -R42 ;  /* 0x00000026052c7223 */ /* 0x000fe2000001082a */
[----:B------:R-:W-:Y:S01]  /*109a0*/  HADD2.F32 R42, -RZ, R41.H1_H1 ;  /* 0x30000029ff2a7230 */ /* 0x000fe20000004100 */
[-C--:B------:R-:W-:Y:S01]  /*109b0*/  F2FP.F16.E4M3.UNPACK_B R31, R7.reuse ;  /* 0x00000007ff1f723e */ /* 0x080fe200020006ff */
[----:B------:R-:W-:Y:S01]  /*109c0*/  HADD2.F32 R9, -RZ, R8.H0_H0 ;  /* 0x20000008ff097230 */ /* 0x000fe20000004100 */
[----:B------:R-:W-:Y:S01]  /*109d0*/  F2FP.F16.E4M3.UNPACK_B R7, R7.H1 ;  /* 0x00000007ff07723e */ /* 0x000fe200030006ff */
[----:B------:R-:W-:-:S02]  /*109e0*/  HADD2.F32 R41, -RZ, R40.H0_H0 ;  /* 0x20000028ff297230 */ /* 0x000fc40000004100 */
[----:B------:R-:W-:Y:S01]  /*109f0*/  FMUL.FTZ R48, R32, R42 ;  /* 0x0000002a20307220 */ /* 0x000fe20000410000 */
[----:B------:R-:W-:Y:S02]  /*10a00*/  HADD2.F32 R5, -RZ, R4.H1_H1 ;  /* 0x30000004ff057230 */ /* 0x000fe40000004100 */
[----:B------:R-:W-:Y:S02]  /*10a10*/  HADD2.F32 R38, -RZ, R37.H0_H0 ;  /* 0x20000025ff267230 */ /* 0x000fe40000004100 */
[----:B------:R-:W-:Y:S01]  /*10a20*/  FMUL.FTZ R43, R9, R41 ;  /* 0x00000029092b7220 */ /* 0x000fe20000410000 */
[----:B------:R-:W-:Y:S02]  /*10a30*/  HADD2.F32 R4, -RZ, R25.H0_H0 ;  /* 0x20000019ff047230 */ /* 0x000fe40000004100 */
[----:B------:R-:W-:Y:S01]  /*10a40*/  FFMA.FTZ R47, R5, R39, -R48 ;  /* 0x00000027052f7223 */ /* 0x000fe20000010830 */
[----:B------:R-:W-:Y:S02]  /*10a50*/  HADD2.F32 R37, -RZ, R37.H1_H1 ;  /* 0x30000025ff257230 */ /* 0x000fe40000004100 */
[----:B------:R-:W-:Y:S01]  /*10a60*/  FMUL.FTZ R32, R9, R38 ;  /* 0x0000002609207220 */ /* 0x000fe20000410000 */
[----:B------:R-:W-:Y:S01]  /*10a70*/  F2FP.F16.E4M3.UNPACK_B R9, R24.H1 ;  /* 0x00000018ff09723e */ /* 0x000fe200030006ff */
[----:B------:R-:W-:Y:S01]  /*10a80*/  FFMA.FTZ R43, R4, R38, -R43 ;  /* 0x00000026042b7223 */ /* 0x000fe2000001082b */
[----:B------:R-:W-:Y:S01]  /*10a90*/  F2FP.F16.E4M3.UNPACK_B R38, R14.H1 ;  /* 0x0000000eff26723e */ /* 0x000fe200030006ff */
[----:B------:R-:W-:-:S02]  /*10aa0*/  HADD2.F32 R40, -RZ, R40.H1_H1 ;  /* 0x30000028ff287230 */ /* 0x000fc40000004100 */
[----:B------:R-:W-:Y:S01]  /*10ab0*/  FFMA.FTZ R49, R5, R42, R45 ;  /* 0x0000002a05317223 */ /* 0x000fe2000001002d */
[----:B------:R-:W-:Y:S02]  /*10ac0*/  HADD2.F32 R8, -RZ, R8.H1_H1 ;  /* 0x30000008ff087230 */ /* 0x000fe40000004100 */
[----:B------:R-:W-:Y:S01]  /*10ad0*/  FFMA.FTZ R41, R4, R41, R32 ;  /* 0x0000002904297223 */ /* 0x000fe20000010020 */
[----:B------:R-:W-:Y:S02]  /*10ae0*/  HADD2.F32 R25, -RZ, R25.H1_H1 ;  /* 0x30000019ff197230 */ /* 0x000fe40000004100 */
[----:B------:R-:W-:Y:S02]  /*10af0*/  HADD2.F32 R39, -RZ, R38.H0_H0 ;  /* 0x20000026ff277230 */ /* 0x000fe40000004100 */
[C---:B------:R-:W-:Y:S01]  /*10b00*/  FMUL.FTZ R42, R8.reuse, R40 ;  /* 0x00000028082a7220 */ /* 0x040fe20000410000 */
[----:B------:R-:W-:Y:S02]  /*10b10*/  HADD2.F32 R5, -RZ, R35.H0_H0 ;  /* 0x20000023ff057230 */ /* 0x000fe40000004100 */
[----:B------:R-:W-:Y:S01]  /*10b20*/  FMUL.FTZ R45, R8, R37 ;  /* 0x00000025082d7220 */ /* 0x000fe20000410000 */
[----:B------:R-:W-:-:S02]  /*10b30*/  HADD2.F32 R32, -RZ, R9.H0_H0 ;  /* 0x20000009ff207230 */ /* 0x000fc40000004100 */
[----:B------:R-:W-:Y:S01]  /*10b40*/  FFMA.FTZ R42, R25, R37, -R42 ;  /* 0x00000025192a7223 */ /* 0x000fe2000001082a */
[----:B------:R-:W-:Y:S02]  /*10b50*/  HADD2.F32 R4, -RZ, R29.H0_H0 ;  /* 0x2000001dff047230 */ /* 0x000fe40000004100 */
[-C--:B------:R-:W-:Y:S01]  /*10b60*/  FMUL.FTZ R51, R5, R39.reuse ;  /* 0x0000002705337220 */ /* 0x080fe20000410000 */
[----:B------:R-:W-:Y:S01]  /*10b70*/  FFMA.FTZ R40, R25, R40, R45 ;  /* 0x0000002819287223 */ /* 0x000fe2000001002d */
[----:B------:R-:W-:Y:S01]  /*10b80*/  FMUL.FTZ R8, R5, R32 ;  /* 0x0000002005087220 */ /* 0x000fe20000410000 */
[----:B------:R-:W-:Y:S01]  /*10b90*/  F2FP.F16.E4M3.UNPACK_B R25, R14 ;  /* 0x0000000eff19723e */ /* 0x000fe200020006ff */
[C---:B------:R-:W-:Y:S01]  /*10ba0*/  FFMA.FTZ R51, R4.reuse, R32, -R51 ;  /* 0x0000002004337223 */ /* 0x040fe20000010833 */
[----:B------:R-:W-:Y:S02]  /*10bb0*/  HADD2.F32 R38, -RZ, R38.H1_H1 ;  /* 0x30000026ff267230 */ /* 0x000fe40000004100 */
[----:B------:R-:W-:Y:S01]  /*10bc0*/  FFMA.FTZ R39, R4, R39, R8 ;  /* 0x0000002704277223 */ /* 0x000fe20000010008 */
[----:B------:R-:W-:Y:S01]  /*10bd0*/  HADD2.F32 R35, -RZ, R35.H1_H1 ;  /* 0x30000023ff237230 */ /* 0x000fe20000004100 */
[----:B------:R-:W-:Y:S01]  /*10be0*/  F2FP.F16.E4M3.UNPACK_B R8, R24 ;  /* 0x00000018ff08723e */ /* 0x000fe200020006ff */
[----:B------:R-:W-:-:S02]  /*10bf0*/  HADD2.F32 R32, -RZ, R9.H1_H1 ;  /* 0x30000009ff207230 */ /* 0x000fc40000004100 */
[----:B------:R-:W-:Y:S02]  /*10c00*/  HADD2.F32 R37, -RZ, R25.H0_H0 ;  /* 0x20000019ff257230 */ /* 0x000fe40000004100 */
[C---:B------:R-:W-:Y:S01]  /*10c10*/  FMUL.FTZ R50, R35.reuse, R38 ;  /* 0x0000002623327220 */ /* 0x040fe20000410000 */
[----:B------:R-:W-:Y:S02]  /*10c20*/  HADD2.F32 R5, -RZ, R34.H0_H0 ;  /* 0x20000022ff057230 */ /* 0x000fe40000004100 */
[----:B------:R-:W-:Y:S01]  /*10c30*/  FMUL.FTZ R45, R35, R32 ;  /* 0x00000020232d7220 */ /* 0x000fe20000410000 */
[----:B------:R-:W-:Y:S02]  /*10c40*/  HADD2.F32 R29, -RZ, R29.H1_H1 ;  /* 0x3000001dff1d7230 */ /* 0x000fe40000004100 */
[----:B------:R-:W-:Y:S02]  /*10c50*/  HADD2.F32 R9, -RZ, R8.H0_H0 ;  /* 0x20000008ff097230 */ /* 0x000fe40000004100 */
[----:B------:R-:W-:Y:S01]  /*10c60*/  FMUL.FTZ R35, R5, R37 ;  /* 0x0000002505237220 */ /* 0x000fe20000410000 */
[----:B------:R-:W-:-:S02]  /*10c70*/  HADD2.F32 R4, -RZ, R27.H0_H0 ;  /* 0x2000001bff047230 */ /* 0x000fc40000004100 */
[C---:B------:R-:W-:Y:S01]  /*10c80*/  FFMA.FTZ R52, R29.reuse, R32, -R50 ;  /* 0x000000201d347223 */ /* 0x040fe20000010832 */
[----:B------:R-:W-:Y:S01]  /*10c90*/  FFMA.FTZ R54, R29, R38, R45 ;  /* 0x000000261d367223 */ /* 0x000fe2000001002d */
[----:B------:R-:W-:Y:S01]  /*10ca0*/  F2FP.F16.E4M3.UNPACK_B R32, R15.H1 ;  /* 0x0000000fff20723e */ /* 0x000fe200030006ff */
[-C--:B------:R-:W-:Y:S01]  /*10cb0*/  FMUL.FTZ R48, R5, R9.reuse ;  /* 0x0000000905307220 */ /* 0x080fe20000410000 */
[C---:B------:R-:W-:Y:S01]  /*10cc0*/  FFMA.FTZ R38, R4.reuse, R9, -R35 ;  /* 0x0000000904267223 */ /* 0x040fe20000010823 */
[----:B------:R-:W-:Y:S01]  /*10cd0*/  HADD2.F32 R29, -RZ, R25.H1_H1 ;  /* 0x30000019ff1d7230 */ /* 0x000fe20000004100 */
[----:B------:R-:W-:Y:S01]  /*10ce0*/  F2FP.F16.E4M3.UNPACK_B R9, R12.H1 ;  /* 0x0000000cff09723e */ /* 0x000fe200030006ff */
[----:B------:R-:W-:Y:S02]  /*10cf0*/  HADD2.F32 R34, -RZ, R34.H1_H1 ;  /* 0x30000022ff227230 */ /* 0x000fe40000004100 */
[----:B------:R-:W-:Y:S01]  /*10d00*/  FFMA.FTZ R48, R4, R37, R48 ;  /* 0x0000002504307223 */ /* 0x000fe20000010030 */
        /* <DEDUP_REMOVED lines=11> */
[-C--:B------:R-:W-:Y:S01]  /*10dc0*/  FMUL.FTZ R56, R5, R25.reuse ;  /* 0x0000001905387220 */ /* 0x080fe20000410000 */
[----:B------:R-:W-:Y:S02]  /*10dd0*/  HADD2.F32 R27, -RZ, R32.H1_H1 ;  /* 0x30000020ff1b7230 */ /* 0x000fe40000004100 */
[C---:B------:R-:W-:Y:S01]  /*10de0*/  FFMA.FTZ R34, R4.reuse, R25, -R45 ;  /* 0x0000001904227223 */ /* 0x040fe2000001082d */
[----:B------:R-:W-:Y:S01]  /*10df0*/  HADD2.F32 R10, -RZ, R10.H1_H1 ;  /* 0x3000000aff0a7230 */ /* 0x000fe20000004100 */
[----:B------:R-:W-:Y:S01]  /*10e00*/  F2FP.F16.E4M3.UNPACK_B R25, R15 ;  /* 0x0000000fff19723e */ /* 0x000fe200020006ff */
[----:B------:R-:W-:Y:S02]  /*10e10*/  HADD2.F32 R9, -RZ, R9.H1_H1 ;  /* 0x30000009ff097230 */ /* 0x000fe40000004100 */
[----:B------:R-:W-:Y:S01]  /*10e20*/  FFMA.FTZ R56, R4, R35, R56 ;  /* 0x0000002304387223 */ /* 0x000fe20000010038 */
[----:B------:R-:W-:Y:S01]  /*10e30*/  HADD2.F32 R6, -RZ, R6.H1_H1 ;  /* 0x30000006ff067230 */ /* 0x000fe20000004100 */
[----:B------:R-:W-:Y:S01]  /*10e40*/  F2FP.F16.E4M3.UNPACK_B R8, R12 ;  /* 0x0000000cff08723e */ /* 0x000fe200020006ff */
[C---:B------:R-:W-:Y:S01]  /*10e50*/  FMUL.FTZ R35, R10.reuse, R27 ;  /* 0x0000001b0a237220 */ /* 0x040fe20000410000 */
[----:B------:R-:W-:Y:S01]  /*10e60*/  FMUL.FTZ R4, R10, R9 ;  /* 0x000000090a047220 */ /* 0x000fe20000410000 */
[----:B------:R-:W-:-:S02]  /*10e70*/  HADD2.F32 R10, -RZ, R25.H0_H0 ;  /* 0x20000019ff0a7230 */ /* 0x000fc40000004100 */
[----:B------:R-:W-:Y:S02]  /*10e80*/  HADD2.F32 R5, -RZ, R36.H0_H0 ;  /* 0x20000024ff057230 */ /* 0x000fe40000004100 */
[C---:B------:R-:W-:Y:S01]  /*10e90*/  FFMA.FTZ R53, R6.reuse, R9, -R35 ;  /* 0x0000000906357223 */ /* 0x040fe20000010823 */
[----:B------:R-:W-:Y:S01]  /*10ea0*/  FFMA.FTZ R55, R6, R27, R4 ;  /* 0x0000001b06377223 */ /* 0x000fe20000010004 */
[----:B------:R-:W-:Y:S02]  /*10eb0*/  HADD2.F32 R6, -RZ, R8.H0_H0 ;  /* 0x20000008ff067230 */ /* 0x000fe40000004100 */
[----:B------:R-:W-:Y:S02]  /*10ec0*/  HADD2.F32 R4, -RZ, R30.H0_H0 ;  /* 0x2000001eff047230 */ /* 0x000fe40000004100 */
[C---:B------:R-:W-:Y:S01]  /*10ed0*/  FMUL.FTZ R9, R5.reuse, R10 ;  /* 0x0000000a05097220 */ /* 0x040fe20000410000 */
[----:B------:R-:W-:Y:S02]  /*10ee0*/  HADD2.F32 R25, -RZ, R25.H1_H1 ;  /* 0x30000019ff197230 */ /* 0x000fe40000004100 */
[----:B------:R-:W-:Y:S01]  /*10ef0*/  FMUL.FTZ R35, R5, R6 ;  /* 0x0000000605237220 */ /* 0x000fe20000410000 */
[----:B------:R-:W-:-:S02]  /*10f00*/  HADD2.F32 R36, -RZ, R36.H1_H1 ;  /* 0x30000024ff247230 */ /* 0x000fc40000004100 */
[----:B------:R-:W-:Y:S01]  /*10f10*/  FFMA.FTZ R27, R4, R6, -R9 ;  /* 0x00000006041b7223 */ /* 0x000fe20000010809 */
[----:B------:R-:W-:Y:S01]  /*10f20*/  HADD2.F32 R5, -RZ, R8.H1_H1 ;  /* 0x30000008ff057230 */ /* 0x000fe20000004100 */
[----:B------:R-:W-:Y:S01]  /*10f30*/  F2FP.F16.E4M3.UNPACK_B R9, R20.H1 ;  /* 0x00000014ff09723e */ /* 0x000fe200030006ff */
[----:B------:R-:W-:Y:S02]  /*10f40*/  HADD2.F32 R30, -RZ, R30.H1_H1 ;  /* 0x3000001eff1e7230 */ /* 0x000fe40000004100 */
[----:B------:R-:W-:Y:S01]  /*10f50*/  FMUL.FTZ R45, R36, R25 ;  /* 0x00000019242d7220 */ /* 0x000fe20000410000 */
[----:B------:R-:W-:Y:S01]  /*10f60*/  FFMA.FTZ R35, R4, R10, R35 ;  /* 0x0000000a04237223 */ /* 0x000fe20000010023 */
[----:B------:R-:W-:Y:S01]  /*10f70*/  F2FP.F16.E4M3.UNPACK_B R4, R26.H1 ;  /* 0x0000001aff04723e */ /* 0x000fe200030006ff */
[-C--:B------:R-:W-:Y:S01]  /*10f80*/  FMUL.FTZ R36, R36, R5.reuse ;  /* 0x0000000524247220 */ /* 0x080fe20000410000 */
[----:B------:R-:W-:Y:S01]  /*10f90*/  FFMA.FTZ R32, R30, R5, -R45 ;  /* 0x000000051e207223 */ /* 0x000fe2000001082d */
[----:B------:R-:W-:-:S02]  /*10fa0*/  HADD2.F32 R10, -RZ, R9.H0_H0 ;  /* 0x20000009ff0a7230 */ /* 0x000fc40000004100 */
[----:B------:R-:W-:Y:S02]  /*10fb0*/  HADD2.F32 R5, -RZ, R11.H0_H0 ;  /* 0x2000000bff057230 */ /* 0x000fe40000004100 */
[----:B------:R-:W-:Y:S01]  /*10fc0*/  FFMA.FTZ R36, R30, R25, R36 ;  /* 0x000000191e247223 */ /* 0x000fe20000010024 */
[--C-:B------:R-:W-:Y:S02]  /*10fd0*/  HADD2.F32 R6, -RZ, R4.reuse.H0_H0 ;  /* 0x20000004ff067230 */ /* 0x100fe40000004100 */
[----:B------:R-:W-:Y:S02]  /*10fe0*/  HADD2.F32 R8, -RZ, R4.H1_H1 ;  /* 0x30000004ff087230 */ /* 0x000fe40000004100 */
[----:B------:R-:W-:Y:S01]  /*10ff0*/  FMUL.FTZ R25, R5, R10 ;  /* 0x0000000a05197220 */ /* 0x000fe20000410000 */
[----:B------:R-:W-:Y:S02]  /*11000*/  HADD2.F32 R4, -RZ, R7.H0_H0 ;  /* 0x20000007ff047230 */ /* 0x000fe40000004100 */
[----:B------:R-:W-:-:S02]  /*11010*/  HADD2.F32 R30, -RZ, R9.H1_H1 ;  /* 0x30000009ff1e7230 */ /* 0x000fc40000004100 */
[-C--:B------:R-:W-:Y:S01]  /*11020*/  FMUL.FTZ R9, R5, R6.reuse ;  /* 0x0000000605097220 */ /* 0x080fe20000410000 */
[----:B------:R-:W-:Y:S02]  /*11030*/  HADD2.F32 R11, -RZ, R11.H1_H1 ;  /* 0x3000000bff0b7230 */ /* 0x000fe40000004100 */
[C---:B------:R-:W-:Y:S01]  /*11040*/  FFMA.FTZ R25, R4.reuse, R6, -R25 ;  /* 0x0000000604197223 */ /* 0x040fe20000010819 */
[----:B------:R-:W-:Y:S01]  /*11050*/  HADD2.F32 R7, -RZ, R7.H1_H1 ;  /* 0x30000007ff077230 */ /* 0x000fe20000004100 */
[----:B------:R-:W-:Y:S01]  /*11060*/  F2FP.F16.E4M3.UNPACK_B R5, R26 ;  /* 0x0000001aff05723e */ /* 0x000fe200020006ff */
[----:B------:R-:W-:Y:S01]  /*11070*/  FFMA.FTZ R45, R4, R10, R9 ;  /* 0x0000000a042d7223 */ /* 0x000fe20000010009 */
[C---:B------:R-:W-:Y:S01]  /*11080*/  FMUL.FTZ R6, R11.reuse, R30 ;  /* 0x0000001e0b067220 */ /* 0x040fe20000410000 */
[----:B------:R-:W-:Y:S01]  /*11090*/  FMUL.FTZ R11, R11, R8 ;  /* 0x000000080b0b7220 */ /* 0x000fe20000410000 */
[----:B------:R-:W-:Y:S02]  /*110a0*/  F2FP.F16.E4M3.UNPACK_B R4, R20 ;  /* 0x00000014ff04723e */ /* 0x000fe400020006ff */
[----:B------:R-:W-:Y:S01]  /*110b0*/  FFMA.FTZ R58, R7, R8, -R6 ;  /* 0x00000008073a7223 */ /* 0x000fe20000010806 */
[----:B------:R-:W-:-:S02]  /*110c0*/  HADD2.F32 R6, -RZ, R5.H0_H0 ;  /* 0x20000005ff067230 */ /* 0x000fc40000004100 */
[----:B------:R-:W-:Y:S01]  /*110d0*/  FFMA.FTZ R60, R7, R30, R11 ;  /* 0x0000001e073c7223 */ /* 0x000fe2000001000b */
[----:B------:R-:W-:Y:S02]  /*110e0*/  HADD2.F32 R8, -RZ, R5.H1_H1 ;  /* 0x30000005ff087230 */ /* 0x000fe40000004100 */
[--C-:B------:R-:W-:Y:S02]  /*110f0*/  HADD2.F32 R5, -RZ, R33.reuse.H0_H0 ;  /* 0x20000021ff057230 */ /* 0x100fe40000004100 */
[--C-:B------:R-:W-:Y:S01]  /*11100*/  HADD2.F32 R7, -RZ, R4.reuse.H0_H0 ;  /* 0x20000004ff077230 */ /* 0x100fe20000004100 */
[----:B------:R-:W-:Y:S01]  /*11110*/  F2FP.SATFINITE.E4M3.F32.PACK_AB_MERGE_C R45, R60, R45, RZ ;  /* 0x0000002d3c2d723e */ /* 0x000fe200048070ff */
[----:B------:R-:W-:Y:S02]  /*11120*/  HADD2.F32 R10, -RZ, R4.H1_H1 ;  /* 0x30000004ff0a7230 */ /* 0x000fe40000004100 */
[----:B------:R-:W-:Y:S01]  /*11130*/  FMUL.FTZ R30, R5, R6 ;  /* 0x00000006051e7220 */ /* 0x000fe20000410000 */
[----:B------:R-:W-:-:S02]  /*11140*/  HADD2.F32 R33, -RZ, R33.H1_H1 ;  /* 0x30000021ff217230 */ /* 0x000fc40000004100 */
[----:B------:R-:W-:Y:S01]  /*11150*/  FMUL.FTZ R9, R5, R7 ;  /* 0x0000000705097220 */ /* 0x000fe20000410000 */
[--C-:B------:R-:W-:Y:S01]  /*11160*/  HADD2.F32 R4, -RZ, R31.reuse.H0_H0 ;  /* 0x2000001fff047230 */ /* 0x100fe20000004100 */
[----:B------:R-:W-:Y:S01]  /*11170*/  F2FP.SATFINITE.E4M3.F32.PACK_AB_MERGE_C R5, R52, R51, RZ ;  /* 0x000000333405723e */ /* 0x000fe200048070ff */
[----:B------:R-:W-:Y:S02]  /*11180*/  HADD2.F32 R31, -RZ, R31.H1_H1 ;  /* 0x3000001fff1f7230 */ /* 0x000fe40000004100 */
[C---:B------:R-:W-:Y:S01]  /*11190*/  FMUL.FTZ R50, R33.reuse, R10 ;  /* 0x0000000a21327220 */ /* 0x040fe20000410000 */
[----:B------:R-:W-:Y:S01]  /*111a0*/  FMUL.FTZ R33, R33, R8 ;  /* 0x0000000821217220 */ /* 0x000fe20000410000 */
[C---:B------:R-:W-:Y:S01]  /*111b0*/  FFMA.FTZ R11, R4.reuse, R6, -R9 ;  /* 0x00000006040b7223 */ /* 0x040fe20000010809 */
[----:B------:R-:W-:Y:S01]  /*111c0*/  FFMA.FTZ R30, R4, R7, R30 ;  /* 0x00000007041e7223 */ /* 0x000fe2000001001e */
[C---:B------:R-:W-:Y:S01]  /*111d0*/  FFMA.FTZ R50, R31.reuse, R8, -R50 ;  /* 0x000000081f327223 */ /* 0x040fe20000010832 */
[----:B------:R-:W-:Y:S01]  /*111e0*/  FFMA.FTZ R33, R31, R10, R33 ;  /* 0x0000000a1f217223 */ /* 0x000fe20000010021 */
[----:B------:R-:W-:-:S02]  /*111f0*/  F2FP.SATFINITE.E4M3.F32.PACK_AB_MERGE_C R4, R47, R44, RZ ;  /* 0x0000002c2f04723e */ /* 0x000fc400048070ff */
[----:B------:R-:W-:Y:S02]  /*11200*/  F2FP.SATFINITE.E4M3.F32.PACK_AB_MERGE_C R6, R53, R34, RZ ;  /* 0x000000223506723e */ /* 0x000fe400048070ff */
[----:B------:R-:W-:Y:S02]  /*11210*/  F2FP.SATFINITE.E4M3.F32.PACK_AB_MERGE_C R7, R58, R25, RZ ;  /* 0x000000193a07723e */ /* 0x000fe400048070ff */
[----:B------:R-:W-:Y:S02]  /*11220*/  F2FP.SATFINITE.E4M3.F32.PACK_AB_MERGE_C R8, R49, R46, RZ ;  /* 0x0000002e3108723e */ /* 0x000fe400048070ff */
[----:B------:R-:W-:Y:S02]  /*11230*/  F2FP.SATFINITE.E4M3.F32.PACK_AB_MERGE_C R9, R54, R39, RZ ;  /* 0x000000273609723e */ /* 0x000fe400048070ff */
[----:B------:R-:W-:Y:S02]  /*11240*/  F2FP.SATFINITE.E4M3.F32.PACK_AB_MERGE_C R10, R55, R56, RZ ;  /* 0x00000038370a723e */ /* 0x000fe400048070ff */
[----:B------:R-:W-:-:S02]  /*11250*/  F2FP.SATFINITE.E4M3.F32.PACK_AB_MERGE_C R4, R42, R43, R4 ;  /* 0x0000002b2a04723e */ /* 0x000fc40004807004 */
[----:B------:R-:W-:Y:S02]  /*11260*/  F2FP.SATFINITE.E4M3.F32.PACK_AB_MERGE_C R5, R37, R38, R5 ;  /* 0x000000262505723e */ /* 0x000fe40004807005 */
[----:B------:R-:W-:Y:S02]  /*11270*/  F2FP.SATFINITE.E4M3.F32.PACK_AB_MERGE_C R6, R32, R27, R6 ;  /* 0x0000001b2006723e */ /* 0x000fe40004807006 */
[----:B------:R-:W-:Y:S02]  /*11280*/  F2FP.SATFINITE.E4M3.F32.PACK_AB_MERGE_C R7, R50, R11, R7 ;  /* 0x0000000b3207723e */ /* 0x000fe40004807007 */
[----:B------:R-:W-:Y:S02]  /*11290*/  F2FP.SATFINITE.E4M3.F32.PACK_AB_MERGE_C R8, R40, R41, R8 ;  /* 0x000000292808723e */ /* 0x000fe40004807008 */
[----:B------:R-:W-:Y:S01]  /*112a0*/  F2FP.SATFINITE.E4M3.F32.PACK_AB_MERGE_C R9, R29, R48, R9 ;  /* 0x000000301d09723e */ /* 0x000fe20004807009 */
[----:B------:R1:W-:Y:S01]  /*112b0*/  STS.128 [R62+0x20400], R4 ;  /* 0x020400043e007388 */ /* 0x0003e20000000c00 */
[----:B------:R-:W-:-:S02]  /*112c0*/  F2FP.SATFINITE.E4M3.F32.PACK_AB_MERGE_C R10, R36, R35, R10 ;  /* 0x00000023240a723e */ /* 0x000fc4000480700a */
[----:B------:R-:W-:-:S05]  /*112d0*/  F2FP.SATFINITE.E4M3.F32.PACK_AB_MERGE_C R11, R33, R30, R45 ;  /* 0x0000001e210b723e */ /* 0x000fca000480702d */
[----:B------:R1:W-:Y:S02]  /*112e0*/  STS.128 [R21+0x20400], R8 ;  /* 0x0204000815007388 */ /* 0x0003e40000000c00 */
.L_x_634:
[----:B------:R-:W-:Y:S05]  /*112f0*/  BSYNC B1 ;  /* 0x0000000000017941 */ /* 0x000fea0003800000 */
.L_x_633:
[----:B------:R-:W-:Y:S04]  /*11300*/  BSSY B1, `(.L_x_635) ;  /* 0x00000c5000017945 */ /* 0x000fe80003800000 */
[----:B------:R-:W-:Y:S05]  /*11310*/  @P2 BRA `(.L_x_636) ;  /* 0x0000000c000c2947 */ /* 0x000fea0003800000 */
[----:B-1----:R-:W2:Y:S04]  /*11320*/  LDL R8, [R1+0x20] ;  /* 0x0000200001087983 */ /* 0x002ea80000100800 */
[----:B------:R-:W3:Y:S01]  /*11330*/  LDL R60, [R1+0x48] ;  /* 0x00004800013c7983 */ /* 0x000ee20000100800 */
[----:B------:R-:W-:Y:S02]  /*11340*/  LEA.HI R4, R3, R59, RZ, 0x1c ;  /* 0x0000003b03047211 */ /* 0x000fe400078fe0ff */
[----:B------:R-:W-:Y:S02]  /*11350*/  SHF.L.U32 R5, R57, 0x7, RZ ;  /* 0x0000000739057819 */ /* 0x000fe400000006ff */
[----:B------:R-:W-:Y:S02]  /*11360*/  SHF.R.S32.HI R7, RZ, 0x1f, R4 ;  /* 0x0000001fff077819 */ /* 0x000fe40000011404 */
[----:B------:R-:W-:Y:S01]  /*11370*/  LOP3.LUT R6, R5, 0x380, RZ, 0xc0, !PT ;  /* 0x0000038005067812 */ /* 0x000fe200078ec0ff */
[----:B------:R-:W-:Y:S01]  /*11380*/  IMAD.SHL.U32 R5, R4, 0x10, RZ ;  /* 0x0000001004057824 */ /* 0x000fe200078e00ff */
[----:B------:R-:W-:-:S02]  /*11390*/  LEA.HI R7, R7, R4, RZ, 0x3 ;  /* 0x0000000407077211 */ /* 0x000fc400078f18ff */
[----:B------:R-:W-:Y:S02]  /*113a0*/  F2FP.F16.E4M3.UNPACK_B R37, R0.H1 ;  /* 0x00000000ff25723e */ /* 0x000fe400030006ff */
[----:B------:R-:W-:Y:S01]  /*113b0*/  LOP3.LUT R4, R6, 0x70, R5, 0xf8, !PT ;  /* 0x0000007006047812 */ /* 0x000fe200078ef805 */
[----:B------:R-:W-:Y:S01]  /*113c0*/  IMAD.SHL.U32 R7, R7, 0x800, RZ ;  /* 0x0000080007077824 */ /* 0x000fe200078e00ff */
[----:B------:R-:W-:Y:S01]  /*113d0*/  SHF.R.U32.HI R5, RZ, 0x3, R6 ;  /* 0x00000003ff057819 */ /* 0x000fe20000011606 */
[----:B------:R-:W-:Y:S01]  /*113e0*/  HADD2.F32 R39, -RZ, R37.H0_H0 ;  /* 0x20000025ff277230 */ /* 0x000fe20000004100 */
[----:B------:R-:W-:Y:S02]  /*113f0*/  F2FP.F16.E4M3.UNPACK_B R41, R13.H1 ;  /* 0x0000000dff29723e */ /* 0x000fe400030006ff */
[----:B------:R-:W-:Y:S02]  /*11400*/  LOP3.LUT R4, R4, R5, RZ, 0x3c, !PT ;  /* 0x0000000504047212 */ /* 0x000fe400078e3cff */
[----:B------:R-:W-:Y:S01]  /*11410*/  LOP3.LUT R7, R7, 0xffffc000, RZ, 0xc0, !PT ;  /* 0xffffc00007077812 */ /* 0x000fe200078ec0ff */
[--C-:B------:R-:W-:Y:S01]  /*11420*/  HADD2.F32 R43, -RZ, R41.reuse.H0_H0 ;  /* 0x20000029ff2b7230 */ /* 0x100fe20000004100 */
[----:B------:R-:W-:Y:S01]  /*11430*/  F2FP.F16.E4M3.UNPACK_B R46, R13 ;  /* 0x0000000dff2e723e */ /* 0x000fe200020006ff */
[----:B------:R-:W-:Y:S01]  /*11440*/  HADD2.F32 R41, -RZ, R41.H1_H1 ;  /* 0x30000029ff297230 */ /* 0x000fe20000004100 */
[----:B------:R-:W-:-:S02]  /*11450*/  F2FP.F16.E4M3.UNPACK_B R49, R14 ;  /* 0x0000000eff31723e */ /* 0x000fc400020006ff */
[----:B------:R-:W-:Y:S01]  /*11460*/  F2FP.F16.E4M3.UNPACK_B R55, R20.H1 ;  /* 0x00000014ff37723e */ /* 0x000fe200030006ff */
[--C-:B------:R-:W-:Y:S02]  /*11470*/  HADD2.F32 R48, -RZ, R46.reuse.H0_H0 ;  /* 0x2000002eff307230 */ /* 0x100fe40000004100 */
[----:B------:R-:W-:Y:S02]  /*11480*/  HADD2.F32 R47, -RZ, R46.H1_H1 ;  /* 0x3000002eff2f7230 */ /* 0x000fe40000004100 */
[----:B------:R-:W-:Y:S02]  /*11490*/  HADD2.F32 R52, -RZ, R49.H0_H0 ;  /* 0x20000031ff347230 */ /* 0x000fe40000004100 */
[----:B------:R-:W-:Y:S01]  /*114a0*/  HADD2.F32 R57, -RZ, R55.H1_H1 ;  /* 0x30000037ff397230 */ /* 0x000fe20000004100 */
[----:B--2---:R-:W-:-:S04]  /*114b0*/  IADD3 R8, R4, R7, R8 ;  /* 0x0000000704087210 */ /* 0x004fc80007ffe008 */
[----:B------:R-:W-:Y:S01]  /*114c0*/  IADD3 R21, R23, R8, RZ ;  /* 0x0000000817157210 */ /* 0x000fe20007ffe0ff */
[----:B---3--:R-:W1:Y:S04]  /*114d0*/  LDS.128 R4, [R60+0x20400] ;  /* 0x020400003c047984 */ /* 0x008e680000000c00 */
[----:B------:R-:W2:Y:S01]  /*114e0*/  LDS.128 R8, [R21+0x20400] ;  /* 0x0204000015087984 */ /* 0x000ea20000000c00 */
[-C--:B-1----:R-:W-:Y:S02]  /*114f0*/  F2FP.F16.E4M3.UNPACK_B R25, R4.reuse ;  /* 0x00000004ff19723e */ /* 0x082fe400020006ff */
[----:B------:R-:W-:Y:S02]  /*11500*/  F2FP.F16.E4M3.UNPACK_B R4, R4.H1 ;  /* 0x00000004ff04723e */ /* 0x000fe400030006ff */
[----:B--2---:R-:W-:-:S02]  /*11510*/  F2FP.F16.E4M3.UNPACK_B R32, R8.H1 ;  /* 0x00000008ff20723e */ /* 0x004fc400030006ff */
[-C--:B------:R-:W-:Y:S02]  /*11520*/  F2FP.F16.E4M3.UNPACK_B R27, R5.reuse ;  /* 0x00000005ff1b723e */ /* 0x080fe400020006ff */
[----:B------:R-:W-:Y:S01]  /*11530*/  F2FP.F16.E4M3.UNPACK_B R29, R5.H1 ;  /* 0x00000005ff1d723e */ /* 0x000fe200030006ff */
[----:B------:R-:W-:Y:S01]  /*11540*/  HADD2.F32 R33, -RZ, R32.H0_H0 ;  /* 0x20000020ff217230 */ /* 0x000fe20000004100 */
[----:B------:R-:W-:Y:S01]  /*11550*/  F2FP.F16.E4M3.UNPACK_B R8, R8 ;  /* 0x00000008ff08723e */ /* 0x000fe200020006ff */
[----:B------:R-:W-:Y:S01]  /*11560*/  HADD2.F32 R5, -RZ, R4.H0_H0 ;  /* 0x20000004ff057230 */ /* 0x000fe20000004100 */
[----:B0-----:R-:W-:Y:S01]  /*11570*/  F2FP.F16.E4M3.UNPACK_B R34, R9 ;  /* 0x00000009ff22723e */ /* 0x001fe200020006ff */
[----:B------:R-:W-:Y:S02]  /*11580*/  HADD2.F32 R32, -RZ, R32.H1_H1 ;  /* 0x30000020ff207230 */ /* 0x000fe40000004100 */
[-C--:B------:R-:W-:Y:S01]  /*11590*/  FMUL.FTZ R40, R39, R33.reuse ;  /* 0x0000002127287220 */ /* 0x080fe20000410000 */
[----:B------:R-:W-:Y:S01]  /*115a0*/  FMUL.FTZ R38, R43, R33 ;  /* 0x000000212b267220 */ /* 0x000fe20000410000 */
[----:B------:R-:W-:Y:S01]  /*115b0*/  F2FP.F16.E4M3.UNPACK_B R35, R9.H1 ;  /* 0x00000009ff23723e */ /* 0x000fe200030006ff */
[----:B------:R-:W-:-:S02]  /*115c0*/  HADD2.F32 R9, -RZ, R8.H0_H0 ;  /* 0x20000008ff097230 */ /* 0x000fc40000004100 */
[-C--:B------:R-:W-:Y:S01]  /*115d0*/  FFMA.FTZ R40, R43, R5.reuse, R40 ;  /* 0x000000052b287223 */ /* 0x080fe20000010028 */
[----:B------:R-:W-:Y:S01]  /*115e0*/  F2FP.F16.E4M3.UNPACK_B R43, R0 ;  /* 0x00000000ff2b723e */ /* 0x000fe200020006ff */
[----:B------:R-:W-:Y:S01]  /*115f0*/  FFMA.FTZ R38, R39, R5, -R38 ;  /* 0x0000000527267223 */ /* 0x000fe20000010826 */
[----:B------:R-:W-:Y:S02]  /*11600*/  HADD2.F32 R39, -RZ, R37.H1_H1 ;  /* 0x30000025ff277230 */ /* 0x000fe40000004100 */
[----:B------:R-:W-:Y:S01]  /*11610*/  FMUL.FTZ R37, R48, R9 ;  /* 0x0000000930257220 */ /* 0x000fe20000410000 */
[----:B------:R-:W-:Y:S02]  /*11620*/  HADD2.F32 R5, -RZ, R4.H1_H1 ;  /* 0x30000004ff057230 */ /* 0x000fe40000004100 */
[-C--:B------:R-:W-:Y:S01]  /*11630*/  FMUL.FTZ R42, R41, R32.reuse ;  /* 0x00000020292a7220 */ /* 0x080fe20000410000 */
[----:B------:R-:W-:Y:S02]  /*11640*/  HADD2.F32 R44, -RZ, R43.H0_H0 ;  /* 0x2000002bff2c7230 */ /* 0x000fe40000004100 */
[----:B------:R-:W-:Y:S01]  /*11650*/  FMUL.FTZ R32, R39, R32 ;  /* 0x0000002027207220 */ /* 0x000fe20000410000 */
[----:B------:R-:W-:-:S02]  /*11660*/  HADD2.F32 R4, -RZ, R25.H0_H0 ;  /* 0x20000019ff047230 */ /* 0x000fc40000004100 */
[----:B------:R-:W-:Y:S01]  /*11670*/  FFMA.FTZ R39, R39, R5, -R42 ;  /* 0x0000000527277223 */ /* 0x000fe2000001082a */
[----:B------:R-:W-:Y:S01]  /*11680*/  F2FP.F16.E4M3.UNPACK_B R42, R24.H1 ;  /* 0x00000018ff2a723e */ /* 0x000fe200030006ff */
[C---:B------:R-:W-:Y:S01]  /*11690*/  FMUL.FTZ R9, R44.reuse, R9 ;  /* 0x000000092c097220 */ /* 0x040fe20000410000 */
[----:B------:R-:W-:Y:S01]  /*116a0*/  FFMA.FTZ R41, R41, R5, R32 ;  /* 0x0000000529297223 */ /* 0x000fe20000010020 */
[-C--:B------:R-:W-:Y:S01]  /*116b0*/  FFMA.FTZ R37, R44, R4.reuse, -R37 ;  /* 0x000000042c257223 */ /* 0x080fe20000010825 */
[----:B------:R-:W-:Y:S02]  /*116c0*/  HADD2.F32 R8, -RZ, R8.H1_H1 ;  /* 0x30000008ff087230 */ /* 0x000fe40000004100 */
[----:B------:R-:W-:Y:S01]  /*116d0*/  FFMA.FTZ R9, R48, R4, R9 ;  /* 0x0000000430097223 */ /* 0x000fe20000010009 */
[----:B------:R-:W-:Y:S01]  /*116e0*/  F2FP.F16.E4M3.UNPACK_B R48, R14.H1 ;  /* 0x0000000eff30723e */ /* 0x000fe200030006ff */
[----:B------:R-:W-:Y:S01]  /*116f0*/  HADD2.F32 R5, -RZ, R35.H0_H0 ;  /* 0x20000023ff057230 */ /* 0x000fe20000004100 */
[----:B------:R-:W-:Y:S01]  /*11700*/  F2FP.F16.E4M3.UNPACK_B R36, R10 ;  /* 0x0000000aff24723e */ /* 0x000fe200020006ff */
[----:B------:R-:W-:-:S02]  /*11710*/  HADD2.F32 R45, -RZ, R43.H1_H1 ;  /* 0x3000002bff2d7230 */ /* 0x000fc40000004100 */
[----:B------:R-:W-:Y:S01]  /*11720*/  FMUL.FTZ R32, R47, R8 ;  /* 0x000000082f207220 */ /* 0x000fe20000410000 */
[----:B------:R-:W-:Y:S01]  /*11730*/  HADD2.F32 R46, -RZ, R48.H0_H0 ;  /* 0x20000030ff2e7230 */ /* 0x000fe20000004100 */
[----:B------:R-:W-:Y:S01]  /*11740*/  F2FP.F16.E4M3.UNPACK_B R10, R10.H1 ;  /* 0x0000000aff0a723e */ /* 0x000fe200030006ff */
[----:B------:R-:W-:Y:S02]  /*11750*/  HADD2.F32 R44, -RZ, R42.H0_H0 ;  /* 0x2000002aff2c7230 */ /* 0x000fe40000004100 */
[----:B------:R-:W-:Y:S01]  /*11760*/  FMUL.FTZ R8, R45, R8 ;  /* 0x000000082d087220 */ /* 0x000fe20000410000 */
[----:B------:R-:W-:Y:S02]  /*11770*/  HADD2.F32 R25, -RZ, R25.H1_H1 ;  /* 0x30000019ff197230 */ /* 0x000fe40000004100 */
[-C--:B------:R-:W-:Y:S01]  /*11780*/  FMUL.FTZ R43, R46, R5.reuse ;  /* 0x000000052e2b7220 */ /* 0x080fe20000410000 */
[----:B------:R-:W-:Y:S02]  /*11790*/  HADD2.F32 R4, -RZ, R29.H0_H0 ;  /* 0x2000001dff047230 */ /* 0x000fe40000004100 */
[----:B------:R-:W-:Y:S01]  /*117a0*/  FMUL.FTZ R5, R44, R5 ;  /* 0x000000052c057220 */ /* 0x000fe20000410000 */
[----:B------:R-:W-:-:S02]  /*117b0*/  HADD2.F32 R35, -RZ, R35.H1_H1 ;  /* 0x30000023ff237230 */ /* 0x000fc40000004100 */
[-C--:B------:R-:W-:Y:S01]  /*117c0*/  FFMA.FTZ R32, R45, R25.reuse, -R32 ;  /* 0x000000192d207223 */ /* 0x080fe20000010820 */
[----:B------:R-:W-:Y:S01]  /*117d0*/  FFMA.FTZ R8, R47, R25, R8 ;  /* 0x000000192f087223 */ /* 0x000fe20000010008 */
[-C--:B------:R-:W-:Y:S01]  /*117e0*/  FFMA.FTZ R43, R44, R4.reuse, -R43 ;  /* 0x000000042c2b7223 */ /* 0x080fe2000001082b */
[----:B------:R-:W-:Y:S01]  /*117f0*/  FFMA.FTZ R44, R46, R4, R5 ;  /* 0x000000042e2c7223 */ /* 0x000fe20000010005 */
[----:B------:R-:W-:Y:S01]  /*11800*/  F2FP.F16.E4M3.UNPACK_B R45, R24 ;  /* 0x00000018ff2d723e */ /* 0x000fe200020006ff */
[----:B------:R-:W-:Y:S01]  /*11810*/  HADD2.F32 R47, -RZ, R42.H1_H1 ;  /* 0x3000002aff2f7230 */ /* 0x000fe20000004100 */
[-C--:B------:R-:W-:Y:S01]  /*11820*/  F2FP.F16.E4M3.UNPACK_B R30, R6.reuse ;  /* 0x00000006ff1e723e */ /* 0x080fe200020006ff */
[----:B------:R-:W-:Y:S01]  /*11830*/  HADD2.F32 R5, -RZ, R34.H0_H0 ;  /* 0x20000022ff057230 */ /* 0x000fe20000004100 */
[----:B------:R-:W-:Y:S01]  /*11840*/  F2FP.F16.E4M3.UNPACK_B R6, R6.H1 ;  /* 0x00000006ff06723e */ /* 0x000fe200030006ff */
[----:B------:R-:W-:Y:S02]  /*11850*/  HADD2.F32 R51, -RZ, R48.H1_H1 ;  /* 0x30000030ff337230 */ /* 0x000fe40000004100 */
[----:B------:R-:W-:Y:S01]  /*11860*/  FMUL.FTZ R48, R47, R35 ;  /* 0x000000232f307220 */ /* 0x000fe20000410000 */
[----:B------:R-:W-:-:S02]  /*11870*/  HADD2.F32 R29, -RZ, R29.H1_H1 ;  /* 0x3000001dff1d7230 */ /* 0x000fc40000004100 */
[----:B------:R-:W-:Y:S01]  /*11880*/  FMUL.FTZ R25, R52, R5 ;  /* 0x0000000534197220 */ /* 0x000fe20000410000 */
[----:B------:R-:W-:Y:S02]  /*11890*/  HADD2.F32 R50, -RZ, R45.H0_H0 ;  /* 0x2000002dff327230 */ /* 0x000fe40000004100 */
[C---:B------:R-:W-:Y:S01]  /*118a0*/  FMUL.FTZ R42, R51.reuse, R35 ;  /* 0x00000023332a7220 */ /* 0x040fe20000410000 */
[----:B------:R-:W-:Y:S02]  /*118b0*/  HADD2.F32 R4, -RZ, R27.H0_H0 ;  /* 0x2000001bff047230 */ /* 0x000fe40000004100 */
[----:B------:R-:W-:Y:S01]  /*118c0*/  FFMA.FTZ R35, R51, R29, R48 ;  /* 0x0000001d33237223 */ /* 0x000fe20000010030 */
[----:B------:R-:W-:Y:S02]  /*118d0*/  HADD2.F32 R51, -RZ, R49.H1_H1 ;  /* 0x30000031ff337230 */ /* 0x000fe40000004100 */
[C---:B------:R-:W-:Y:S01]  /*118e0*/  FMUL.FTZ R5, R50.reuse, R5 ;  /* 0x0000000532057220 */ /* 0x040fe20000410000 */
[----:B------:R-:W-:Y:S01]  /*118f0*/  F2FP.F16.E4M3.UNPACK_B R49, R12.H1 ;  /* 0x0000000cff31723e */ /* 0x000fe200030006ff */
[-C--:B------:R-:W-:Y:S01]  /*11900*/  FFMA.FTZ R25, R50, R4.reuse, -R25 ;  /* 0x0000000432197223 */ /* 0x080fe20000010819 */
[----:B------:R-:W-:Y:S01]  /*11910*/  F2FP.F16.E4M3.UNPACK_B R50, R15.H1 ;  /* 0x0000000fff32723e */ /* 0x000fe200030006ff */
[----:B------:R-:W-:Y:S01]  /*11920*/  FFMA.FTZ R46, R47, R29, -R42 ;  /* 0x0000001d2f2e7223 */ /* 0x000fe2000001082a */
[----:B------:R-:W-:Y:S01]  /*11930*/  FFMA.FTZ R29, R52, R4, R5 ;  /* 0x00000004341d7223 */ /* 0x000fe20000010005 */
[----:B------:R-:W-:Y:S01]  /*11940*/  HADD2.F32 R34, -RZ, R34.H1_H1 ;  /* 0x30000022ff227230 */ /* 0x000fe20000004100 */
[-C--:B------:R-:W-:Y:S01]  /*11950*/  F2FP.F16.E4M3.UNPACK_B R33, R11.reuse ;  /* 0x0000000bff21723e */ /* 0x080fe200020006ff */
[----:B------:R-:W-:Y:S01]  /*11960*/  HADD2.F32 R52, -RZ, R50.H0_H0 ;  /* 0x20000032ff347230 */ /* 0x000fe20000004100 */
[----:B------:R-:W-:Y:S01]  /*11970*/  F2FP.F16.E4M3.UNPACK_B R11, R11.H1 ;  /* 0x0000000bff0b723e */ /* 0x000fe200030006ff */
[----:B------:R-:W-:-:S02]  /*11980*/  HADD2.F32 R5, -RZ, R10.H0_H0 ;  /* 0x2000000aff057230 */ /* 0x000fc40000004100 */
[-C--:B------:R-:W-:Y:S01]  /*11990*/  FMUL.FTZ R42, R51, R34.reuse ;  /* 0x00000022332a7220 */ /* 0x080fe20000410000 */
[----:B------:R-:W-:Y:S01]  /*119a0*/  HADD2.F32 R48, -RZ, R49.H0_H0 ;  /* 0x20000031ff307230 */ /* 0x000fe20000004100 */
[----:B------:R-:W-:Y:S01]  /*119b0*/  F2FP.F16.E4M3.UNPACK_B R31, R7 ;  /* 0x00000007ff1f723e */ /* 0x000fe200020006ff */
[----:B------:R-:W-:Y:S02]  /*119c0*/  HADD2.F32 R47, -RZ, R45.H1_H1 ;  /* 0x3000002dff2f7230 */ /* 0x000fe40000004100 */
[-C--:B------:R-:W-:Y:S01]  /*119d0*/  FMUL.FTZ R45, R52, R5.reuse ;  /* 0x00000005342d7220 */ /* 0x080fe20000410000 */
[----:B------:R-:W-:Y:S02]  /*119e0*/  HADD2.F32 R27, -RZ, R27.H1_H1 ;  /* 0x3000001bff1b7230 */ /* 0x000fe40000004100 */
[----:B------:R-:W-:Y:S01]  /*119f0*/  FMUL.FTZ R5, R48, R5 ;  /* 0x0000000530057220 */ /* 0x000fe20000410000 */
[----:B------:R-:W-:Y:S02]  /*11a00*/  HADD2.F32 R4, -RZ, R6.H0_H0 ;  /* 0x20000006ff047230 */ /* 0x000fe40000004100 */
[----:B------:R-:W-:Y:S01]  /*11a10*/  FMUL.FTZ R34, R47, R34 ;  /* 0x000000222f227220 */ /* 0x000fe20000410000 */
[----:B------:R-:W-:-:S02]  /*11a20*/  HADD2.F32 R10, -RZ, R10.H1_H1 ;  /* 0x3000000aff0a7230 */ /* 0x000fc40000004100 */
[-C--:B------:R-:W-:Y:S01]  /*11a30*/  FFMA.FTZ R42, R47, R27.reuse, -R42 ;  /* 0x0000001b2f2a7223 */ /* 0x080fe2000001082a */
[----:B------:R-:W-:Y:S02]  /*11a40*/  HADD2.F32 R6, -RZ, R6.H1_H1 ;  /* 0x30000006ff067230 */ /* 0x000fe40000004100 */
[-C--:B------:R-:W-:Y:S01]  /*11a50*/  FFMA.FTZ R47, R48, R4.reuse, -R45 ;  /* 0x00000004302f7223 */ /* 0x080fe2000001082d */
[----:B------:R-:W-:Y:S01]  /*11a60*/  FFMA.FTZ R48, R52, R4, R5 ;  /* 0x0000000434307223 */ /* 0x000fe20000010005 */
[----:B------:R-:W-:Y:S02]  /*11a70*/  HADD2.F32 R4, -RZ, R50.H1_H1 ;  /* 0x30000032ff047230 */ /* 0x000fe40000004100 */
[----:B------:R-:W-:Y:S01]  /*11a80*/  FFMA.FTZ R34, R51, R27, R34 ;  /* 0x0000001b33227223 */ /* 0x000fe20000010022 */
[----:B------:R-:W-:Y:S01]  /*11a90*/  HADD2.F32 R50, -RZ, R49.H1_H1 ;  /* 0x30000031ff327230 */ /* 0x000fe20000004100 */
[----:B------:R-:W-:Y:S01]  /*11aa0*/  F2FP.F16.E4M3.UNPACK_B R52, R15 ;  /* 0x0000000fff34723e */ /* 0x000fe200020006ff */
[----:B------:R-:W-:Y:S01]  /*11ab0*/  HADD2.F32 R5, -RZ, R36.H0_H0 ;  /* 0x20000024ff057230 */ /* 0x000fe20000004100 */
[----:B------:R-:W-:Y:S01]  /*11ac0*/  F2FP.F16.E4M3.UNPACK_B R51, R12 ;  /* 0x0000000cff33723e */ /* 0x000fe200020006ff */
[-C--:B------:R-:W-:Y:S01]  /*11ad0*/  FMUL.FTZ R27, R4, R10.reuse ;  /* 0x0000000a041b7220 */ /* 0x080fe20000410000 */
[C---:B------:R-:W-:Y:S01]  /*11ae0*/  FMUL.FTZ R45, R50.reuse, R10 ;  /* 0x0000000a322d7220 */ /* 0x040fe20000410000 */
[----:B------:R-:W-:Y:S01]  /*11af0*/  HADD2.F32 R10, -RZ, R52.H0_H0 ;  /* 0x20000034ff0a7230 */ /* 0x000fe20000004100 */
[----:B------:R-:W-:Y:S01]  /*11b00*/  F2FP.F16.E4M3.UNPACK_B R7, R7.H1 ;  /* 0x00000007ff07723e */ /* 0x000fe200030006ff */
[-C--:B------:R-:W-:Y:S01]  /*11b10*/  FFMA.FTZ R50, R50, R6.reuse, -R27 ;  /* 0x0000000632327223 */ /* 0x080fe2000001081b */
[----:B------:R-:W-:Y:S01]  /*11b20*/  FFMA.FTZ R49, R4, R6, R45 ;  /* 0x0000000604317223 */ /* 0x000fe2000001002d */
[----:B------:R-:W-:-:S02]  /*11b30*/  HADD2.F32 R6, -RZ, R51.H0_H0 ;  /* 0x20000033ff067230 */ /* 0x000fc40000004100 */
[-C--:B------:R-:W-:Y:S01]  /*11b40*/  FMUL.FTZ R27, R10, R5.reuse ;  /* 0x000000050a1b7220 */ /* 0x080fe20000410000 */
[----:B------:R-:W-:Y:S01]  /*11b50*/  HADD2.F32 R4, -RZ, R30.H0_H0 ;  /* 0x2000001eff047230 */ /* 0x000fe20000004100 */
[----:B------:R-:W-:Y:S01]  /*11b60*/  F2FP.SATFINITE.E4M3.F32.PACK_AB_MERGE_C R40, R41, R40, RZ ;  /* 0x000000282928723e */ /* 0x000fe200048070ff */
[----:B------:R-:W-:Y:S02]  /*11b70*/  HADD2.F32 R54, -RZ, R52.H1_H1 ;  /* 0x30000034ff367230 */ /* 0x000fe40000004100 */
[C---:B------:R-:W-:Y:S01]  /*11b80*/  FMUL.FTZ R5, R6.reuse, R5 ;  /* 0x0000000506057220 */ /* 0x040fe20000410000 */
[----:B------:R-:W-:Y:S02]  /*11b90*/  HADD2.F32 R36, -RZ, R36.H1_H1 ;  /* 0x30000024ff247230 */ /* 0x000fe40000004100 */
[-C--:B------:R-:W-:Y:S01]  /*11ba0*/  FFMA.FTZ R6, R6, R4.reuse, -R27 ;  /* 0x0000000406067223 */ /* 0x080fe2000001081b */
[----:B------:R-:W-:Y:S02]  /*11bb0*/  HADD2.F32 R52, -RZ, R51.H1_H1 ;  /* 0x30000033ff347230 */ /* 0x000fe40000004100 */
[----:B------:R-:W-:Y:S01]  /*11bc0*/  FFMA.FTZ R10, R10, R4, R5 ;  /* 0x000000040a0a7223 */ /* 0x000fe20000010005 */
[----:B------:R-:W-:-:S02]  /*11bd0*/  HADD2.F32 R30, -RZ, R30.H1_H1 ;  /* 0x3000001eff1e7230 */ /* 0x000fc40000004100 */
[----:B------:R-:W-:Y:S01]  /*11be0*/  FMUL.FTZ R27, R54, R36 ;  /* 0x00000024361b7220 */ /* 0x000fe20000410000 */
[----:B------:R-:W-:Y:S01]  /*11bf0*/  F2FP.F16.E4M3.UNPACK_B R4, R26.H1 ;  /* 0x0000001aff04723e */ /* 0x000fe200030006ff */
[C---:B------:R-:W-:Y:S01]  /*11c00*/  FMUL.FTZ R45, R52.reuse, R36 ;  /* 0x00000024342d7220 */ /* 0x040fe20000410000 */
[----:B------:R-:W-:Y:S02]  /*11c10*/  HADD2.F32 R5, -RZ, R11.H0_H0 ;  /* 0x2000000bff057230 */ /* 0x000fe40000004100 */
[-C--:B------:R-:W-:Y:S01]  /*11c20*/  FFMA.FTZ R27, R52, R30.reuse, -R27 ;  /* 0x0000001e341b7223 */ /* 0x080fe2000001081b */
[----:B------:R-:W-:Y:S02]  /*11c30*/  HADD2.F32 R52, -RZ, R55.H0_H0 ;  /* 0x20000037ff347230 */ /* 0x000fe40000004100 */
[----:B------:R-:W-:Y:S01]  /*11c40*/  FFMA.FTZ R45, R54, R30, R45 ;  /* 0x0000001e362d7223 */ /* 0x000fe2000001002d */
[--C-:B------:R-:W-:Y:S01]  /*11c50*/  HADD2.F32 R30, -RZ, R4.reuse.H0_H0 ;  /* 0x20000004ff1e7230 */ /* 0x100fe20000004100 */
[----:B------:R-:W-:Y:S01]  /*11c60*/  F2FP.F16.E4M3.UNPACK_B R55, R26 ;  /* 0x0000001aff37723e */ /* 0x000fe200020006ff */
[----:B------:R-:W-:-:S02]  /*11c70*/  HADD2.F32 R53, -RZ, R4.H1_H1 ;  /* 0x30000004ff357230 */ /* 0x000fc40000004100 */
[-C--:B------:R-:W-:Y:S01]  /*11c80*/  FMUL.FTZ R51, R52, R5.reuse ;  /* 0x0000000534337220 */ /* 0x080fe20000410000 */
[----:B------:R-:W-:Y:S02]  /*11c90*/  HADD2.F32 R4, -RZ, R7.H0_H0 ;  /* 0x20000007ff047230 */ /* 0x000fe40000004100 */
[----:B------:R-:W-:Y:S01]  /*11ca0*/  FMUL.FTZ R5, R30, R5 ;  /* 0x000000051e057220 */ /* 0x000fe20000410000 */
[----:B------:R-:W-:Y:S01]  /*11cb0*/  HADD2.F32 R11, -RZ, R11.H1_H1 ;  /* 0x3000000bff0b7230 */ /* 0x000fe20000004100 */
[----:B------:R-:W-:Y:S01]  /*11cc0*/  F2FP.SATFINITE.E4M3.F32.PACK_AB_MERGE_C R47, R50, R47, RZ ;  /* 0x0000002f322f723e */ /* 0x000fe200048070ff */
[----:B------:R-:W-:Y:S02]  /*11cd0*/  HADD2.F32 R7, -RZ, R7.H1_H1 ;  /* 0x30000007ff077230 */ /* 0x000fe40000004100 */
[-C--:B------:R-:W-:Y:S01]  /*11ce0*/  FFMA.FTZ R51, R30, R4.reuse, -R51 ;  /* 0x000000041e337223 */ /* 0x080fe20000010833 */
[----:B------:R-:W-:Y:S01]  /*11cf0*/  FFMA.FTZ R52, R52, R4, R5 ;  /* 0x0000000434347223 */ /* 0x000fe20000010005 */
[-C--:B------:R-:W-:Y:S01]  /*11d00*/  FMUL.FTZ R30, R57, R11.reuse ;  /* 0x0000000b391e7220 */ /* 0x080fe20000410000 */
[----:B------:R-:W-:Y:S01]  /*11d10*/  F2FP.F16.E4M3.UNPACK_B R4, R20 ;  /* 0x00000014ff04723e */ /* 0x000fe200020006ff */
[----:B------:R-:W-:Y:S01]  /*11d20*/  FMUL.FTZ R36, R53, R11 ;  /* 0x0000000b35247220 */ /* 0x000fe20000410000 */
[----:B------:R-:W-:-:S02]  /*11d30*/  HADD2.F32 R5, -RZ, R33.H0_H0 ;  /* 0x20000021ff057230 */ /* 0x000fc40000004100 */
[-C--:B------:R-:W-:Y:S01]  /*11d40*/  FFMA.FTZ R54, R53, R7.reuse, -R30 ;  /* 0x0000000735367223 */ /* 0x080fe2000001081e */
[----:B------:R-:W-:Y:S02]  /*11d50*/  HADD2.F32 R56, -RZ, R55.H0_H0 ;  /* 0x20000037ff387230 */ /* 0x000fe40000004100 */
[----:B------:R-:W-:Y:S01]  /*11d60*/  FFMA.FTZ R53, R57, R7, R36 ;  /* 0x0000000739357223 */ /* 0x000fe20000010024 */
[--C-:B------:R-:W-:Y:S01]  /*11d70*/  HADD2.F32 R58, -RZ, R4.reuse.H0_H0 ;  /* 0x20000004ff3a7230 */ /* 0x100fe20000004100 */
[----:B------:R-:W-:Y:S01]  /*11d80*/  F2FP.SATFINITE.E4M3.F32.PACK_AB_MERGE_C R35, R35, R44, RZ ;  /* 0x0000002c2323723e */ /* 0x000fe200048070ff */
[----:B------:R-:W-:Y:S01]  /*11d90*/  HADD2.F32 R57, -RZ, R4.H1_H1 ;  /* 0x30000004ff397230 */ /* 0x000fe20000004100 */
[----:B------:R-:W-:Y:S01]  /*11da0*/  F2FP.SATFINITE.E4M3.F32.PACK_AB_MERGE_C R51, R54, R51, RZ ;  /* 0x000000333633723e */ /* 0x000fe200048070ff */
[----:B------:R-:W-:Y:S02]  /*11db0*/  HADD2.F32 R33, -RZ, R33.H1_H1 ;  /* 0x30000021ff217230 */ /* 0x000fe40000004100 */
[----:B------:R-:W-:Y:S01]  /*11dc0*/  FMUL.FTZ R7, R58, R5 ;  /* 0x000000053a077220 */ /* 0x000fe20000410000 */
[----:B------:R-:W-:-:S02]  /*11dd0*/  HADD2.F32 R55, -RZ, R55.H1_H1 ;  /* 0x30000037ff377230 */ /* 0x000fc40000004100 */
[C---:B------:R-:W-:Y:S01]  /*11de0*/  FMUL.FTZ R5, R56.reuse, R5 ;  /* 0x0000000538057220 */ /* 0x040fe20000410000 */
[--C-:B------:R-:W-:Y:S02]  /*11df0*/  HADD2.F32 R4, -RZ, R31.reuse.H0_H0 ;  /* 0x2000001fff047230 */ /* 0x100fe40000004100 */
        /* <DEDUP_REMOVED lines=10> */
[----:B------:R-:W-:Y:S02]  /*11ea0*/  F2FP.SATFINITE.E4M3.F32.PACK_AB_MERGE_C R52, R53, R52, RZ ;  /* 0x000000343534723e */ /* 0x000fe400048070ff */
[----:B------:R-:W-:Y:S02]  /*11eb0*/  F2FP.SATFINITE.E4M3.F32.PACK_AB_MERGE_C R4, R32, R37, R4 ;  /* 0x000000252004723e */ /* 0x000fe40004807004 */
[----:B------:R-:W-:Y:S02]  /*11ec0*/  F2FP.SATFINITE.E4M3.F32.PACK_AB_MERGE_C R8, R8, R9, R40 ;  /* 0x000000090808723e */ /* 0x000fe40004807028 */
[----:B------:R-:W-:Y:S02]  /*11ed0*/  F2FP.SATFINITE.E4M3.F32.PACK_AB_MERGE_C R5, R42, R25, R5 ;  /* 0x000000192a05723e */ /* 0x000fe40004807005 */
[----:B------:R-:W-:-:S02]  /*11ee0*/  F2FP.SATFINITE.E4M3.F32.PACK_AB_MERGE_C R6, R27, R6, R47 ;  /* 0x000000061b06723e */ /* 0x000fc4000480702f */
[----:B------:R-:W-:Y:S02]  /*11ef0*/  F2FP.SATFINITE.E4M3.F32.PACK_AB_MERGE_C R7, R30, R7, R51 ;  /* 0x000000071e07723e */ /* 0x000fe40004807033 */
[----:B------:R-:W-:Y:S02]  /*11f00*/  F2FP.SATFINITE.E4M3.F32.PACK_AB_MERGE_C R9, R34, R29, R35 ;  /* 0x0000001d2209723e */ /* 0x000fe40004807023 */
[----:B------:R-:W-:Y:S01]  /*11f10*/  F2FP.SATFINITE.E4M3.F32.PACK_AB_MERGE_C R10, R45, R10, R48 ;  /* 0x0000000a2d0a723e */ /* 0x000fe20004807030 */
[----:B------:R2:W-:Y:S01]  /*11f20*/  STS.128 [R60+0x20400], R4 ;  /* 0x020400043c007388 */ /* 0x0005e20000000c00 */
[----:B------:R-:W-:-:S05]  /*11f30*/  F2FP.SATFINITE.E4M3.F32.PACK_AB_MERGE_C R11, R36, R11, R52 ;  /* 0x0000000b240b723e */ /* 0x000fca0004807034 */
[----:B------:R2:W-:Y:S02]  /*11f40*/  STS.128 [R21+0x20400], R8 ;  /* 0x0204000815007388 */ /* 0x0005e40000000c00 */
.L_x_636:
[----:B------:R-:W-:Y:S05]  /*11f50*/  BSYNC B1 ;  /* 0x0000000000017941 */ /* 0x000fea0003800000 */
.L_x_635:
[----:B------:R-:W-:Y:S04]  /*11f60*/  BSSY B1, `(.L_x_637) ;  /* 0x00000c5000017945 */ /* 0x000fe80003800000 */
[----:B------:R-:W-:Y:S05]  /*11f70*/  @P3 BRA `(.L_x_638) ;  /* 0x0000000c000c3947 */ /* 0x000fea0003800000 */
[----:B-12---:R-:W2:Y:S04]  /*11f80*/  LDL R8, [R1+0x1c] ;  /* 0x00001c0001087983 */ /* 0x006ea80000100800 */
[----:B------:R-:W3:Y:S01]  /*11f90*/  LDL R60, [R1+0x44] ;  /* 0x00004400013c7983 */ /* 0x000ee20000100800 */
[----:B------:R-:W-:Y:S01]  /*11fa0*/  LEA.HI R4, R3, R59, RZ, 0x1c ;  /* 0x0000003b03047211 */ /* 0x000fe200078fe0ff */
[----:B------:R-:W-:Y:S01]  /*11fb0*/  IMAD.SHL.U32 R5, R61, 0x80, RZ ;  /* 0x000000803d057824 */ /* 0x000fe200078e00ff */
[----:B------:R-:W-:Y:S02]  /*11fc0*/  F2FP.F16.E4M3.UNPACK_B R37, R0.H1 ;  /* 0x00000000ff25723e */ /* 0x000fe400030006ff */
[----:B------:R-:W-:Y:S02]  /*11fd0*/  SHF.R.S32.HI R7, RZ, 0x1f, R4 ;  /* 0x0000001fff077819 */ /* 0x000fe40000011404 */
[----:B------:R-:W-:Y:S01]  /*11fe0*/  LOP3.LUT R6, R5, 0x380, RZ, 0xc0, !PT ;  /* 0x0000038005067812 */ /* 0x000fe200078ec0ff */
[----:B------:R-:W-:Y:S01]  /*11ff0*/  IMAD.SHL.U32 R5, R4, 0x10, RZ ;  /* 0x0000001004057824 */ /* 0x000fe200078e00ff */
[----:B------:R-:W-:Y:S01]  /*12000*/  LEA.HI R7, R7, R4, RZ, 0x3 ;  /* 0x0000000407077211 */ /* 0x000fe200078f18ff */
[----:B------:R-:W-:Y:S01]  /*12010*/  HADD2.F32 R39, -RZ, R37.H0_H0 ;  /* 0x20000025ff277230 */ /* 0x000fe20000004100 */
[----:B------:R-:W-:-:S02]  /*12020*/  F2FP.F16.E4M3.UNPACK_B R41, R13.H1 ;  /* 0x0000000dff29723e */ /* 0x000fc400030006ff */
[----:B------:R-:W-:Y:S02]  /*12030*/  LOP3.LUT R4, R6, 0x70, R5, 0xf8, !PT ;  /* 0x0000007006047812 */ /* 0x000fe400078ef805 */
[----:B------:R-:W-:Y:S01]  /*12040*/  SHF.R.U32.HI R5, RZ, 0x3, R6 ;  /* 0x00000003ff057819 */ /* 0x000fe20000011606 */
[--C-:B------:R-:W-:Y:S01]  /*12050*/  HADD2.F32 R43, -RZ, R41.reuse.H0_H0 ;  /* 0x20000029ff2b7230 */ /* 0x100fe20000004100 */
[----:B------:R-:W-:Y:S01]  /*12060*/  SHF.L.U32 R7, R7, 0xb, RZ ;  /* 0x0000000b07077819 */ /* 0x000fe200000006ff */
[----:B------:R-:W-:Y:S01]  /*12070*/  HADD2.F32 R41, -RZ, R41.H1_H1 ;  /* 0x30000029ff297230 */ /* 0x000fe20000004100 */
[----:B------:R-:W-:Y:S02]  /*12080*/  LOP3.LUT R4, R4, R5, RZ, 0x3c, !PT ;  /* 0x0000000504047212 */ /* 0x000fe400078e3cff */
[----:B------:R-:W-:Y:S02]  /*12090*/  LOP3.LUT R7, R7, 0xffffc000, RZ, 0xc0, !PT ;  /* 0xffffc00007077812 */ /* 0x000fe400078ec0ff */
[----:B------:R-:W-:-:S02]  /*120a0*/  F2FP.F16.E4M3.UNPACK_B R46, R13 ;  /* 0x0000000dff2e723e */ /* 0x000fc400020006ff */
[----:B------:R-:W-:Y:S02]  /*120b0*/  F2FP.F16.E4M3.UNPACK_B R49, R14 ;  /* 0x0000000eff31723e */ /* 0x000fe400020006ff */
[----:B------:R-:W-:Y:S01]  /*120c0*/  F2FP.F16.E4M3.UNPACK_B R55, R20.H1 ;  /* 0x00000014ff37723e */ /* 0x000fe200030006ff */
[--C-:B------:R-:W-:Y:S02]  /*120d0*/  HADD2.F32 R48, -RZ, R46.reuse.H0_H0 ;  /* 0x2000002eff307230 */ /* 0x100fe40000004100 */
[----:B------:R-:W-:Y:S02]  /*120e0*/  HADD2.F32 R47, -RZ, R46.H1_H1 ;  /* 0x3000002eff2f7230 */ /* 0x000fe40000004100 */
[----:B------:R-:W-:Y:S02]  /*120f0*/  HADD2.F32 R52, -RZ, R49.H0_H0 ;  /* 0x20000031ff347230 */ /* 0x000fe40000004100 */
[----:B------:R-:W-:Y:S01]  /*12100*/  HADD2.F32 R57, -RZ, R55.H1_H1 ;  /* 0x30000037ff397230 */ /* 0x000fe20000004100 */
[----:B--2---:R-:W-:-:S02]  /*12110*/  IADD3 R8, R4, R7, R8 ;  /* 0x0000000704087210 */ /* 0x004fc40007ffe008 */
[----:B---3--:R-:W1:Y:S03]  /*12120*/  LDS.128 R4, [R60+0x20400] ;  /* 0x020400003c047984 */ /* 0x008e660000000c00 */
[----:B------:R-:W-:-:S05]  /*12130*/  IMAD.IADD R21, R23, 0x1, R8 ;  /* 0x0000000117157824 */ /* 0x000fca00078e0208 */
[----:B------:R-:W2:Y:S01]  /*12140*/  LDS.128 R8, [R21+0x20400] ;  /* 0x0204000015087984 */ /* 0x000ea20000000c00 */
[-C--:B-1----:R-:W-:Y:S02]  /*12150*/  F2FP.F16.E4M3.UNPACK_B R25, R4.reuse ;  /* 0x00000004ff19723e */ /* 0x082fe400020006ff */
[----:B------:R-:W-:Y:S02]  /*12160*/  F2FP.F16.E4M3.UNPACK_B R4, R4.H1 ;  /* 0x00000004ff04723e */ /* 0x000fe400030006ff */
[-C--:B------:R-:W-:Y:S02]  /*12170*/  F2FP.F16.E4M3.UNPACK_B R27, R5.reuse ;  /* 0x00000005ff1b723e */ /* 0x080fe400020006ff */
[-C--:B--2---:R-:W-:Y:S02]  /*12180*/  F2FP.F16.E4M3.UNPACK_B R32, R8.reuse.H1 ;  /* 0x00000008ff20723e */ /* 0x084fe400030006ff */
[----:B------:R-:W-:Y:S01]  /*12190*/  F2FP.F16.E4M3.UNPACK_B R29, R5.H1 ;  /* 0x00000005ff1d723e */ /* 0x000fe200030006ff */
[----:B------:R-:W-:Y:S01]  /*121a0*/  HADD2.F32 R5, -RZ, R4.H0_H0 ;  /* 0x20000004ff057230 */ /* 0x000fe20000004100 */
[----:B------:R-:W-:Y:S01]  /*121b0*/  F2FP.F16.E4M3.UNPACK_B R8, R8 ;  /* 0x00000008ff08723e */ /* 0x000fe200020006ff */
[--C-:B------:R-:W-:Y:S01]  /*121c0*/  HADD2.F32 R33, -RZ, R32.reuse.H0_H0 ;  /* 0x20000020ff217230 */ /* 0x100fe20000004100 */
[-C--:B0-----:R-:W-:Y:S01]  /*121d0*/  F2FP.F16.E4M3.UNPACK_B R34, R9.reuse ;  /* 0x00000009ff22723e */ /* 0x081fe200020006ff */
[----:B------:R-:W-:Y:S01]  /*121e0*/  HADD2.F32 R32, -RZ, R32.H1_H1 ;  /* 0x30000020ff207230 */ /* 0x000fe20000004100 */
[----:B------:R-:W-:Y:S01]  /*121f0*/  F2FP.F16.E4M3.UNPACK_B R35, R9.H1 ;  /* 0x00000009ff23723e */ /* 0x000fe200030006ff */
[----:B------:R-:W-:-:S02]  /*12200*/  HADD2.F32 R9, -RZ, R8.H0_H0 ;  /* 0x20000008ff097230 */ /* 0x000fc40000004100 */
[-C--:B------:R-:W-:Y:S01]  /*12210*/  FMUL.FTZ R40, R39, R33.reuse ;  /* 0x0000002127287220 */ /* 0x080fe20000410000 */
[----:B------:R-:W-:Y:S01]  /*12220*/  FMUL.FTZ R38, R43, R33 ;  /* 0x000000212b267220 */ /* 0x000fe20000410000 */
[----:B------:R-:W-:Y:S01]  /*12230*/  FMUL.FTZ R42, R41, R32 ;  /* 0x00000020292a7220 */ /* 0x000fe20000410000 */
[----:B------:R-:W-:Y:S02]  /*12240*/  HADD2.F32 R8, -RZ, R8.H1_H1 ;  /* 0x30000008ff087230 */ /* 0x000fe40000004100 */
[-C--:B------:R-:W-:Y:S01]  /*12250*/  FFMA.FTZ R40, R43, R5.reuse, R40 ;  /* 0x000000052b287223 */ /* 0x080fe20000010028 */
[----:B------:R-:W-:Y:S01]  /*12260*/  F2FP.F16.E4M3.UNPACK_B R43, R0 ;  /* 0x00000000ff2b723e */ /* 0x000fe200020006ff */
[----:B------:R-:W-:Y:S01]  /*12270*/  FFMA.FTZ R38, R39, R5, -R38 ;  /* 0x0000000527267223 */ /* 0x000fe20000010826 */
[----:B------:R-:W-:Y:S02]  /*12280*/  HADD2.F32 R39, -RZ, R37.H1_H1 ;  /* 0x30000025ff277230 */ /* 0x000fe40000004100 */
[----:B------:R-:W-:Y:S01]  /*12290*/  FMUL.FTZ R37, R48, R9 ;  /* 0x0000000930257220 */ /* 0x000fe20000410000 */
[----:B------:R-:W-:Y:S01]  /*122a0*/  HADD2.F32 R5, -RZ, R4.H1_H1 ;  /* 0x30000004ff057230 */ /* 0x000fe20000004100 */
[----:B------:R-:W-:Y:S01]  /*122b0*/  F2FP.F16.E4M3.UNPACK_B R36, R10 ;  /* 0x0000000aff24723e */ /* 0x000fe200020006ff */
[----:B------:R-:W-:-:S02]  /*122c0*/  HADD2.F32 R44, -RZ, R43.H0_H0 ;  /* 0x2000002bff2c7230 */ /* 0x000fc40000004100 */
[C---:B------:R-:W-:Y:S01]  /*122d0*/  FMUL.FTZ R32, R39.reuse, R32 ;  /* 0x0000002027207220 */ /* 0x040fe20000410000 */
[----:B------:R-:W-:Y:S02]  /*122e0*/  HADD2.F32 R4, -RZ, R25.H0_H0 ;  /* 0x20000019ff047230 */ /* 0x000fe40000004100 */
[----:B------:R-:W-:Y:S01]  /*122f0*/  FFMA.FTZ R39, R39, R5, -R42 ;  /* 0x0000000527277223 */ /* 0x000fe2000001082a */
[----:B------:R-:W-:Y:S01]  /*12300*/  F2FP.F16.E4M3.UNPACK_B R42, R24.H1 ;  /* 0x00000018ff2a723e */ /* 0x000fe200030006ff */
[C---:B------:R-:W-:Y:S01]  /*12310*/  FMUL.FTZ R9, R44.reuse, R9 ;  /* 0x000000092c097220 */ /* 0x040fe20000410000 */
[----:B------:R-:W-:Y:S01]  /*12320*/  FFMA.FTZ R41, R41, R5, R32 ;  /* 0x0000000529297223 */ /* 0x000fe20000010020 */
[-C--:B------:R-:W-:Y:S01]  /*12330*/  FFMA.FTZ R37, R44, R4.reuse, -R37 ;  /* 0x000000042c257223 */ /* 0x080fe20000010825 */
[----:B------:R-:W-:Y:S02]  /*12340*/  HADD2.F32 R5, -RZ, R35.H0_H0 ;  /* 0x20000023ff057230 */ /* 0x000fe40000004100 */
[----:B------:R-:W-:Y:S01]  /*12350*/  FFMA.FTZ R9, R48, R4, R9 ;  /* 0x0000000430097223 */ /* 0x000fe20000010009 */
[----:B------:R-:W-:Y:S01]  /*12360*/  F2FP.F16.E4M3.UNPACK_B R48, R14.H1 ;  /* 0x0000000eff30723e */ /* 0x000fe200030006ff */
[----:B------:R-:W-:-:S02]  /*12370*/  HADD2.F32 R45, -RZ, R43.H1_H1 ;  /* 0x3000002bff2d7230 */ /* 0x000fc40000004100 */
[----:B------:R-:W-:Y:S01]  /*12380*/  FMUL.FTZ R32, R47, R8 ;  /* 0x000000082f207220 */ /* 0x000fe20000410000 */
[----:B------:R-:W-:Y:S01]  /*12390*/  HADD2.F32 R44, -RZ, R42.H0_H0 ;  /* 0x2000002aff2c7230 */ /* 0x000fe20000004100 */
[----:B------:R-:W-:Y:S01]  /*123a0*/  F2FP.F16.E4M3.UNPACK_B R10, R10.H1 ;  /* 0x0000000aff0a723e */ /* 0x000fe200030006ff */
[----:B------:R-:W-:Y:S02]  /*123b0*/  HADD2.F32 R46, -RZ, R48.H0_H0 ;  /* 0x20000030ff2e7230 */ /* 0x000fe40000004100 */
[C---:B------:R-:W-:Y:S01]  /*123c0*/  FMUL.FTZ R8, R45.reuse, R8 ;  /* 0x000000082d087220 */ /* 0x040fe20000410000 */
[----:B------:R-:W-:Y:S01]  /*123d0*/  HADD2.F32 R25, -RZ, R25.H1_H1 ;  /* 0x30000019ff197230 */ /* 0x000fe20000004100 */
[----:B------:R-:W-:Y:S01]  /*123e0*/  F2FP.F16.E4M3.UNPACK_B R30, R6 ;  /* 0x00000006ff1e723e */ /* 0x000fe200020006ff */
[----:B------:R-:W-:Y:S02]  /*123f0*/  HADD2.F32 R4, -RZ, R29.H0_H0 ;  /* 0x2000001dff047230 */ /* 0x000fe40000004100 */
[-C--:B------:R-:W-:Y:S01]  /*12400*/  FMUL.FTZ R43, R46, R5.reuse ;  /* 0x000000052e2b7220 */ /* 0x080fe20000410000 */
[C---:B------:R-:W-:Y:S01]  /*12410*/  FMUL.FTZ R5, R44.reuse, R5 ;  /* 0x000000052c057220 */ /* 0x040fe20000410000 */
[-C--:B------:R-:W-:Y:S01]  /*12420*/  FFMA.FTZ R32, R45, R25.reuse, -R32 ;  /* 0x000000192d207223 */ /* 0x080fe20000010820 */
[----:B------:R-:W-:Y:S01]  /*12430*/  FFMA.FTZ R8, R47, R25, R8 ;  /* 0x000000192f087223 */ /* 0x000fe20000010008 */
[-C--:B------:R-:W-:Y:S01]  /*12440*/  FFMA.FTZ R43, R44, R4.reuse, -R43 ;  /* 0x000000042c2b7223 */ /* 0x080fe2000001082b */
[----:B------:R-:W-:Y:S01]  /*12450*/  FFMA.FTZ R44, R46, R4, R5 ;  /* 0x000000042e2c7223 */ /* 0x000fe20000010005 */
[----:B------:R-:W-:Y:S01]  /*12460*/  F2FP.F16.E4M3.UNPACK_B R45, R24 ;  /* 0x00000018ff2d723e */ /* 0x000fe200020006ff */
[----:B------:R-:W-:Y:S01]  /*12470*/  HADD2.F32 R47, -RZ, R42.H1_H1 ;  /* 0x3000002aff2f7230 */ /* 0x000fe20000004100 */
[----:B------:R-:W-:Y:S01]  /*12480*/  F2FP.F16.E4M3.UNPACK_B R6, R6.H1 ;  /* 0x00000006ff06723e */ /* 0x000fe200030006ff */
[----:B------:R-:W-:Y:S01]  /*12490*/  HADD2.F32 R35, -RZ, R35.H1_H1 ;  /* 0x30000023ff237230 */ /* 0x000fe20000004100 */
[-C--:B------:R-:W-:Y:S01]  /*124a0*/  F2FP.F16.E4M3.UNPACK_B R33, R11.reuse ;  /* 0x0000000bff21723e */ /* 0x080fe200020006ff */
[----:B------:R-:W-:Y:S01]  /*124b0*/  HADD2.F32 R5, -RZ, R34.H0_H0 ;  /* 0x20000022ff057230 */ /* 0x000fe20000004100 */
[----:B------:R-:W-:Y:S01]  /*124c0*/  F2FP.F16.E4M3.UNPACK_B R11, R11.H1 ;  /* 0x0000000bff0b723e */ /* 0x000fe200030006ff */
[----:B------:R-:W-:-:S02]  /*124d0*/  HADD2.F32 R51, -RZ, R48.H1_H1 ;  /* 0x30000030ff337230 */ /* 0x000fc40000004100 */
[----:B------:R-:W-:Y:S01]  /*124e0*/  FMUL.FTZ R48, R47, R35 ;  /* 0x000000232f307220 */ /* 0x000fe20000410000 */
[----:B------:R-:W-:Y:S02]  /*124f0*/  HADD2.F32 R29, -RZ, R29.H1_H1 ;  /* 0x3000001dff1d7230 */ /* 0x000fe40000004100 */
[----:B------:R-:W-:Y:S01]  /*12500*/  FMUL.FTZ R25, R52, R5 ;  /* 0x0000000534197220 */ /* 0x000fe20000410000 */
[----:B------:R-:W-:Y:S02]  /*12510*/  HADD2.F32 R50, -RZ, R45.H0_H0 ;  /* 0x2000002dff327230 */ /* 0x000fe40000004100 */
[C---:B------:R-:W-:Y:S01]  /*12520*/  FMUL.FTZ R42, R51.reuse, R35 ;  /* 0x00000023332a7220 */ /* 0x040fe20000410000 */
[----:B------:R-:W-:Y:S02]  /*12530*/  HADD2.F32 R4, -RZ, R27.H0_H0 ;  /* 0x2000001bff047230 */ /* 0x000fe40000004100 */
[----:B------:R-:W-:Y:S01]  /*12540*/  FFMA.FTZ R35, R51, R29, R48 ;  /* 0x0000001d33237223 */ /* 0x000fe20000010030 */
[----:B------:R-:W-:-:S02]  /*12550*/  HADD2.F32 R51, -RZ, R49.H1_H1 ;  /* 0x30000031ff337230 */ /* 0x000fc40000004100 */
        /* <DEDUP_REMOVED lines=11> */
[----:B------:R-:W-:Y:S01]  /*12610*/  FMUL.FTZ R42, R51, R34 ;  /* 0x00000022332a7220 */ /* 0x000fe20000410000 */
[----:B------:R-:W-:Y:S01]  /*12620*/  HADD2.F32 R48, -RZ, R49.H0_H0 ;  /* 0x20000031ff307230 */ /* 0x000fe20000004100 */
[----:B------:R-:W-:Y:S01]  /*12630*/  F2FP.SATFINITE.E4M3.F32.PACK_AB_MERGE_C R40, R41, R40, RZ ;  /* 0x000000282928723e */ /* 0x000fe200048070ff */
        /* <DEDUP_REMOVED lines=20> */
[----:B------:R-:W-:Y:S01]  /*12780*/  F2FP.SATFINITE.E4M3.F32.PACK_AB_MERGE_C R35, R35, R44, RZ ;  /* 0x0000002c2323723e */ /* 0x000fe200048070ff */
[-C--:B------:R-:W-:Y:S01]  /*12790*/  FFMA.FTZ R50, R50, R6.reuse, -R27 ;  /* 0x0000000632327223 */ /* 0x080fe2000001081b */
[----:B------:R-:W-:Y:S01]  /*127a0*/  FFMA.FTZ R49, R4, R6, R45 ;  /* 0x0000000604317223 */ /* 0x000fe2000001002d */
[----:B------:R-:W-:-:S02]  /*127b0*/  HADD2.F32 R6, -RZ, R51.H0_H0 ;  /* 0x20000033ff067230 */ /* 0x000fc40000004100 */
[----:B------:R-:W-:Y:S01]  /*127c0*/  FMUL.FTZ R27, R10, R5 ;  /* 0x000000050a1b7220 */ /* 0x000fe20000410000 */
        /* <DEDUP_REMOVED lines=21> */
[C---:B------:R-:W-:Y:S01]  /*12920*/  FMUL.FTZ R5, R30.reuse, R5 ;  /* 0x000000051e057220 */ /* 0x040fe20000410000 */
        /* <DEDUP_REMOVED lines=13> */
[----:B------:R-:W-:Y:S01]  /*12a00*/  F2FP.SATFINITE.E4M3.F32.PACK_AB_MERGE_C R8, R8, R9, R40 ;  /* 0x000000090808723e */ /* 0x000fe20004807028 */
        /* <DEDUP_REMOVED lines=20> */
[----:B------:R-:W-:Y:S02]  /*12b50*/  F2FP.SATFINITE.E4M3.F32.PACK_AB_MERGE_C R7, R30, R7, R51 ;  /* 0x000000071e07723e */ /* 0x000fe40004807033 */
[----:B------:R-:W-:-:S02]  /*12b60*/  F2FP.SATFINITE.E4M3.F32.PACK_AB_MERGE_C R9, R34, R29, R35 ;  /* 0x0000001d2209723e */ /* 0x000fc40004807023 */
[----:B------:R-:W-:Y:S01]  /*12b70*/  F2FP.SATFINITE.E4M3.F32.PACK_AB_MERGE_C R10, R45, R10, R48 ;  /* 0x0000000a2d0a723e */ /* 0x000fe20004807030 */
[----:B------:R3:W-:Y:S01]  /*12b80*/  STS.128 [R60+0x20400], R4 ;  /* 0x020400043c007388 */ /* 0x0007e20000000c00 */
[----:B------:R-:W-:-:S05]  /*12b90*/  F2FP.SATFINITE.E4M3.F32.PACK_AB_MERGE_C R11, R36, R11, R52 ;  /* 0x0000000b240b723e */ /* 0x000fca0004807034 */
[----:B------:R3:W-:Y:S02]  /*12ba0*/  STS.128 [R21+0x20400], R8 ;  /* 0x0204000815007388 */ /* 0x0007e40000000c00 */
.L_x_638:
[----:B------:R-:W-:Y:S05]  /*12bb0*/  BSYNC B1 ;  /* 0x0000000000017941 */ /* 0x000fea0003800000 */
.L_x_637:
[----:B------:R-:W-:Y:S05]  /*12bc0*/  @P0 BRA `(.L_x_625) ;  /* 0x0000000c00100947 */ /* 0x000fea0003800000 */
[----:B-123--:R-:W2:Y:S04]  /*12bd0*/  LDL R5, [R1+0x18] ;  /* 0x0000180001057983 */ /* 0x00eea80000100800 */
[----:B------:R-:W3:Y:S01]  /*12be0*/  LDL R49, [R1+0x40] ;  /* 0x0000400001317983 */ /* 0x000ee20000100800 */
[----:B------:R-:W-:Y:S01]  /*12bf0*/  LEA.HI R3, R3, R59, RZ, 0x1c ;  /* 0x0000003b03037211 */ /* 0x000fe200078fe0ff */
[----:B------:R-:W-:Y:S01]  /*12c00*/  VIADD R7, R219, 0x60 ;  /* 0x00000060db077836 */ /* 0x000fe20000000000 */
[----:B------:R-:W-:Y:S02]  /*12c10*/  F2FP.F16.E4M3.UNPACK_B R37, R0.H1 ;  /* 0x00000000ff25723e */ /* 0x000fe400030006ff */
[----:B------:R-:W-:Y:S01]  /*12c20*/  SHF.R.S32.HI R6, RZ, 0x1f, R3 ;  /* 0x0000001fff067819 */ /* 0x000fe20000011403 */
[----:B------:R-:W-:Y:S01]  /*12c30*/  IMAD.SHL.U32 R4, R3, 0x10, RZ ;  /* 0x0000001003047824 */ /* 0x000fe200078e00ff */
[----:B------:R-:W-:Y:S01]  /*12c40*/  SHF.L.U32 R7, R7, 0x7, RZ ;  /* 0x0000000707077819 */ /* 0x000fe200000006ff */
[--C-:B------:R-:W-:Y:S01]  /*12c50*/  HADD2.F32 R35, -RZ, R37.reuse.H0_H0 ;  /* 0x20000025ff237230 */ /* 0x100fe20000004100 */
[----:B------:R-:W-:Y:S01]  /*12c60*/  LEA.HI R6, R6, R3, RZ, 0x3 ;  /* 0x0000000306067211 */ /* 0x000fe200078f18ff */
[----:B------:R-:W-:Y:S01]  /*12c70*/  HADD2.F32 R40, -RZ, R37.H1_H1 ;  /* 0x30000025ff287230 */ /* 0x000fe20000004100 */
[----:B------:R-:W-:-:S02]  /*12c80*/  LOP3.LUT R7, R7, 0x380, RZ, 0xc0, !PT ;  /* 0x0000038007077812 */ /* 0x000fc400078ec0ff */
[----:B------:R-:W-:Y:S01]  /*12c90*/  F2FP.F16.E4M3.UNPACK_B R41, R13.H1 ;  /* 0x0000000dff29723e */ /* 0x000fe200030006ff */
[----:B------:R-:W-:Y:S01]  /*12ca0*/  IMAD.SHL.U32 R6, R6, 0x800, RZ ;  /* 0x0000080006067824 */ /* 0x000fe200078e00ff */
[----:B------:R-:W-:Y:S02]  /*12cb0*/  SHF.R.U32.HI R8, RZ, 0x3, R7 ;  /* 0x00000003ff087819 */ /* 0x000fe40000011607 */
[----:B------:R-:W-:Y:S01]  /*12cc0*/  LOP3.LUT R3, R7, 0x70, R4, 0xf8, !PT ;  /* 0x0000007007037812 */ /* 0x000fe200078ef804 */
[--C-:B------:R-:W-:Y:S01]  /*12cd0*/  HADD2.F32 R39, -RZ, R41.reuse.H0_H0 ;  /* 0x20000029ff277230 */ /* 0x100fe20000004100 */
[----:B------:R-:W-:Y:S01]  /*12ce0*/  LOP3.LUT R6, R6, 0xffffc000, RZ, 0xc0, !PT ;  /* 0xffffc00006067812 */ /* 0x000fe200078ec0ff */
[----:B------:R-:W-:Y:S01]  /*12cf0*/  HADD2.F32 R46, -RZ, R41.H1_H1 ;  /* 0x30000029ff2e7230 */ /* 0x000fe20000004100 */
[----:B------:R-:W-:Y:S02]  /*12d00*/  LOP3.LUT R3, R3, R8, RZ, 0x3c, !PT ;  /* 0x0000000803037212 */ /* 0x000fe400078e3cff */
[----:B------:R-:W-:-:S02]  /*12d10*/  F2FP.F16.E4M3.UNPACK_B R45, R14 ;  /* 0x0000000eff2d723e */ /* 0x000fc400020006ff */
        /* <DEDUP_REMOVED lines=9> */
[--C-:B------:R-:W-:Y:S01]  /*12db0*/  HADD2.F32 R32, -RZ, R31.reuse.H0_H0 ;  /* 0x2000001fff207230 */ /* 0x100fe20000004100 */
[----:B------:R-:W-:Y:S01]  /*12dc0*/  F2FP.F16.E4M3.UNPACK_B R8, R8 ;  /* 0x00000008ff08723e */ /* 0x000fe200020006ff */
[--C-:B------:R-:W-:Y:S01]  /*12dd0*/  HADD2.F32 R5, -RZ, R4.reuse.H0_H0 ;  /* 0x20000004ff057230 */ /* 0x100fe20000004100 */
[-C--:B------:R-:W-:Y:S01]  /*12de0*/  F2FP.F16.E4M3.UNPACK_B R33, R9.reuse ;  /* 0x00000009ff21723e */ /* 0x080fe200020006ff */
[----:B------:R-:W-:Y:S02]  /*12df0*/  HADD2.F32 R31, -RZ, R31.H1_H1 ;  /* 0x3000001fff1f7230 */ /* 0x000fe40000004100 */
[-C--:B------:R-:W-:Y:S01]  /*12e00*/  FMUL.FTZ R38, R35, R32.reuse ;  /* 0x0000002023267220 */ /* 0x080fe20000410000 */
[C---:B------:R-:W-:Y:S01]  /*12e10*/  FMUL.FTZ R36, R39.reuse, R32 ;  /* 0x0000002027247220 */ /* 0x040fe20000410000 */
[----:B------:R-:W-:Y:S01]  /*12e20*/  HADD2.F32 R4, -RZ, R4.H1_H1 ;  /* 0x30000004ff047230 */ /* 0x000fe20000004100 */
[----:B------:R-:W-:Y:S01]  /*12e30*/  F2FP.F16.E4M3.UNPACK_B R9, R9.H1 ;  /* 0x00000009ff09723e */ /* 0x000fe200030006ff */
[----:B------:R-:W-:Y:S01]  /*12e40*/  FFMA.FTZ R38, R39, R5, R38 ;  /* 0x0000000527267223 */ /* 0x000fe20000010026 */
[----:B------:R-:W-:Y:S01]  /*12e50*/  F2FP.F16.E4M3.UNPACK_B R39, R13 ;  /* 0x0000000dff27723e */ /* 0x000fe200020006ff */
[----:B------:R-:W-:Y:S01]  /*12e60*/  FFMA.FTZ R35, R35, R5, -R36 ;  /* 0x0000000523237223 */ /* 0x000fe20000010824 */
[----:B------:R-:W-:Y:S01]  /*12e70*/  F2FP.F16.E4M3.UNPACK_B R36, R0 ;  /* 0x00000000ff24723e */ /* 0x000fe200020006ff */
[----:B------:R-:W-:-:S02]  /*12e80*/  HADD2.F32 R5, -RZ, R8.H0_H0 ;  /* 0x20000008ff057230 */ /* 0x000fc40000004100 */
[-C--:B------:R-:W-:Y:S01]  /*12e90*/  FMUL.FTZ R37, R46, R31.reuse ;  /* 0x0000001f2e257220 */ /* 0x080fe20000410000 */
[----:B------:R-:W-:Y:S02]  /*12ea0*/  HADD2.F32 R44, -RZ, R39.H0_H0 ;  /* 0x20000027ff2c7230 */ /* 0x000fe40000004100 */
[C---:B------:R-:W-:Y:S01]  /*12eb0*/  FMUL.FTZ R31, R40.reuse, R31 ;  /* 0x0000001f281f7220 */ /* 0x040fe20000410000 */
[----:B------:R-:W-:Y:S02]  /*12ec0*/  HADD2.F32 R42, -RZ, R36.H0_H0 ;  /* 0x20000024ff2a7230 */ /* 0x000fe40000004100 */
[----:B------:R-:W-:Y:S01]  /*12ed0*/  FFMA.FTZ R40, R40, R4, -R37 ;  /* 0x0000000428287223 */ /* 0x000fe20000010825 */
[----:B------:R-:W-:Y:S02]  /*12ee0*/  HADD2.F32 R0, -RZ, R21.H0_H0 ;  /* 0x20000015ff007230 */ /* 0x000fe40000004100 */
[----:B------:R-:W-:Y:S01]  /*12ef0*/  FMUL.FTZ R13, R44, R5 ;  /* 0x000000052c0d7220 */ /* 0x000fe20000410000 */
[----:B------:R-:W-:-:S02]  /*12f00*/  HADD2.F32 R43, -RZ, R39.H1_H1 ;  /* 0x30000027ff2b7230 */ /* 0x000fc40000004100 */
[C---:B------:R-:W-:Y:S01]  /*12f10*/  FMUL.FTZ R5, R42.reuse, R5 ;  /* 0x000000052a057220 */ /* 0x040fe20000410000 */
[----:B------:R-:W-:Y:S02]  /*12f20*/  HADD2.F32 R8, -RZ, R8.H1_H1 ;  /* 0x30000008ff087230 */ /* 0x000fe40000004100 */
[----:B------:R-:W-:Y:S01]  /*12f30*/  FFMA.FTZ R13, R42, R0, -R13 ;  /* 0x000000002a0d7223 */ /* 0x000fe2000001080d */
[----:B------:R-:W-:Y:S01]  /*12f40*/  HADD2.F32 R41, -RZ, R36.H1_H1 ;  /* 0x30000024ff297230 */ /* 0x000fe20000004100 */
[----:B------:R-:W-:Y:S01]  /*12f50*/  F2FP.F16.E4M3.UNPACK_B R42, R24.H1 ;  /* 0x00000018ff2a723e */ /* 0x000fe200030006ff */
[----:B------:R-:W-:Y:S01]  /*12f60*/  FFMA.FTZ R31, R46, R4, R31 ;  /* 0x000000042e1f7223 */ /* 0x000fe2000001001f */
[----:B------:R-:W-:Y:S01]  /*12f70*/  FFMA.FTZ R5, R44, R0, R5 ;  /* 0x000000002c057223 */ /* 0x000fe20000010005 */
[----:B------:R-:W-:Y:S01]  /*12f80*/  F2FP.F16.E4M3.UNPACK_B R46, R14.H1 ;  /* 0x0000000eff2e723e */ /* 0x000fe200030006ff */
[----:B------:R-:W-:Y:S02]  /*12f90*/  HADD2.F32 R21, -RZ, R21.H1_H1 ;  /* 0x30000015ff157230 */ /* 0x000fe40000004100 */
[----:B------:R-:W-:Y:S01]  /*12fa0*/  FMUL.FTZ R36, R43, R8 ;  /* 0x000000082b247220 */ /* 0x000fe20000410000 */
[----:B------:R-:W-:-:S02]  /*12fb0*/  HADD2.F32 R4, -RZ, R9.H0_H0 ;  /* 0x20000009ff047230 */ /* 0x000fc40000004100 */
[C---:B------:R-:W-:Y:S01]  /*12fc0*/  FMUL.FTZ R8, R41.reuse, R8 ;  /* 0x0000000829087220 */ /* 0x040fe20000410000 */
[----:B------:R-:W-:Y:S02]  /*12fd0*/  HADD2.F32 R44, -RZ, R42.H0_H0 ;  /* 0x2000002aff2c7230 */ /* 0x000fe40000004100 */
[-C--:B------:R-:W-:Y:S01]  /*12fe0*/  FFMA.FTZ R36, R41, R21.reuse, -R36 ;  /* 0x0000001529247223 */ /* 0x080fe20000010824 */
[----:B------:R-:W-:Y:S02]  /*12ff0*/  HADD2.F32 R48, -RZ, R46.H0_H0 ;  /* 0x2000002eff307230 */ /* 0x000fe40000004100 */
[----:B------:R-:W-:Y:S01]  /*13000*/  FFMA.FTZ R8, R43, R21, R8 ;  /* 0x000000152b087223 */ /* 0x000fe20000010008 */
[----:B------:R-:W-:Y:S02]  /*13010*/  HADD2.F32 R0, -RZ, R27.H0_H0 ;  /* 0x2000001bff007230 */ /* 0x000fe40000004100 */
[----:B------:R-:W-:Y:S01]  /*13020*/  FMUL.FTZ R39, R44, R4 ;  /* 0x000000042c277220 */ /* 0x000fe20000410000 */
[----:B------:R-:W-:Y:S01]  /*13030*/  HADD2.F32 R43, -RZ, R42.H1_H1 ;  /* 0x3000002aff2b7230 */ /* 0x000fe20000004100 */
[----:B------:R-:W-:Y:S01]  /*13040*/  F2FP.F16.E4M3.UNPACK_B R41, R24 ;  /* 0x00000018ff29723e */ /* 0x000fe200020006ff */
[----:B------:R-:W-:-:S02]  /*13050*/  HADD2.F32 R47, -RZ, R46.H1_H1 ;  /* 0x3000002eff2f7230 */ /* 0x000fc40000004100 */
[C---:B------:R-:W-:Y:S01]  /*13060*/  FMUL.FTZ R37, R48.reuse, R4 ;  /* 0x0000000430257220 */ /* 0x040fe20000410000 */
[----:B------:R-:W-:Y:S02]  /*13070*/  HADD2.F32 R9, -RZ, R9.H1_H1 ;  /* 0x30000009ff097230 */ /* 0x000fe40000004100 */
[-C--:B------:R-:W-:Y:S01]  /*13080*/  FFMA.FTZ R39, R48, R0.reuse, R39 ;  /* 0x0000000030277223 */ /* 0x080fe20000010027 */
[----:B------:R-:W-:Y:S02]  /*13090*/  HADD2.F32 R27, -RZ, R27.H1_H1 ;  /* 0x3000001bff1b7230 */ /* 0x000fe40000004100 */
[----:B------:R-:W-:Y:S01]  /*130a0*/  FFMA.FTZ R37, R44, R0, -R37 ;  /* 0x000000002c257223 */ /* 0x000fe20000010825 */
[----:B------:R-:W-:Y:S02]  /*130b0*/  HADD2.F32 R48, -RZ, R45.H0_H0 ;  /* 0x2000002dff307230 */ /* 0x000fe40000004100 */
[----:B------:R-:W-:Y:S01]  /*130c0*/  FMUL.FTZ R14, R47, R9 ;  /* 0x000000092f0e7220 */ /* 0x000fe20000410000 */
[----:B------:R-:W-:-:S02]  /*130d0*/  HADD2.F32 R4, -RZ, R33.H0_H0 ;  /* 0x20000021ff047230 */ /* 0x000fc40000004100 */
[C---:B------:R-:W-:Y:S01]  /*130e0*/  FMUL.FTZ R24, R43.reuse, R9 ;  /* 0x000000092b187220 */ /* 0x040fe20000410000 */
[----:B------:R-:W-:Y:S01]  /*130f0*/  HADD2.F32 R46, -RZ, R41.H0_H0 ;  /* 0x20000029ff2e7230 */ /* 0x000fe20000004100 */
[-C--:B0-----:R-:W-:Y:S01]  /*13100*/  F2FP.F16.E4M3.UNPACK_B R34, R10.reuse ;  /* 0x0000000aff22723e */ /* 0x081fe200020006ff */
[----:B------:R-:W-:Y:S02]  /*13110*/  HADD2.F32 R0, -RZ, R25.H0_H0 ;  /* 0x20000019ff007230 */ /* 0x000fe40000004100 */
[-C--:B------:R-:W-:Y:S01]  /*13120*/  FFMA.FTZ R42, R43, R27.reuse, -R14 ;  /* 0x0000001b2b2a7223 */ /* 0x080fe2000001080e */
[----:B------:R-:W-:Y:S01]  /*13130*/  FFMA.FTZ R44, R47, R27, R24 ;  /* 0x0000001b2f2c7223 */ /* 0x000fe20000010018 */
[----:B------:R-:W-:Y:S01]  /*13140*/  F2FP.F16.E4M3.UNPACK_B R10, R10.H1 ;  /* 0x0000000aff0a723e */ /* 0x000fe200030006ff */
[-C--:B------:R-:W-:Y:S01]  /*13150*/  FMUL.FTZ R9, R48, R4.reuse ;  /* 0x0000000430097220 */ /* 0x080fe20000410000 */
[C---:B------:R-:W-:Y:S01]  /*13160*/  FMUL.FTZ R21, R46.reuse, R4 ;  /* 0x000000042e157220 */ /* 0x040fe20000410000 */
[----:B------:R-:W-:Y:S01]  /*13170*/  F2FP.F16.E4M3.UNPACK_B R47, R15.H1 ;  /* 0x0000000fff2f723e */ /* 0x000fe200030006ff */
[----:B------:R-:W-:Y:S01]  /*13180*/  HADD2.F32 R41, -RZ, R41.H1_H1 ;  /* 0x30000029ff297230 */ /* 0x000fe20000004100 */
[----:B------:R-:W-:Y:S01]  /*13190*/  F2FP.F16.E4M3.UNPACK_B R43, R12.H1 ;  /* 0x0000000cff2b723e */ /* 0x000fe200030006ff */
[----:B------:R-:W-:Y:S01]  /*131a0*/  FFMA.FTZ R9, R46, R0, -R9 ;  /* 0x000000002e097223 */ /* 0x000fe20000010809 */
[----:B------:R-:W-:Y:S01]  /*131b0*/  F2FP.F16.E4M3.UNPACK_B R29, R6 ;  /* 0x00000006ff1d723e */ /* 0x000fe200020006ff */
[----:B------:R-:W-:Y:S01]  /*131c0*/  FFMA.FTZ R21, R48, R0, R21 ;  /* 0x0000000030157223 */ /* 0x000fe20000010015 */
[----:B------:R-:W-:Y:S01]  /*131d0*/  F2FP.F16.E4M3.UNPACK_B R6, R6.H1 ;  /* 0x00000006ff06723e */ /* 0x000fe200030006ff */
[----:B------:R-:W-:Y:S01]  /*131e0*/  HADD2.F32 R45, -RZ, R45.H1_H1 ;  /* 0x3000002dff2d7230 */ /* 0x000fe20000004100 */
[-C--:B------:R-:W-:Y:S01]  /*131f0*/  F2FP.F16.E4M3.UNPACK_B R32, R11.reuse ;  /* 0x0000000bff20723e */ /* 0x080fe200020006ff */
[----:B------:R-:W-:Y:S01]  /*13200*/  HADD2.F32 R33, -RZ, R33.H1_H1 ;  /* 0x30000021ff217230 */ /* 0x000fe20000004100 */
[----:B------:R-:W-:Y:S01]  /*13210*/  F2FP.F16.E4M3.UNPACK_B R11, R11.H1 ;  /* 0x0000000bff0b723e */ /* 0x000fe200030006ff */
[----:B------:R-:W-:Y:S01]  /*13220*/  HADD2.F32 R48, -RZ, R47.H0_H0 ;  /* 0x2000002fff307230 */ /* 0x000fe20000004100 */
[----:B------:R-:W-:Y:S01]  /*13230*/  F2FP.F16.E4M3.UNPACK_B R30, R7 ;  /* 0x00000007ff1e723e */ /* 0x000fe200020006ff */
[----:B------:R-:W-:-:S02]  /*13240*/  HADD2.F32 R4, -RZ, R10.H0_H0 ;  /* 0x2000000aff047230 */ /* 0x000fc40000004100 */
[-C--:B------:R-:W-:Y:S01]  /*13250*/  FMUL.FTZ R14, R45, R33.reuse ;  /* 0x000000212d0e7220 */ /* 0x080fe20000410000 */
[----:B------:R-:W-:Y:S02]  /*13260*/  HADD2.F32 R46, -RZ, R43.H0_H0 ;  /* 0x2000002bff2e7230 */ /* 0x000fe40000004100 */
[----:B------:R-:W-:Y:S01]  /*13270*/  FMUL.FTZ R24, R41, R33 ;  /* 0x0000002129187220 */ /* 0x000fe20000410000 */
[----:B------:R-:W-:Y:S02]  /*13280*/  HADD2.F32 R0, -RZ, R6.H0_H0 ;  /* 0x20000006ff007230 */ /* 0x000fe40000004100 */
[-C--:B------:R-:W-:Y:S01]  /*13290*/  FMUL.FTZ R27, R48, R4.reuse ;  /* 0x00000004301b7220 */ /* 0x080fe20000410000 */
[----:B------:R-:W-:Y:S02]  /*132a0*/  HADD2.F32 R25, -RZ, R25.H1_H1 ;  /* 0x30000019ff197230 */ /* 0x000fe40000004100 */
[----:B------:R-:W-:Y:S01]  /*132b0*/  FMUL.FTZ R33, R46, R4 ;  /* 0x000000042e217220 */ /* 0x000fe20000410000 */
[----:B------:R-:W-:-:S02]  /*132c0*/  HADD2.F32 R10, -RZ, R10.H1_H1 ;  /* 0x3000000aff0a7230 */ /* 0x000fc40000004100 */
[-C--:B------:R-:W-:Y:S01]  /*132d0*/  FFMA.FTZ R27, R46, R0.reuse, -R27 ;  /* 0x000000002e1b7223 */ /* 0x080fe2000001081b */
[----:B------:R-:W-:Y:S02]  /*132e0*/  HADD2.F32 R46, -RZ, R47.H1_H1 ;  /* 0x3000002fff2e7230 */ /* 0x000fe40000004100 */
[----:B------:R-:W-:Y:S01]  /*132f0*/  FFMA.FTZ R33, R48, R0, R33 ;  /* 0x0000000030217223 */ /* 0x000fe20000010021 */
[----:B------:R-:W-:Y:S02]  /*13300*/  HADD2.F32 R0, -RZ, R43.H1_H1 ;  /* 0x3000002bff007230 */ /* 0x000fe40000004100 */
[-C--:B------:R-:W-:Y:S01]  /*13310*/  FFMA.FTZ R14, R41, R25.reuse, -R14 ;  /* 0x00000019290e7223 */ /* 0x080fe2000001080e */
[----:B------:R-:W-:Y:S01]  /*13320*/  FFMA.FTZ R24, R45, R25, R24 ;  /* 0x000000192d187223 */ /* 0x000fe20000010018 */
[----:B------:R-:W-:Y:S01]  /*13330*/  F2FP.F16.E4M3.UNPACK_B R43, R15 ;  /* 0x0000000fff2b723e */ /* 0x000fe200020006ff */
[----:B------:R-:W-:Y:S01]  /*13340*/  HADD2.F32 R6, -RZ, R6.H1_H1 ;  /* 0x30000006ff067230 */ /* 0x000fe20000004100 */
[----:B------:R-:W-:Y:S01]  /*13350*/  F2FP.F16.E4M3.UNPACK_B R41, R12 ;  /* 0x0000000cff29723e */ /* 0x000fe200020006ff */
[-C--:B------:R-:W-:Y:S01]  /*13360*/  FMUL.FTZ R15, R46, R10.reuse ;  /* 0x0000000a2e0f7220 */ /* 0x080fe20000410000 */
[C---:B------:R-:W-:Y:S01]  /*13370*/  FMUL.FTZ R25, R0.reuse, R10 ;  /* 0x0000000a00197220 */ /* 0x040fe20000410000 */
[----:B------:R-:W-:Y:S01]  /*13380*/  HADD2.F32 R10, -RZ, R43.H0_H0 ;  /* 0x2000002bff0a7230 */ /* 0x000fe20000004100 */
[----:B------:R-:W-:Y:S01]  /*13390*/  F2FP.F16.E4M3.UNPACK_B R45, R20.H1 ;  /* 0x00000014ff2d723e */ /* 0x000fe200030006ff */
[-C--:B------:R-:W-:Y:S01]  /*133a0*/  FFMA.FTZ R12, R0, R6.reuse, -R15 ;  /* 0x00000006000c7223 */ /* 0x080fe2000001080f */
[----:B------:R-:W-:Y:S01]  /*133b0*/  FFMA.FTZ R46, R46, R6, R25 ;  /* 0x000000062e2e7223 */ /* 0x000fe20000010019 */
[----:B------:R-:W-:Y:S01]  /*133c0*/  HADD2.F32 R4, -RZ, R34.H0_H0 ;  /* 0x20000022ff047230 */ /* 0x000fe20000004100 */
[----:B------:R-:W-:Y:S01]  /*133d0*/  F2FP.F16.E4M3.UNPACK_B R7, R7.H1 ;  /* 0x00000007ff07723e */ /* 0x000fe200030006ff */
[----:B------:R-:W-:Y:S01]  /*133e0*/  HADD2.F32 R6, -RZ, R41.H0_H0 ;  /* 0x20000029ff067230 */ /* 0x000fe20000004100 */
[----:B------:R-:W-:Y:S01]  /*133f0*/  F2FP.SATFINITE.E4M3.F32.PACK_AB_MERGE_C R31, R31, R38, RZ ;  /* 0x000000261f1f723e */ /* 0x000fe200048070ff */
[----:B------:R-:W-:-:S02]  /*13400*/  HADD2.F32 R43, -RZ, R43.H1_H1 ;  /* 0x3000002bff2b7230 */ /* 0x000fc40000004100 */
[-C--:B------:R-:W-:Y:S01]  /*13410*/  FMUL.FTZ R15, R10, R4.reuse ;  /* 0x000000040a0f7220 */ /* 0x080fe20000410000 */
[----:B------:R-:W-:Y:S02]  /*13420*/  HADD2.F32 R34, -RZ, R34.H1_H1 ;  /* 0x30000022ff227230 */ /* 0x000fe40000004100 */
[----:B------:R-:W-:Y:S01]  /*13430*/  FMUL.FTZ R25, R6, R4 ;  /* 0x0000000406197220 */ /* 0x000fe20000410000 */
[----:B------:R-:W-:Y:S01]  /*13440*/  HADD2.F32 R0, -RZ, R29.H0_H0 ;  /* 0x2000001dff007230 */ /* 0x000fe20000004100 */
[----:B------:R-:W-:Y:S01]  /*13450*/  F2FP.SATFINITE.E4M3.F32.PACK_AB_MERGE_C R37, R42, R37, RZ ;  /* 0x000000252a25723e */ /* 0x000fe200048070ff */
[----:B------:R-:W-:Y:S02]  /*13460*/  HADD2.F32 R41, -RZ, R41.H1_H1 ;  /* 0x30000029ff297230 */ /* 0x000fe40000004100 */
[----:B------:R-:W-:Y:S01]  /*13470*/  FMUL.FTZ R4, R43, R34 ;  /* 0x000000222b047220 */ /* 0x000fe20000410000 */
[----:B------:R-:W-:Y:S02]  /*13480*/  HADD2.F32 R29, -RZ, R29.H1_H1 ;  /* 0x3000001dff1d7230 */ /* 0x000fe40000004100 */
[-C--:B------:R-:W-:Y:S01]  /*13490*/  FFMA.FTZ R6, R6, R0.reuse, -R15 ;  /* 0x0000000006067223 */ /* 0x080fe2000001080f */
[----:B------:R-:W-:Y:S01]  /*134a0*/  FFMA.FTZ R10, R10, R0, R25 ;  /* 0x000000000a0a7223 */ /* 0x000fe20000010019 */
[----:B------:R-:W-:Y:S01]  /*134b0*/  F2FP.F16.E4M3.UNPACK_B R0, R26.H1 ;  /* 0x0000001aff00723e */ /* 0x000fe200030006ff */
[C---:B------:R-:W-:Y:S01]  /*134c0*/  FMUL.FTZ R34, R41.reuse, R34 ;  /* 0x0000002229227220 */ /* 0x040fe20000410000 */
[----:B------:R-:W-:Y:S01]  /*134d0*/  FFMA.FTZ R15, R41, R29, -R4 ;  /* 0x0000001d290f7223 */ /* 0x000fe20000010804 */
[----:B------:R-:W-:Y:S01]  /*134e0*/  HADD2.F32 R50, -RZ, R45.H0_H0 ;  /* 0x2000002dff327230 */ /* 0x000fe20000004100 */
[----:B------:R-:W-:Y:S01]  /*134f0*/  F2FP.SATFINITE.E4M3.F32.PACK_AB_MERGE_C R12, R12, R27, RZ ;  /* 0x0000001b0c0c723e */ /* 0x000fe200048070ff */
[----:B------:R-:W-:-:S02]  /*13500*/  HADD2.F32 R4, -RZ, R11.H0_H0 ;  /* 0x2000000bff047230 */ /* 0x000fc40000004100 */
[----:B------:R-:W-:Y:S01]  /*13510*/  FFMA.FTZ R29, R43, R29, R34 ;  /* 0x0000001d2b1d7223 */ /* 0x000fe20000010022 */
[--C-:B------:R-:W-:Y:S01]  /*13520*/  HADD2.F32 R34, -RZ, R0.reuse.H0_H0 ;  /* 0x20000000ff227230 */ /* 0x100fe20000004100 */
[----:B------:R-:W-:Y:S01]  /*13530*/  F2FP.SATFINITE.E4M3.F32.PACK_AB_MERGE_C R39, R44, R39, RZ ;  /* 0x000000272c27723e */ /* 0x000fe200048070ff */
[----:B------:R-:W-:Y:S02]  /*13540*/  HADD2.F32 R43, -RZ, R0.H1_H1 ;  /* 0x30000000ff2b7230 */ /* 0x000fe40000004100 */
[-C--:B------:R-:W-:Y:S01]  /*13550*/  FMUL.FTZ R25, R50, R4.reuse ;  /* 0x0000000432197220 */ /* 0x080fe20000410000 */
[----:B------:R-:W-:Y:S02]  /*13560*/  HADD2.F32 R0, -RZ, R7.H0_H0 ;  /* 0x20000007ff007230 */ /* 0x000fe40000004100 */
[----:B------:R-:W-:Y:S01]  /*13570*/  FMUL.FTZ R41, R34, R4 ;  /* 0x0000000422297220 */ /* 0x000fe20000410000 */
[----:B------:R-:W-:Y:S01]  /*13580*/  HADD2.F32 R45, -RZ, R45.H1_H1 ;  /* 0x3000002dff2d7230 */ /* 0x000fe20000004100 */
[----:B------:R-:W-:Y:S01]  /*13590*/  F2FP.SATFINITE.E4M3.F32.PACK_AB_MERGE_C R33, R46, R33, RZ ;  /* 0x000000212e21723e */ /* 0x000fe200048070ff */
[----:B------:R-:W-:-:S02]  /*135a0*/  HADD2.F32 R11, -RZ, R11.H1_H1 ;  /* 0x3000000bff0b7230 */ /* 0x000fc40000004100 */
[----:B------:R-:W-:Y:S01]  /*135b0*/  FFMA.FTZ R34, R34, R0, -R25 ;  /* 0x0000000022227223 */ /* 0x000fe20000010819 */
[----:B------:R-:W-:Y:S01]  /*135c0*/  F2FP.F16.E4M3.UNPACK_B R25, R26 ;  /* 0x0000001aff19723e */ /* 0x000fe200020006ff */
[----:B------:R-:W-:Y:S02]  /*135d0*/  HADD2.F32 R7, -RZ, R7.H1_H1 ;  /* 0x30000007ff077230 */ /* 0x000fe40000004100 */
[----:B------:R-:W-:Y:S01]  /*135e0*/  FFMA.FTZ R26, R50, R0, R41 ;  /* 0x00000000321a7223 */ /* 0x000fe20000010029 */
[-C--:B------:R-:W-:Y:S01]  /*135f0*/  FMUL.FTZ R4, R45, R11.reuse ;  /* 0x0000000b2d047220 */ /* 0x080fe20000410000 */
[----:B------:R-:W-:Y:S01]  /*13600*/  F2FP.F16.E4M3.UNPACK_B R0, R20 ;  /* 0x00000014ff00723e */ /* 0x000fe200020006ff */
[C---:B------:R-:W-:Y:S01]  /*13610*/  FMUL.FTZ R48, R43.reuse, R11 ;  /* 0x0000000b2b307220 */ /* 0x040fe20000410000 */
[----:B------:R-:W-:Y:S02]  /*13620*/  HADD2.F32 R20, -RZ, R25.H0_H0 ;  /* 0x20000019ff147230 */ /* 0x000fe40000004100 */
[----:B------:R-:W-:Y:S01]  /*13630*/  FFMA.FTZ R43, R43, R7, -R4 ;  /* 0x000000072b2b7223 */ /* 0x000fe20000010804 */
[----:B------:R-:W-:-:S02]  /*13640*/  HADD2.F32 R4, -RZ, R32.H0_H0 ;  /* 0x20000020ff047230 */ /* 0x000fc40000004100 */
[----:B------:R-:W-:Y:S01]  /*13650*/  FFMA.FTZ R45, R45, R7, R48 ;  /* 0x000000072d2d7223 */ /* 0x000fe20000010030 */
[--C-:B------:R-:W-:Y:S01]  /*13660*/  HADD2.F32 R50, -RZ, R0.reuse.H0_H0 ;  /* 0x20000000ff327230 */ /* 0x100fe20000004100 */
[----:B------:R-:W-:Y:S01]  /*13670*/  F2FP.SATFINITE.E4M3.F32.PACK_AB_MERGE_C R8, R8, R5, R31 ;  /* 0x000000050808723e */ /* 0x000fe2000480701f */
[----:B------:R-:W-:Y:S02]  /*13680*/  HADD2.F32 R52, -RZ, R0.H1_H1 ;  /* 0x30000000ff347230 */ /* 0x000fe40000004100 */
[-C--:B------:R-:W-:Y:S01]  /*13690*/  FMUL.FTZ R11, R20, R4.reuse ;  /* 0x00000004140b7220 */ /* 0x080fe20000410000 */
[----:B------:R-:W-:Y:S02]  /*136a0*/  HADD2.F32 R32, -RZ, R32.H1_H1 ;  /* 0x30000020ff207230 */ /* 0x000fe40000004100 */
[----:B------:R-:W-:Y:S01]  /*136b0*/  FMUL.FTZ R7, R50, R4 ;  /* 0x0000000432077220 */ /* 0x000fe20000410000 */
[----:B------:R-:W-:Y:S01]  /*136c0*/  HADD2.F32 R48, -RZ, R25.H1_H1 ;  /* 0x30000019ff307230 */ /* 0x000fe20000004100 */
[----:B------:R-:W-:Y:S01]  /*136d0*/  F2FP.SATFINITE.E4M3.F32.PACK_AB_MERGE_C R4, R40, R35, RZ ;  /* 0x000000232804723e */ /* 0x000fe200048070ff */
[----:B------:R-:W-:-:S02]  /*136e0*/  HADD2.F32 R0, -RZ, R30.H0_H0 ;  /* 0x2000001eff007230 */ /* 0x000fc40000004100 */
        /* <DEDUP_REMOVED lines=16> */
[----:B------:R-:W-:-:S05]  /*137f0*/  F2FP.SATFINITE.E4M3.F32.PACK_AB_MERGE_C R11, R30, R11, R26 ;  /* 0x0000000b1e0b723e */ /* 0x000fca000480701a */
[----:B------:R4:W-:Y:S02]  /*13800*/  STS.128 [R3+0x20400], R8 ;  /* 0x0204000803007388 */ /* 0x0009e40000000c00 */
.L_x_625:
[----:B------:R-:W-:Y:S05]  /*13810*/  BSYNC B0 ;  /* 0x0000000000007941 */ /* 0x000fea0003800000 */
.L_x_606:
[----:B------:R-:W-:Y:S01]  /*13820*/  @!PT LDS RZ, [RZ] ;  /* 0x00000000fffff984 */ /* 0x000fe20000000800 */
[----:B------:R-:W-:Y:S01]  /*13830*/  @!PT LDS RZ, [RZ] ;  /* 0x00000000fffff984 */ /* 0x000fe20000000800 */
[----:B------:R-:W-:Y:S01]  /*13840*/  @!PT LDS RZ, [RZ] ;  /* 0x00000000fffff984 */ /* 0x000fe20000000800 */
[----:B------:R-:W-:Y:S01]  /*13850*/  @!PT LDS RZ, [RZ] ;  /* 0x00000000fffff984 */ /* 0x000fe20000000800 */
[----:B------:R1:W-:Y:S06]  /*13860*/  MEMBAR.ALL.CTA ;  /* 0x0000000000007992 */ /* 0x0003ec0000008000 */
[----:B-1----:R-:W1:Y:S01]  /*13870*/  FENCE.VIEW.ASYNC.S ;  /* 0x00000000000073c6 */ /* 0x002e620000000000 */
[----:B------:R-:W-:Y:S05]  /*13880*/  WARPSYNC.ALL ;  /* 0x0000000000007948 */ /* 0x000fea0003800000 */
[----:B-1----:R-:W-:Y:S06]  /*13890*/  BAR.SYNC.DEFER_BLOCKING 0xd, 0x100 ;  /* 0x0344000000007b1d */ /* 0x002fec0000010000 */
.L_x_604:
[----:B01----:R-:W0:Y:S01]  /*138a0*/  S2R R0, SR_TID.X ;  /* 0x0000000000007919 */ /* 0x003e220000002100 */
[----:B------:R-:W-:Y:S05]  /*138b0*/  WARPSYNC.ALL ;  /* 0x0000000000007948 */ /* 0x000fea0003800000 */
[----:B0-----:R-:W-:-:S05]  /*138c0*/  SHF.R.U32.HI R0, RZ, 0x7, R0 ;  /* 0x00000007ff007819 */ /* 0x001fca0000011600 */
[----:B--234-:R-:W-:Y:S02]  /*138d0*/  VIADD R10, R0, 0x8 ;  /* 0x00000008000a7836 */ /* 0x01cfe40000000000 */
[----:B------:R-:W-:-:S03]  /*138e0*/  IMAD.U32 R0, RZ, RZ, UR60 ;  /* 0x0000003cff007e24 */ /* 0x000fc6000f8e00ff */
[----:B------:R0:W-:Y:S02]  /*138f0*/  BAR.SYNC.DEFER_BLOCKING R10, 0x100 ;  /* 0x0004000a0000751d */ /* 0x0001e40000010000 */
[----:B------:R-:W-:-:S13]  /*13900*/  ISETP.NE.AND P0, PT, R0, 0x3, PT ;  /* 0x000000030000780c */ /* 0x000fda0003f05270 */
[----:B0-----:R-:W-:Y:S05]  /*13910*/  @!P0 BRA `(.L_x_639) ;  /* 0x0000000000048947 */ /* 0x001fea0003800000 */
[----:B------:R-:W-:Y:S01]  /*13920*/  BPT.TRAP 0x1 ;  /* 0x000000040000795c */ /* 0x000fe20000300000 */
.L_x_639:
[----:B------:R-:W-:Y:S02]  /*13930*/  LEA R3, R225, R23, 0x3 ;  /* 0x00000017e1037211 */ /* 0x000fe400078e18ff */
[----:B------:R-:W-:-:S04]  /*13940*/  SHF.L.U32 R6, R226, 0x1f, RZ ;  /* 0x0000001fe2067819 */ /* 0x000fc800000006ff */
[----:B------:R0:W1:Y:S01]  /*13950*/  SYNCS.PHASECHK.TRANS64.TRYWAIT P1, [R3+URZ+0x38830], R6 ;  /* 0x03883006030075a7 */ /* 0x000062000802017f */
[----:B------:R-:W-:Y:S05]  /*13960*/  @!P0 BRA `(.L_x_640) ;  /* 0x0000000000048947 */ /* 0x000fea0003800000 */
[----:B------:R-:W-:Y:S01]  /*13970*/  BPT.TRAP 0x1 ;  /* 0x000000040000795c */ /* 0x000fe20000300000 */
.L_x_640:
[----:B-1----:R-:W-:Y:S05]  /*13980*/  @P1 BRA `(.L_x_641) ;  /* 0x0000000000081947 */ /* 0x002fea0003800000 */
[----:B------:R-:W1:Y:S02]  /*13990*/  SYNCS.PHASECHK.TRANS64.TRYWAIT P1, [R3+URZ+0x38830], R6 ;  /* 0x03883006030075a7 */ /* 0x000e64000802017f */
[----:B-1----:R-:W-:Y:S05]  /*139a0*/  @!P1 BRA `(.L_x_642) ;  /* 0x0000013000189947 */ /* 0x002fea0003800000 */
.L_x_641:
[----:B------:R-:W-:Y:S05]  /*139b0*/  WARPSYNC.ALL ;  /* 0x0000000000007948 */ /* 0x000fea0003800000 */
[----:B------:R-:W-:Y:S01]  /*139c0*/  R2UR UR4, R23 ;  /* 0x00000000170472ca */ /* 0x000fe200000e0000 */
[----:B------:R-:W-:Y:S01]  /*139d0*/  IMAD.MOV.U32 R5, RZ, RZ, 0x40000040 ;  /* 0x40000040ff057424 */ /* 0x000fe200078e00ff */
[----:B------:R-:W-:Y:S01]  /*139e0*/  R2UR UR5, R28 ;  /* 0x000000001c0572ca */ /* 0x000fe200000e0000 */
[----:B------:R-:W-:Y:S01]  /*139f0*/  UMOV UR9, 0x40000040 ;  /* 0x4000004000097882 */ /* 0x000fe20000000000 */
[----:B-----5:R-:W-:Y:S01]  /*13a00*/  WARPGROUP.ARRIVE ;  /* 0x00000000000079c5 */ /* 0x020fe20000000000 */
[----:B------:R-:W-:Y:S01]  /*13a10*/  MOV R9, 0x40000040 ;  /* 0x4000004000097802 */ /* 0x000fe20000000f00 */
[----:B------:R-:W-:Y:S01]  /*13a20*/  IMAD.U32 R13, RZ, RZ, UR9 ;  /* 0x00000009ff0d7e24 */ /* 0x000fe2000f8e00ff */
[----:B------:R-:W-:Y:S01]  /*13a30*/  R2UR UR11, R5 ;  /* 0x00000000050b72ca */ /* 0x000fe200000e0000 */
[----:B------:R-:W-:Y:S01]  /*13a40*/  UMOV UR57, 0x40000040 ;  /* 0x4000004000397882 */ /* 0x000fe20000000000 */
[----:B------:R-:W-:Y:S01]  /*13a50*/  UMOV UR53, 0x40000040 ;  /* 0x4000004000357882 */ /* 0x000fe20000000000 */
[----:B------:R-:W-:Y:S01]  /*13a60*/  UMOV UR49, 0x40000040 ;  /* 0x4000004000317882 */ /* 0x000fe20000000000 */
[----:B------:R-:W-:Y:S01]  /*13a70*/  UMOV UR45, 0x40000040 ;  /* 0x40000040002d7882 */ /* 0x000fe20000000000 */
[----:B------:R-:W-:Y:S01]  /*13a80*/  IMAD.MOV.U32 R5, RZ, RZ, 0x40000040 ;  /* 0x40000040ff057424 */ /* 0x000fe200078e00ff */
[----:B------:R-:W-:-:S02]  /*13a90*/  UIADD3 UR4, UR4, 0x28400, URZ ;  /* 0x0002840004047890 */ /* 0x000fc4000fffe03f */
[----:B------:R-:W-:Y:S02]  /*13aa0*/  ULOP3.LUT UR5, UR5, 0x10000, URZ, 0xfc, !UPT ;  /* 0x0001000005057892 */ /* 0x000fe4000f8efc3f */
[----:B------:R-:W-:Y:S01]  /*13ab0*/  USHF.R.U32.HI UR4, URZ, 0x4, UR4 ;  /* 0x000000043f047899 */ /* 0x000fe20008011604 */
[----:B------:R-:W-:Y:S01]  /*13ac0*/  R2UR UR43, R5 ;  /* 0x00000000052b72ca */ /* 0x000fe200000e0000 */
[----:B------:R-:W-:Y:S02]  /*13ad0*/  UIADD3 UR56, UR5, 0x6, URZ ;  /* 0x0000000605387890 */ /* 0x000fe4000fffe03f */
[----:B------:R-:W-:Y:S01]  /*13ae0*/  ULOP3.LUT UR4, UR4, 0x3fff, URZ, 0xc0, !UPT ;  /* 0x00003fff04047892 */ /* 0x000fe2000f8ec03f */
[----:B------:R-:W-:Y:S01]  /*13af0*/  UMOV UR8, UR5 ;  /* 0x0000000500087c82 */ /* 0x000fe20008000000 */
[----:B------:R-:W-:Y:S01]  /*13b00*/  UIADD3 UR52, UR5, 0x400, URZ ;  /* 0x0000040005347890 */ /* 0x000fe2000fffe03f */
[----:B------:R-:W-:Y:S01]  /*13b10*/  MOV R12, UR8 ;  /* 0x00000008000c7c02 */ /* 0x000fe20008000f00 */
[----:B------:R-:W-:-:S02]  /*13b20*/  ULOP3.LUT UR6, UR4, 0x10000, URZ, 0xfc, !UPT ;  /* 0x0001000004067892 */ /* 0x000fc4000f8efc3f */
[----:B------:R-:W-:Y:S02]  /*13b30*/  UIADD3 UR4, UR5, 0x2, URZ ;  /* 0x0000000205047890 */ /* 0x000fe4000fffe03f */
[----:B------:R-:W-:Y:S02]  /*13b40*/  UIADD3 UR48, UR5, 0x402, URZ ;  /* 0x0000040205307890 */ /* 0x000fe4000fffe03f */
[----:B------:R-:W-:Y:S01]  /*13b50*/  LEA R4, R225, UR6, 0xb ;  /* 0x00000006e1047c11 */ /* 0x000fe2000f8e58ff */
[----:B------:R-:W-:Y:S01]  /*13b60*/  IMAD.U32 R0, RZ, RZ, UR6 ;  /* 0x00000006ff007e24 */ /* 0x000fe2000f8e00ff */
[----:B------:R-:W-:Y:S02]  /*13b70*/  UIADD3 UR44, UR5, 0x404, URZ ;  /* 0x00000404052c7890 */ /* 0x000fe4000fffe03f */
[C---:B------:R-:W-:Y:S01]  /*13b80*/  R2UR UR10, R4.reuse ;  /* 0x00000000040a72ca */ /* 0x040fe200000e0000 */
[----:B------:R-:W-:Y:S01]  /*13b90*/  VIADD R8, R4, 0x2 ;  /* 0x0000000204087836 */ /* 0x000fe20000000000 */
[----:B------:R2:W-:Y:S01]  /*13ba0*/  STL [R1+0x28], R0 ;  /* 0x0000280001007387 */ /* 0x0005e20000100800 */
[----:B------:R-:W-:Y:S01]  /*13bb0*/  UIADD3 UR40, UR5, 0x406, URZ ;  /* 0x0000040605287890 */ /* 0x000fe2000fffe03f */
[----:B------:R-:W-:-:S02]  /*13bc0*/  UMOV UR41, 0x40000040 ;  /* 0x4000004000297882 */ /* 0x000fc40000000000 */
[----:B------:R3:W-:Y:S01]  /*13bd0*/  STL.64 [R1+0x8], R12 ;  /* 0x0000080c01007387 */ /* 0x0007e20000100a00 */
[----:B--2---:R-:W2:Y:S06]  /*13be0*/  S2R R0, SR_TID.X ;  /* 0x0000000000007919 */ /* 0x004eac0000002100 */
[----:B------:R-:W-:Y:S01]  /*13bf0*/  QGMMA.64x128x32.F32.E4M3.E4M3 R24, gdesc[UR8], RZ, !UPT, gsb0 ;  /* 0x01e00000081879f3 */ /* 0x000fe2000c0008ff */
[----:B------:R-:W-:Y:S01]  /*13c00*/  R2UR UR10, R8 ;  /* 0x00000000080a72ca */ /* 0x000fe200000e0000 */
[----:B------:R-:W-:Y:S01]  /*13c10*/  UMOV UR8, UR4 ;  /* 0x0000000400087c82 */ /* 0x000fe20008000000 */
[----:B------:R-:W-:Y:S01]  /*13c20*/  R2UR UR11, R9 ;  /* 0x00000000090b72ca */ /* 0x000fe200000e0000 */
[----:B------:R-:W-:Y:S01]  /*13c30*/  UMOV UR9, 0x40000040 ;  /* 0x4000004000097882 */ /* 0x000fe20000000000 */
[----:B------:R-:W-:Y:S01]  /*13c40*/  IMAD.MOV.U32 R9, RZ, RZ, 0x40000040 ;  /* 0x40000040ff097424 */ /* 0x000fe200078e00ff */
[----:B------:R-:W-:Y:S01]  /*13c50*/  IADD3 R8, R4, 0x4, RZ ;  /* 0x0000000404087810 */ /* 0x000fe20007ffe0ff */
[----:B------:R-:W-:Y:S01]  /*13c60*/  UIADD3 UR4, UR5, 0x4, URZ ;  /* 0x0000000405047890 */ /* 0x000fe2000fffe03f */
[----:B---3--:R-:W-:-:S02]  /*13c70*/  IMAD.U32 R12, RZ, RZ, UR8 ;  /* 0x00000008ff0c7e24 */ /* 0x008fc4000f8e00ff */
[----:B------:R-:W-:-:S05]  /*13c80*/  IMAD.U32 R13, RZ, RZ, UR9 ;  /* 0x00000009ff0d7e24 */ /* 0x000fca000f8e00ff */
[----:B------:R3:W-:Y:S01]  /*13c90*/  STL.64 [R1], R12 ;  /* 0x0000000c01007387 */ /* 0x0007e20000100a00 */
[----:B--2---:R-:W-:-:S04]  /*13ca0*/  SHF.R.U32.HI R0, RZ, 0x7, R0 ;  /* 0x00000007ff007819 */ /* 0x004fc80000011600 */
[----:B------:R-:W-:Y:S01]  /*13cb0*/  IADD3 R0, -R0, 0xb, RZ ;  /* 0x0000000b00007810 */ /* 0x000fe20007ffe1ff */
[----:B------:R-:W-:Y:S02]  /*13cc0*/  WARPGROUP.DEPBAR.LE gsb0, 0x0 ;  /* 0x00008000000079c5 */ /* 0x000fe40000010000 */
[----:B------:R-:W-:-:S06]  /*13cd0*/  WARPGROUP.ARRIVE ;  /* 0x00000000000079c5 */ /* 0x000fcc0000000000 */
[----:B------:R-:W-:Y:S01]  /*13ce0*/  QGMMA.64x128x32.F32.E4M3.E4M3 R24, gdesc[UR8], R24, gsb0 ;  /* 0x01e00000081879f3 */ /* 0x000fe20008000818 */
[----:B------:R-:W-:Y:S01]  /*13cf0*/  R2UR UR10, R8 ;  /* 0x00000000080a72ca */ /* 0x000fe200000e0000 */
[----:B------:R-:W-:Y:S01]  /*13d00*/  UMOV UR8, UR4 ;  /* 0x0000000400087c82 */ /* 0x000fe20008000000 */
[----:B------:R-:W-:Y:S01]  /*13d10*/  R2UR UR11, R9 ;  /* 0x00000000090b72ca */ /* 0x000fe200000e0000 */
[----:B------:R-:W-:Y:S01]  /*13d20*/  UMOV UR9, 0x40000040 ;  /* 0x4000004000097882 */ /* 0x000fe20000000000 */
[----:B------:R-:W-:Y:S01]  /*13d30*/  VIADD R8, R4, 0x6 ;  /* 0x0000000604087836 */ /* 0x000fe20000000000 */
[----:B------:R-:W-:Y:S01]  /*13d40*/  MOV R229, UR9 ;  /* 0x0000000900e57c02 */ /* 0x000fe20008000f00 */
[----:B------:R-:W-:Y:S02]  /*13d50*/  IMAD.MOV.U32 R9, RZ, RZ, 0x40000040 ;  /* 0x40000040ff097424 */ /* 0x000fe400078e00ff */
[----:B------:R-:W-:Y:S01]  /*13d60*/  IMAD.U32 R228, RZ, RZ, UR8 ;  /* 0x00000008ffe47e24 */ /* 0x000fe2000f8e00ff */
[----:B------:R-:W-:-:S02]  /*13d70*/  R2UR UR58, R8 ;  /* 0x00000000083a72ca */ /* 0x000fc400000e0000 */
[----:B------:R-:W-:Y:S01]  /*13d80*/  R2UR UR59, R9 ;  /* 0x00000000093b72ca */ /* 0x000fe200000e0000 */
[----:B------:R-:W-:Y:S01]  /*13d90*/  IMAD.MOV.U32 R9, RZ, RZ, 0x40000040 ;  /* 0x40000040ff097424 */ /* 0x000fe200078e00ff */
[----:B------:R-:W-:-:S04]  /*13da0*/  IADD3 R8, R4, 0x400, RZ ;  /* 0x0000040004087810 */ /* 0x000fc80007ffe0ff */
[----:B------:R-:W-:Y:S01]  /*13db0*/  R2UR UR54, R8 ;  /* 0x00000000083672ca */ /* 0x000fe200000e0000 */
[----:B------:R-:W-:Y:S01]  /*13dc0*/  VIADD R8, R4, 0x402 ;  /* 0x0000040204087836 */ /* 0x000fe20000000000 */
[----:B------:R-:W-:Y:S02]  /*13dd0*/  R2UR UR55, R9 ;  /* 0x00000000093772ca */ /* 0x000fe400000e0000 */
[----:B------:R-:W-:Y:S02]  /*13de0*/  MOV R9, 0x40000040 ;  /* 0x4000004000097802 */ /* 0x000fe40000000f00 */
[----:B------:R-:W-:Y:S01]  /*13df0*/  R2UR UR50, R8 ;  /* 0x00000000083272ca */ /* 0x000fe200000e0000 */
[C---:B------:R-:W-:Y:S01]  /*13e00*/  VIADD R8, R4.reuse, 0x404 ;  /* 0x0000040404087836 */ /* 0x040fe20000000000 */
[----:B------:R-:W-:Y:S01]  /*13e10*/  R2UR UR51, R9 ;  /* 0x00000000093372ca */ /* 0x000fe200000e0000 */
[----:B------:R-:W-:Y:S01]  /*13e20*/  IMAD.MOV.U32 R9, RZ, RZ, 0x40000040 ;  /* 0x40000040ff097424 */ /* 0x000fe200078e00ff */
[----:B------:R-:W-:-:S02]  /*13e30*/  IADD3 R4, R4, 0x406, RZ ;  /* 0x0000040604047810 */ /* 0x000fc40007ffe0ff */
[----:B------:R-:W-:Y:S02]  /*13e40*/  R2UR UR46, R8 ;  /* 0x00000000082e72ca */ /* 0x000fe400000e0000 */
[----:B------:R-:W-:Y:S02]  /*13e50*/  R2UR UR47, R9 ;  /* 0x00000000092f72ca */ /* 0x000fe400000e0000 */
[----:B------:R-:W-:Y:S01]  /*13e60*/  R2UR UR42, R4 ;  /* 0x00000000042a72ca */ /* 0x000fe200000e0000 */
        /* <DEDUP_REMOVED lines=22> */
.L_x_643:
[----:B------:R-:W2:Y:S01]  /*13fd0*/  S2R R89, SR_TID.X ;  /* 0x0000000000597919 */ /* 0x000ea20000002100 */
[----:B------:R-:W-:Y:S01]  /*13fe0*/  LOP3.LUT R88, R88, 0xffffff80, RZ, 0xc0, !PT ;  /* 0xffffff8058587812 */ /* 0x000fe200078ec0ff */
        /* <DEDUP_REMOVED lines=9> */
[----:B------:R-:W-:Y:S01]  /*14080*/  FMUL.FTZ R27, R2, R46 ;  /* 0x0000002e021b7220 */ /* 0x000fe20000410000 */
[----:B------:R-:W-:-:S02]  /*14090*/  IMAD R46, R171, -0x80, R170 ;  /* 0xffffff80ab2e7824 */ /* 0x000fc400078e02aa */
[C---:B---3--:R-:W-:Y:S01]  /*140a0*/  FMUL.FTZ R12, R2.reuse, R29 ;  /* 0x0000001d020c7220 */ /* 0x048fe20000410000 */
[----:B------:R-:W-:Y:S01]  /*140b0*/  FMUL.FTZ R64, R2, R64 ;  /* 0x0000004002407220 */ /* 0x000fe20000410000 */
[----:B------:R-:W-:Y:S01]  /*140c0*/  MUFU.TANH R4, R4 ;  /* 0x0000000400047308 */ /* 0x000fe20000002400 */
[----:B------:R-:W-:Y:S02]  /*140d0*/  VIADD R46, R46, 0x80 ;  /* 0x000000802e2e7836 */ /* 0x000fe40000000000 */
        /* <DEDUP_REMOVED lines=15> */
[----:B--2---:R-:W-:-:S02]  /*141d0*/  VIADD R89, R89, 0xffffff80 ;  /* 0xffffff8059597836 */ /* 0x004fc40000000000 */
[C---:B------:R-:W-:Y:S01]  /*141e0*/  FMUL.FTZ R20, R2.reuse, R38 ;  /* 0x0000002602147220 */ /* 0x040fe20000410000 */
[C---:B------:R-:W-:Y:S01]  /*141f0*/  FMUL.FTZ R44, R2.reuse, R44 ;  /* 0x0000002c022c7220 */ /* 0x040fe20000410000 */
[C---:B------:R-:W-:Y:S01]  /*14200*/  FMUL.FTZ R71, R2.reuse, R71 ;  /* 0x0000004702477220 */ /* 0x040fe20000410000 */
[C---:B------:R-:W-:Y:S01]  /*14210*/  FMUL.FTZ R15, R2.reuse, R39 ;  /* 0x00000027020f7220 */ /* 0x040fe20000410000 */
[----:B------:R-:W-:Y:S01]  /*14220*/  IADD3 R88, R89, -R88, RZ ;  /* 0x8000005859587210 */ /* 0x000fe20007ffe0ff */
[C---:B------:R-:W-:Y:S01]  /*14230*/  FMUL.FTZ R45, R2.reuse, R45 ;  /* 0x0000002d022d7220 */ /* 0x040fe20000410000 */
[----:B------:R2:W-:Y:S01]  /*14240*/  MUFU.TANH R43, R64 ;  /* 0x00000040002b7308 */ /* 0x0005e20000002400 */
[C---:B------:R-:W-:Y:S01]  /*14250*/  FMUL.FTZ R24, R2.reuse, R42 ;  /* 0x0000002a02187220 */ /* 0x040fe20000410000 */
[----:B----4-:R-:W-:Y:S01]  /*14260*/  SHF.R.S32.HI R49, RZ, 0x1f, R88 ;  /* 0x0000001fff317819 */ /* 0x010fe20000011458 */
[C---:B------:R-:W-:Y:S01]  /*14270*/  FMUL.FTZ R53, R2.reuse, R53 ;  /* 0x0000003502357220 */ /* 0x040fe20000410000 */
[C---:B------:R-:W-:Y:S01]  /*14280*/  FMUL.FTZ R48, R2.reuse, R48 ;  /* 0x0000003002307220 */ /* 0x040fe20000410000 */
[C---:B------:R-:W-:Y:S01]  /*14290*/  FMUL.FTZ R29, R2.reuse, R51 ;  /* 0x00000033021d7220 */ /* 0x040fe20000410000 */
[----:B------:R-:W-:Y:S01]  /*142a0*/  LEA.HI R49, R49, R88, RZ, 0x2 ;  /* 0x0000005831317211 */ /* 0x000fe200078f10ff */
[C---:B------:R-:W-:Y:S01]  /*142b0*/  FMUL.FTZ R31, R2.reuse, R50 ;  /* 0x00000032021f7220 */ /* 0x040fe20000410000 */
[----:B------:R-:W4:Y:S01]  /*142c0*/  MUFU.TANH R12, R12 ;  /* 0x0000000c000c7308 */ /* 0x000f220000002400 */
[C---:B------:R-:W-:Y:S01]  /*142d0*/  FMUL.FTZ R52, R2.reuse, R52 ;  /* 0x0000003402347220 */ /* 0x040fe20000410000 */
[----:B------:R-:W-:Y:S01]  /*142e0*/  LOP3.LUT R49, R49, 0x7ffffffc, RZ, 0xc0, !PT ;  /* 0x7ffffffc31317812 */ /* 0x000fe200078ec0ff */
[C---:B------:R-:W-:Y:S01]  /*142f0*/  FMUL.FTZ R56, R2.reuse, R56 ;  /* 0x0000003802387220 */ /* 0x040fe20000410000 */
[C---:B------:R-:W-:Y:S01]  /*14300*/  FMUL.FTZ R57, R2.reuse, R57 ;  /* 0x0000003902397220 */ /* 0x040fe20000410000 */
[C---:B------:R-:W-:Y:S01]  /*14310*/  FMUL.FTZ R35, R2.reuse, R54 ;  /* 0x0000003602237220 */ /* 0x040fe20000410000 */
[----:B------:R-:W-:Y:S01]  /*14320*/  FMUL.FTZ R60, R2, R60 ;  /* 0x0000003c023c7220 */ /* 0x000fe20000410000 */
[----:B------:R-:W-:Y:S01]  /*14330*/  IMAD.IADD R49, R88, 0x1, -R49 ;  /* 0x0000000158317824 */ /* 0x000fe200078e0a31 */
[----:B------:R-:W5:Y:S01]  /*14340*/  MUFU.TANH R7, R7 ;  /* 0x0000000700077308 */ /* 0x000f620000002400 */
[C---:B------:R-:W-:Y:S01]  /*14350*/  FMUL.FTZ R61, R2.reuse, R61 ;  /* 0x0000003d023d7220 */ /* 0x040fe20000410000 */
[----:B------:R-:W-:Y:S01]  /*14360*/  FMUL.FTZ R58, R2, R58 ;  /* 0x0000003a023a7220 */ /* 0x000fe20000410000 */
[----:B--2---:R-:W-:-:S02]  /*14370*/  IMAD R64, R49, -0x2, R46 ;  /* 0xfffffffe31407824 */ /* 0x004fc400078e022e */
[C---:B------:R-:W-:Y:S01]  /*14380*/  FMUL.FTZ R59, R2.reuse, R59 ;  /* 0x0000003b023b7220 */ /* 0x040fe20000410000 */
[C---:B------:R-:W-:Y:S01]  /*14390*/  FMUL.FTZ R62, R2.reuse, R62 ;  /* 0x0000003e023e7220 */ /* 0x040fe20000410000 */
[C---:B------:R-:W-:Y:S01]  /*143a0*/  FMUL.FTZ R68, R2.reuse, R68 ;  /* 0x0000004402447220 */ /* 0x040fe20000410000 */
[----:B------:R-:W-:Y:S01]  /*143b0*/  FMUL.FTZ R63, R2, R63 ;  /* 0x0000003f023f7220 */ /* 0x000fe20000410000 */
[----:B------:R-:W2:Y:S01]  /*143c0*/  MUFU.TANH R30, R30 ;  /* 0x0000001e001e7308 */ /* 0x000ea20000002400 */
[----:B------:R-:W-:Y:S01]  /*143d0*/  ISETP.GT.AND P4, PT, R64, RZ, PT ;  /* 0x000000ff4000720c */ /* 0x000fe20003f84270 */
[----:B------:R-:W-:Y:S01]  /*143e0*/  FMUL.FTZ R66, R2, R66 ;  /* 0x0000004202427220 */ /* 0x000fe20000410000 */
[----:B------:R-:W-:Y:S01]  /*143f0*/  ISETP.GT.AND P5, PT, R64, 0x1, PT ;  /* 0x000000014000780c */ /* 0x000fe20003fa4270 */
[----:B------:R-:W-:Y:S01]  /*14400*/  FMUL.FTZ R72, R2, R72 ;  /* 0x0000004802487220 */ /* 0x000fe20000410000 */
[----:B------:R-:W-:Y:S01]  /*14410*/  ISETP.GT.AND P1, PT, R64, 0x8, PT ;  /* 0x000000084000780c */ /* 0x000fe20003f24270 */
[----:B------:R-:W-:Y:S01]  /*14420*/  FMUL.FTZ R67, R2, R67 ;  /* 0x0000004302437220 */ /* 0x000fe20000410000 */
[----:B------:R-:W-:Y:S01]  /*14430*/  ISETP.GT.AND P2, PT, R64, 0x9, PT ;  /* 0x000000094000780c */ /* 0x000fe20003f44270 */
[----:B------:R-:W0:Y:S01]  /*14440*/  MUFU.TANH R8, R8 ;  /* 0x0000000800087308 */ /* 0x000e220000002400 */
[----:B---3--:R-:W-:Y:S01]  /*14450*/  FSEL R89, R25, -INF , P1 ;  /* 0xff80000019597808 */ /* 0x008fe20000800000 */
[----:B------:R-:W-:Y:S01]  /*14460*/  FMUL.FTZ R73, R2, R73 ;  /* 0x0000004902497220 */ /* 0x000fe20000410000 */
[----:B------:R-:W-:Y:S01]  /*14470*/  ISETP.GT.AND P3, PT, R64, 0x10, PT ;  /* 0x000000104000780c */ /* 0x000fe20003f64270 */
[----:B------:R-:W-:Y:S01]  /*14480*/  FMUL.FTZ R70, R2, R70 ;  /* 0x0000004602467220 */ /* 0x000fe20000410000 */
[----:B----4-:R-:W-:Y:S01]  /*14490*/  FSEL R91, R12, -INF , P2 ;  /* 0xff8000000c5b7808 */ /* 0x010fe20001000000 */
[----:B------:R-:W-:Y:S01]  /*144a0*/  FMUL.FTZ R76, R2, R76 ;  /* 0x0000004c024c7220 */ /* 0x000fe20000410000 */
[----:B-----5:R-:W-:Y:S01]  /*144b0*/  FSEL R7, R7, -INF , P4 ;  /* 0xff80000007077808 */ /* 0x020fe20002000000 */
[----:B------:R-:W3:Y:S01]  /*144c0*/  MUFU.TANH R28, R28 ;  /* 0x0000001c001c7308 */ /* 0x000ee20000002400 */
[----:B--2---:R-:W-:Y:S01]  /*144d0*/  FSEL R93, R30, -INF , P3 ;  /* 0xff8000001e5d7808 */ /* 0x004fe20001800000 */
[C---:B------:R-:W-:Y:S01]  /*144e0*/  FMUL.FTZ R77, R2.reuse, R77 ;  /* 0x0000004d024d7220 */ /* 0x040fe20000410000 */
[C---:B------:R-:W-:Y:S01]  /*144f0*/  FMUL.FTZ R74, R2.reuse, R74 ;  /* 0x0000004a024a7220 */ /* 0x040fe20000410000 */
[C---:B------:R-:W-:Y:S01]  /*14500*/  FMUL.FTZ R80, R2.reuse, R80 ;  /* 0x0000005002507220 */ /* 0x040fe20000410000 */
[C---:B------:R-:W-:Y:S01]  /*14510*/  FMUL.FTZ R75, R2.reuse, R75 ;  /* 0x0000004b024b7220 */ /* 0x040fe20000410000 */
[C---:B------:R-:W-:Y:S01]  /*14520*/  FMUL.FTZ R81, R2.reuse, R81 ;  /* 0x0000005102517220 */ /* 0x040fe20000410000 */
[----:B------:R-:W-:Y:S01]  /*14530*/  FMUL.FTZ R78, R2, R78 ;  /* 0x0000004e024e7220 */ /* 0x000fe20000410000 */
[----:B------:R2:W-:Y:S01]  /*14540*/  MUFU.TANH R47, R65 ;  /* 0x00000041002f7308 */ /* 0x0005e20000002400 */
[----:B0-----:R-:W-:Y:S01]  /*14550*/  FSEL R8, R8, -INF , P5 ;  /* 0xff80000008087808 */ /* 0x001fe20002800000 */
[C---:B------:R-:W-:Y:S01]  /*14560*/  FMUL.FTZ R84, R2.reuse, R84 ;  /* 0x0000005402547220 */ /* 0x040fe20000410000 */
[C---:B------:R-:W-:Y:S01]  /*14570*/  FMUL.FTZ R85, R2.reuse, R85 ;  /* 0x0000005502557220 */ /* 0x040fe20000410000 */
[----:B------:R-:W-:Y:S01]  /*14580*/  ULDC UR38, c[0x0][0x988] ;  /* 0x0002620000267ab9 */ /* 0x000fe20000000800 */
[C---:B------:R-:W-:Y:S01]  /*14590*/  FMUL.FTZ R79, R2.reuse, R79 ;  /* 0x0000004f024f7220 */ /* 0x040fe20000410000 */
[C---:B------:R-:W-:Y:S01]  /*145a0*/  FMUL.FTZ R82, R2.reuse, R82 ;  /* 0x0000005202527220 */ /* 0x040fe20000410000 */
[----:B------:R-:W-:Y:S01]  /*145b0*/  FMUL.FTZ R83, R2, R83 ;  /* 0x0000005302537220 */ /* 0x000fe20000410000 */
[----:B------:R0:W-:Y:S01]  /*145c0*/  MUFU.TANH R55, R69 ;  /* 0x0000004500377308 */ /* 0x0001e20000002400 */
[----:B--2---:R-:W-:Y:S01]  /*145d0*/  FSEL R65, R4, -INF , P4 ;  /* 0xff80000004417808 */ /* 0x004fe20002000000 */
[----:B------:R-:W-:Y:S01]  /*145e0*/  FMUL.FTZ R86, R2, R86 ;  /* 0x0000005602567220 */ /* 0x000fe20000410000 */
[----:B------:R-:W-:Y:S01]  /*145f0*/  ISETP.GT.AND P4, PT, R64, 0x11, PT ;  /* 0x000000114000780c */ /* 0x000fe20003f84270 */
[----:B------:R-:W-:-:S03]  /*14600*/  FMUL.FTZ R87, R2, R87 ;  /* 0x0000005702577220 */ /* 0x000fc60000410000 */
[----:B---3--:R-:W-:Y:S01]  /*14610*/  FSEL R95, R28, -INF , P4 ;  /* 0xff8000001c5f7808 */ /* 0x008fe20002000000 */
[----:B------:R-:W2:Y:S01]  /*14620*/  MUFU.TANH R11, R11 ;  /* 0x0000000b000b7308 */ /* 0x000ea20000002400 */
[----:B0-----:R-:W-:Y:S02]  /*14630*/  FSEL R69, R5, -INF , P5 ;  /* 0xff80000005457808 */ /* 0x001fe40002800000 */
[----:B------:R-:W-:Y:S02]  /*14640*/  ISETP.GT.AND P5, PT, R64, 0x18, PT ;  /* 0x000000184000780c */ /* 0x000fe40003fa4270 */
[----:B------:R-:W-:-:S03]  /*14650*/  FMNMX.FTZ R4, R65, R69, !PT ;  /* 0x0000004541047209 */ /* 0x000fc60007810000 */
[----:B------:R-:W-:Y:S01]  /*14660*/  MUFU.TANH R33, R33 ;  /* 0x0000002100217308 */ /* 0x000fe20000002400 */
[----:B------:R-:W-:-:S04]  /*14670*/  FMNMX.FTZ R4, R89, R4, !PT ;  /* 0x0000000459047209 */ /* 0x000fc80007810000 */
[----:B------:R-:W-:-:S03]  /*14680*/  FMNMX.FTZ R4, R91, R4, !PT ;  /* 0x000000045b047209 */ /* 0x000fc60007810000 */
[----:B------:R-:W0:Y:S01]  /*14690*/  MUFU.TANH R9, R9 ;  /* 0x0000000900097308 */ /* 0x000e220000002400 */
[----:B------:R-:W-:Y:S02]  /*146a0*/  FMNMX.FTZ R4, R93, R4, !PT ;  /* 0x000000045d047209 */ /* 0x000fe40007810000 */
[----:B--2---:R-:W-:Y:S02]  /*146b0*/  FSEL R11, R11, -INF , P1 ;  /* 0xff8000000b0b7808 */ /* 0x004fe40000800000 */
[----:B------:R-:W-:Y:S02]  /*146c0*/  ISETP.GT.AND P1, PT, R64, 0x19, PT ;  /* 0x000000194000780c */ /* 0x000fe40003f24270 */
[----:B------:R-:W-:Y:S01]  /*146d0*/  FMNMX.FTZ R4, R95, R4, !PT ;  /* 0x000000045f047209 */ /* 0x000fe20007810000 */
[----:B------:R-:W-:Y:S08]  /*146e0*/  MUFU.TANH R32, R32 ;  /* 0x0000002000207308 */ /* 0x000ff00000002400 */
[----:B------:R-:W2:Y:S01]  /*146f0*/  MUFU.TANH R14, R14 ;  /* 0x0000000e000e7308 */ /* 0x000ea20000002400 */
[----:B0-----:R-:W-:-:S02]  /*14700*/  FSEL R9, R9, -INF , P2 ;  /* 0xff80000009097808 */ /* 0x001fc40001000000 */
[----:B------:R-:W-:-:S05]  /*14710*/  ISETP.GT.AND P2, PT, R64, 0x20, PT ;  /* 0x000000204000780c */ /* 0x000fca0003f44270 */
[----:B------:R-:W0:Y:S08]  /*14720*/  MUFU.TANH R40, R40 ;  /* 0x0000002800287308 */ /* 0x000e300000002400 */
[----:B------:R-:W3:Y:S01]  /*14730*/  MUFU.TANH R13, R13 ;  /* 0x0000000d000d7308 */ /* 0x000ee20000002400 */
[----:B--2---:R-:W-:Y:S02]  /*14740*/  FSEL R14, R14, -INF , P3 ;  /* 0xff8000000e0e7808 */ /* 0x004fe40001800000 */
[----:B------:R-:W-:-:S05]  /*14750*/  ISETP.GT.AND P3, PT, R64, 0x21, PT ;  /* 0x000000214000780c */ /* 0x000fca0003f64270 */
[----:B------:R-:W2:Y:S01]  /*14760*/  MUFU.TANH R36, R36 ;  /* 0x0000002400247308 */ /* 0x000ea20000002400 */
[----:B0-----:R-:W-:-:S07]  /*14770*/  FSEL R51, R40, -INF , P2 ;  /* 0xff80000028337808 */ /* 0x001fce0001000000 */
[----:B------:R-:W0:Y:S01]  /*14780*/  MUFU.TANH R20, R20 ;  /* 0x0000001400147308 */ /* 0x000e220000002400 */
[----:B---3--:R-:W-:Y:S02]  /*14790*/  FSEL R13, R13, -INF , P4 ;  /* 0xff8000000d0d7808 */ /* 0x008fe40002000000 */
[----:B------:R-:W-:-:S05]  /*147a0*/  ISETP.GT.AND P4, PT, R64, 0x28, PT ;  /* 0x000000284000780c */ /* 0x000fca0003f84270 */
[----:B------:R-:W3:Y:S01]  /*147b0*/  MUFU.TANH R44, R44 ;  /* 0x0000002c002c7308 */ /* 0x000ee20000002400 */
[----:B--2---:R-:W-:-:S07]  /*147c0*/  FSEL R50, R36, -INF , P3 ;  /* 0xff80000024327808 */ /* 0x004fce0001800000 */
[----:B------:R2:W-:Y:S01]  /*147d0*/  MUFU.TANH R42, R71 ;  /* 0x00000047002a7308 */ /* 0x0005e20000002400 */
[----:B0-----:R-:W-:-:S07]  /*147e0*/  FSEL R20, R20, -INF , P5 ;  /* 0xff80000014147808 */ /* 0x001fce0002800000 */
[----:B------:R-:W0:Y:S01]  /*147f0*/  MUFU.TANH R15, R15 ;  /* 0x0000000f000f7308 */ /* 0x000e220000002400 */
[----:B--2---:R-:W-:Y:S02]  /*14800*/  FSEL R71, R33, -INF , P5 ;  /* 0xff80000021477808 */ /* 0x004fe40002800000 */
[----:B------:R-:W-:Y:S02]  /*14810*/  ISETP.GT.AND P5, PT, R64, 0x29, PT ;  /* 0x000000294000780c */ /* 0x000fe40003fa4270 */
[----:B------:R-:W-:Y:S02]  /*14820*/  FMNMX.FTZ R4, R71, R4, !PT ;  /* 0x0000000447047209 */ /* 0x000fe40007810000 */
[----:B---3--:R-:W-:Y:S01]  /*14830*/  FSEL R46, R44, -INF , P4 ;  /* 0xff8000002c2e7808 */ /* 0x008fe20002000000 */
[----:B------:R-:W-:Y:S08]  /*14840*/  MUFU.TANH R45, R45 ;  /* 0x0000002d002d7308 */ /* 0x000ff00000002400 */
[----:B------:R2:W-:Y:S01]  /*14850*/  MUFU.TANH R39, R53 ;  /* 0x0000003500277308 */ /* 0x0005e20000002400 */
[----:B0-----:R-:W-:-:S07]  /*14860*/  FSEL R15, R15, -INF , P1 ;  /* 0xff8000000f0f7808 */ /* 0x001fce0000800000 */
[----:B------:R-:W0:Y:S01]  /*14870*/  MUFU.TANH R24, R24 ;  /* 0x0000001800187308 */ /* 0x000e220000002400 */
[----:B--2---:R-:W-:Y:S02]  /*14880*/  FSEL R53, R32, -INF , P1 ;  /* 0xff80000020357808 */ /* 0x004fe40000800000 */
[----:B------:R-:W-:Y:S02]  /*14890*/  ISETP.GT.AND P1, PT, R64, 0x30, PT ;  /* 0x000000304000780c */ /* 0x000fe40003f24270 */
[----:B------:R-:W-:-:S03]  /*148a0*/  FMNMX.FTZ R4, R53, R4, !PT ;  /* 0x0000000435047209 */ /* 0x000fc60007810000 */
[----:B------:R-:W2:Y:S01]  /*148b0*/  MUFU.TANH R48, R48 ;  /* 0x0000003000307308 */ /* 0x000ea20000002400 */
[----:B------:R-:W-:-:S04]  /*148c0*/  FMNMX.FTZ R5, R51, R4, !PT ;  /* 0x0000000433057209 */ /* 0x000fc80007810000 */
[----:B------:R-:W-:-:S03]  /*148d0*/  FMNMX.FTZ R5, R50, R5, !PT ;  /* 0x0000000532057209 */ /* 0x000fc60007810000 */
[----:B------:R-:W3:Y:S01]  /*148e0*/  MUFU.TANH R21, R21 ;  /* 0x0000001500157308 */ /* 0x000ee20000002400 */
[----:B------:R-:W-:Y:S02]  /*148f0*/  FMNMX.FTZ R5, R46, R5, !PT ;  /* 0x000000052e057209 */ /* 0x000fe40007810000 */
[----:B0-----:R-:W-:Y:S02]  /*14900*/  FSEL R24, R24, -INF , P2 ;  /* 0xff80000018187808 */ /* 0x001fe40001000000 */
[----:B------:R-:W-:-:S03]  /*14910*/  ISETP.GT.AND P2, PT, R64, 0x31, PT ;  /* 0x000000314000780c */ /* 0x000fc60003f44270 */
[----:B------:R-:W0:Y:S01]  /*14920*/  MUFU.TANH R27, R27 ;  /* 0x0000001b001b7308 */ /* 0x000e220000002400 */
[----:B--2---:R-:W-:Y:S02]  /*14930*/  FSEL R49, R48, -INF , P1 ;  /* 0xff80000030317808 */ /* 0x004fe40000800000 */
[----:B------:R-:W-:-:S05]  /*14940*/  FSEL R48, R37, -INF , P2 ;  /* 0xff80000025307808 */ /* 0x000fca0001000000 */
[----:B------:R2:W4:Y:S01]  /*14950*/  MUFU.TANH R38, R52 ;  /* 0x0000003400267308 */ /* 0x0005220000002400 */
[----:B---3--:R-:W-:Y:S02]  /*14960*/  FSEL R21, R21, -INF , P3 ;  /* 0xff80000015157808 */ /* 0x008fe40001800000 */
[----:B------:R-:W-:-:S05]  /*14970*/  ISETP.GT.AND P3, PT, R64, 0x38, PT ;  /* 0x000000384000780c */ /* 0x000fca0003f64270 */
[----:B------:R-:W3:Y:S01]  /*14980*/  MUFU.TANH R26, R26 ;  /* 0x0000001a001a7308 */ /* 0x000ee20000002400 */
[----:B--2---:R-:W-:-:S04]  /*14990*/  FSEL R52, R45, -INF , P5 ;  /* 0xff8000002d347808 */ /* 0x004fc80002800000 */
[----:B------:R-:W-:-:S03]  /*149a0*/  FMNMX.FTZ R4, R52, R5, !PT ;  /* 0x0000000534047209 */ /* 0x000fc60007810000 */
[----:B------:R-:W2:Y:S01]  /*149b0*/  MUFU.TANH R31, R31 ;  /* 0x0000001f001f7308 */ /* 0x000ea20000002400 */
[----:B------:R-:W-:Y:S02]  /*149c0*/  FMNMX.FTZ R5, R49, R4, !PT ;  /* 0x0000000431057209 */ /* 0x000fe40007810000 */
[----:B0-----:R-:W-:Y:S02]  /*149d0*/  FSEL R4, R27, -INF , P4 ;  /* 0xff8000001b047808 */ /* 0x001fe40002000000 */
[----:B------:R-:W-:Y:S02]  /*149e0*/  ISETP.GT.AND P4, PT, R64, 0x39, PT ;  /* 0x000000394000780c */ /* 0x000fe40003f84270 */
[----:B----4-:R-:W-:Y:S01]  /*149f0*/  FSEL R45, R38, -INF , P3 ;  /* 0xff800000262d7808 */ /* 0x010fe20001800000 */
[----:B------:R-:W0:Y:S01]  /*14a00*/  MUFU.TANH R41, R56 ;  /* 0x0000003800297308 */ /* 0x000e220000002400 */
[----:B------:R-:W-:Y:S02]  /*14a10*/  FMNMX.FTZ R12, R48, R5, !PT ;  /* 0x00000005300c7209 */ /* 0x000fe40007810000 */
[----:B---3--:R-:W-:-:S02]  /*14a20*/  FSEL R5, R26, -INF , P5 ;  /* 0xff8000001a057808 */ /* 0x008fc40002800000 */
[C---:B------:R-:W-:Y:S02]  /*14a30*/  ISETP.GT.AND P5, PT, R64.reuse, 0x40, PT ;  /* 0x000000404000780c */ /* 0x040fe40003fa4270 */
[----:B------:R-:W-:Y:S01]  /*14a40*/  FSEL R44, R39, -INF , P4 ;  /* 0xff800000272c7808 */ /* 0x000fe20002000000 */
[----:B------:R-:W3:Y:S01]  /*14a50*/  MUFU.TANH R29, R29 ;  /* 0x0000001d001d7308 */ /* 0x000ee20000002400 */
[----:B------:R-:W-:Y:S02]  /*14a60*/  FMNMX.FTZ R25, R45, R12, !PT ;  /* 0x0000000c2d197209 */ /* 0x000fe40007810000 */
[----:B--2---:R-:W-:Y:S02]  /*14a70*/  FSEL R12, R31, -INF , P1 ;  /* 0xff8000001f0c7808 */ /* 0x004fe40000800000 */
[----:B------:R-:W-:Y:S02]  /*14a80*/  ISETP.GT.AND P1, PT, R64, 0x41, PT ;  /* 0x000000414000780c */ /* 0x000fe40003f24270 */
[----:B------:R-:W-:Y:S01]  /*14a90*/  FMNMX.FTZ R26, R44, R25, !PT ;  /* 0x000000192c1a7209 */ /* 0x000fe20007810000 */
[----:B------:R-:W2:Y:S01]  /*14aa0*/  MUFU.TANH R57, R57 ;  /* 0x0000003900397308 */ /* 0x000ea20000002400 */
[----:B0-----:R-:W-:-:S04]  /*14ab0*/  FSEL R41, R41, -INF , P5 ;  /* 0xff80000029297808 */ /* 0x001fc80002800000 */
[----:B------:R-:W-:-:S03]  /*14ac0*/  FMNMX.FTZ R27, R41, R26, !PT ;  /* 0x0000001a291b7209 */ /* 0x000fc60007810000 */
[----:B------:R-:W0:Y:S01]  /*14ad0*/  MUFU.TANH R35, R35 ;  /* 0x0000002300237308 */ /* 0x000e220000002400 */
[----:B---3--:R-:W-:Y:S02]  /*14ae0*/  FSEL R25, R29, -INF , P2 ;  /* 0xff8000001d197808 */ /* 0x008fe40001000000 */
[----:B------:R-:W-:-:S05]  /*14af0*/  ISETP.GT.AND P2, PT, R64, 0x48, PT ;  /* 0x000000484000780c */ /* 0x000fca0003f44270 */
[----:B------:R-:W3:Y:S01]  /*14b00*/  MUFU.TANH R60, R60 ;  /* 0x0000003c003c7308 */ /* 0x000ee20000002400 */
[----:B--2---:R-:W-:-:S04]  /*14b10*/  FSEL R38, R57, -INF , P1 ;  /* 0xff80000039267808 */ /* 0x004fc80000800000 */
[----:B------:R-:W-:-:S03]  /*14b20*/  FMNMX.FTZ R28, R38, R27, !PT ;  /* 0x0000001b261c7209 */ /* 0x000fc60007810000 */
[----:B------:R-:W2:Y:S01]  /*14b30*/  MUFU.TANH R34, R34 ;  /* 0x0000002200227308 */ /* 0x000ea20000002400 */
[----:B0-----:R-:W-:Y:S02]  /*14b40*/  FSEL R26, R35, -INF , P3 ;  /* 0xff800000231a7808 */ /* 0x001fe40001800000 */
[----:B------:R-:W-:-:S05]  /*14b50*/  ISETP.GT.AND P3, PT, R64, 0x49, PT ;  /* 0x000000494000780c */ /* 0x000fca0003f64270 */
[----:B------:R-:W0:Y:S01]  /*14b60*/  MUFU.TANH R61, R61 ;  /* 0x0000003d003d7308 */ /* 0x000e220000002400 */
[----:B---3--:R-:W-:-:S04]  /*14b70*/  FSEL R37, R60, -INF , P2 ;  /* 0xff8000003c257808 */ /* 0x008fc80001000000 */
[----:B------:R-:W-:-:S03]  /*14b80*/  FMNMX.FTZ R29, R37, R28, !PT ;  /* 0x0000001c251d7209 */ /* 0x000fc60007810000 */
[----:B------:R-:W3:Y:S01]  /*14b90*/  MUFU.TANH R58, R58 ;  /* 0x0000003a003a7308 */ /* 0x000ee20000002400 */
[----:B--2---:R-:W-:Y:S02]  /*14ba0*/  FSEL R27, R34, -INF , P4 ;  /* 0xff800000221b7808 */ /* 0x004fe40002000000 */
[----:B------:R-:W-:-:S04]  /*14bb0*/  ISETP.GT.AND P4, PT, R64, 0x50, PT ;  /* 0x000000504000780c */ /* 0x000fc80003f84270 */
[----:B------:R-:W-:Y:S01]  /*14bc0*/  FSEL R43, R43, -INF , P4 ;  /* 0xff8000002b2b7808 */ /* 0x000fe20002000000 */
[----:B------:R-:W2:Y:S01]  /*14bd0*/  MUFU.TANH R59, R59 ;  /* 0x0000003b003b7308 */ /* 0x000ea20000002400 */
[----:B0-----:R-:W-:-:S04]  /*14be0*/  FSEL R40, R61, -INF , P3 ;  /* 0xff8000003d287808 */ /* 0x001fc80001800000 */
[----:B------:R-:W-:-:S03]  /*14bf0*/  FMNMX.FTZ R30, R40, R29, !PT ;  /* 0x0000001d281e7209 */ /* 0x000fc60007810000 */
[----:B------:R-:W0:Y:S01]  /*14c00*/  MUFU.TANH R62, R62 ;  /* 0x0000003e003e7308 */ /* 0x000e220000002400 */
[----:B---3--:R-:W-:Y:S02]  /*14c10*/  FSEL R28, R58, -INF , P5 ;  /* 0xff8000003a1c7808 */ /* 0x008fe40002800000 */
[C---:B------:R-:W-:Y:S02]  /*14c20*/  ISETP.GT.AND P5, PT, R64.reuse, 0x51, PT ;  /* 0x000000514000780c */ /* 0x040fe40003fa4270 */
[----:B------:R-:W-:Y:S02]  /*14c30*/  FMNMX.FTZ R32, R43, R30, !PT ;  /* 0x0000001e2b207209 */ /* 0x000fe40007810000 */
[----:B------:R-:W-:Y:S01]  /*14c40*/  FSEL R47, R47, -INF , P5 ;  /* 0xff8000002f2f7808 */ /* 0x000fe20002800000 */
[----:B------:R3:W4:Y:S01]  /*14c50*/  MUFU.TANH R54, R68 ;  /* 0x0000004400367308 */ /* 0x0007220000002400 */
[----:B--2---:R-:W-:Y:S02]  /*14c60*/  FSEL R29, R59, -INF , P1 ;  /* 0xff8000003b1d7808 */ /* 0x004fe40000800000 */
[----:B------:R-:W-:-:S02]  /*14c70*/  ISETP.GT.AND P1, PT, R64, 0x58, PT ;  /* 0x000000584000780c */ /* 0x000fc40003f24270 */
[----:B------:R-:W-:-:S03]  /*14c80*/  FMNMX.FTZ R33, R47, R32, !PT ;  /* 0x000000202f217209 */ /* 0x000fc60007810000 */
[----:B------:R-:W2:Y:S01]  /*14c90*/  MUFU.TANH R63, R63 ;  /* 0x0000003f003f7308 */ /* 0x000ea20000002400 */
[----:B0-----:R-:W-:Y:S02]  /*14ca0*/  FSEL R30, R62, -INF , P2 ;  /* 0xff8000003e1e7808 */ /* 0x001fe40001000000 */
[----:B------:R-:W-:Y:S02]  /*14cb0*/  ISETP.GT.AND P2, PT, R64, 0x59, PT ;  /* 0x000000594000780c */ /* 0x000fe40003f44270 */
[----:B---3--:R-:W-:Y:S02]  /*14cc0*/  FMNMX.FTZ R68, R7, R8, !PT ;  /* 0x0000000807447209 */ /* 0x008fe40007810000 */
[----:B------:R-:W-:Y:S01]  /*14cd0*/  FSEL R55, R55, -INF , P2 ;  /* 0xff80000037377808 */ /* 0x000fe20001000000 */
[----:B------:R-:W0:Y:S01]  /*14ce0*/  MUFU.TANH R66, R66 ;  /* 0x0000004200427308 */ /* 0x000e220000002400 */
[----:B----4-:R-:W-:Y:S02]  /*14cf0*/  FSEL R54, R54, -INF , P1 ;  /* 0xff80000036367808 */ /* 0x010fe40000800000 */
[----:B------:R-:W-:-:S02]  /*14d00*/  FMNMX.FTZ R68, R11, R68, !PT ;  /* 0x000000440b447209 */ /* 0x000fc40007810000 */
[----:B------:R-:W-:-:S03]  /*14d10*/  FMNMX.FTZ R34, R54, R33, !PT ;  /* 0x0000002136227209 */ /* 0x000fc60007810000 */
[----:B------:R-:W3:Y:S01]  /*14d20*/  MUFU.TANH R56, R72 ;  /* 0x0000004800387308 */ /* 0x000ee20000002400 */
[----:B--2---:R-:W-:Y:S02]  /*14d30*/  FSEL R31, R63, -INF , P3 ;  /* 0xff8000003f1f7808 */ /* 0x004fe40001800000 */
[----:B------:R-:W-:Y:S02]  /*14d40*/  ISETP.GT.AND P3, PT, R64, 0x60, PT ;  /* 0x000000604000780c */ /* 0x000fe40003f64270 */
[----:B------:R-:W-:-:S03]  /*14d50*/  FMNMX.FTZ R35, R55, R34, !PT ;  /* 0x0000002237237209 */ /* 0x000fc60007810000 */
[----:B------:R-:W2:Y:S01]  /*14d60*/  MUFU.TANH R67, R67 ;  /* 0x0000004300437308 */ /* 0x000ea20000002400 */
[----:B0-----:R-:W-:Y:S02]  /*14d70*/  FSEL R32, R66, -INF , P4 ;  /* 0xff80000042207808 */ /* 0x001fe40002000000 */
[----:B------:R-:W-:-:S05]  /*14d80*/  ISETP.GT.AND P4, PT, R64, 0x61, PT ;  /* 0x000000614000780c */ /* 0x000fca0003f84270 */
[----:B------:R-:W0:Y:S01]  /*14d90*/  MUFU.TANH R73, R73 ;  /* 0x0000004900497308 */ /* 0x000e220000002400 */
[----:B---3--:R-:W-:-:S04]  /*14da0*/  FSEL R56, R56, -INF , P3 ;  /* 0xff80000038387808 */ /* 0x008fc80001800000 */
[----:B------:R-:W-:Y:S02]  /*14db0*/  FMNMX.FTZ R36, R56, R35, !PT ;  /* 0x0000002338247209 */ /* 0x000fe40007810000 */
[----:B------:R-:W-:Y:S01]  /*14dc0*/  FSEL R35, R42, -INF , P2 ;  /* 0xff8000002a237808 */ /* 0x000fe20001000000 */
[----:B------:R-:W3:Y:S01]  /*14dd0*/  MUFU.TANH R70, R70 ;  /* 0x0000004600467308 */ /* 0x000ee20000002400 */
[----:B--2---:R-:W-:Y:S02]  /*14de0*/  FSEL R33, R67, -INF , P5 ;  /* 0xff80000043217808 */ /* 0x004fe40002800000 */
[C---:B------:R-:W-:Y:S02]  /*14df0*/  ISETP.GT.AND P5, PT, R64.reuse, 0x68, PT ;  /* 0x000000684000780c */ /* 0x040fe40003fa4270 */
[----:B------:R-:W-:-:S03]  /*14e00*/  ISETP.GT.AND P2, PT, R64, 0x70, PT ;  /* 0x000000704000780c */ /* 0x000fc60003f44270 */
[----:B------:R-:W2:Y:S01]  /*14e10*/  MUFU.TANH R76, R76 ;  /* 0x0000004c004c7308 */ /* 0x000ea20000002400 */
[----:B0-----:R-:W-:Y:S02]  /*14e20*/  FSEL R57, R73, -INF , P4 ;  /* 0xff80000049397808 */ /* 0x001fe40002000000 */
[----:B------:R-:W-:Y:S02]  /*14e30*/  MOV R73, UR38 ;  /* 0x0000002600497c02 */ /* 0x000fe40008000f00 */
        /* <DEDUP_REMOVED lines=24> */
[----:B------:R-:W-:-:S05]  /*14fc0*/  ISETP.GT.AND P5, PT, R64, 0x79, PT ;  /* 0x000000794000780c */ /* 0x000fca0003fa4270 */
[----:B------:R-:W-:Y:S01]  /*14fd0*/  MUFU.TANH R79, R79 ;  /* 0x0000004f004f7308 */ /* 0x000fe20000002400 */
[----:B0-----:R-:W-:-:S04]  /*14fe0*/  FSEL R62, R84, -INF , P4 ;  /* 0xff800000543e7808 */ /* 0x001fc80002000000 */
[----:B------:R-:W-:-:S03]  /*14ff0*/  FMNMX.FTZ R64, R62, R67, !PT ;  /* 0x000000433e407209 */ /* 0x000fc60007810000 */
[----:B------:R-:W-:Y:S01]  /*15000*/  MUFU.TANH R82, R82 ;  /* 0x0000005200527308 */ /* 0x000fe20000002400 */
[----:B---3--:R-:W-:-:S04]  /*15010*/  FSEL R63, R85, -INF , P5 ;  /* 0xff800000553f7808 */ /* 0x008fc80002800000 */
[----:B------:R-:W-:-:S03]  /*15020*/  FMNMX.FTZ R64, R63, R64, !PT ;  /* 0x000000403f407209 */ /* 0x000fc60007810000 */
[----:B------:R-:W-:Y:S02]  /*15030*/  MUFU.TANH R83, R83 ;  /* 0x0000005300537308 */ /* 0x000fe40000002400 */
[----:B------:R-:W0:Y:S06]  /*15040*/  SHFL.BFLY PT, R67, R64, 0x2, 0x1f ;  /* 0x0c401f0040437f89 */ /* 0x000e2c00000e0000 */
[----:B------:R-:W2:Y:S08]  /*15050*/  MUFU.TANH R70, R86 ;  /* 0x0000005600467308 */ /* 0x000eb00000002400 */
[----:B------:R-:W3:Y:S01]  /*15060*/  MUFU.TANH R72, R87 ;  /* 0x0000005700487308 */ /* 0x000ee20000002400 */
[----:B--2---:R-:W-:-:S02]  /*15070*/  FSEL R70, R70, -INF , P4 ;  /* 0xff80000046467808 */ /* 0x004fc40002000000 */
[----:B0-----:R-:W-:-:S05]  /*15080*/  FMNMX.FTZ R67, R64, R67, !PT ;  /* 0x0000004340437209 */ /* 0x001fca0007810000 */
[----:B------:R-:W0:Y:S01]  /*15090*/  SHFL.BFLY PT, R168, R67, 0x1, 0x1f ;  /* 0x0c201f0043a87f89 */ /* 0x000e2200000e0000 */
[----:B---3--:R-:W-:Y:S02]  /*150a0*/  FSEL R72, R72, -INF , P5 ;  /* 0xff80000048487808 */ /* 0x008fe40002800000 */
[----:B0-----:R-:W-:-:S04]  /*150b0*/  FMNMX.FTZ R168, R67, R168, !PT ;  /* 0x000000a843a87209 */ /* 0x001fc80007810000 */
[C---:B------:R-:W-:Y:S01]  /*150c0*/  FSETP.NEU.FTZ.AND P6, PT, R168.reuse, -INF , PT ;  /* 0xff800000a800780b */ /* 0x040fe20003fdd000 */
[----:B------:R-:W-:-:S05]  /*150d0*/  FFMA.FTZ R66, R168, R73, -8 ;  /* 0xc1000000a8427423 */ /* 0x000fca0000010049 */
[----:B------:R-:W-:-:S05]  /*150e0*/  FSEL R66, R66, RZ, P6 ;  /* 0x000000ff42427208 */ /* 0x000fca0003000000 */
        /* <DEDUP_REMOVED lines=25> */
[----:B------:R-:W0:Y:S01]  /*15280*/  MUFU.EX2 R65, R65 ;  /* 0x0000004100417308 */ /* 0x000e220000000800 */
[----:B------:R-:W-:Y:S01]  /*15290*/  FMNMX.FTZ R71, R21, R74, !PT ;  /* 0x0000004a15477209 */ /* 0x000fe20007810000 */
[--C-:B------:R-:W-:Y:S01]  /*152a0*/  FFMA.FTZ R53, R53, UR38, -R66.reuse ;  /* 0x0000002635357c23 */ /* 0x100fe20008010842 */
[----:B------:R-:W-:-:S01]  /*152b0*/  FFMA.FTZ R46, R46, UR38, -R66 ;  /* 0x000000262e2e7c23 */ /* 0x000fc20008010842 */
[--C-:B------:R-:W-:Y:S01]  /*152c0*/  FFMA.FTZ R45, R45, UR38, -R66.reuse ;  /* 0x000000262d2d7c23 */ /* 0x100fe20008010842 */
[----:B------:R-:W-:Y:S01]  /*152d0*/  FMNMX.FTZ R74, R4, R71, !PT ;  /* 0x00000047044a7209 */ /* 0x000fe20007810000 */
[--C-:B------:R-:W-:Y:S01]  /*152e0*/  FFMA.FTZ R44, R44, UR38, -R66.reuse ;  /* 0x000000262c2c7c23 */ /* 0x100fe20008010842 */
[----:B------:R-:W-:-:S01]  /*152f0*/  FFMA.FTZ R158, R43, UR38, -R66 ;  /* 0x000000262b9e7c23 */ /* 0x000fc20008010842 */
[----:B------:R-:W2:Y:S01]  /*15300*/  MUFU.EX2 R64, R64 ;  /* 0x0000004000407308 */ /* 0x000ea20000000800 */
[----:B------:R-:W-:Y:S01]  /*15310*/  FMNMX.FTZ R71, R5, R74, !PT ;  /* 0x0000004a05477209 */ /* 0x000fe20007810000 */
[--C-:B------:R-:W-:Y:S01]  /*15320*/  FFMA.FTZ R43, R57, UR38, -R66.reuse ;  /* 0x00000026392b7c23 */ /* 0x100fe20008010842 */
[----:B------:R-:W-:-:S01]  /*15330*/  FFMA.FTZ R57, R59, UR38, -R66 ;  /* 0x000000263b397c23 */ /* 0x000fc20008010842 */
[----:B------:R-:W-:Y:S01]  /*15340*/  FFMA.FTZ R59, R63, UR38, -R66 ;  /* 0x000000263f3b7c23 */ /* 0x000fe20008010842 */
[----:B------:R-:W-:-:S03]  /*15350*/  FMNMX.FTZ R74, R12, R71, !PT ;  /* 0x000000470c4a7209 */ /* 0x000fc60007810000 */
[----:B------:R-:W3:Y:S01]  /*15360*/  MUFU.EX2 R67, R67 ;  /* 0x0000004300437308 */ /* 0x000ee20000000800 */
[----:B------:R-:W-:Y:S01]  /*15370*/  FMNMX.FTZ R51, R25, R74, !PT ;  /* 0x0000004a19337209 */ /* 0x000fe20007810000 */
[----:B------:R-:W-:-:S03]  /*15380*/  FFMA.FTZ R74, R50, UR38, -R66 ;  /* 0x00000026324a7c23 */ /* 0x000fc60008010842 */
[----:B------:R-:W-:-:S03]  /*15390*/  FMNMX.FTZ R50, R26, R51, !PT ;  /* 0x000000331a327209 */ /* 0x000fc60007810000 */
[----:B------:R4:W-:Y:S01]  /*153a0*/  MUFU.EX2 R51, R74 ;  /* 0x0000004a00337308 */ /* 0x0009e20000000800 */
[----:B------:R-:W-:-:S04]  /*153b0*/  FMNMX.FTZ R71, R27, R50, !PT ;  /* 0x000000321b477209 */ /* 0x000fc80007810000 */
[----:B------:R-:W-:-:S03]  /*153c0*/  FMNMX.FTZ R50, R28, R71, !PT ;  /* 0x000000471c327209 */ /* 0x000fc60007810000 */
[----:B------:R-:W5:Y:S01]  /*153d0*/  MUFU.EX2 R166, R166 ;  /* 0x000000a600a67308 */ /* 0x000f620000000800 */
[----:B------:R-:W-:Y:S01]  /*153e0*/  FMNMX.FTZ R71, R29, R50, !PT ;  /* 0x000000321d477209 */ /* 0x000fe20007810000 */
[----:B----4-:R-:W-:-:S03]  /*153f0*/  FFMA.FTZ R74, R48, UR38, -R66 ;  /* 0x00000026304a7c23 */ /* 0x010fc60008010842 */
[----:B------:R-:W-:-:S03]  /*15400*/  FMNMX.FTZ R50, R30, R71, !PT ;  /* 0x000000471e327209 */ /* 0x000fc60007810000 */
[----:B------:R4:W-:Y:S01]  /*15410*/  MUFU.EX2 R71, R52 ;  /* 0x0000003400477308 */ /* 0x0009e20000000800 */
[----:B------:R-:W-:-:S04]  /*15420*/  FMNMX.FTZ R73, R31, R50, !PT ;  /* 0x000000321f497209 */ /* 0x000fc80007810000 */
[----:B------:R-:W-:-:S03]  /*15430*/  FMNMX.FTZ R50, R32, R73, !PT ;  /* 0x0000004920327209 */ /* 0x000fc60007810000 */
[----:B------:R-:W-:Y:S01]  /*15440*/  MUFU.EX2 R69, R95 ;  /* 0x0000005f00457308 */ /* 0x000fe20000000800 */
[----:B------:R-:W-:Y:S02]  /*15450*/  FMNMX.FTZ R49, R33, R50, !PT ;  /* 0x0000003221317209 */ /* 0x000fe40007810000 */
[----:B------:R-:W-:Y:S02]  /*15460*/  FSEL R50, R79, -INF , P1 ;  /* 0xff8000004f327808 */ /* 0x000fe40000800000 */
[----:B------:R-:W-:Y:S02]  /*15470*/  FMNMX.FTZ R48, R34, R49, !PT ;  /* 0x0000003122307209 */ /* 0x000fe40007810000 */
[----:B----4-:R-:W-:Y:S01]  /*15480*/  FSEL R52, R83, -INF , P3 ;  /* 0xff80000053347808 */ /* 0x010fe20001800000 */
[----:B------:R4:W-:Y:S01]  /*15490*/  MUFU.EX2 R49, R74 ;  /* 0x0000004a00317308 */ /* 0x0009e20000000800 */
[----:B------:R-:W-:-:S04]  /*154a0*/  FMNMX.FTZ R73, R35, R48, !PT ;  /* 0x0000003023497209 */ /* 0x000fc80007810000 */
[----:B------:R-:W-:-:S03]  /*154b0*/  FMNMX.FTZ R48, R36, R73, !PT ;  /* 0x0000004924307209 */ /* 0x000fc60007810000 */
[----:B------:R-:W-:Y:S01]  /*154c0*/  MUFU.EX2 R68, R68 ;  /* 0x0000004400447308 */ /* 0x000fe20000000800 */
[----:B------:R-:W-:Y:S02]  /*154d0*/  FMNMX.FTZ R73, R39, R48, !PT ;  /* 0x0000003027497209 */ /* 0x000fe40007810000 */
[----:B------:R-:W-:Y:S02]  /*154e0*/  FSEL R48, R82, -INF , P2 ;  /* 0xff80000052307808 */ /* 0x000fe40001000000 */
[----:B------:R-:W-:-:S03]  /*154f0*/  FMNMX.FTZ R73, R42, R73, !PT ;  /* 0x000000492a497209 */ /* 0x000fc60007810000 */
[----:B------:R-:W-:Y:S01]  /*15500*/  MUFU.EX2 R53, R53 ;  /* 0x0000003500357308 */ /* 0x000fe20000000800 */
[----:B------:R-:W-:-:S04]  /*15510*/  FMNMX.FTZ R73, R50, R73, !PT ;  /* 0x0000004932497209 */ /* 0x000fc80007810000 */
[----:B------:R-:W-:-:S03]  /*15520*/  FMNMX.FTZ R73, R48, R73, !PT ;  /* 0x0000004930497209 */ /* 0x000fc60007810000 */
[----:B------:R-:W-:Y:S01]  /*15530*/  MUFU.EX2 R160, R160 ;  /* 0x000000a000a07308 */ /* 0x000fe20000000800 */
[----:B------:R-:W-:-:S04]  /*15540*/  FMNMX.FTZ R73, R52, R73, !PT ;  /* 0x0000004934497209 */ /* 0x000fc80007810000 */
[----:B------:R-:W-:-:S03]  /*15550*/  FMNMX.FTZ R73, R70, R73, !PT ;  /* 0x0000004946497209 */ /* 0x000fc60007810000 */
[----:B------:R-:W-:Y:S01]  /*15560*/  MUFU.EX2 R46, R46 ;  /* 0x0000002e002e7308 */ /* 0x000fe20000000800 */
[----:B----4-:R-:W-:Y:S01]  /*15570*/  FMNMX.FTZ R74, R72, R73, !PT ;  /* 0x00000049484a7209 */ /* 0x010fe20007810000 */
[--C-:B------:R-:W-:Y:S01]  /*15580*/  FFMA.FTZ R73, R40, UR38, -R66.reuse ;  /* 0x0000002628497c23 */ /* 0x100fe20008010842 */
[----:B------:R-:W-:-:S01]  /*15590*/  FFMA.FTZ R40, R54, UR38, -R66 ;  /* 0x0000002636287c23 */ /* 0x000fc20008010842 */
[----:B------:R-:W-:Y:S01]  /*155a0*/  FFMA.FTZ R54, R58, UR38, -R66 ;  /* 0x000000263a367c23 */ /* 0x000fe20008010842 */
[----:B------:R-:W-:Y:S01]  /*155b0*/  IMAD.U32 R58, RZ, RZ, UR38 ;  /* 0x00000026ff3a7e24 */ /* 0x000fe2000f8e00ff */
[----:B------:R-:W4:Y:S02]  /*155c0*/  SHFL.BFLY PT, R75, R74, 0x2, 0x1f ;  /* 0x0c401f004a4b7f89 */ /* 0x000f2400000e0000 */
[----:B------:R-:W-:Y:S08]  /*155d0*/  MUFU.EX2 R162, R162 ;  /* 0x000000a200a27308 */ /* 0x000ff00000000800 */
[----:B------:R-:W-:Y:S08]  /*155e0*/  MUFU.EX2 R45, R45 ;  /* 0x0000002d002d7308 */ /* 0x000ff00000000800 */
[----:B------:R-:W-:Y:S01]  /*155f0*/  MUFU.EX2 R44, R44 ;  /* 0x0000002c002c7308 */ /* 0x000fe20000000800 */
[----:B----4-:R-:W-:-:S07]  /*15600*/  FMNMX.FTZ R75, R74, R75, !PT ;  /* 0x0000004b4a4b7209 */ /* 0x010fce0007810000 */
[----:B------:R-:W-:Y:S01]  /*15610*/  MUFU.EX2 R156, R156 ;  /* 0x0000009c009c7308 */ /* 0x000fe20000000800 */
[----:B------:R-:W4:Y:S07]  /*15620*/  SHFL.BFLY PT, R56, R75, 0x1, 0x1f ;  /* 0x0c201f004b387f89 */ /* 0x000f2e00000e0000 */
[----:B------:R-:W-:Y:S08]  /*15630*/  MUFU.EX2 R41, R41 ;  /* 0x0000002900297308 */ /* 0x000ff00000000800 */
[----:B------:R-:W-:Y:S08]  /*15640*/  MUFU.EX2 R38, R38 ;  /* 0x0000002600267308 */ /* 0x000ff00000000800 */
[----:B------:R-:W-:Y:S01]  /*15650*/  MUFU.EX2 R73, R73 ;  /* 0x0000004900497308 */ /* 0x000fe20000000800 */
[----:B----4-:R-:W-:Y:S01]  /*15660*/  FMNMX.FTZ R169, R75, R56, !PT ;  /* 0x000000384ba97209 */ /* 0x010fe20007810000 */
[----:B------:R-:W-:-:S03]  /*15670*/  FFMA.FTZ R56, R62, UR38, -R66 ;  /* 0x000000263e387c23 */ /* 0x000fc60008010842 */
[C---:B------:R-:W-:Y:S01]  /*15680*/  FSETP.NEU.FTZ.AND P1, PT, R169.reuse, -INF , PT ;  /* 0xff800000a900780b */ /* 0x040fe20003f3d000 */
[----:B------:R-:W-:-:S02]  /*15690*/  FFMA.FTZ R58, R169, R58, -8 ;  /* 0xc1000000a93a7423 */ /* 0x000fc4000001003a */
[----:B------:R-:W-:Y:S03]  /*156a0*/  MUFU.EX2 R158, R158 ;  /* 0x0000009e009e7308 */ /* 0x000fe60000000800 */
[----:B------:R-:W-:-:S05]  /*156b0*/  FSEL R61, R58, RZ, P1 ;  /* 0x000000ff3a3d7208 */ /* 0x000fca0000800000 */
[----:B------:R-:W-:Y:S01]  /*156c0*/  MUFU.EX2 R37, R37 ;  /* 0x0000002500257308 */ /* 0x000fe20000000800 */
[----:B------:R-:W-:-:S01]  /*156d0*/  FFMA.FTZ R165, R7, UR38, -R61 ;  /* 0x0000002607a57c23 */ /* 0x000fc2000801083d */
        /* <DEDUP_REMOVED lines=18> */
[--C-:B------:R-:W-:Y:S01]  /*15800*/  FFMA.FTZ R24, R29, UR38, -R61.reuse ;  /* 0x000000261d187c23 */ /* 0x100fe2000801083d */
[----:B------:R-:W-:-:S01]  /*15810*/  FFMA.FTZ R30, R30, UR38, -R61 ;  /* 0x000000261e1e7c23 */ /* 0x000fc2000801083d */
[--C-:B------:R-:W-:Y:S01]  /*15820*/  FFMA.FTZ R31, R31, UR38, -R61.reuse ;  /* 0x000000261f1f7c23 */ /* 0x100fe2000801083d */
[----:B------:R-:W-:-:S01]  /*15830*/  FFMA.FTZ R32, R32, UR38, -R61 ;  /* 0x0000002620207c23 */ /* 0x000fc2000801083d */
[----:B------:R-:W1:Y:S01]  /*15840*/  MUFU.EX2 R7, R7 ;  /* 0x0000000700077308 */ /* 0x000e620000000800 */
[----:B------:R-:W-:-:S01]  /*15850*/  FFMA.FTZ R33, R33, UR38, -R61 ;  /* 0x0000002621217c23 */ /* 0x000fc2000801083d */
[--C-:B------:R-:W-:Y:S01]  /*15860*/  FFMA.FTZ R34, R34, UR38, -R61.reuse ;  /* 0x0000002622227c23 */ /* 0x100fe2000801083d */
[----:B------:R-:W-:-:S01]  /*15870*/  FFMA.FTZ R35, R35, UR38, -R61 ;  /* 0x0000002623237c23 */ /* 0x000fc2000801083d */
[----:B------:R-:W-:Y:S01]  /*15880*/  MOV R15, UR61 ;  /* 0x0000003d000f7c02 */ /* 0x000fe20008000f00 */
[----:B------:R-:W-:-:S01]  /*15890*/  FFMA.FTZ R36, R36, UR38, -R61 ;  /* 0x0000002624247c23 */ /* 0x000fc2000801083d */
[--C-:B------:R-:W-:Y:S01]  /*158a0*/  FFMA.FTZ R39, R39, UR38, -R61.reuse ;  /* 0x0000002627277c23 */ /* 0x100fe2000801083d */
[----:B------:R-:W-:-:S01]  /*158b0*/  FFMA.FTZ R42, R42, UR38, -R61 ;  /* 0x000000262a2a7c23 */ /* 0x000fc2000801083d */
[----:B------:R-:W1:Y:S01]  /*158c0*/  MUFU.EX2 R58, R58 ;  /* 0x0000003a003a7308 */ /* 0x000e620000000800 */
[----:B------:R-:W-:-:S01]  /*158d0*/  FFMA.FTZ R50, R50, UR38, -R61 ;  /* 0x0000002632327c23 */ /* 0x000fc2000801083d */
[--C-:B------:R-:W-:Y:S01]  /*158e0*/  FFMA.FTZ R48, R48, UR38, -R61.reuse ;  /* 0x0000002630307c23 */ /* 0x100fe2000801083d */
[----:B------:R-:W-:-:S01]  /*158f0*/  FFMA.FTZ R52, R52, UR38, -R61 ;  /* 0x0000002634347c23 */ /* 0x000fc2000801083d */
[--C-:B------:R-:W-:Y:S01]  /*15900*/  FFMA.FTZ R70, R70, UR38, -R61.reuse ;  /* 0x0000002646467c23 */ /* 0x100fe2000801083d */
[----:B------:R-:W-:-:S03]  /*15910*/  FFMA.FTZ R61, R72, UR38, -R61 ;  /* 0x00000026483d7c23 */ /* 0x000fc6000801083d */
[----:B------:R-:W1:Y:S08]  /*15920*/  MUFU.EX2 R167, R167 ;  /* 0x000000a700a77308 */ /* 0x000e700000000800 */
[----:B------:R0:W-:Y:S08]  /*15930*/  MUFU.EX2 R62, R5 ;  /* 0x00000005003e7308 */ /* 0x0001f00000000800 */
[----:B------:R-:W1:Y:S01]  /*15940*/  MUFU.EX2 R14, R14 ;  /* 0x0000000e000e7308 */ /* 0x000e620000000800 */
[----:B0-----:R-:W-:-:S04]  /*15950*/  FADD.FTZ R5, R164, R65 ;  /* 0x00000041a4057221 */ /* 0x001fc80000010000 */
[----:B--2---:R-:W-:Y:S01]  /*15960*/  FADD.FTZ R28, R64, R5 ;  /* 0x00000005401c7221 */ /* 0x004fe20000010000 */
[C---:B---3--:R-:W-:Y:S02]  /*15970*/  F2FP.SATFINITE.E4M3.F32.PACK_AB_MERGE_C R64, R67.reuse, R64, RZ ;  /* 0x000000404340723e */ /* 0x048fe400048070ff */
[----:B------:R4:W-:Y:S01]  /*15980*/  MUFU.EX2 R11, R4 ;  /* 0x00000004000b7308 */ /* 0x0009e20000000800 */
[----:B------:R-:W-:-:S01]  /*15990*/  FADD.FTZ R13, R67, R28 ;  /* 0x0000001c430d7221 */ /* 0x000fc20000010000 */
[----:B------:R-:W-:-:S03]  /*159a0*/  F2FP.SATFINITE.E4M3.F32.PACK_AB_MERGE_C R164, R65, R164, R64 ;  /* 0x000000a441a4723e */ /* 0x000fc60004807040 */
[----:B-----5:R-:W-:-:S03]  /*159b0*/  FADD.FTZ R28, R166, R13 ;  /* 0x0000000da61c7221 */ /* 0x020fc60000010000 */
[----:B------:R-:W0:Y:S01]  /*159c0*/  MUFU.EX2 R9, R9 ;  /* 0x0000000900097308 */ /* 0x000e220000000800 */
[----:B----4-:R-:W-:-:S01]  /*159d0*/  FADD.FTZ R4, R165, R8 ;  /* 0x00000008a5047221 */ /* 0x010fc20000010000 */
[----:B------:R-:W-:-:S03]  /*159e0*/  FADD.FTZ R13, R69, R28 ;  /* 0x0000001c450d7221 */ /* 0x000fc60000010000 */
[----:B-1----:R-:W-:Y:S01]  /*159f0*/  FADD.FTZ R5, R7, R4 ;  /* 0x0000000407057221 */ /* 0x002fe20000010000 */
[----:B------:R-:W-:-:S02]  /*15a00*/  FADD.FTZ R28, R68, R13 ;  /* 0x0000000d441c7221 */ /* 0x000fc40000010000 */
[----:B------:R-:W1:Y:S01]  /*15a10*/  MUFU.EX2 R60, R60 ;  /* 0x0000003c003c7308 */ /* 0x000e620000000800 */
[----:B------:R-:W-:-:S01]  /*15a20*/  FADD.FTZ R4, R58, R5 ;  /* 0x000000053a047221 */ /* 0x000fc20000010000 */
[----:B------:R-:W-:Y:S01]  /*15a30*/  FADD.FTZ R13, R53, R28 ;  /* 0x0000001c350d7221 */ /* 0x000fe20000010000 */
[----:B------:R-:W-:Y:S02]  /*15a40*/  F2FP.SATFINITE.E4M3.F32.PACK_AB_MERGE_C R58, R58, R7, RZ ;  /* 0x000000073a3a723e */ /* 0x000fe400048070ff */
[----:B------:R-:W-:Y:S01]  /*15a50*/  FADD.FTZ R5, R167, R4 ;  /* 0x00000004a7057221 */ /* 0x000fe20000010000 */
[----:B------:R-:W-:-:S01]  /*15a60*/  FADD.FTZ R28, R160, R13 ;  /* 0x0000000da01c7221 */ /* 0x000fc20000010000 */
[----:B------:R-:W-:Y:S01]  /*15a70*/  F2FP.SATFINITE.E4M3.F32.PACK_AB_MERGE_C R53, R53, R68, RZ ;  /* 0x000000443535723e */ /* 0x000fe200048070ff */
[----:B------:R-:W2:Y:S01]  /*15a80*/  MUFU.EX2 R161, R161 ;  /* 0x000000a100a17308 */ /* 0x000ea20000000800 */
[----:B------:R-:W-:-:S01]  /*15a90*/  FADD.FTZ R4, R14, R5 ;  /* 0x000000050e047221 */ /* 0x000fc20000010000 */
[----:B------:R-:W-:Y:S01]  /*15aa0*/  FADD.FTZ R13, R51, R28 ;  /* 0x0000001c330d7221 */ /* 0x000fe20000010000 */
[----:B------:R-:W-:-:S02]  /*15ab0*/  F2FP.SATFINITE.E4M3.F32.PACK_AB_MERGE_C R166, R69, R166, R53 ;  /* 0x000000a645a6723e */ /* 0x000fc40004807035 */
[----:B0-----:R-:W-:Y:S01]  /*15ac0*/  FADD.FTZ R5, R9, R4 ;  /* 0x0000000409057221 */ /* 0x001fe20000010000 */
[----:B------:R-:W-:-:S01]  /*15ad0*/  FADD.FTZ R28, R46, R13 ;  /* 0x0000000d2e1c7221 */ /* 0x000fc20000010000 */
[----:B------:R-:W-:Y:S01]  /*15ae0*/  F2FP.SATFINITE.E4M3.F32.PACK_AB_MERGE_C R46, R71, R46, RZ ;  /* 0x0000002e472e723e */ /* 0x000fe200048070ff */
[----:B------:R-:W0:Y:S01]  /*15af0*/  MUFU.EX2 R20, R20 ;  /* 0x0000001400147308 */ /* 0x000e220000000800 */
[----:B-1----:R-:W-:-:S01]  /*15b00*/  FADD.FTZ R4, R60, R5 ;  /* 0x000000053c047221 */ /* 0x002fc20000010000 */
[----:B------:R-:W-:Y:S01]  /*15b10*/  FADD.FTZ R13, R71, R28 ;  /* 0x0000001c470d7221 */ /* 0x000fe20000010000 */
[----:B------:R-:W-:Y:S02]  /*15b20*/  F2FP.SATFINITE.E4M3.F32.PACK_AB_MERGE_C R60, R60, R9, RZ ;  /* 0x000000093c3c723e */ /* 0x000fe400048070ff */
[----:B------:R-:W-:Y:S01]  /*15b30*/  F2FP.SATFINITE.E4M3.F32.PACK_AB_MERGE_C R160, R51, R160, R46 ;  /* 0x000000a033a0723e */ /* 0x000fe2000480702e */
[----:B------:R-:W-:-:S01]  /*15b40*/  FADD.FTZ R28, R162, R13 ;  /* 0x0000000da21c7221 */ /* 0x000fc20000010000 */
[----:B------:R-:W-:Y:S01]  /*15b50*/  F2FP.SATFINITE.E4M3.F32.PACK_AB_MERGE_C R165, R8, R165, R58 ;  /* 0x000000a508a5723e */ /* 0x000fe2000480703a */
[----:B------:R-:W1:Y:S01]  /*15b60*/  MUFU.EX2 R163, R163 ;  /* 0x000000a300a37308 */ /* 0x000e620000000800 */
[----:B--2---:R-:W-:-:S01]  /*15b70*/  FADD.FTZ R5, R161, R4 ;  /* 0x00000004a1057221 */ /* 0x004fc20000010000 */
[----:B------:R-:W-:Y:S01]  /*15b80*/  FADD.FTZ R28, R49, R28 ;  /* 0x0000001c311c7221 */ /* 0x000fe20000010000 */
[----:B------:R-:W-:-:S03]  /*15b90*/  F2FP.SATFINITE.E4M3.F32.PACK_AB_MERGE_C R167, R14, R167, R60 ;  /* 0x000000a70ea7723e */ /* 0x000fc6000480703c */
[----:B------:R-:W-:Y:S02]  /*15ba0*/  FADD.FTZ R13, R45, R28 ;  /* 0x0000001c2d0d7221 */ /* 0x000fe40000010000 */
[----:B------:R-:W2:Y:S01]  /*15bb0*/  MUFU.EX2 R12, R12 ;  /* 0x0000000c000c7308 */ /* 0x000ea20000000800 */
[----:B0-----:R-:W-:-:S01]  /*15bc0*/  FADD.FTZ R4, R20, R5 ;  /* 0x0000000514047221 */ /* 0x001fc20000010000 */
[C---:B------:R-:W-:Y:S01]  /*15bd0*/  FADD.FTZ R13, R44.reuse, R13 ;  /* 0x0000000d2c0d7221 */ /* 0x040fe20000010000 */
[----:B------:R-:W-:Y:S02]  /*15be0*/  F2FP.SATFINITE.E4M3.F32.PACK_AB_MERGE_C R44, R44, R45, RZ ;  /* 0x0000002d2c2c723e */ /* 0x000fe400048070ff */
[----:B------:R-:W-:Y:S01]  /*15bf0*/  FADD.FTZ R5, R11, R4 ;  /* 0x000000040b057221 */ /* 0x000fe20000010000 */
[----:B------:R-:W-:-:S01]  /*15c00*/  FADD.FTZ R66, R156, R13 ;  /* 0x0000000d9c427221 */ /* 0x000fc20000010000 */
[C---:B------:R-:W-:Y:S01]  /*15c10*/  F2FP.SATFINITE.E4M3.F32.PACK_AB_MERGE_C R11, R62.reuse, R11, RZ ;  /* 0x0000000b3e0b723e */ /* 0x040fe200048070ff */
[----:B------:R-:W0:Y:S01]  /*15c20*/  MUFU.EX2 R26, R26 ;  /* 0x0000001a001a7308 */ /* 0x000e220000000800 */
[----:B------:R-:W-:-:S01]  /*15c30*/  FADD.FTZ R4, R62, R5 ;  /* 0x000000053e047221 */ /* 0x000fc20000010000 */
[----:B------:R-:W-:Y:S01]  /*15c40*/  FADD.FTZ R13, R41, R66 ;  /* 0x00000042290d7221 */ /* 0x000fe20000010000 */
[----:B------:R-:W-:-:S02]  /*15c50*/  F2FP.SATFINITE.E4M3.F32.PACK_AB_MERGE_C R162, R49, R162, R44 ;  /* 0x000000a231a2723e */ /* 0x000fc4000480702c */
[----:B-1----:R-:W-:Y:S01]  /*15c60*/  FADD.FTZ R5, R163, R4 ;  /* 0x00000004a3057221 */ /* 0x002fe20000010000 */
[----:B------:R-:W-:Y:S02]  /*15c70*/  F2FP.SATFINITE.E4M3.F32.PACK_AB_MERGE_C R161, R20, R161, R11 ;  /* 0x000000a114a1723e */ /* 0x000fe4000480700b */
[----:B------:R-:W1:Y:S01]  /*15c80*/  MUFU.EX2 R27, R27 ;  /* 0x0000001b001b7308 */ /* 0x000e620000000800 */
[----:B--2---:R-:W-:-:S07]  /*15c90*/  FADD.FTZ R5, R12, R5 ;  /* 0x000000050c057221 */ /* 0x004fce0000010000 */
[----:B------:R-:W2:Y:S01]  /*15ca0*/  MUFU.EX2 R157, R157 ;  /* 0x0000009d009d7308 */ /* 0x000ea20000000800 */
[----:B0-----:R-:W-:-:S07]  /*15cb0*/  FADD.FTZ R4, R26, R5 ;  /* 0x000000051a047221 */ /* 0x001fce0000010000 */
[----:B------:R-:W0:Y:S01]  /*15cc0*/  MUFU.EX2 R24, R24 ;  /* 0x0000001800187308 */ /* 0x000e220000000800 */
[----:B-1----:R-:W-:-:S01]  /*15cd0*/  FADD.FTZ R28, R27, R4 ;  /* 0x000000041b1c7221 */ /* 0x002fc20000010000 */
[----:B------:R-:W-:Y:S01]  /*15ce0*/  VIADD R4, R3, 0x38840 ;  /* 0x0003884003047836 */ /* 0x000fe20000000000 */
[----:B------:R-:W-:-:S04]  /*15cf0*/  F2FP.SATFINITE.E4M3.F32.PACK_AB_MERGE_C R27, R27, R26, RZ ;  /* 0x0000001a1b1b723e */ /* 0x000fc800048070ff */
[----:B------:R-:W-:Y:S01]  /*15d00*/  PRMT R4, R15, 0x654, R4 ;  /* 0x000006540f047816 */ /* 0x000fe20000000004 */
[----:B------:R-:W1:Y:S01]  /*15d10*/  MUFU.EX2 R30, R30 ;  /* 0x0000001e001e7308 */ /* 0x000e620000000800 */
[----:B--2---:R-:W-:-:S01]  /*15d20*/  FADD.FTZ R5, R157, R28 ;  /* 0x0000001c9d057221 */ /* 0x004fc20000010000 */
[----:B------:R-:W-:Y:S01]  /*15d30*/  FADD.FTZ R28, R38, R13 ;  /* 0x0000000d261c7221 */ /* 0x000fe20000010000 */
[----:B------:R2:W-:Y:S01]  /*15d40*/  SYNCS.ARRIVE.TRANS64.RED.A1T0 RZ, [R4+URZ], RZ ;  /* 0x000000ff04ff79a7 */ /* 0x0005e2000810043f */
[C---:B------:R-:W-:Y:S02]  /*15d50*/  F2FP.SATFINITE.E4M3.F32.PACK_AB_MERGE_C R38, R73.reuse, R38, RZ ;  /* 0x000000264926723e */ /* 0x040fe400048070ff */
[----:B------:R-:W-:Y:S01]  /*15d60*/  FADD.FTZ R13, R73, R28 ;  /* 0x0000001c490d7221 */ /* 0x000fe20000010000 */
[----:B------:R-:W-:Y:S01]  /*15d70*/  F2FP.SATFINITE.E4M3.F32.PACK_AB_MERGE_C R163, R12, R163, R27 ;  /* 0x000000a30ca3723e */ /* 0x000fe2000480701b */
[----:B------:R-:W3:Y:S01]  /*15d80*/  MUFU.EX2 R31, R31 ;  /* 0x0000001f001f7308 */ /* 0x000ee20000000800 */
[----:B0-----:R-:W-:-:S01]  /*15d90*/  FADD.FTZ R5, R24, R5 ;  /* 0x0000000518057221 */ /* 0x001fc20000010000 */
[----:B------:R-:W-:Y:S01]  /*15da0*/  F2FP.SATFINITE.E4M3.F32.PACK_AB_MERGE_C R156, R41, R156, R38 ;  /* 0x0000009c299c723e */ /* 0x000fe20004807026 */
[----:B--2---:R-:W-:-:S04]  /*15db0*/  FADD.FTZ R4, R158, R13 ;  /* 0x0000000d9e047221 */ /* 0x004fc80000010000 */
[----:B------:R-:W-:Y:S01]  /*15dc0*/  FADD.FTZ R13, R37, R4 ;  /* 0x00000004250d7221 */ /* 0x000fe20000010000 */
[----:B------:R-:W0:Y:S01]  /*15dd0*/  MUFU.EX2 R32, R32 ;  /* 0x0000002000207308 */ /* 0x000e220000000800 */
[----:B-1----:R-:W-:-:S07]  /*15de0*/  FADD.FTZ R66, R30, R5 ;  /* 0x000000051e427221 */ /* 0x002fce0000010000 */
[----:B------:R-:W1:Y:S01]  /*15df0*/  MUFU.EX2 R33, R33 ;  /* 0x0000002100217308 */ /* 0x000e620000000800 */
[----:B---3--:R-:W-:-:S01]  /*15e00*/  FADD.FTZ R15, R31, R66 ;  /* 0x000000421f0f7221 */ /* 0x008fc20000010000 */
        /* <DEDUP_REMOVED lines=31> */
[C---:B0-----:R-:W-:Y:S01]  /*16000*/  F2FP.SATFINITE.E4M3.F32.PACK_AB_MERGE_C R54, R57.reuse, R54, RZ ;  /* 0x000000363936723e */ /* 0x041fe200048070ff */
[----:B------:R-:W-:-:S03]  /*16010*/  FADD.FTZ R57, R57, R4 ;  /* 0x0000000439397221 */ /* 0x000fc60000010000 */
[----:B------:R-:W-:-:S03]  /*16020*/  F2FP.SATFINITE.E4M3.F32.PACK_AB_MERGE_C R152, R43, R152, R54 ;  /* 0x000000982b98723e */ /* 0x000fc60004807036 */
        /* <DEDUP_REMOVED lines=16> */
[C---:B--2---:R-:W-:Y:S01]  /*16130*/  F2FP.SATFINITE.E4M3.F32.PACK_AB_MERGE_C R56, R59.reuse, R56, RZ ;  /* 0x000000383b38723e */ /* 0x044fe200048070ff */
[----:B------:R-:W-:-:S03]  /*16140*/  FADD.FTZ R5, R59, R4 ;  /* 0x000000043b057221 */ /* 0x000fc60000010000 */
[----:B------:R-:W-:Y:S02]  /*16150*/  F2FP.SATFINITE.E4M3.F32.PACK_AB_MERGE_C R154, R55, R154, R56 ;  /* 0x0000009a379a723e */ /* 0x000fe40004807038 */
[C---:B0-----:R-:W-:Y:S01]  /*16160*/  F2FP.SATFINITE.E4M3.F32.PACK_AB_MERGE_C R70, R61.reuse, R70, RZ ;  /* 0x000000463d46723e */ /* 0x041fe200048070ff */
[----:B------:R-:W-:-:S03]  /*16170*/  FADD.FTZ R4, R61, R26 ;  /* 0x0000001a3d047221 */ /* 0x000fc60000010000 */
[----:B------:R-:W-:Y:S01]  /*16180*/  F2FP.SATFINITE.E4M3.F32.PACK_AB_MERGE_C R155, R155, R48, R70 ;  /* 0x000000309b9b723e */ /* 0x000fe20004807046 */
[----:B------:R-:W-:Y:S06]  /*16190*/  @!P0 BRA `(.L_x_644) ;  /* 0x0000000000048947 */ /* 0x000fec0003800000 */
[----:B------:R-:W-:Y:S01]  /*161a0*/  BPT.TRAP 0x1 ;  /* 0x000000040000795c */ /* 0x000fe20000300000 */
.L_x_644:
[----:B------:R0:W1:Y:S01]  /*161b0*/  SYNCS.PHASECHK.TRANS64.TRYWAIT P1, [R3+URZ+0x38850], R6 ;  /* 0x03885006030075a7 */ /* 0x000062000802017f */
[----:B------:R-:W-:Y:S05]  /*161c0*/  @!P0 BRA `(.L_x_645) ;  /* 0x0000000000048947 */ /* 0x000fea0003800000 */
[----:B------:R-:W-:Y:S01]  /*161d0*/  BPT.TRAP 0x1 ;  /* 0x000000040000795c */ /* 0x000fe20000300000 */
.L_x_645:
[----:B------:R-:W-:Y:S04]  /*161e0*/  BSSY B0, `(.L_x_646) ;  /* 0x0000004000007945 */ /* 0x000fe80003800000 */
[----:B-1----:R-:W-:Y:S05]  /*161f0*/  @P1 BRA `(.L_x_647) ;  /* 0x0000000000081947 */ /* 0x002fea0003800000 */
[----:B------:R-:W1:Y:S02]  /*16200*/  SYNCS.PHASECHK.TRANS64.TRYWAIT P1, [R3+URZ+0x38850], R6 ;  /* 0x03885006030075a7 */ /* 0x000e64000802017f */
[----:B-1----:R-:W-:Y:S05]  /*16210*/  @!P1 BRA `(.L_x_648) ;  /* 0x0000010800109947 */ /* 0x002fea0003800000 */
.L_x_647:
[----:B------:R-:W-:Y:S05]  /*16220*/  BSYNC B0 ;  /* 0x0000000000007941 */ /* 0x000fea0003800000 */
.L_x_646:
[----:B------:R-:W-:Y:S05]  /*16230*/  WARPSYNC.ALL ;  /* 0x0000000000007948 */ /* 0x000fea0003800000 */
[----:B------:R-:W-:Y:S01]  /*16240*/  R2UR UR4, R23 ;  /* 0x00000000170472ca */ /* 0x000fe200000e0000 */
[----:B------:R2:W-:Y:S01]  /*16250*/  BAR.SYNC.DEFER_BLOCKING R10, 0x100 ;  /* 0x0004000a0000751d */ /* 0x0005e20000010000 */
[----:B------:R-:W-:Y:S01]  /*16260*/  IMAD.MOV.U32 R7, RZ, RZ, 0x40000040 ;  /* 0x40000040ff077424 */ /* 0x000fe200078e00ff */
[----:B------:R-:W-:-:S04]  /*16270*/  MOV R9, 0x40000040 ;  /* 0x4000004000097802 */ /* 0x000fc80000000f00 */
[----:B------:R-:W-:Y:S01]  /*16280*/  R2UR UR7, R7 ;  /* 0x00000000070772ca */ /* 0x000fe200000e0000 */
[----:B------:R-:W-:-:S05]  /*16290*/  IMAD.MOV.U32 R7, RZ, RZ, 0x40000040 ;  /* 0x40000040ff077424 */ /* 0x000fca00078e00ff */
[----:B------:R-:W-:-:S04]  /*162a0*/  UIADD3 UR4, UR4, 0x400, URZ ;  /* 0x0000040004047890 */ /* 0x000fc8000fffe03f */
[----:B------:R-:W-:-:S04]  /*162b0*/  USHF.R.U32.HI UR4, URZ, 0x4, UR4 ;  /* 0x000000043f047899 */ /* 0x000fc80008011604 */
[----:B------:R-:W-:-:S04]  /*162c0*/  ULOP3.LUT UR4, UR4, 0x3fff, URZ, 0xc0, !UPT ;  /* 0x00003fff04047892 */ /* 0x000fc8000f8ec03f */
[----:B------:R-:W-:Y:S01]  /*162d0*/  ULOP3.LUT UR42, UR4, 0x10000, URZ, 0xfc, !UPT ;  /* 0x00010000042a7892 */ /* 0x000fe2000f8efc3f */
[----:B------:R-:W-:-:S05]  /*162e0*/  WARPGROUP.ARRIVE ;  /* 0x00000000000079c5 */ /* 0x000fca0000000000 */
[----:B01----:R-:W-:-:S04]  /*162f0*/  LEA R6, R225, UR42, 0xb ;  /* 0x0000002ae1067c11 */ /* 0x003fc8000f8e58ff */
[C---:B------:R-:W-:Y:S01]  /*16300*/  R2UR UR6, R6.reuse ;  /* 0x00000000060672ca */ /* 0x040fe200000e0000 */
[----:B------:R-:W-:-:S12]  /*16310*/  VIADD R8, R6, 0x2 ;  /* 0x0000000206087836 */ /* 0x000fd80000000000 */
[----:B------:R-:W-:Y:S01]  /*16320*/  QGMMA.64x256x32.F32.E4M3.E4M3 R24, R164, gdesc[UR4], RZ, !UPT, gsb0 ;  /* 0x03e00004a4187df3 */ /* 0x000fe2000c0008ff */
[----:B------:R-:W-:Y:S01]  /*16330*/  R2UR UR6, R8 ;  /* 0x00000000080672ca */ /* 0x000fe200000e0000 */
[C---:B------:R-:W-:Y:S01]  /*16340*/  VIADD R8, R6.reuse, 0x4 ;  /* 0x0000000406087836 */ /* 0x040fe20000000000 */
[----:B------:R-:W-:Y:S01]  /*16350*/  R2UR UR7, R9 ;  /* 0x00000000090772ca */ /* 0x000fe200000e0000 */
[----:B------:R-:W-:Y:S01]  /*16360*/  IMAD.MOV.U32 R9, RZ, RZ, 0x40000040 ;  /* 0x40000040ff097424 */ /* 0x000fe200078e00ff */
[----:B------:R-:W-:Y:S01]  /*16370*/  IADD3 R6, R6, 0x6, RZ ;  /* 0x0000000606067810 */ /* 0x000fe20007ffe0ff */
[----:B------:R-:W-:Y:S02]  /*16380*/  WARPGROUP.DEPBAR.LE gsb0, 0x0 ;  /* 0x00008000000079c5 */ /* 0x000fe40000010000 */
[----:B------:R-:W-:-:S15]  /*16390*/  WARPGROUP.ARRIVE ;  /* 0x00000000000079c5 */ /* 0x000fde0000000000 */
[----:B------:R-:W-:-:S05]  /*163a0*/  NOP ;  /* 0x0000000000007918 */ /* 0x000fca0000000000 */
[----:B------:R-:W-:Y:S01]  /*163b0*/  QGMMA.64x256x32.F32.E4M3.E4M3 R24, R160, gdesc[UR4], R24, gsb0 ;  /* 0x03e00004a0187df3 */ /* 0x000fe20008000818 */
[----:B------:R-:W-:Y:S02]  /*163c0*/  R2UR UR6, R8 ;  /* 0x00000000080672ca */ /* 0x000fe400000e0000 */
[----:B------:R-:W-:Y:S01]  /*163d0*/  R2UR UR7, R9 ;  /* 0x00000000090772ca */ /* 0x000fe200000e0000 */
[----:B------:R-:W-:Y:S02]  /*163e0*/  WARPGROUP.DEPBAR.LE gsb0, 0x0 ;  /* 0x00008000000079c5 */ /* 0x000fe40000010000 */
[----:B------:R-:W-:-:S15]  /*163f0*/  WARPGROUP.ARRIVE ;  /* 0x00000000000079c5 */ /* 0x000fde0000000000 */
[----:B------:R-:W-:-:S07]  /*16400*/  NOP ;  /* 0x0000000000007918 */ /* 0x000fce0000000000 */
[----:B------:R-:W-:Y:S01]  /*16410*/  QGMMA.64x256x32.F32.E4M3.E4M3 R24, R156, gdesc[UR4], R24, gsb0 ;  /* 0x03e000049c187df3 */ /* 0x000fe20008000818 */
[----:B------:R-:W-:Y:S02]  /*16420*/  R2UR UR6, R6 ;  /* 0x00000000060672ca */ /* 0x000fe400000e0000 */
[----:B------:R-:W-:Y:S01]  /*16430*/  R2UR UR7, R7 ;  /* 0x00000000070772ca */ /* 0x000fe200000e0000 */
[----:B------:R-:W-:Y:S02]  /*16440*/  WARPGROUP.DEPBAR.LE gsb0, 0x0 ;  /* 0x00008000000079c5 */ /* 0x000fe40000010000 */
[----:B------:R-:W-:-:S15]  /*16450*/  WARPGROUP.ARRIVE ;  /* 0x00000000000079c5 */ /* 0x000fde0000000000 */
[----:B------:R-:W-:-:S07]  /*16460*/  NOP ;  /* 0x0000000000007918 */ /* 0x000fce0000000000 */
[----:B------:R-:W-:Y:S03]  /*16470*/  QGMMA.64x256x32.F32.E4M3.E4M3 R24, R152, gdesc[UR4], R24, gsb0 ;  /* 0x03e0000498187df3 */ /* 0x000fe60008000818 */
[----:B------:R-:W-:Y:S02]  /*16480*/  WARPGROUP.DEPBAR.LE gsb0, 0x0 ;  /* 0x00008000000079c5 */ /* 0x000fe40000010000 */
[----:B--2---:R-:W-:Y:S05]  /*16490*/  @!P0 BRA `(.L_x_649) ;  /* 0x0000000000048947 */ /* 0x004fea0003800000 */
[----:B------:R-:W-:Y:S01]  /*164a0*/  BPT.TRAP 0x1 ;  /* 0x000000040000795c */ /* 0x000fe20000300000 */
.L_x_649:
[----:B------:R-:W-:Y:S01]  /*164b0*/  ISETP.GE.AND P1, PT, R170, 0x81, PT ;  /* 0x00000081aa00780c */ /* 0x000fe20003f26270 */
[----:B------:R-:W-:Y:S01]  /*164c0*/  VIADD R3, R3, 0x38860 ;  /* 0x0003886003037836 */ /* 0x000fe20000000000 */
[----:B------:R-:W-:Y:S01]  /*164d0*/  MOV R6, UR61 ;  /* 0x0000003d00067c02 */ /* 0x000fe20008000f00 */
[----:B------:R-:W-:-:S03]  /*164e0*/  ULDC UR43, c[0x0][0x988] ;  /* 0x00026200002b7ab9 */ /* 0x000fc60000000800 */
[----:B------:R-:W-:-:S04]  /*164f0*/  PRMT R3, R6, 0x654, R3 ;  /* 0x0000065406037816 */ /* 0x000fc80000000003 */
[----:B------:R0:W-:Y:S03]  /*16500*/  SYNCS.ARRIVE.TRANS64.RED.A1T0 RZ, [R3+URZ], RZ ;  /* 0x000000ff03ff79a7 */ /* 0x0001e6000810043f */
[----:B------:R-:W-:Y:S05]  /*16510*/  @!P1 BRA `(.L_x_650) ;  /* 0x0000002c00549947 */ /* 0x000fea0003800000 */
[----:B0-----:R-:W-:Y:S01]  /*16520*/  VIADD R3, R171, 0xfffffffe ;  /* 0xfffffffeab037836 */ /* 0x001fe20000000000 */
[----:B------:R-:W-:Y:S01]  /*16530*/  MOV R10, R168 ;  /* 0x000000a8000a7202 */ /* 0x000fe20000000f00 */
[----:B------:R-:W-:-:S07]  /*16540*/  IMAD.MOV.U32 R9, RZ, RZ, R169 ;  /* 0x000000ffff097224 */ /* 0x000fce00078e00a9 */
.L_x_662:
[----:B------:R-:W-:Y:S01]  /*16550*/  VIADD R225, R225, 0x1 ;  /* 0x00000001e1e17836 */ /* 0x000fe20000000000 */
[----:B------:R-:W-:Y:S05]  /*16560*/  YIELD ;  /* 0x0000000000007946 */ /* 0x000fea0003800000 */
[----:B------:R-:W-:-:S04]  /*16570*/  ISETP.NE.AND P1, PT, R225, 0x2, PT ;  /* 0x00000002e100780c */ /* 0x000fc80003f25270 */
[----:B------:R-:W-:Y:S02]  /*16580*/  SEL R7, RZ, 0x1, P1 ;  /* 0x00000001ff077807 */ /* 0x000fe40000800000 */
[----:B------:R-:W-:Y:S02]  /*16590*/  SEL R8, R225, RZ, P1 ;  /* 0x000000ffe1087207 */ /* 0x000fe40000800000 */
[C---:B------:R-:W-:Y:S01]  /*165a0*/  ISETP.GT.AND P1, PT, R3.reuse, RZ, PT ;  /* 0x000000ff0300720c */ /* 0x040fe20003f24270 */
[----:B------:R-:W-:Y:S01]  /*165b0*/  VIADD R3, R3, 0xffffffff ;  /* 0xffffffff03037836 */ /* 0x000fe20000000000 */
[----:B------:R-:W-:Y:S02]  /*165c0*/  LOP3.LUT R226, R226, R7, RZ, 0x3c, !PT ;  /* 0x00000007e2e27212 */ /* 0x000fe400078e3cff */
[----:B------:R-:W-:Y:S01]  /*165d0*/  MOV R225, R8 ;  /* 0x0000000800e17202 */ /* 0x000fe20000000f00 */
[----:B-1----:R-:W-:Y:S08]  /*165e0*/  @!P0 BRA `(.L_x_651) ;  /* 0x0000000000048947 */ /* 0x002ff00003800000 */
[----:B------:R-:W-:Y:S01]  /*165f0*/  BPT.TRAP 0x1 ;  /* 0x000000040000795c */ /* 0x000fe20000300000 */
.L_x_651:
[----:B------:R-:W-:Y:S01]  /*16600*/  IMAD R6, R225, 0x8, R23 ;  /* 0x00000008e1067824 */ /* 0x000fe200078e0217 */
[----:B------:R-:W-:-:S04]  /*16610*/  SHF.L.U32 R7, R226, 0x1f, RZ ;  /* 0x0000001fe2077819 */ /* 0x000fc800000006ff */
[----:B------:R0:W1:Y:S01]  /*16620*/  SYNCS.PHASECHK.TRANS64.TRYWAIT P2, [R6+URZ+0x38830], R7 ;  /* 0x03883007060075a7 */ /* 0x000062000804017f */
[----:B------:R-:W-:Y:S05]  /*16630*/  @!P0 BRA `(.L_x_652) ;  /* 0x0000000000048947 */ /* 0x000fea0003800000 */
[----:B------:R-:W-:Y:S01]  /*16640*/  BPT.TRAP 0x1 ;  /* 0x000000040000795c */ /* 0x000fe20000300000 */
.L_x_652:
[----:B------:R-:W2:Y:S01]  /*16650*/  LDL R0, [R1+0x28] ;  /* 0x0000280001007983 */ /* 0x000ea20000100800 */
[----:B------:R-:W-:Y:S01]  /*16660*/  IMAD.MOV.U32 R13, RZ, RZ, 0x40000040 ;  /* 0x40000040ff0d7424 */ /* 0x000fe200078e00ff */
[----:B--2---:R-:W-:-:S13]  /*16670*/  R2UR UR4, R0 ;  /* 0x00000000000472ca */ /* 0x004fda00000e0000 */
[----:B------:R-:W-:-:S04]  /*16680*/  LEA R12, R8, UR4, 0xb ;  /* 0x00000004080c7c11 */ /* 0x000fc8000f8e58ff */
[C---:B------:R-:W-:Y:S01]  /*16690*/  IADD3 R0, R12.reuse, 0x4, RZ ;  /* 0x000000040c007810 */ /* 0x040fe20007ffe0ff */
[----:B------:R-:W-:Y:S01]  /*166a0*/  VIADD R14, R12, 0x2 ;  /* 0x000000020c0e7836 */ /* 0x000fe20000000000 */
[----:B-1----:R-:W-:Y:S06]  /*166b0*/  @P2 BRA `(.L_x_653) ;  /* 0x0000000000082947 */ /* 0x002fec0003800000 */
[----:B------:R-:W1:Y:S02]  /*166c0*/  SYNCS.PHASECHK.TRANS64.TRYWAIT P2, [R6+URZ+0x38830], R7 ;  /* 0x03883007060075a7 */ /* 0x000e64000804017f */
[----:B-1----:R-:W-:Y:S05]  /*166d0*/  @!P2 BRA `(.L_x_654) ;  /* 0x0000010000f4a947 */ /* 0x002fea0003800000 */
.L_x_653:
[----:B------:R-:W2:Y:S04]  /*166e0*/  LDL.64 R154, [R1+0x8] ;  /* 0x00000800019a7983 */ /* 0x000ea80000100a00 */
[----:B------:R-:W3:Y:S01]  /*166f0*/  LDL.64 R220, [R1] ;  /* 0x0000000001dc7983 */ /* 0x000ee20000100a00 */
[----:B------:R-:W-:Y:S05]  /*16700*/  WARPSYNC.ALL ;  /* 0x0000000000007948 */ /* 0x000fea0003800000 */
[C---:B------:R-:W-:Y:S01]  /*16710*/  R2UR UR14, R12.reuse ;  /* 0x000000000c0e72ca */ /* 0x040fe200000e0000 */
[C---:B------:R-:W-:Y:S01]  /*16720*/  VIADD R152, R12.reuse, 0x404 ;  /* 0x000004040c987836 */ /* 0x040fe20000000000 */
[----:B------:R-:W-:Y:S01]  /*16730*/  R2UR UR15, R13 ;  /* 0x000000000d0f72ca */ /* 0x000fe200000e0000 */
[----:B------:R-:W-:Y:S01]  /*16740*/  IMAD.MOV.U32 R153, RZ, RZ, 0x40000040 ;  /* 0x40000040ff997424 */ /* 0x000fe200078e00ff */
[----:B------:R-:W-:Y:S01]  /*16750*/  MOV R15, 0x40000040 ;  /* 0x40000040000f7802 */ /* 0x000fe20000000f00 */
[----:B------:R-:W-:Y:S01]  /*16760*/  VIADD R20, R12, 0x6 ;  /* 0x000000060c147836 */ /* 0x000fe20000000000 */
[----:B------:R-:W-:Y:S01]  /*16770*/  R2UR UR30, R152 ;  /* 0x00000000981e72ca */ /* 0x000fe200000e0000 */
[----:B------:R-:W-:Y:S01]  /*16780*/  UMOV UR16, UR56 ;  /* 0x0000003800107c82 */ /* 0x000fe20008000000 */
[----:B------:R-:W-:Y:S01]  /*16790*/  R2UR UR31, R153 ;  /* 0x00000000991f72ca */ /* 0x000fe200000e0000 */
[----:B------:R-:W-:Y:S01]  /*167a0*/  UMOV UR17, UR57 ;  /* 0x0000003900117c82 */ /* 0x000fe20008000000 */
[----:B------:R-:W-:Y:S01]  /*167b0*/  R2UR UR10, R14 ;  /* 0x000000000e0a72ca */ /* 0x000fe200000e0000 */
[----:B------:R-:W-:Y:S01]  /*167c0*/  IMAD.MOV.U32 R14, RZ, RZ, R0 ;  /* 0x000000ffff0e7224 */ /* 0x000fe200078e0000 */
[C---:B------:R-:W-:Y:S01]  /*167d0*/  R2UR UR11, R15.reuse ;  /* 0x000000000f0b72ca */ /* 0x040fe200000e0000 */
[----:B------:R-:W-:Y:S01]  /*167e0*/  UMOV UR20, UR52 ;  /* 0x0000003400147c82 */ /* 0x000fe20008000000 */
[----:B------:R-:W-:Y:S01]  /*167f0*/  R2UR UR7, R15 ;  /* 0x000000000f0772ca */ /* 0x000fe200000e0000 */
[----:B------:R-:W-:Y:S01]  /*16800*/  UMOV UR21, UR53 ;  /* 0x0000003500157c82 */ /* 0x000fe20008000000 */
[----:B------:R-:W-:Y:S01]  /*16810*/  R2UR UR6, R14 ;  /* 0x000000000e0672ca */ /* 0x000fe200000e0000 */
[----:B------:R-:W-:Y:S01]  /*16820*/  VIADD R14, R12, 0x400 ;  /* 0x000004000c0e7836 */ /* 0x000fe20000000000 */
[----:B------:R-:W-:Y:S01]  /*16830*/  R2UR UR4, R228 ;  /* 0x00000000e40472ca */ /* 0x000fe200000e0000 */
[----:B------:R-:W-:Y:S01]  /*16840*/  UMOV UR24, UR48 ;  /* 0x0000003000187c82 */ /* 0x000fe20008000000 */
[----:B------:R-:W-:Y:S01]  /*16850*/  R2UR UR5, R229 ;  /* 0x00000000e50572ca */ /* 0x000fe200000e0000 */
[----:B------:R-:W-:Y:S01]  /*16860*/  UMOV UR25, UR49 ;  /* 0x0000003100197c82 */ /* 0x000fe20008000000 */
[----:B------:R-:W-:Y:S01]  /*16870*/  MOV R21, 0x40000040 ;  /* 0x4000004000157802 */ /* 0x000fe20000000f00 */
[----:B------:R-:W-:Y:S01]  /*16880*/  UMOV UR28, UR44 ;  /* 0x0000002c001c7c82 */ /* 0x000fe20008000000 */
[----:B------:R-:W-:Y:S01]  /*16890*/  R2UR UR18, R20 ;  /* 0x00000000141272ca */ /* 0x000fe200000e0000 */
[----:B------:R-:W-:Y:S01]  /*168a0*/  VIADD R20, R12, 0x402 ;  /* 0x000004020c147836 */ /* 0x000fe20000000000 */
[----:B------:R-:W-:Y:S01]  /*168b0*/  R2UR UR19, R21 ;  /* 0x00000000151372ca */ /* 0x000fe200000e0000 */
[----:B------:R-:W-:Y:S01]  /*168c0*/  UMOV UR29, UR45 ;  /* 0x0000002d001d7c82 */ /* 0x000fe20008000000 */
[----:B------:R-:W-:Y:S01]  /*168d0*/  R2UR UR22, R14 ;  /* 0x000000000e1672ca */ /* 0x000fe200000e0000 */
[----:B------:R-:W-:Y:S01]  /*168e0*/  IMAD.MOV.U32 R13, RZ, RZ, 0x40000040 ;  /* 0x40000040ff0d7424 */ /* 0x000fe200078e00ff */
[----:B------:R-:W-:Y:S01]  /*168f0*/  R2UR UR23, R15 ;  /* 0x000000000f1772ca */ /* 0x000fe200000e0000 */
[----:B------:R-:W-:Y:S01]  /*16900*/  UMOV UR32, UR40 ;  /* 0x0000002800207c82 */ /* 0x000fe20008000000 */
[----:B------:R-:W-:Y:S01]  /*16910*/  R2UR UR26, R20 ;  /* 0x00000000141a72ca */ /* 0x000fe200000e0000 */
[----:B------:R-:W-:Y:S01]  /*16920*/  UMOV UR33, UR41 ;  /* 0x0000002900217c82 */ /* 0x000fe20008000000 */
[----:B------:R-:W-:Y:S01]  /*16930*/  R2UR UR27, R21 ;  /* 0x00000000151b72ca */ /* 0x000fe200000e0000 */
[----:B------:R-:W4:Y:S01]  /*16940*/  S2R R11, SR_TID.X ;  /* 0x00000000000b7919 */ /* 0x000f220000002100 */
[----:B------:R-:W-:-:S02]  /*16950*/  IADD3 R12, R12, 0x406, RZ ;  /* 0x000004060c0c7810 */ /* 0x000fc40007ffe0ff */
[----:B------:R-:W-:Y:S02]  /*16960*/  R2UR UR35, R13 ;  /* 0x000000000d2372ca */ /* 0x000fe400000e0000 */
[----:B------:R-:W-:Y:S02]  /*16970*/  R2UR UR34, R12 ;  /* 0x000000000c2272ca */ /* 0x000fe400000e0000 */
[----:B----4-:R-:W-:-:S04]  /*16980*/  SHF.R.U32.HI R11, RZ, 0x7, R11 ;  /* 0x00000007ff0b7819 */ /* 0x010fc8000001160b */
[----:B------:R-:W-:Y:S02]  /*16990*/  IADD3 R0, -R11, 0xb, RZ ;  /* 0x0000000b0b007810 */ /* 0x000fe40007ffe1ff */
[----:B--2---:R-:W-:Y:S02]  /*169a0*/  R2UR UR12, R154 ;  /* 0x000000009a0c72ca */ /* 0x004fe400000e0000 */
[----:B------:R-:W-:Y:S02]  /*169b0*/  R2UR UR13, R155 ;  /* 0x000000009b0d72ca */ /* 0x000fe400000e0000 */
[----:B------:R-:W-:Y:S01]  /*169c0*/  WARPGROUP.ARRIVE ;  /* 0x00000000000079c5 */ /* 0x000fe20000000000 */
[----:B---3--:R-:W-:Y:S02]  /*169d0*/  R2UR UR8, R220 ;  /* 0x00000000dc0872ca */ /* 0x008fe400000e0000 */
[----:B------:R-:W-:-:S08]  /*169e0*/  R2UR UR9, R221 ;  /* 0x00000000dd0972ca */ /* 0x000fd000000e0000 */
[----:B------:R-:W-:Y:S03]  /*169f0*/  QGMMA.64x128x32.F32.E4M3.E4M3 R152, gdesc[UR12], RZ, !UPT, gsb0 ;  /* 0x01e000000c9879f3 */ /* 0x000fe6000c0008ff */
        /* <DEDUP_REMOVED lines=25> */
.L_x_655:
[C---:B------:R-:W-:Y:S01]  /*16b90*/  FMUL.FTZ R11, R2.reuse, R152 ;  /* 0x00000098020b7220 */ /* 0x040fe20000410000 */
[C---:B------:R-:W-:Y:S01]  /*16ba0*/  FMUL.FTZ R12, R2.reuse, R153 ;  /* 0x00000099020c7220 */ /* 0x040fe20000410000 */
[C---:B------:R-:W-:Y:S01]  /*16bb0*/  FMUL.FTZ R13, R2.reuse, R156 ;  /* 0x0000009c020d7220 */ /* 0x040fe20000410000 */
[C---:B------:R-:W-:Y:S01]  /*16bc0*/  FMUL.FTZ R14, R2.reuse, R157 ;  /* 0x0000009d020e7220 */ /* 0x040fe20000410000 */
[C---:B------:R-:W-:Y:S01]  /*16bd0*/  FMUL.FTZ R15, R2.reuse, R160 ;  /* 0x000000a0020f7220 */ /* 0x040fe20000410000 */
[C---:B------:R-:W-:Y:S01]  /*16be0*/  FMUL.FTZ R20, R2.reuse, R161 ;  /* 0x000000a102147220 */ /* 0x040fe20000410000 */
        /* <DEDUP_REMOVED lines=8> */
[----:B------:R-:W4:Y:S01]  /*16c70*/  MUFU.TANH R12, R12 ;  /* 0x0000000c000c7308 */ /* 0x000f220000002400 */
[C---:B------:R-:W-:Y:S01]  /*16c80*/  FMUL.FTZ R164, R2.reuse, R177 ;  /* 0x000000b102a47220 */ /* 0x040fe20000410000 */
[C---:B------:R-:W-:Y:S01]  /*16c90*/  FMUL.FTZ R165, R2.reuse, R180 ;  /* 0x000000b402a57220 */ /* 0x040fe20000410000 */
[C---:B------:R-:W-:Y:S01]  /*16ca0*/  FMUL.FTZ R169, R2.reuse, R181 ;  /* 0x000000b502a97220 */ /* 0x040fe20000410000 */
[C---:B------:R-:W-:Y:S01]  /*16cb0*/  FMUL.FTZ R172, R2.reuse, R184 ;  /* 0x000000b802ac7220 */ /* 0x040fe20000410000 */
[C---:B------:R-:W-:Y:S01]  /*16cc0*/  FMUL.FTZ R173, R2.reuse, R185 ;  /* 0x000000b902ad7220 */ /* 0x040fe20000410000 */
[C---:B------:R-:W-:Y:S01]  /*16cd0*/  FMUL.FTZ R176, R2.reuse, R188 ;  /* 0x000000bc02b07220 */ /* 0x040fe20000410000 */
[C---:B------:R-:W-:Y:S01]  /*16ce0*/  FMUL.FTZ R177, R2.reuse, R189 ;  /* 0x000000bd02b17220 */ /* 0x040fe20000410000 */
[----:B------:R-:W5:Y:S01]  /*16cf0*/  MUFU.TANH R13, R13 ;  /* 0x0000000d000d7308 */ /* 0x000f620000002400 */
        /* <DEDUP_REMOVED lines=8> */
[----:B----4-:R-:W-:Y:S01]  /*16d80*/  FMNMX.FTZ R168, R12, R168, !PT ;  /* 0x000000a80ca87209 */ /* 0x010fe20007810000 */
[C---:B------:R-:W-:Y:S01]  /*16d90*/  FMUL.FTZ R192, R2.reuse, R204 ;  /* 0x000000cc02c07220 */ /* 0x040fe20000410000 */
[C---:B------:R-:W-:Y:S01]  /*16da0*/  FMUL.FTZ R193, R2.reuse, R205 ;  /* 0x000000cd02c17220 */ /* 0x040fe20000410000 */
[C---:B------:R-:W-:Y:S01]  /*16db0*/  FMUL.FTZ R196, R2.reuse, R208 ;  /* 0x000000d002c47220 */ /* 0x040fe20000410000 */
[C---:B------:R-:W-:Y:S01]  /*16dc0*/  FMUL.FTZ R197, R2.reuse, R209 ;  /* 0x000000d102c57220 */ /* 0x040fe20000410000 */
[C---:B------:R-:W-:Y:S01]  /*16dd0*/  FMUL.FTZ R200, R2.reuse, R212 ;  /* 0x000000d402c87220 */ /* 0x040fe20000410000 */
[C---:B------:R-:W-:Y:S01]  /*16de0*/  FMUL.FTZ R201, R2.reuse, R213 ;  /* 0x000000d502c97220 */ /* 0x040fe20000410000 */
[----:B------:R-:W4:Y:S01]  /*16df0*/  MUFU.TANH R15, R15 ;  /* 0x0000000f000f7308 */ /* 0x000f220000002400 */
[----:B-----5:R-:W-:Y:S01]  /*16e00*/  FMNMX.FTZ R168, R13, R168, !PT ;  /* 0x000000a80da87209 */ /* 0x020fe20007810000 */
[----:B------:R-:W-:Y:S01]  /*16e10*/  UMOV UR38, UR43 ;  /* 0x0000002b00267c82 */ /* 0x000fe20008000000 */
[C---:B------:R-:W-:Y:S01]  /*16e20*/  FMUL.FTZ R191, R2.reuse, R191 ;  /* 0x000000bf02bf7220 */ /* 0x040fe20000410000 */
[C---:B------:R-:W-:Y:S01]  /*16e30*/  FMUL.FTZ R194, R2.reuse, R194 ;  /* 0x000000c202c27220 */ /* 0x040fe20000410000 */
[C---:B------:R-:W-:Y:S01]  /*16e40*/  FMUL.FTZ R195, R2.reuse, R195 ;  /* 0x000000c302c37220 */ /* 0x040fe20000410000 */
[C---:B------:R-:W-:Y:S01]  /*16e50*/  FMUL.FTZ R198, R2.reuse, R198 ;  /* 0x000000c602c67220 */ /* 0x040fe20000410000 */
[----:B------:R-:W-:Y:S01]  /*16e60*/  FMUL.FTZ R199, R2, R199 ;  /* 0x000000c702c77220 */ /* 0x000fe20000410000 */
[----:B------:R-:W5:Y:S01]  /*16e70*/  MUFU.TANH R20, R20 ;  /* 0x0000001400147308 */ /* 0x000f620000002400 */
        /* <DEDUP_REMOVED lines=8> */
[----:B----4-:R-:W-:Y:S01]  /*16f00*/  FMNMX.FTZ R168, R15, R168, !PT ;  /* 0x000000a80fa87209 */ /* 0x010fe20007810000 */
[C---:B------:R-:W-:Y:S01]  /*16f10*/  FMUL.FTZ R214, R2.reuse, R214 ;  /* 0x000000d602d67220 */ /* 0x040fe20000410000 */
[----:B------:R-:W-:-:S05]  /*16f20*/  FMUL.FTZ R215, R2, R215 ;  /* 0x000000d702d77220 */ /* 0x000fca0000410000 */
[----:B------:R-:W4:Y:S01]  /*16f30*/  MUFU.TANH R152, R152 ;  /* 0x0000009800987308 */ /* 0x000f220000002400 */
[----:B-----5:R-:W-:-:S07]  /*16f40*/  FMNMX.FTZ R168, R20, R168, !PT ;  /* 0x000000a814a87209 */ /* 0x020fce0007810000 */
[----:B------:R-:W5:Y:S01]  /*16f50*/  MUFU.TANH R153, R153 ;  /* 0x0000009900997308 */ /* 0x000f620000002400 */
[----:B---3--:R-:W-:-:S07]  /*16f60*/  FMNMX.FTZ R168, R21, R168, !PT ;  /* 0x000000a815a87209 */ /* 0x008fce0007810000 */
[----:B------:R-:W3:Y:S01]  /*16f70*/  MUFU.TANH R156, R156 ;  /* 0x0000009c009c7308 */ /* 0x000ee20000002400 */
[----:B----4-:R-:W-:-:S07]  /*16f80*/  FMNMX.FTZ R168, R152, R168, !PT ;  /* 0x000000a898a87209 */ /* 0x010fce0007810000 */
        /* <DEDUP_REMOVED lines=43> */
[----:B-----5:R-:W-:-:S04]  /*17240*/  FMNMX.FTZ R168, R197, R168, !PT ;  /* 0x000000a8c5a87209 */ /* 0x020fc80007810000 */
[----:B---3--:R-:W-:-:S04]  /*17250*/  FMNMX.FTZ R168, R200, R168, !PT ;  /* 0x000000a8c8a87209 */ /* 0x008fc80007810000 */
[----:B----4-:R-:W-:-:S05]  /*17260*/  FMNMX.FTZ R168, R201, R168, !PT ;  /* 0x000000a8c9a87209 */ /* 0x010fca0007810000 */
[----:B------:R-:W3:Y:S02]  /*17270*/  SHFL.BFLY PT, R204, R168, 0x2, 0x1f ;  /* 0x0c401f00a8cc7f89 */ /* 0x000ee400000e0000 */
[----:B---3--:R-:W-:-:S05]  /*17280*/  FMNMX.FTZ R168, R168, R204, !PT ;  /* 0x000000cca8a87209 */ /* 0x008fca0007810000 */
[----:B------:R-:W3:Y:S02]  /*17290*/  SHFL.BFLY PT, R204, R168, 0x1, 0x1f ;  /* 0x0c201f00a8cc7f89 */ /* 0x000ee400000e0000 */
[----:B---3--:R-:W-:Y:S02]  /*172a0*/  FMNMX.FTZ R168, R168, R204, !PT ;  /* 0x000000cca8a87209 */ /* 0x008fe40007810000 */
[----:B------:R-:W-:-:S03]  /*172b0*/  MOV R204, UR38 ;  /* 0x0000002600cc7c02 */ /* 0x000fc60008000f00 */
[C---:B------:R-:W-:Y:S02]  /*172c0*/  FADD.FTZ R205, -R168.reuse, R10 ;  /* 0x0000000aa8cd7221 */ /* 0x040fe40000010100 */
[----:B------:R-:W-:-:S02]  /*172d0*/  FFMA.FTZ R10, R168, R204, -8 ;  /* 0xc1000000a80a7423 */ /* 0x000fc400000100cc */
[----:B------:R-:W-:Y:S02]  /*172e0*/  FMUL.FTZ R204, R205, UR38 ;  /* 0x00000026cdcc7c20 */ /* 0x000fe40008410000 */
[----:B------:R-:W-:-:S01]  /*172f0*/  FFMA.FTZ R11, R11, UR38, -R10 ;  /* 0x000000260b0b7c23 */ /* 0x000fc2000801080a */
[--C-:B------:R-:W-:Y:S01]  /*17300*/  FFMA.FTZ R12, R12, UR38, -R10.reuse ;  /* 0x000000260c0c7c23 */ /* 0x100fe2000801080a */
[----:B------:R-:W-:-:S01]  /*17310*/  FFMA.FTZ R13, R13, UR38, -R10 ;  /* 0x000000260d0d7c23 */ /* 0x000fc2000801080a */
[--C-:B------:R-:W-:Y:S01]  /*17320*/  FFMA.FTZ R14, R14, UR38, -R10.reuse ;  /* 0x000000260e0e7c23 */ /* 0x100fe2000801080a */
        /* <DEDUP_REMOVED lines=24> */
[----:B------:R-:W5:Y:S01]  /*174b0*/  MUFU.EX2 R13, R13 ;  /* 0x0000000d000d7308 */ /* 0x000f620000000800 */
[----:B---3--:R-:W-:-:S01]  /*174c0*/  FFMA.FTZ R5, R204, R5, R11 ;  /* 0x00000005cc057223 */ /* 0x008fc2000001000b */
[--C-:B------:R-:W-:Y:S01]  /*174d0*/  FFMA.FTZ R189, R189, UR38, -R10.reuse ;  /* 0x00000026bdbd7c23 */ /* 0x100fe2000801080a */
[----:B------:R-:W-:-:S01]  /*174e0*/  FFMA.FTZ R192, R192, UR38, -R10 ;  /* 0x00000026c0c07c23 */ /* 0x000fc2000801080a */
[--C-:B------:R-:W-:Y:S01]  /*174f0*/  FFMA.FTZ R193, R193, UR38, -R10.reuse ;  /* 0x00000026c1c17c23 */ /* 0x100fe2000801080a */
[----:B------:R-:W-:-:S01]  /*17500*/  FFMA.FTZ R196, R196, UR38, -R10 ;  /* 0x00000026c4c47c23 */ /* 0x000fc2000801080a */
[--C-:B------:R-:W-:Y:S01]  /*17510*/  FFMA.FTZ R197, R197, UR38, -R10.reuse ;  /* 0x00000026c5c57c23 */ /* 0x100fe2000801080a */
[----:B------:R-:W-:-:S01]  /*17520*/  FFMA.FTZ R200, R200, UR38, -R10 ;  /* 0x00000026c8c87c23 */ /* 0x000fc2000801080a */
[----:B------:R-:W3:Y:S01]  /*17530*/  MUFU.EX2 R14, R14 ;  /* 0x0000000e000e7308 */ /* 0x000ee20000000800 */
[----:B----4-:R-:W-:-:S01]  /*17540*/  FADD.FTZ R5, R12, R5 ;  /* 0x000000050c057221 */ /* 0x010fc20000010000 */
[----:B------:R-:W-:Y:S01]  /*17550*/  FFMA.FTZ R10, R201, UR38, -R10 ;  /* 0x00000026c90a7c23 */ /* 0x000fe2000801080a */
[-C--:B------:R-:W-:Y:S01]  /*17560*/  FMUL.FTZ R24, R24, R204.reuse ;  /* 0x000000cc18187220 */ /* 0x080fe20000410000 */
[-C--:B------:R-:W-:Y:S01]  /*17570*/  FMUL.FTZ R25, R25, R204.reuse ;  /* 0x000000cc19197220 */ /* 0x080fe20000410000 */
[-C--:B------:R-:W-:Y:S01]  /*17580*/  FMUL.FTZ R28, R28, R204.reuse ;  /* 0x000000cc1c1c7220 */ /* 0x080fe20000410000 */
[-C--:B------:R-:W-:Y:S01]  /*17590*/  FMUL.FTZ R29, R29, R204.reuse ;  /* 0x000000cc1d1d7220 */ /* 0x080fe20000410000 */
[----:B------:R-:W-:Y:S01]  /*175a0*/  FMUL.FTZ R32, R32, R204 ;  /* 0x000000cc20207220 */ /* 0x000fe20000410000 */
[----:B------:R-:W4:Y:S01]  /*175b0*/  MUFU.EX2 R15, R15 ;  /* 0x0000000f000f7308 */ /* 0x000f220000000800 */
[----:B-----5:R-:W-:-:S01]  /*175c0*/  FADD.FTZ R5, R13, R5 ;  /* 0x000000050d057221 */ /* 0x020fc20000010000 */
[-C--:B------:R-:W-:Y:S01]  /*175d0*/  FMUL.FTZ R33, R33, R204.reuse ;  /* 0x000000cc21217220 */ /* 0x080fe20000410000 */
[-C--:B------:R-:W-:Y:S01]  /*175e0*/  FMUL.FTZ R36, R36, R204.reuse ;  /* 0x000000cc24247220 */ /* 0x080fe20000410000 */
[-C--:B------:R-:W-:Y:S01]  /*175f0*/  FMUL.FTZ R37, R37, R204.reuse ;  /* 0x000000cc25257220 */ /* 0x080fe20000410000 */
[-C--:B------:R-:W-:Y:S01]  /*17600*/  FMUL.FTZ R40, R40, R204.reuse ;  /* 0x000000cc28287220 */ /* 0x080fe20000410000 */
[-C--:B------:R-:W-:Y:S01]  /*17610*/  FMUL.FTZ R41, R41, R204.reuse ;  /* 0x000000cc29297220 */ /* 0x080fe20000410000 */
[----:B------:R-:W-:Y:S01]  /*17620*/  FMUL.FTZ R44, R44, R204 ;  /* 0x000000cc2c2c7220 */ /* 0x000fe20000410000 */
[----:B------:R-:W5:Y:S01]  /*17630*/  MUFU.EX2 R20, R20 ;  /* 0x0000001400147308 */ /* 0x000f620000000800 */
[C---:B---3--:R-:W-:Y:S01]  /*17640*/  F2FP.SATFINITE.E4M3.F32.PACK_AB_MERGE_C R13, R14.reuse, R13, RZ ;  /* 0x0000000d0e0d723e */ /* 0x048fe200048070ff */
[----:B------:R-:W-:Y:S01]  /*17650*/  FADD.FTZ R5, R14, R5 ;  /* 0x000000050e057221 */ /* 0x000fe20000010000 */
[C---:B------:R-:W-:Y:S01]  /*17660*/  FMUL.FTZ R14, R2.reuse, R159 ;  /* 0x0000009f020e7220 */ /* 0x040fe20000410000 */
[----:B------:R-:W-:Y:S01]  /*17670*/  FMUL.FTZ R159, R2, R167 ;  /* 0x000000a7029f7220 */ /* 0x000fe20000410000 */
[----:B------:R-:W-:Y:S01]  /*17680*/  F2FP.SATFINITE.E4M3.F32.PACK_AB_MERGE_C R164, R12, R11, R13 ;  /* 0x0000000b0ca4723e */ /* 0x000fe2000480700d */
        /* <DEDUP_REMOVED lines=18> */
[----:B------:R-:W-:Y:S01]  /*177b0*/  FMUL.FTZ R182, R2, R190 ;  /* 0x000000be02b67220 */ /* 0x000fe20000410000 */
[----:B----4-:R-:W-:-:S01]  /*177c0*/  FADD.FTZ R5, R15, R5 ;  /* 0x000000050f057221 */ /* 0x010fc20000010000 */
[----:B------:R-:W4:Y:S01]  /*177d0*/  MUFU.TANH R12, R12 ;  /* 0x0000000c000c7308 */ /* 0x000f220000002400 */
[-C--:B------:R-:W-:Y:S01]  /*177e0*/  FMUL.FTZ R45, R45, R204.reuse ;  /* 0x000000cc2d2d7220 */ /* 0x080fe20000410000 */
[----:B------:R-:W-:Y:S01]  /*177f0*/  FMUL.FTZ R48, R48, R204 ;  /* 0x000000cc30307220 */ /* 0x000fe20000410000 */
[----:B-----5:R-:W-:-:S01]  /*17800*/  FADD.FTZ R5, R20, R5 ;  /* 0x0000000514057221 */ /* 0x020fc20000010000 */
[-C--:B------:R-:W-:Y:S01]  /*17810*/  FMUL.FTZ R49, R49, R204.reuse ;  /* 0x000000cc31317220 */ /* 0x080fe20000410000 */
[-C--:B------:R-:W-:Y:S01]  /*17820*/  FMUL.FTZ R52, R52, R204.reuse ;  /* 0x000000cc34347220 */ /* 0x080fe20000410000 */
[-C--:B------:R-:W-:Y:S01]  /*17830*/  FMUL.FTZ R53, R53, R204.reuse ;  /* 0x000000cc35357220 */ /* 0x080fe20000410000 */
[-C--:B------:R-:W-:Y:S01]  /*17840*/  FMUL.FTZ R56, R56, R204.reuse ;  /* 0x000000cc38387220 */ /* 0x080fe20000410000 */
[----:B------:R-:W5:Y:S01]  /*17850*/  MUFU.TANH R13, R13 ;  /* 0x0000000d000d7308 */ /* 0x000f620000002400 */
[----:B---3--:R-:W-:Y:S01]  /*17860*/  FMNMX.FTZ R183, R11, R9, !PT ;  /* 0x000000090bb77209 */ /* 0x008fe20007810000 */
[-C--:B------:R-:W-:Y:S01]  /*17870*/  FMUL.FTZ R57, R57, R204.reuse ;  /* 0x000000cc39397220 */ /* 0x080fe20000410000 */
[-C--:B------:R-:W-:Y:S01]  /*17880*/  FMUL.FTZ R60, R60, R204.reuse ;  /* 0x000000cc3c3c7220 */ /* 0x080fe20000410000 */
[-C--:B------:R-:W-:Y:S01]  /*17890*/  FMUL.FTZ R61, R61, R204.reuse ;  /* 0x000000cc3d3d7220 */ /* 0x080fe20000410000 */
[-C--:B------:R-:W-:Y:S01]  /*178a0*/  FMUL.FTZ R64, R64, R204.reuse ;  /* 0x000000cc40407220 */ /* 0x080fe20000410000 */
[-C--:B------:R-:W-:Y:S01]  /*178b0*/  FMUL.FTZ R65, R65, R204.reuse ;  /* 0x000000cc41417220 */ /* 0x080fe20000410000 */
[-C--:B------:R-:W-:Y:S01]  /*178c0*/  FMUL.FTZ R68, R68, R204.reuse ;  /* 0x000000cc44447220 */ /* 0x080fe20000410000 */
[----:B------:R-:W3:Y:S01]  /*178d0*/  MUFU.TANH R154, R154 ;  /* 0x0000009a009a7308 */ /* 0x000ee20000002400 */
[----:B----4-:R-:W-:Y:S01]  /*178e0*/  FMNMX.FTZ R183, R12, R183, !PT ;  /* 0x000000b70cb77209 */ /* 0x010fe20007810000 */
[-C--:B------:R-:W-:Y:S01]  /*178f0*/  FMUL.FTZ R69, R69, R204.reuse ;  /* 0x000000cc45457220 */ /* 0x080fe20000410000 */
[-C--:B------:R-:W-:Y:S01]  /*17900*/  FMUL.FTZ R72, R72, R204.reuse ;  /* 0x000000cc48487220 */ /* 0x080fe20000410000 */
[-C--:B------:R-:W-:Y:S01]  /*17910*/  FMUL.FTZ R73, R73, R204.reuse ;  /* 0x000000cc49497220 */ /* 0x080fe20000410000 */
[-C--:B------:R-:W-:Y:S01]  /*17920*/  FMUL.FTZ R76, R76, R204.reuse ;  /* 0x000000cc4c4c7220 */ /* 0x080fe20000410000 */
[-C--:B------:R-:W-:Y:S01]  /*17930*/  FMUL.FTZ R77, R77, R204.reuse ;  /* 0x000000cc4d4d7220 */ /* 0x080fe20000410000 */
[-C--:B------:R-:W-:Y:S01]  /*17940*/  FMUL.FTZ R80, R80, R204.reuse ;  /* 0x000000cc50507220 */ /* 0x080fe20000410000 */
[----:B------:R-:W4:Y:S01]  /*17950*/  MUFU.TANH R155, R155 ;  /* 0x0000009b009b7308 */ /* 0x000f220000002400 */
[----:B-----5:R-:W-:Y:S01]  /*17960*/  FMNMX.FTZ R186, R13, R183, !PT ;  /* 0x000000b70dba7209 */ /* 0x020fe20007810000 */
[-C--:B------:R-:W-:Y:S01]  /*17970*/  FMUL.FTZ R81, R81, R204.reuse ;  /* 0x000000cc51517220 */ /* 0x080fe20000410000 */
[-C--:B------:R-:W-:Y:S01]  /*17980*/  FMUL.FTZ R84, R84, R204.reuse ;  /* 0x000000cc54547220 */ /* 0x080fe20000410000 */
[----:B------:R-:W-:Y:S01]  /*17990*/  FMUL.FTZ R85, R85, R204 ;  /* 0x000000cc55557220 */ /* 0x000fe20000410000 */
[----:B------:R-:W-:Y:S01]  /*179a0*/  FMNMX.FTZ R186, R14, R186, !PT ;  /* 0x000000ba0eba7209 */ /* 0x000fe20007810000 */
[-C--:B------:R-:W-:Y:S01]  /*179b0*/  FMUL.FTZ R88, R88, R204.reuse ;  /* 0x000000cc58587220 */ /* 0x080fe20000410000 */
[----:B------:R-:W-:Y:S01]  /*179c0*/  FMUL.FTZ R89, R89, R204 ;  /* 0x000000cc59597220 */ /* 0x000fe20000410000 */
        /* <DEDUP_REMOVED lines=20> */
[-C--:B------:R-:W-:Y:S01]  /*17b10*/  FMUL.FTZ R120, R120, R204.reuse ;  /* 0x000000cc78787220 */ /* 0x080fe20000410000 */
[-C--:B------:R-:W-:Y:S01]  /*17b20*/  FMUL.FTZ R121, R121, R204.reuse ;  /* 0x000000cc79797220 */ /* 0x080fe20000410000 */
        /* <DEDUP_REMOVED lines=11> */
[-C--:B------:R-:W-:Y:S01]  /*17be0*/  FMUL.FTZ R140, R140, R204.reuse ;  /* 0x000000cc8c8c7220 */ /* 0x080fe20000410000 */
[-C--:B------:R-:W-:Y:S01]  /*17bf0*/  FMUL.FTZ R141, R141, R204.reuse ;  /* 0x000000cc8d8d7220 */ /* 0x080fe20000410000 */
[-C--:B------:R-:W-:Y:S01]  /*17c00*/  FMUL.FTZ R144, R144, R204.reuse ;  /* 0x000000cc90907220 */ /* 0x080fe20000410000 */
[-C--:B------:R-:W-:Y:S01]  /*17c10*/  FMUL.FTZ R145, R145, R204.reuse ;  /* 0x000000cc91917220 */ /* 0x080fe20000410000 */
[-C--:B------:R-:W-:Y:S01]  /*17c20*/  FMUL.FTZ R148, R148, R204.reuse ;  /* 0x000000cc94947220 */ /* 0x080fe20000410000 */
[----:B------:R-:W-:-:S02]  /*17c30*/  FMUL.FTZ R149, R149, R204 ;  /* 0x000000cc95957220 */ /* 0x000fc40000410000 */
[----:B------:R-:W0:Y:S08]  /*17c40*/  MUFU.TANH R167, R167 ;  /* 0x000000a700a77308 */ /* 0x000e300000002400 */
[----:B------:R-:W1:Y:S08]  /*17c50*/  MUFU.TANH R170, R170 ;  /* 0x000000aa00aa7308 */ /* 0x000e700000002400 */
[----:B------:R4:W-:Y:S08]  /*17c60*/  MUFU.TANH R183, R191 ;  /* 0x000000bf00b77308 */ /* 0x0009f00000002400 */
[----:B------:R-:W2:Y:S01]  /*17c70*/  MUFU.TANH R171, R171 ;  /* 0x000000ab00ab7308 */ /* 0x000ea20000002400 */
[----:B----4-:R-:W-:-:S04]  /*17c80*/  FMNMX.FTZ R191, R162, R190, !PT ;  /* 0x000000bea2bf7209 */ /* 0x010fc80007810000 */
[----:B-----5:R-:W-:-:S03]  /*17c90*/  FMNMX.FTZ R191, R163, R191, !PT ;  /* 0x000000bfa3bf7209 */ /* 0x020fc60007810000 */
[----:B------:R-:W4:Y:S08]  /*17ca0*/  MUFU.TANH R174, R174 ;  /* 0x000000ae00ae7308 */ /* 0x000f300000002400 */
[----:B------:R3:W-:Y:S08]  /*17cb0*/  MUFU.TANH R186, R194 ;  /* 0x000000c200ba7308 */ /* 0x0007f00000002400 */
[----:B------:R-:W5:Y:S01]  /*17cc0*/  MUFU.TANH R175, R175 ;  /* 0x000000af00af7308 */ /* 0x000f620000002400 */
[----:B---3--:R-:W-:-:S04]  /*17cd0*/  FMNMX.FTZ R194, R166, R191, !PT ;  /* 0x000000bfa6c27209 */ /* 0x008fc80007810000 */
[----:B0-----:R-:W-:-:S03]  /*17ce0*/  FMNMX.FTZ R194, R167, R194, !PT ;  /* 0x000000c2a7c27209 */ /* 0x001fc60007810000 */
[----:B------:R-:W0:Y:S08]  /*17cf0*/  MUFU.TANH R178, R178 ;  /* 0x000000b200b27308 */ /* 0x000e300000002400 */
[----:B------:R1:W-:Y:S08]  /*17d00*/  MUFU.TANH R187, R195 ;  /* 0x000000c300bb7308 */ /* 0x0003f00000002400 */
[----:B------:R-:W3:Y:S01]  /*17d10*/  MUFU.TANH R179, R179 ;  /* 0x000000b300b37308 */ /* 0x000ee20000002400 */
[----:B-1----:R-:W-:-:S04]  /*17d20*/  FMNMX.FTZ R195, R170, R194, !PT ;  /* 0x000000c2aac37209 */ /* 0x002fc80007810000 */
[----:B--2---:R-:W-:-:S03]  /*17d30*/  FMNMX.FTZ R195, R171, R195, !PT ;  /* 0x000000c3abc37209 */ /* 0x004fc60007810000 */
[----:B------:R-:W1:Y:S08]  /*17d40*/  MUFU.TANH R182, R182 ;  /* 0x000000b600b67308 */ /* 0x000e700000002400 */
[----:B------:R4:W2:Y:S08]  /*17d50*/  MUFU.TANH R190, R198 ;  /* 0x000000c600be7308 */ /* 0x0008b00000002400 */
[----:B------:R0:W2:Y:S01]  /*17d60*/  MUFU.TANH R191, R199 ;  /* 0x000000c700bf7308 */ /* 0x0000a20000002400 */
[----:B----4-:R-:W-:-:S04]  /*17d70*/  FMNMX.FTZ R198, R174, R195, !PT ;  /* 0x000000c3aec67209 */ /* 0x010fc80007810000 */
[----:B-----5:R-:W-:-:S03]  /*17d80*/  FMNMX.FTZ R198, R175, R198, !PT ;  /* 0x000000c6afc67209 */ /* 0x020fc60007810000 */
[----:B------:R4:W5:Y:S01]  /*17d90*/  MUFU.TANH R194, R202 ;  /* 0x000000ca00c27308 */ /* 0x0009620000002400 */
[----:B0-----:R-:W-:-:S04]  /*17da0*/  FMNMX.FTZ R199, R178, R198, !PT ;  /* 0x000000c6b2c77209 */ /* 0x001fc80007810000 */
[----:B---3--:R-:W-:-:S03]  /*17db0*/  FMNMX.FTZ R199, R179, R199, !PT ;  /* 0x000000c7b3c77209 */ /* 0x008fc60007810000 */
[----:B------:R2:W0:Y:S01]  /*17dc0*/  MUFU.TANH R195, R203 ;  /* 0x000000cb00c37308 */ /* 0x0004220000002400 */
[----:B-1----:R-:W-:-:S04]  /*17dd0*/  FMNMX.FTZ R201, R182, R199, !PT ;  /* 0x000000c7b6c97209 */ /* 0x002fc80007810000 */
[----:B------:R-:W-:-:S03]  /*17de0*/  FMNMX.FTZ R201, R183, R201, !PT ;  /* 0x000000c9b7c97209 */ /* 0x000fc60007810000 */
[----:B------:R5:W1:Y:S01]  /*17df0*/  MUFU.TANH R198, R206 ;  /* 0x000000ce00c67308 */ /* 0x000a620000002400 */
[----:B----4-:R-:W-:-:S04]  /*17e00*/  FMNMX.FTZ R202, R186, R201, !PT ;  /* 0x000000c9baca7209 */ /* 0x010fc80007810000 */
[----:B------:R-:W-:-:S03]  /*17e10*/  FMNMX.FTZ R202, R187, R202, !PT ;  /* 0x000000cabbca7209 */ /* 0x000fc60007810000 */
[----:B------:R1:W3:Y:S01]  /*17e20*/  MUFU.TANH R199, R207 ;  /* 0x000000cf00c77308 */ /* 0x0002e20000002400 */
[----:B--2---:R-:W-:-:S04]  /*17e30*/  FMNMX.FTZ R203, R190, R202, !PT ;  /* 0x000000cabecb7209 */ /* 0x004fc80007810000 */
[----:B------:R-:W-:-:S03]  /*17e40*/  FMNMX.FTZ R203, R191, R203, !PT ;  /* 0x000000cbbfcb7209 */ /* 0x000fc60007810000 */
[----:B------:R-:W2:Y:S01]  /*17e50*/  MUFU.TANH R201, R210 ;  /* 0x000000d200c97308 */ /* 0x000ea20000002400 */
[----:B-----5:R-:W-:-:S04]  /*17e60*/  FMNMX.FTZ R206, R194, R203, !PT ;  /* 0x000000cbc2ce7209 */ /* 0x020fc80007810000 */
[----:B0-----:R-:W-:-:S03]  /*17e70*/  FMNMX.FTZ R206, R195, R206, !PT ;  /* 0x000000cec3ce7209 */ /* 0x001fc60007810000 */
[----:B------:R-:W0:Y:S01]  /*17e80*/  MUFU.TANH R202, R211 ;  /* 0x000000d300ca7308 */ /* 0x000e220000002400 */
[----:B-1----:R-:W-:-:S04]  /*17e90*/  FMNMX.FTZ R207, R198, R206, !PT ;  /* 0x000000cec6cf7209 */ /* 0x002fc80007810000 */
[----:B---3--:R-:W-:-:S03]  /*17ea0*/  FMNMX.FTZ R207, R199, R207, !PT ;  /* 0x000000cfc7cf7209 */ /* 0x008fc60007810000 */
[----:B------:R-:W1:Y:S01]  /*17eb0*/  MUFU.TANH R203, R214 ;  /* 0x000000d600cb7308 */ /* 0x000e620000002400 */
[----:B--2---:R-:W-:-:S07]  /*17ec0*/  FMNMX.FTZ R207, R201, R207, !PT ;  /* 0x000000cfc9cf7209 */ /* 0x004fce0007810000 */
[----:B------:R-:W2:Y:S01]  /*17ed0*/  MUFU.TANH R206, R215 ;  /* 0x000000d700ce7308 */ /* 0x000ea20000002400 */
[----:B0-----:R-:W-:-:S07]  /*17ee0*/  FMNMX.FTZ R207, R202, R207, !PT ;  /* 0x000000cfcacf7209 */ /* 0x001fce0007810000 */
[----:B------:R-:W0:Y:S01]  /*17ef0*/  MUFU.EX2 R21, R21 ;  /* 0x0000001500157308 */ /* 0x000e220000000800 */
[----:B-1----:R-:W-:-:S07]  /*17f00*/  FMNMX.FTZ R207, R203, R207, !PT ;  /* 0x000000cfcbcf7209 */ /* 0x002fce0007810000 */
[----:B------:R-:W-:Y:S01]  /*17f10*/  MUFU.EX2 R153, R153 ;  /* 0x0000009900997308 */ /* 0x000fe20000000800 */
[----:B--2---:R-:W-:-:S05]  /*17f20*/  FMNMX.FTZ R208, R206, R207, !PT ;  /* 0x000000cfced07209 */ /* 0x004fca0007810000 */
[----:B------:R-:W1:Y:S02]  /*17f30*/  SHFL.BFLY PT, R209, R208, 0x2, 0x1f ;  /* 0x0c401f00d0d17f89 */ /* 0x000e6400000e0000 */
[----:B------:R-:W2:Y:S01]  /*17f40*/  MUFU.EX2 R207, R152 ;  /* 0x0000009800cf7308 */ /* 0x000ea20000000800 */
[----:B0-----:R-:W-:-:S07]  /*17f50*/  FADD.FTZ R5, R21, R5 ;  /* 0x0000000515057221 */ /* 0x001fce0000010000 */
[----:B------:R-:W-:Y:S08]  /*17f60*/  MUFU.EX2 R152, R161 ;  /* 0x000000a100987308 */ /* 0x000ff00000000800 */
[----:B------:R-:W-:Y:S01]  /*17f70*/  MUFU.EX2 R161, R169 ;  /* 0x000000a900a17308 */ /* 0x000fe20000000800 */
[----:B--2---:R-:W-:-:S01]  /*17f80*/  FADD.FTZ R5, R207, R5 ;  /* 0x00000005cf057221 */ /* 0x004fc20000010000 */
[----:B------:R-:W-:-:S03]  /*17f90*/  F2FP.SATFINITE.E4M3.F32.PACK_AB_MERGE_C R21, R207, R21, RZ ;  /* 0x00000015cf15723e */ /* 0x000fc600048070ff */
[----:B------:R-:W-:Y:S01]  /*17fa0*/  FADD.FTZ R5, R153, R5 ;  /* 0x0000000599057221 */ /* 0x000fe20000010000 */
[----:B-1----:R-:W-:Y:S02]  /*17fb0*/  FMNMX.FTZ R208, R208, R209, !PT ;  /* 0x000000d1d0d07209 */ /* 0x002fe40007810000 */
[----:B------:R-:W0:Y:S03]  /*17fc0*/  MUFU.EX2 R156, R156 ;  /* 0x0000009c009c7308 */ /* 0x000e260000000800 */
[----:B------:R-:W1:Y:S05]  /*17fd0*/  SHFL.BFLY PT, R209, R208, 0x1, 0x1f ;  /* 0x0c201f00d0d17f89 */ /* 0x000e6a00000e0000 */
[----:B------:R-:W-:Y:S08]  /*17fe0*/  MUFU.EX2 R157, R157 ;  /* 0x0000009d009d7308 */ /* 0x000ff00000000800 */
[----:B------:R-:W-:Y:S01]  /*17ff0*/  MUFU.EX2 R160, R160 ;  /* 0x000000a000a07308 */ /* 0x000fe20000000800 */
[----:B0-----:R-:W-:-:S07]  /*18000*/  FADD.FTZ R5, R156, R5 ;  /* 0x000000059c057221 */ /* 0x001fce0000010000 */
[----:B------:R-:W-:Y:S01]  /*18010*/  MUFU.EX2 R205, R205 ;  /* 0x000000cd00cd7308 */ /* 0x000fe20000000800 */
[----:B-1----:R-:W-:Y:S01]  /*18020*/  FMNMX.FTZ R169, R208, R209, !PT ;  /* 0x000000d1d0a97209 */ /* 0x002fe20007810000 */
[----:B------:R-:W-:-:S04]  /*18030*/  IMAD.U32 R209, RZ, RZ, UR38 ;  /* 0x00000026ffd17e24 */ /* 0x000fc8000f8e00ff */
[C---:B------:R-:W-:Y:S01]  /*18040*/  FADD.FTZ R208, -R169.reuse, R9 ;  /* 0x00000009a9d07221 */ /* 0x040fe20000010100 */
[----:B------:R-:W-:-:S01]  /*18050*/  FFMA.FTZ R9, R169, R209, -8 ;  /* 0xc1000000a9097423 */ /* 0x000fc200000100d1 */
[----:B------:R-:W-:Y:S02]  /*18060*/  MUFU.EX2 R165, R165 ;  /* 0x000000a500a57308 */ /* 0x000fe40000000800 */
[----:B------:R-:W-:Y:S01]  /*18070*/  FMUL.FTZ R208, R208, UR38 ;  /* 0x00000026d0d07c20 */ /* 0x000fe20008410000 */
[--C-:B------:R-:W-:Y:S01]  /*18080*/  FFMA.FTZ R11, R11, UR38, -R9.reuse ;  /* 0x000000260b0b7c23 */ /* 0x100fe20008010809 */
        /* <DEDUP_REMOVED lines=12> */
[----:B------:R-:W0:Y:S01]  /*18150*/  MUFU.EX2 R11, R11 ;  /* 0x0000000b000b7308 */ /* 0x000e220000000800 */
        /* <DEDUP_REMOVED lines=25> */
[----:B------:R-:W-:Y:S01]  /*182f0*/  MOV R206, UR61 ;  /* 0x0000003d00ce7c02 */ /* 0x000fe20008000f00 */
        /* <DEDUP_REMOVED lines=16> */
[----:B------:R-:W-:-:S02]  /*18400*/  VIADD R14, R6, 0x38840 ;  /* 0x00038840060e7836 */ /* 0x000fc40000000000 */
[-C--:B------:R-:W-:Y:S01]  /*18410*/  FMUL.FTZ R47, R47, R208.reuse ;  /* 0x000000d02f2f7220 */ /* 0x080fe20000410000 */
[-C--:B------:R-:W-:Y:S01]  /*18420*/  FMUL.FTZ R50, R50, R208.reuse ;  /* 0x000000d032327220 */ /* 0x080fe20000410000 */
[-C--:B------:R-:W-:Y:S01]  /*18430*/  FMUL.FTZ R51, R51, R208.reuse ;  /* 0x000000d033337220 */ /* 0x080fe20000410000 */
[----:B------:R-:W-:Y:S01]  /*18440*/  FMUL.FTZ R54, R54, R208 ;  /* 0x000000d036367220 */ /* 0x000fe20000410000 */
[----:B------:R-:W0:Y:S01]  /*18450*/  MUFU.EX2 R158, R158 ;  /* 0x0000009e009e7308 */ /* 0x000e220000000800 */
[----:B-1----:R-:W-:-:S01]  /*18460*/  FADD.FTZ R4, R154, R4 ;  /* 0x000000049a047221 */ /* 0x002fc20000010000 */
[----:B------:R-:W-:Y:S01]  /*18470*/  PRMT R14, R206, 0x654, R14 ;  /* 0x00000654ce0e7816 */ /* 0x000fe2000000000e */
[-C--:B------:R-:W-:Y:S01]  /*18480*/  FMUL.FTZ R55, R55, R208.reuse ;  /* 0x000000d037377220 */ /* 0x080fe20000410000 */
[-C--:B------:R-:W-:Y:S01]  /*18490*/  FMUL.FTZ R58, R58, R208.reuse ;  /* 0x000000d03a3a7220 */ /* 0x080fe20000410000 */
[-C--:B------:R-:W-:Y:S01]  /*184a0*/  FMUL.FTZ R59, R59, R208.reuse ;  /* 0x000000d03b3b7220 */ /* 0x080fe20000410000 */
[----:B------:R1:W-:Y:S01]  /*184b0*/  SYNCS.ARRIVE.TRANS64.RED.A1T0 RZ, [R14+URZ], RZ ;  /* 0x000000ff0eff79a7 */ /* 0x0003e2000810043f */
[----:B------:R-:W-:Y:S01]  /*184c0*/  FMUL.FTZ R62, R62, R208 ;  /* 0x000000d03e3e7220 */ /* 0x000fe20000410000 */
[----:B------:R-:W3:Y:S01]  /*184d0*/  MUFU.EX2 R159, R159 ;  /* 0x0000009f009f7308 */ /* 0x000ee20000000800 */
[----:B--2---:R-:W-:-:S01]  /*184e0*/  FADD.FTZ R4, R155, R4 ;  /* 0x000000049b047221 */ /* 0x004fc20000010000 */
[-C--:B------:R-:W-:Y:S01]  /*184f0*/  FMUL.FTZ R63, R63, R208.reuse ;  /* 0x000000d03f3f7220 */ /* 0x080fe20000410000 */
[-C--:B------:R-:W-:Y:S01]  /*18500*/  FMUL.FTZ R66, R66, R208.reuse ;  /* 0x000000d042427220 */ /* 0x080fe20000410000 */
[-C--:B------:R-:W-:Y:S01]  /*18510*/  FMUL.FTZ R67, R67, R208.reuse ;  /* 0x000000d043437220 */ /* 0x080fe20000410000 */
[-C--:B------:R-:W-:Y:S01]  /*18520*/  FMUL.FTZ R70, R70, R208.reuse ;  /* 0x000000d046467220 */ /* 0x080fe20000410000 */
[----:B-1----:R-:W-:Y:S01]  /*18530*/  FADD.FTZ R14, R157, R5 ;  /* 0x000000059d0e7221 */ /* 0x002fe20000010000 */
[----:B------:R-:W-:Y:S01]  /*18540*/  FMUL.FTZ R71, R71, R208 ;  /* 0x000000d047477220 */ /* 0x000fe20000410000 */
[----:B------:R-:W1:Y:S01]  /*18550*/  MUFU.EX2 R162, R162 ;  /* 0x000000a200a27308 */ /* 0x000e620000000800 */
        /* <DEDUP_REMOVED lines=8> */
[----:B---3--:R-:W-:-:S01]  /*185e0*/  FADD.FTZ R4, R159, R4 ;  /* 0x000000049f047221 */ /* 0x008fc20000010000 */
[----:B------:R-:W-:Y:S01]  /*185f0*/  F2FP.SATFINITE.E4M3.F32.PACK_AB_MERGE_C R158, R159, R158, RZ ;  /* 0x0000009e9f9e723e */ /* 0x000fe200048070ff */
[-C--:B------:R-:W-:Y:S01]  /*18600*/  FMUL.FTZ R86, R86, R208.reuse ;  /* 0x000000d056567220 */ /* 0x080fe20000410000 */
[-C--:B------:R-:W-:Y:S01]  /*18610*/  FMUL.FTZ R87, R87, R208.reuse ;  /* 0x000000d057577220 */ /* 0x080fe20000410000 */
[-C--:B------:R-:W-:Y:S01]  /*18620*/  FMUL.FTZ R90, R90, R208.reuse ;  /* 0x000000d05a5a7220 */ /* 0x080fe20000410000 */
[-C--:B------:R-:W-:Y:S01]  /*18630*/  FMUL.FTZ R91, R91, R208.reuse ;  /* 0x000000d05b5b7220 */ /* 0x080fe20000410000 */
[----:B------:R-:W-:Y:S01]  /*18640*/  FMUL.FTZ R94, R94, R208 ;  /* 0x000000d05e5e7220 */ /* 0x000fe20000410000 */
[----:B------:R-:W2:Y:S01]  /*18650*/  MUFU.EX2 R166, R166 ;  /* 0x000000a600a67308 */ /* 0x000ea20000000800 */
        /* <DEDUP_REMOVED lines=8> */
[----:B0-----:R-:W-:-:S01]  /*186e0*/  FADD.FTZ R5, R163, R4 ;  /* 0x00000004a3057221 */ /* 0x001fc20000010000 */
[C---:B------:R-:W-:Y:S01]  /*186f0*/  FADD.FTZ R4, R160.reuse, R14 ;  /* 0x0000000ea0047221 */ /* 0x040fe20000010000 */
[----:B------:R-:W-:Y:S01]  /*18700*/  F2FP.SATFINITE.E4M3.F32.PACK_AB_MERGE_C R160, R160, R157, RZ ;  /* 0x0000009da0a0723e */ /* 0x000fe200048070ff */
[----:B------:R-:W-:Y:S01]  /*18710*/  FMUL.FTZ R107, R107, R208 ;  /* 0x000000d06b6b7220 */ /* 0x000fe20000410000 */
[----:B------:R-:W-:Y:S01]  /*18720*/  F2FP.SATFINITE.E4M3.F32.PACK_AB_MERGE_C R157, R161, R165, RZ ;  /* 0x000000a5a19d723e */ /* 0x000fe200048070ff */
[----:B------:R-:W-:Y:S01]  /*18730*/  FADD.FTZ R4, R152, R4 ;  /* 0x0000000498047221 */ /* 0x000fe20000010000 */
[----:B------:R-:W-:Y:S01]  /*18740*/  F2FP.SATFINITE.E4M3.F32.PACK_AB_MERGE_C R160, R156, R153, R160 ;  /* 0x000000999ca0723e */ /* 0x000fe200048070a0 */
[----:B------:R-:W0:Y:S01]  /*18750*/  MUFU.EX2 R170, R170 ;  /* 0x000000aa00aa7308 */ /* 0x000e220000000800 */
[----:B--2---:R-:W-:-:S01]  /*18760*/  FADD.FTZ R5, R166, R5 ;  /* 0x00000005a6057221 */ /* 0x004fc20000010000 */
[----:B------:R-:W-:Y:S01]  /*18770*/  FADD.FTZ R4, R205, R4 ;  /* 0x00000004cd047221 */ /* 0x000fe20000010000 */
[-C--:B------:R-:W-:Y:S01]  /*18780*/  FMUL.FTZ R110, R110, R208.reuse ;  /* 0x000000d06e6e7220 */ /* 0x080fe20000410000 */
[-C--:B------:R-:W-:Y:S01]  /*18790*/  FMUL.FTZ R111, R111, R208.reuse ;  /* 0x000000d06f6f7220 */ /* 0x080fe20000410000 */
[-C--:B------:R-:W-:Y:S01]  /*187a0*/  FMUL.FTZ R114, R114, R208.reuse ;  /* 0x000000d072727220 */ /* 0x080fe20000410000 */
[----:B------:R-:W-:Y:S01]  /*187b0*/  FADD.FTZ R4, R165, R4 ;  /* 0x00000004a5047221 */ /* 0x000fe20000010000 */
[----:B------:R-:W-:Y:S01]  /*187c0*/  FMUL.FTZ R115, R115, R208 ;  /* 0x000000d073737220 */ /* 0x000fe20000410000 */
[----:B------:R-:W2:Y:S01]  /*187d0*/  MUFU.EX2 R171, R171 ;  /* 0x000000ab00ab7308 */ /* 0x000ea20000000800 */
[----:B-1----:R-:W-:-:S01]  /*187e0*/  FADD.FTZ R5, R167, R5 ;  /* 0x00000005a7057221 */ /* 0x002fc20000010000 */
[----:B------:R-:W-:Y:S01]  /*187f0*/  FADD.FTZ R4, R161, R4 ;  /* 0x00000004a1047221 */ /* 0x000fe20000010000 */
[----:B------:R-:W-:Y:S01]  /*18800*/  F2FP.SATFINITE.E4M3.F32.PACK_AB_MERGE_C R14, R167, R166, RZ ;  /* 0x000000a6a70e723e */ /* 0x000fe200048070ff */
[----:B------:R-:W-:Y:S01]  /*18810*/  FMUL.FTZ R118, R118, R208 ;  /* 0x000000d076767220 */ /* 0x000fe20000410000 */
[----:B------:R-:W-:Y:S01]  /*18820*/  F2FP.SATFINITE.E4M3.F32.PACK_AB_MERGE_C R167, R155, R154, R158 ;  /* 0x0000009a9ba7723e */ /* 0x000fe2000480709e */
[-C--:B------:R-:W-:Y:S01]  /*18830*/  FMUL.FTZ R119, R119, R208.reuse ;  /* 0x000000d077777220 */ /* 0x080fe20000410000 */
        /* <DEDUP_REMOVED lines=21> */
[----:B------:R-:W-:Y:S01]  /*18990*/  FMUL.FTZ R151, R151, R208 ;  /* 0x000000d097977220 */ /* 0x000fe20000410000 */
[----:B------:R-:W-:-:S02]  /*189a0*/  F2FP.SATFINITE.E4M3.F32.PACK_AB_MERGE_C R165, R12, R11, R13 ;  /* 0x0000000b0ca5723e */ /* 0x000fc4000480700d */
[----:B------:R-:W-:Y:S01]  /*189b0*/  F2FP.SATFINITE.E4M3.F32.PACK_AB_MERGE_C R166, R20, R15, R21 ;  /* 0x0000000f14a6723e */ /* 0x000fe20004807015 */
[----:B------:R-:W1:Y:S01]  /*189c0*/  MUFU.EX2 R173, R173 ;  /* 0x000000ad00ad7308 */ /* 0x000e620000000800 */
[----:B0-----:R-:W-:-:S07]  /*189d0*/  FADD.FTZ R4, R172, R4 ;  /* 0x00000004ac047221 */ /* 0x001fce0000010000 */
[----:B------:R-:W0:Y:S01]  /*189e0*/  MUFU.EX2 R178, R178 ;  /* 0x000000b200b27308 */ /* 0x000e220000000800 */
[----:B--2---:R-:W-:-:S01]  /*189f0*/  FADD.FTZ R5, R175, R5 ;  /* 0x00000005af057221 */ /* 0x004fc20000010000 */
[----:B------:R-:W-:-:S06]  /*18a00*/  F2FP.SATFINITE.E4M3.F32.PACK_AB_MERGE_C R174, R175, R174, RZ ;  /* 0x000000aeafae723e */ /* 0x000fcc00048070ff */
[----:B------:R-:W2:Y:S01]  /*18a10*/  MUFU.EX2 R176, R176 ;  /* 0x000000b000b07308 */ /* 0x000ea20000000800 */
[----:B-1----:R-:W-:-:S07]  /*18a20*/  FADD.FTZ R4, R173, R4 ;  /* 0x00000004ad047221 */ /* 0x002fce0000010000 */
[----:B------:R-:W1:Y:S01]  /*18a30*/  MUFU.EX2 R179, R179 ;  /* 0x000000b300b37308 */ /* 0x000e620000000800 */
[----:B0-----:R-:W-:-:S07]  /*18a40*/  FADD.FTZ R5, R178, R5 ;  /* 0x00000005b2057221 */ /* 0x001fce0000010000 */
[----:B------:R-:W0:Y:S01]  /*18a50*/  MUFU.EX2 R177, R177 ;  /* 0x000000b100b17308 */ /* 0x000e220000000800 */
[----:B--2---:R-:W-:-:S07]  /*18a60*/  FADD.FTZ R4, R176, R4 ;  /* 0x00000004b0047221 */ /* 0x004fce0000010000 */
[----:B------:R-:W2:Y:S01]  /*18a70*/  MUFU.EX2 R182, R182 ;  /* 0x000000b600b67308 */ /* 0x000ea20000000800 */
[----:B-1----:R-:W-:-:S07]  /*18a80*/  FADD.FTZ R5, R179, R5 ;  /* 0x00000005b3057221 */ /* 0x002fce0000010000 */
[----:B------:R-:W1:Y:S01]  /*18a90*/  MUFU.EX2 R180, R180 ;  /* 0x000000b400b47308 */ /* 0x000e620000000800 */
[----:B0-----:R-:W-:-:S01]  /*18aa0*/  FADD.FTZ R4, R177, R4 ;  /* 0x00000004b1047221 */ /* 0x001fc20000010000 */
[----:B------:R-:W-:-:S04]  /*18ab0*/  F2FP.SATFINITE.E4M3.F32.PACK_AB_MERGE_C R176, R177, R176, RZ ;  /* 0x000000b0b1b0723e */ /* 0x000fc800048070ff */
[----:B------:R-:W-:Y:S02]  /*18ac0*/  F2FP.SATFINITE.E4M3.F32.PACK_AB_MERGE_C R156, R173, R172, R176 ;  /* 0x000000acad9c723e */ /* 0x000fe400048070b0 */
[----:B------:R-:W0:Y:S01]  /*18ad0*/  MUFU.EX2 R183, R183 ;  /* 0x000000b700b77308 */ /* 0x000e220000000800 */
[----:B--2---:R-:W-:-:S07]  /*18ae0*/  FADD.FTZ R5, R182, R5 ;  /* 0x00000005b6057221 */ /* 0x004fce0000010000 */
[----:B------:R-:W2:Y:S01]  /*18af0*/  MUFU.EX2 R181, R181 ;  /* 0x000000b500b57308 */ /* 0x000ea20000000800 */
[----:B-1----:R-:W-:-:S07]  /*18b00*/  FADD.FTZ R4, R180, R4 ;  /* 0x00000004b4047221 */ /* 0x002fce0000010000 */
[----:B------:R-:W1:Y:S01]  /*18b10*/  MUFU.EX2 R186, R186 ;  /* 0x000000ba00ba7308 */ /* 0x000e620000000800 */
[----:B0-----:R-:W-:-:S01]  /*18b20*/  FADD.FTZ R5, R183, R5 ;  /* 0x00000005b7057221 */ /* 0x001fc20000010000 */
[----:B------:R-:W-:-:S06]  /*18b30*/  F2FP.SATFINITE.E4M3.F32.PACK_AB_MERGE_C R182, R183, R182, RZ ;  /* 0x000000b6b7b6723e */ /* 0x000fcc00048070ff */
[----:B------:R-:W0:Y:S01]  /*18b40*/  MUFU.EX2 R184, R184 ;  /* 0x000000b800b87308 */ /* 0x000e220000000800 */
[----:B--2---:R-:W-:-:S07]  /*18b50*/  FADD.FTZ R4, R181, R4 ;  /* 0x00000004b5047221 */ /* 0x004fce0000010000 */
[----:B------:R-:W2:Y:S01]  /*18b60*/  MUFU.EX2 R187, R187 ;  /* 0x000000bb00bb7308 */ /* 0x000ea20000000800 */
[----:B-1----:R-:W-:-:S07]  /*18b70*/  FADD.FTZ R5, R186, R5 ;  /* 0x00000005ba057221 */ /* 0x002fce0000010000 */
[----:B------:R-:W1:Y:S01]  /*18b80*/  MUFU.EX2 R185, R185 ;  /* 0x000000b900b97308 */ /* 0x000e620000000800 */
[----:B0-----:R-:W-:-:S07]  /*18b90*/  FADD.FTZ R4, R184, R4 ;  /* 0x00000004b8047221 */ /* 0x001fce0000010000 */
[----:B------:R-:W0:Y:S01]  /*18ba0*/  MUFU.EX2 R190, R190 ;  /* 0x000000be00be7308 */ /* 0x000e220000000800 */
[----:B--2---:R-:W-:-:S07]  /*18bb0*/  FADD.FTZ R5, R187, R5 ;  /* 0x00000005bb057221 */ /* 0x004fce0000010000 */
[----:B------:R-:W2:Y:S01]  /*18bc0*/  MUFU.EX2 R188, R188 ;  /* 0x000000bc00bc7308 */ /* 0x000ea20000000800 */
[----:B-1----:R-:W-:-:S01]  /*18bd0*/  FADD.FTZ R4, R185, R4 ;  /* 0x00000004b9047221 */ /* 0x002fc20000010000 */
[----:B------:R-:W-:-:S04]  /*18be0*/  F2FP.SATFINITE.E4M3.F32.PACK_AB_MERGE_C R184, R185, R184, RZ ;  /* 0x000000b8b9b8723e */ /* 0x000fc800048070ff */
[----:B------:R-:W-:Y:S02]  /*18bf0*/  F2FP.SATFINITE.E4M3.F32.PACK_AB_MERGE_C R158, R181, R180, R184 ;  /* 0x000000b4b59e723e */ /* 0x000fe400048070b8 */
        /* <DEDUP_REMOVED lines=13> */
[----:B-1----:R-:W-:-:S07]  /*18cd0*/  FADD.FTZ R161, R192, R4 ;  /* 0x00000004c0a17221 */ /* 0x002fce0000010000 */
        /* <DEDUP_REMOVED lines=19> */
[----:B------:R1:W3:Y:S01]  /*18e10*/  MUFU.EX2 R4, R9 ;  /* 0x0000000900047308 */ /* 0x0002e20000000800 */
[----:B0-----:R-:W-:-:S01]  /*18e20*/  FADD.FTZ R161, R203, R161 ;  /* 0x000000a1cba17221 */ /* 0x001fc20000010000 */
[C---:B--2---:R-:W-:Y:S01]  /*18e30*/  FADD.FTZ R5, R10.reuse, R5 ;  /* 0x000000050a057221 */ /* 0x044fe20000010000 */
[----:B------:R-:W-:Y:S02]  /*18e40*/  F2FP.SATFINITE.E4M3.F32.PACK_AB_MERGE_C R200, R10, R200, RZ ;  /* 0x000000c80ac8723e */ /* 0x000fe400048070ff */
[----:B-1----:R-:W-:Y:S02]  /*18e50*/  F2FP.SATFINITE.E4M3.F32.PACK_AB_MERGE_C R9, R199, R198, RZ ;  /* 0x000000c6c709723e */ /* 0x002fe400048070ff */
[----:B------:R-:W-:Y:S02]  /*18e60*/  F2FP.SATFINITE.E4M3.F32.PACK_AB_MERGE_C R154, R197, R196, R200 ;  /* 0x000000c4c59a723e */ /* 0x000fe400048070c8 */
[----:B------:R-:W-:Y:S02]  /*18e70*/  F2FP.SATFINITE.E4M3.F32.PACK_AB_MERGE_C R153, R195, R194, R9 ;  /* 0x000000c2c399723e */ /* 0x000fe40004807009 */
[C---:B---3--:R-:W-:Y:S01]  /*18e80*/  F2FP.SATFINITE.E4M3.F32.PACK_AB_MERGE_C R10, R4.reuse, R203, RZ ;  /* 0x000000cb040a723e */ /* 0x048fe200048070ff */
[----:B------:R-:W-:Y:S01]  /*18e90*/  FADD.FTZ R4, R4, R161 ;  /* 0x000000a104047221 */ /* 0x000fe20000010000 */
[----:B------:R-:W-:-:S02]  /*18ea0*/  F2FP.SATFINITE.E4M3.F32.PACK_AB_MERGE_C R161, R163, R162, R14 ;  /* 0x000000a2a3a1723e */ /* 0x000fc4000480700e */
[----:B------:R-:W-:Y:S02]  /*18eb0*/  F2FP.SATFINITE.E4M3.F32.PACK_AB_MERGE_C R162, R205, R152, R157 ;  /* 0x00000098cda2723e */ /* 0x000fe4000480709d */
[----:B------:R-:W-:Y:S02]  /*18ec0*/  F2FP.SATFINITE.E4M3.F32.PACK_AB_MERGE_C R163, R171, R170, R174 ;  /* 0x000000aaaba3723e */ /* 0x000fe400048070ae */
[----:B------:R-:W-:Y:S02]  /*18ed0*/  F2FP.SATFINITE.E4M3.F32.PACK_AB_MERGE_C R157, R179, R178, R182 ;  /* 0x000000b2b39d723e */ /* 0x000fe400048070b6 */
[----:B------:R-:W-:Y:S02]  /*18ee0*/  F2FP.SATFINITE.E4M3.F32.PACK_AB_MERGE_C R152, R189, R188, R192 ;  /* 0x000000bcbd98723e */ /* 0x000fe400048070c0 */
[----:B------:R-:W-:Y:S01]  /*18ef0*/  F2FP.SATFINITE.E4M3.F32.PACK_AB_MERGE_C R155, R202, R201, R10 ;  /* 0x000000c9ca9b723e */ /* 0x000fe2000480700a */
[----:B------:R-:W-:Y:S06]  /*18f00*/  @!P0 BRA `(.L_x_656) ;  /* 0x0000000000048947 */ /* 0x000fec0003800000 */
[----:B------:R-:W-:Y:S01]  /*18f10*/  BPT.TRAP 0x1 ;  /* 0x000000040000795c */ /* 0x000fe20000300000 */
.L_x_656:
[----:B------:R0:W1:Y:S01]  /*18f20*/  SYNCS.PHASECHK.TRANS64.TRYWAIT P2, [R6+URZ+0x38850], R7 ;  /* 0x03885007060075a7 */ /* 0x000062000804017f */
[----:B------:R-:W-:Y:S05]  /*18f30*/  @!P0 BRA `(.L_x_657) ;  /* 0x0000000000048947 */ /* 0x000fea0003800000 */
[----:B------:R-:W-:Y:S01]  /*18f40*/  BPT.TRAP 0x1 ;  /* 0x000000040000795c */ /* 0x000fe20000300000 */
.L_x_657:
[----:B------:R-:W-:Y:S01]  /*18f50*/  BSSY B0, `(.L_x_658) ;  /* 0x0000006000007945 */ /* 0x000fe20003800000 */
[----:B------:R-:W-:Y:S01]  /*18f60*/  LEA R8, R8, UR42, 0xb ;  /* 0x0000002a08087c11 */ /* 0x000fe2000f8e58ff */
[----:B------:R-:W-:Y:S02]  /*18f70*/  IMAD.MOV.U32 R9, RZ, RZ, 0x40000040 ;  /* 0x40000040ff097424 */ /* 0x000fe400078e00ff */
[----:B-1----:R-:W-:Y:S05]  /*18f80*/  @P2 BRA `(.L_x_659) ;  /* 0x0000000000082947 */ /* 0x002fea0003800000 */
[----:B------:R-:W1:Y:S02]  /*18f90*/  SYNCS.PHASECHK.TRANS64.TRYWAIT P2, [R6+URZ+0x38850], R7 ;  /* 0x03885007060075a7 */ /* 0x000e64000804017f */
[----:B-1----:R-:W-:Y:S05]  /*18fa0*/  @!P2 BRA `(.L_x_660) ;  /* 0x000000d800d4a947 */ /* 0x002fea0003800000 */
.L_x_659:
[----:B------:R-:W-:Y:S05]  /*18fb0*/  BSYNC B0 ;  /* 0x0000000000007941 */ /* 0x000fea0003800000 */
.L_x_658:
[----:B------:R-:W2:Y:S01]  /*18fc0*/  S2R R10, SR_TID.X ;  /* 0x00000000000a7919 */ /* 0x000ea20000002100 */
[----:B------:R-:W-:Y:S05]  /*18fd0*/  WARPSYNC.ALL ;  /* 0x0000000000007948 */ /* 0x000fea0003800000 */
[----:B------:R-:W-:Y:S01]  /*18fe0*/  R2UR UR6, R8 ;  /* 0x00000000080672ca */ /* 0x000fe200000e0000 */
[----:B------:R-:W-:Y:S01]  /*18ff0*/  IMAD.MOV.U32 R11, RZ, RZ, 0x40000040 ;  /* 0x40000040ff0b7424 */ /* 0x000fe200078e00ff */
[----:B------:R-:W-:Y:S01]  /*19000*/  R2UR UR7, R9 ;  /* 0x00000000090772ca */ /* 0x000fe200000e0000 */
[----:B------:R-:W-:Y:S01]  /*19010*/  IMAD.MOV.U32 R9, RZ, RZ, 0x40000040 ;  /* 0x40000040ff097424 */ /* 0x000fe200078e00ff */
[----:B--2---:R-:W-:-:S05]  /*19020*/  SHF.R.U32.HI R10, RZ, 0x7, R10 ;  /* 0x00000007ff0a7819 */ /* 0x004fca000001160a */
[----:B01----:R-:W-:Y:S01]  /*19030*/  VIADD R7, R10, 0x8 ;  /* 0x000000080a077836 */ /* 0x003fe20000000000 */
[----:B------:R-:W-:-:S04]  /*19040*/  IADD3 R10, R8, 0x2, RZ ;  /* 0x00000002080a7810 */ /* 0x000fc80007ffe0ff */
[----:B------:R0:W-:Y:S06]  /*19050*/  BAR.SYNC.DEFER_BLOCKING R7, 0x100 ;  /* 0x000400070000751d */ /* 0x0001ec0000010000 */
[----:B------:R-:W-:-:S06]  /*19060*/  WARPGROUP.ARRIVE ;  /* 0x00000000000079c5 */ /* 0x000fcc0000000000 */
[----:B------:R-:W-:Y:S01]  /*19070*/  QGMMA.64x256x32.F32.E4M3.E4M3 R24, R164, gdesc[UR4], R24, gsb0 ;  /* 0x03e00004a4187df3 */ /* 0x000fe20008000818 */
[----:B------:R-:W-:Y:S01]  /*19080*/  R2UR UR6, R10 ;  /* 0x000000000a0672ca */ /* 0x000fe200000e0000 */
[C---:B------:R-:W-:Y:S01]  /*19090*/  VIADD R10, R8.reuse, 0x4 ;  /* 0x00000004080a7836 */ /* 0x040fe20000000000 */
[----:B------:R-:W-:Y:S01]  /*190a0*/  R2UR UR7, R11 ;  /* 0x000000000b0772ca */ /* 0x000fe200000e0000 */
[----:B------:R-:W-:Y:S01]  /*190b0*/  VIADD R8, R8, 0x6 ;  /* 0x0000000608087836 */ /* 0x000fe20000000000 */
[----:B------:R-:W-:Y:S01]  /*190c0*/  MOV R11, 0x40000040 ;  /* 0x40000040000b7802 */ /* 0x000fe20000000f00 */
        /* <DEDUP_REMOVED lines=17> */
[----:B0-----:R-:W-:Y:S05]  /*191e0*/  @!P0 BRA `(.L_x_661) ;  /* 0x0000000000048947 */ /* 0x001fea0003800000 */
[----:B------:R-:W-:Y:S01]  /*191f0*/  BPT.TRAP 0x1 ;  /* 0x000000040000795c */ /* 0x000fe20000300000 */
.L_x_661:
[----:B------:R-:W-:Y:S01]  /*19200*/  IMAD.U32 R7, RZ, RZ, UR61 ;  /* 0x0000003dff077e24 */ /* 0x000fe2000f8e00ff */
[----:B------:R-:W-:Y:S01]  /*19210*/  IADD3 R6, R6, 0x38860, RZ ;  /* 0x0003886006067810 */ /* 0x000fe20007ffe0ff */
[----:B------:R-:W-:Y:S01]  /*19220*/  IMAD.MOV.U32 R9, RZ, RZ, R169 ;  /* 0x000000ffff097224 */ /* 0x000fe200078e00a9 */
[----:B------:R-:W-:Y:S02]  /*19230*/  MOV R10, R168 ;  /* 0x000000a8000a7202 */ /* 0x000fe40000000f00 */
[----:B------:R-:W-:-:S04]  /*19240*/  PRMT R6, R7, 0x654, R6 ;  /* 0x0000065407067816 */ /* 0x000fc80000000006 */
[----:B------:R1:W-:Y:S01]  /*19250*/  SYNCS.ARRIVE.TRANS64.RED.A1T0 RZ, [R6+URZ], RZ ;  /* 0x000000ff06ff79a7 */ /* 0x0003e2000810043f */
[----:B------:R-:W-:Y:S05]  /*19260*/  @P1 BRA `(.L_x_662) ;  /* 0xffffffd000b81947 */ /* 0x000fea000383ffff */
.L_x_650:
[----:B-1----:R-:W2:Y:S04]  /*19270*/  LDL R6, [R1+0x34] ;  /* 0x0000340001067983 */ /* 0x002ea80000100800 */
[----:B------:R-:W3:Y:S01]  /*19280*/  LDL R7, [R1+0x14] ;  /* 0x0000140001077983 */ /* 0x000ee20000100800 */
[----:B------:R-:W-:Y:S05]  /*19290*/  WARPSYNC.ALL ;  /* 0x0000000000007948 */ /* 0x000fea0003800000 */
[----:B------:R-:W-:Y:S01]  /*192a0*/  ULDC.64 UR4, c[0x0][0x9a0] ;  /* 0x0002680000047ab9 */ /* 0x000fe20000000a00 */
[----:B------:R-:W-:Y:S01]  /*192b0*/  MOV R10, 0x3f800000 ;  /* 0x3f800000000a7802 */ /* 0x000fe20000000f00 */
[----:B------:R-:W4:Y:S01]  /*192c0*/  LDL.LU R23, [R1+0x38] ;  /* 0x0000380001177983 */ /* 0x000f220000300800 */
[----:B------:R1:W-:Y:S08]  /*192d0*/  BAR.ARV R0, 0x100 ;  /* 0x000400000000751d */ /* 0x0003f00000002000 */
[----:B------:R-:W-:Y:S06]  /*192e0*/  BAR.ARV 0x8, 0x180 ;  /* 0x0206000000007b1d */ /* 0x000fec0000002000 */
[----:B------:R-:W-:-:S04]  /*192f0*/  ISETP.NE.U32.AND P0, PT, RZ, UR4, PT ;  /* 0x00000004ff007c0c */ /* 0x000fc8000bf05070 */
[----:B------:R-:W-:-:S13]  /*19300*/  ISETP.NE.AND.EX P0, PT, RZ, UR5, PT, P0 ;  /* 0x00000005ff007c0c */ /* 0x000fda000bf05300 */
[----:B------:R-:W2:Y:S01]  /*19310*/  @P0 LDC.64 R8, c[0x0][0x9c8] ;  /* 0x00027200ff080b82 */ /* 0x000ea20000000a00 */
[----:B------:R-:W-:-:S07]  /*19320*/  @P0 SHF.R.S32.HI R11, RZ, 0x1f, R222 ;  /* 0x0000001fff0b0819 */ /* 0x000fce00000114de */
[----:B0-----:R-:W0:Y:S01]  /*19330*/  @P0 LDC.64 R2, c[0x0][0x9d0] ;  /* 0x00027400ff020b82 */ /* 0x001e220000000a00 */
[----:B--2---:R-:W-:-:S04]  /*19340*/  @P0 IMAD R6, R6, R8, RZ ;  /* 0x0000000806060224 */ /* 0x004fc800078e02ff */
[C---:B---3--:R-:W-:Y:S02]  /*19350*/  @P0 IMAD R9, R7.reuse, R9, R6 ;  /* 0x0000000907090224 */ /* 0x048fe400078e0206 */
[----:B------:R-:W-:-:S04]  /*19360*/  @P0 IMAD.WIDE.U32 R6, R7, R8, RZ ;  /* 0x0000000807060225 */ /* 0x000fc800078e00ff */
[-C--:B0-----:R-:W-:Y:S02]  /*19370*/  @P0 IMAD R8, R11, R2.reuse, RZ ;  /* 0x000000020b080224 */ /* 0x081fe400078e02ff */
[----:B------:R-:W-:Y:S02]  /*19380*/  @P0 IMAD.IADD R7, R7, 0x1, R9 ;  /* 0x0000000107070824 */ /* 0x000fe400078e0209 */
[C---:B------:R-:W-:Y:S02]  /*19390*/  @P0 IMAD R9, R222.reuse, R3, R8 ;  /* 0x00000003de090224 */ /* 0x040fe400078e0208 */
[----:B------:R-:W-:-:S04]  /*193a0*/  @P0 IMAD.WIDE.U32 R2, R222, R2, R6 ;  /* 0x00000002de020225 */ /* 0x000fc800078e0006 */
[----:B------:R-:W-:Y:S01]  /*193b0*/  @P0 IMAD.IADD R3, R3, 0x1, R9 ;  /* 0x0000000103030824 */ /* 0x000fe200078e0209 */
[----:B------:R-:W-:-:S04]  /*193c0*/  @P0 LEA R6, P1, R2, UR4, 0x2 ;  /* 0x0000000402060c11 */ /* 0x000fc8000f8210ff */
[----:B------:R-:W-:-:S05]  /*193d0*/  @P0 LEA.HI.X R7, R2, UR5, R3, 0x2, P1 ;  /* 0x0000000502070c11 */ /* 0x000fca00088f1403 */
[----:B------:R0:W2:Y:S04]  /*193e0*/  @P0 LDG.E R10, desc[UR36][R6.64] ;  /* 0x00000024060a0981 */ /* 0x0000a8000c1e1900 */
[----:B------:R-:W3:Y:S04]  /*193f0*/  SHFL.BFLY PT, R2, R5, 0x2, 0x1f ;  /* 0x0c401f0005027f89 */ /* 0x000ee800000e0000 */
[----:B------:R-:W5:Y:S01]  /*19400*/  SHFL.BFLY PT, R3, R4, 0x2, 0x1f ;  /* 0x0c401f0004037f89 */ /* 0x000f6200000e0000 */
[----:B---3--:R-:W-:Y:S01]  /*19410*/  FADD.FTZ R2, R2, R5 ;  /* 0x0000000502027221 */ /* 0x008fe20000010000 */
[----:B-----5:R-:W-:-:S04]  /*19420*/  FADD.FTZ R8, R3, R4 ;  /* 0x0000000403087221 */ /* 0x020fc80000010000 */
[----:B------:R-:W3:Y:S04]  /*19430*/  SHFL.BFLY PT, R3, R2, 0x1, 0x1f ;  /* 0x0c201f0002037f89 */ /* 0x000ee800000e0000 */
[----:B------:R-:W5:Y:S01]  /*19440*/  SHFL.BFLY PT, R9, R8, 0x1, 0x1f ;  /* 0x0c201f0008097f89 */ /* 0x000f6200000e0000 */
[----:B---3--:R-:W-:-:S05]  /*19450*/  FADD.FTZ R11, R2, R3 ;  /* 0x00000003020b7221 */ /* 0x008fca0000010000 */
[C---:B------:R-:W-:Y:S01]  /*19460*/  FSETP.NE.FTZ.AND P0, PT, R11.reuse, RZ, PT ;  /* 0x000000ff0b00720b */ /* 0x040fe20003f15000 */
[----:B------:R-:W-:Y:S02]  /*19470*/  IMAD.MOV.U32 R3, RZ, RZ, RZ ;  /* 0x000000ffff037224 */ /* 0x000fe400078e00ff */
[----:B-----5:R-:W-:Y:S01]  /*19480*/  FADD.FTZ R12, R8, R9 ;  /* 0x00000009080c7221 */ /* 0x020fe20000010000 */
[----:B------:R-:W-:Y:S01]  /*19490*/  FMUL.FTZ R13, R11, 0.00390625 ;  /* 0x3b8000000b0d7820 */ /* 0x000fe20000410000 */
[----:B0-----:R-:W-:Y:S02]  /*194a0*/  IMAD.MOV.U32 R7, RZ, RZ, RZ ;  /* 0x000000ffff077224 */ /* 0x001fe400078e00ff */
[----:B------:R-:W-:-:S06]  /*194b0*/  FMUL.FTZ R6, R12, 0.00390625 ;  /* 0x3b8000000c067820 */ /* 0x000fcc0000410000 */
[----:B------:R0:W-:Y:S01]  /*194c0*/  @P0 MUFU.RCP R3, R11 ;  /* 0x0000000b00030308 */ /* 0x0001e20000001000 */
[----:B------:R-:W-:Y:S02]  /*194d0*/  FSETP.NE.FTZ.AND P0, PT, R12, RZ, PT ;  /* 0x000000ff0c00720b */ /* 0x000fe40003f15000 */
[----:B------:R-:W-:Y:S02]  /*194e0*/  FSETP.NE.FTZ.AND P1, PT, R13, RZ, PT ;  /* 0x000000ff0d00720b */ /* 0x000fe40003f35000 */
[----:B------:R-:W-:-:S09]  /*194f0*/  FSETP.NE.FTZ.AND P2, PT, R6, RZ, PT ;  /* 0x000000ff0600720b */ /* 0x000fd20003f55000 */
[----:B------:R-:W-:Y:S01]  /*19500*/  @P0 MUFU.RCP R7, R12 ;  /* 0x0000000c00070308 */ /* 0x000fe20000001000 */
[----:B----4-:R-:W-:-:S07]  /*19510*/  VIADD R23, R23, 0x1 ;  /* 0x0000000117177836 */ /* 0x010fce0000000000 */
[----:B------:R-:W3:Y:S01]  /*19520*/  @P1 MUFU.LG2 R4, R13 ;  /* 0x0000000d00041308 */ /* 0x000ee20000000c00 */
[----:B------:R4:W-:Y:S07]  /*19530*/  STL [R1+0x38], R23 ;  /* 0x0000381701007387 */ /* 0x0009ee0000100800 */
[----:B------:R-:W5:Y:S01]  /*19540*/  @P2 MUFU.LG2 R6, R6 ;  /* 0x0000000600062308 */ /* 0x000f620000000c00 */
[----:B------:R-:W-:Y:S01]  /*19550*/  IADD3 R225, R225, 0x1, RZ ;  /* 0x00000001e1e17810 */ /* 0x000fe20007ffe0ff */
[----:B------:R-:W-:-:S02]  /*19560*/  IMAD.U32 R5, RZ, RZ, UR38 ;  /* 0x00000026ff057e24 */ /* 0x000fc4000f8e00ff */
[----:B------:R-:W-:Y:S01]  /*19570*/  IMAD.U32 R8, RZ, RZ, UR38 ;  /* 0x00000026ff087e24 */ /* 0x000fe2000f8e00ff */
[----:B------:R-:W-:Y:S01]  /*19580*/  ISETP.NE.AND P0, PT, R225, 0x2, PT ;  /* 0x00000002e100780c */ /* 0x000fe20003f05270 */
[----:B------:R-:W-:Y:S02]  /*19590*/  @P1 FMUL.FTZ R5, R5, 0.69314718246459960938 ;  /* 0x3f31721805051820 */ /* 0x000fe40000410000 */
[----:B0-----:R-:W-:Y:S01]  /*195a0*/  @P2 FMUL.FTZ R11, R8, 0.69314718246459960938 ;  /* 0x3f317218080b2820 */ /* 0x001fe20000410000 */
[----:B------:R-:W-:Y:S01]  /*195b0*/  SEL R9, RZ, 0x1, P0 ;  /* 0x00000001ff097807 */ /* 0x000fe20000000000 */
[----:B---3--:R-:W-:Y:S01]  /*195c0*/  @P1 FMUL.FTZ R4, R4, 0.69314718246459960938 ;  /* 0x3f31721804041820 */ /* 0x008fe20000410000 */
[----:B-1----:R-:W-:Y:S01]  /*195d0*/  MOV R0, 0xff800000 ;  /* 0xff80000000007802 */ /* 0x002fe20000000f00 */
[----:B------:R-:W-:Y:S01]  /*195e0*/  IMAD.MOV.U32 R2, RZ, RZ, -0x800000 ;  /* 0xff800000ff027424 */ /* 0x000fe200078e00ff */
[----:B------:R-:W-:Y:S01]  /*195f0*/  LOP3.LUT R226, R226, R9, RZ, 0x3c, !PT ;  /* 0x00000009e2e27212 */ /* 0x000fe200078e3cff */
[----:B------:R-:W-:Y:S01]  /*19600*/  @P1 FFMA.FTZ R0, R5, R168, R4 ;  /* 0x000000a805001223 */ /* 0x000fe20000010004 */
[----:B-----5:R-:W-:Y:S01]  /*19610*/  @P2 FMUL.FTZ R6, R6, 0.69314718246459960938 ;  /* 0x3f31721806062820 */ /* 0x020fe20000410000 */
[----:B------:R-:W-:-:S03]  /*19620*/  PLOP3.LUT P1, PT, PT, PT, PT, 0x8, 0x0 ;  /* 0x000000000000781c */ /* 0x000fc60003f2e170 */
[----:B------:R-:W-:Y:S01]  /*19630*/  @P2 FFMA.FTZ R2, R11, R169, R6 ;  /* 0x000000a90b022223 */ /* 0x000fe20000010006 */
[----:B------:R-:W-:Y:S01]  /*19640*/  SEL R225, R225, RZ, P0 ;  /* 0x000000ffe1e17207 */ /* 0x000fe20000000000 */
[-C--:B--2---:R-:W-:Y:S01]  /*19650*/  FMUL.FTZ R3, R3, R10.reuse ;  /* 0x0000000a03037220 */ /* 0x084fe20000410000 */
[----:B------:R-:W-:-:S03]  /*19660*/  FMUL.FTZ R10, R7, R10 ;  /* 0x0000000a070a7220 */ /* 0x000fc60000410000 */
        /* <DEDUP_REMOVED lines=127> */
[----:B----4-:R-:W-:-:S07]  /*19e60*/  FMUL.FTZ R152, R151, R10 ;  /* 0x0000000a97987220 */ /* 0x010fce0000410000 */
.L_x_597:
[----:B------:R-:W-:Y:S05]  /*19e70*/  WARPSYNC.ALL ;  /* 0x0000000000007948 */ /* 0x000fea0003800000 */
[----:B------:R-:W0:Y:S08]  /*19e80*/  S2UR UR61, SR_CgaCtaId ;  /* 0x00000000003d79c3 */ /* 0x000e300000008800 */
[----:B------:R-:W-:Y:S06]  /*19e90*/  BAR.SYNC.DEFER_BLOCKING 0x5, 0x180 ;  /* 0x0146000000007b1d */ /* 0x000fec0000010000 */
[----:B------:R-:W-:Y:S01]  /*19ea0*/  UMOV UR4, 0x400 ;  /* 0x0000040000047882 */ /* 0x000fe20000000000 */
[----:B------:R-:W-:Y:S01]  /*19eb0*/  BSSY B0, `(.L_x_663) ;  /* 0x00003cb000007945 */ /* 0x000fe20003800000 */
[----:B0-----:R-:W-:-:S06]  /*19ec0*/  ULEA UR4, UR61, UR4, 0x18 ;  /* 0x000000043d047291 */ /* 0x001fcc000f8ec03f */
[----:B------:R-:W-:-:S05]  /*19ed0*/  MOV R23, UR4 ;  /* 0x0000000400177c02 */ /* 0x000fca0008000f00 */
[----:B------:R0:W1:Y:S01]  /*19ee0*/  LDS.128 R220, [R23+0x388d0] ;  /* 0x0388d00017dc7984 */ /* 0x0000620000000c00 */
[----:B------:R-:W-:Y:S06]  /*19ef0*/  BAR.ARV 0x4, 0x180 ;  /* 0x0106000000007b1d */ /* 0x000fec0000002000 */
[----:B------:R-:W-:Y:S05]  /*19f00*/  @P1 BRA `(.L_x_664) ;  /* 0x0000002c00801947 */ /* 0x000fea0003800000 */
[----:B------:R-:W2:Y:S04]  /*19f10*/  LDL R151, [R1+0x4c] ;  /* 0x00004c0001977983 */ /* 0x000ea80000100800 */
[----:B------:R-:W3:Y:S04]  /*19f20*/  LDL R143, [R1+0x34] ;  /* 0x00003400018f7983 */ /* 0x000ee80000100800 */
[----:B------:R-:W3:Y:S01]  /*19f30*/  LDL R141, [R1+0x14] ;  /* 0x00001400018d7983 */ /* 0x000ee20000100800 */
[----:B------:R-:W4:Y:S01]  /*19f40*/  S2R R149, SR_TID.X ;  /* 0x0000000000957919 */ /* 0x000f220000002100 */
[----:B------:R-:W-:Y:S01]  /*19f50*/  F2FP.BF16.F32.PACK_AB R10, R6, R33 ;  /* 0x00000021060a723e */ /* 0x000fe200000010ff */
[----:B------:R-:W-:Y:S01]  /*19f60*/  ULDC.64 UR4, c[0x4][0x38] ;  /* 0x01000e0000047ab9 */ /* 0x000fe20000000a00 */
[----:B------:R-:W0:Y:S01]  /*19f70*/  S2R R6, SR_SWINHI ;  /* 0x0000000000067919 */ /* 0x000e220000002f00 */
[----:B------:R-:W-:-:S02]  /*19f80*/  F2FP.BF16.F32.PACK_AB R109, R116, R109 ;  /* 0x0000006d746d723e */ /* 0x000fc400000010ff */
[----:B------:R-:W-:Y:S02]  /*19f90*/  F2FP.BF16.F32.PACK_AB R116, R70, R67 ;  /* 0x000000434674723e */ /* 0x000fe400000010ff */
[----:B------:R-:W-:Y:S02]  /*19fa0*/  F2FP.BF16.F32.PACK_AB R121, R76, R121 ;  /* 0x000000794c79723e */ /* 0x000fe400000010ff */
[----:B------:R-:W-:Y:S01]  /*19fb0*/  F2FP.BF16.F32.PACK_AB R70, R77, R128 ;  /* 0x000000804d46723e */ /* 0x000fe200000010ff */
[----:B----4-:R-:W-:-:S05]  /*19fc0*/  IMAD.SHL.U32 R3, R149, 0x4, RZ ;  /* 0x0000000495037824 */ /* 0x010fca00078e00ff */
[----:B------:R-:W-:-:S04]  /*19fd0*/  LOP3.LUT R3, R3, 0xc, RZ, 0xc0, !PT ;  /* 0x0000000c03037812 */ /* 0x000fc800078ec0ff */
[----:B------:R-:W-:Y:S02]  /*19fe0*/  IADD3 R26, P0, R3, UR4, RZ ;  /* 0x00000004031a7c10 */ /* 0x000fe4000ff1e0ff */
[----:B------:R-:W-:Y:S02]  /*19ff0*/  MOV R76, R23 ;  /* 0x00000017004c7202 */ /* 0x000fe40000000f00 */
[----:B0-----:R-:W-:Y:S01]  /*1a000*/  MOV R77, R6 ;  /* 0x00000006004d7202 */ /* 0x001fe20000000f00 */
[----:B------:R-:W-:Y:S01]  /*1a010*/  IMAD.X R27, RZ, RZ, UR5, P0 ;  /* 0x00000005ff1b7e24 */ /* 0x000fe200080e06ff */
[----:B------:R-:W-:-:S04]  /*1a020*/  F2FP.BF16.F32.PACK_AB R55, R55, R58 ;  /* 0x0000003a3737723e */ /* 0x000fc800000010ff */
[----:B------:R0:W5:Y:S01]  /*1a030*/  LDG.E.CONSTANT R3, desc[UR36][R26.64] ;  /* 0x000000241a037981 */ /* 0x000162000c1e9900 */
[----:B------:R-:W-:Y:S02]  /*1a040*/  F2FP.BF16.F32.PACK_AB R57, R14, R57 ;  /* 0x000000390e39723e */ /* 0x000fe400000010ff */
[----:B-----5:R-:W-:Y:S02]  /*1a050*/  F2FP.BF16.F32.PACK_AB R94, R46, R43 ;  /* 0x0000002b2e5e723e */ /* 0x020fe400000010ff */
[----:B------:R-:W-:Y:S02]  /*1a060*/  F2FP.BF16.F32.PACK_AB R14, R20, R65 ;  /* 0x00000041140e723e */ /* 0x000fe400000010ff */
[----:B0-----:R-:W-:Y:S02]  /*1a070*/  F2FP.BF16.F32.PACK_AB R26, R12, R49 ;  /* 0x000000310c1a723e */ /* 0x001fe400000010ff */
        /* <DEDUP_REMOVED lines=20> */
[----:B------:R-:W-:Y:S02]  /*1a1c0*/  LOP3.LUT P0, R6, R149, 0x3, RZ, 0xc0, !PT ;  /* 0x0000000395067812 */ /* 0x000fe4000780c0ff */
[----:B------:R-:W-:Y:S02]  /*1a1d0*/  F2FP.BF16.F32.PACK_AB R5, R5, R24 ;  /* 0x000000180505723e */ /* 0x000fe400000010ff */
[----:B------:R-:W-:Y:S02]  /*1a1e0*/  F2FP.BF16.F32.PACK_AB R90, R38, R35 ;  /* 0x00000023265a723e */ /* 0x000fe400000010ff */
[----:B------:R-:W-:Y:S02]  /*1a1f0*/  F2FP.BF16.F32.PACK_AB R24, R8, R41 ;  /* 0x000000290818723e */ /* 0x000fe400000010ff */
[----:B------:R-:W-:Y:S02]  /*1a200*/  F2FP.BF16.F32.PACK_AB R54, R100, R45 ;  /* 0x0000002d6436723e */ /* 0x000fe400000010ff */
[----:B------:R-:W-:-:S02]  /*1a210*/  F2FP.BF16.F32.PACK_AB R4, R4, R25 ;  /* 0x000000190404723e */ /* 0x000fc400000010ff */
[----:B------:R-:W-:Y:S02]  /*1a220*/  F2FP.BF16.F32.PACK_AB R88, R37, R88 ;  /* 0x000000582558723e */ /* 0x000fe400000010ff */
[----:B------:R-:W-:Y:S02]  /*1a230*/  ISETP.EQ.OR P0, PT, R6, 0x3, !P0 ;  /* 0x000000030600780c */ /* 0x000fe40004702670 */
[----:B------:R-:W-:Y:S02]  /*1a240*/  F2FP.BF16.F32.PACK_AB R7, R7, R32 ;  /* 0x000000200707723e */ /* 0x000fe400000010ff */
[----:B------:R-:W-:Y:S02]  /*1a250*/  F2FP.BF16.F32.PACK_AB R31, R31, R34 ;  /* 0x000000221f1f723e */ /* 0x000fe400000010ff */
[----:B------:R-:W-:Y:S02]  /*1a260*/  F2FP.BF16.F32.PACK_AB R9, R9, R40 ;  /* 0x000000280909723e */ /* 0x000fe400000010ff */
[----:B------:R-:W-:-:S02]  /*1a270*/  F2FP.BF16.F32.PACK_AB R56, R13, R56 ;  /* 0x000000380d38723e */ /* 0x000fc400000010ff */
[----:B------:R-:W-:Y:S02]  /*1a280*/  F2FP.BF16.F32.PACK_AB R75, R44, R89 ;  /* 0x000000592c4b723e */ /* 0x000fe400000010ff */
[----:B------:R-:W-:Y:S02]  /*1a290*/  SEL R13, R5, R4, P0 ;  /* 0x00000004050d7207 */ /* 0x000fe40000000000 */
[----:B------:R-:W-:Y:S01]  /*1a2a0*/  SEL R4, R4, R5, P0 ;  /* 0x0000000504047207 */ /* 0x000fe20000000000 */
[----:B------:R-:W-:Y:S01]  /*1a2b0*/  UMOV UR4, 0xffffffff ;  /* 0xffffffff00047882 */ /* 0x000fe20000000000 */
        /* <DEDUP_REMOVED lines=22> */
[----:B------:R-:W-:Y:S01]  /*1a420*/  F2FP.BF16.F32.PACK_AB R152, R152, R147 ;  /* 0x000000939898723e */ /* 0x000fe200000010ff */
[----:B--2---:R-:W-:-:S03]  /*1a430*/  IMAD.WIDE R58, R151, 0x2, R76 ;  /* 0x00000002973a7825 */ /* 0x004fc600078e024c */
[C---:B------:R-:W-:Y:S02]  /*1a440*/  IADD3 R83, P3, R58.reuse, 0xc060, RZ ;  /* 0x0000c0603a537810 */ /* 0x040fe40007f7e0ff */
[C---:B------:R-:W-:Y:S02]  /*1a450*/  IADD3 R81, P2, R58.reuse, 0xc040, RZ ;  /* 0x0000c0403a517810 */ /* 0x040fe40007f5e0ff */
[C---:B------:R-:W-:Y:S02]  /*1a460*/  IADD3 R73, P5, R58.reuse, 0xc000, RZ ;  /* 0x0000c0003a497810 */ /* 0x040fe40007fbe0ff */
[C---:B------:R-:W-:Y:S02]  /*1a470*/  IADD3 R69, P4, R58.reuse, 0x8060, RZ ;  /* 0x000080603a457810 */ /* 0x040fe40007f9e0ff */
[----:B------:R-:W-:Y:S02]  /*1a480*/  IADD3 R79, P1, R58, 0xc020, RZ ;  /* 0x0000c0203a4f7810 */ /* 0x000fe40007f3e0ff */
[----:B------:R-:W-:-:S02]  /*1a490*/  LOP3.LUT R82, R83, 0x380, RZ, 0xc0, !PT ;  /* 0x0000038053527812 */ /* 0x000fc400078ec0ff */
[----:B------:R-:W-:Y:S02]  /*1a4a0*/  LOP3.LUT R80, R81, 0x380, RZ, 0xc0, !PT ;  /* 0x0000038051507812 */ /* 0x000fe400078ec0ff */
[----:B------:R-:W-:Y:S02]  /*1a4b0*/  LOP3.LUT R72, R73, 0x380, RZ, 0xc0, !PT ;  /* 0x0000038049487812 */ /* 0x000fe400078ec0ff */
[----:B------:R-:W-:Y:S02]  /*1a4c0*/  LOP3.LUT R68, R69, 0x380, RZ, 0xc0, !PT ;  /* 0x0000038045447812 */ /* 0x000fe400078ec0ff */
[----:B------:R-:W-:Y:S02]  /*1a4d0*/  LOP3.LUT R78, R79, 0x380, RZ, 0xc0, !PT ;  /* 0x000003804f4e7812 */ /* 0x000fe400078ec0ff */
[----:B------:R-:W-:Y:S02]  /*1a4e0*/  SHF.R.U64 R82, R82, 0x3, RZ ;  /* 0x0000000352527819 */ /* 0x000fe400000012ff */
[----:B------:R-:W-:-:S02]  /*1a4f0*/  SHF.R.U64 R80, R80, 0x3, RZ ;  /* 0x0000000350507819 */ /* 0x000fc400000012ff */
[----:B------:R-:W-:Y:S02]  /*1a500*/  SHF.R.U64 R72, R72, 0x3, RZ ;  /* 0x0000000348487819 */ /* 0x000fe400000012ff */
[----:B------:R-:W-:Y:S02]  /*1a510*/  SHF.R.U64 R68, R68, 0x3, RZ ;  /* 0x0000000344447819 */ /* 0x000fe400000012ff */
[----:B------:R-:W-:Y:S02]  /*1a520*/  SHF.R.U64 R78, R78, 0x3, RZ ;  /* 0x000000034e4e7819 */ /* 0x000fe400000012ff */
[----:B------:R-:W-:Y:S02]  /*1a530*/  LOP3.LUT R82, R82, R83, RZ, 0x3c, !PT ;  /* 0x0000005352527212 */ /* 0x000fe400078e3cff */
[----:B------:R-:W-:Y:S01]  /*1a540*/  LOP3.LUT R80, R80, R81, RZ, 0x3c, !PT ;  /* 0x0000005150507212 */ /* 0x000fe200078e3cff */
[----:B------:R-:W-:Y:S01]  /*1a550*/  IMAD.X R81, RZ, RZ, R59, P2 ;  /* 0x000000ffff517224 */ /* 0x000fe200010e063b */
[----:B------:R-:W-:-:S02]  /*1a560*/  LOP3.LUT R72, R72, R73, RZ, 0x3c, !PT ;  /* 0x0000004948487212 */ /* 0x000fc400078e3cff */
[----:B------:R-:W-:Y:S01]  /*1a570*/  LOP3.LUT R68, R68, R69, RZ, 0x3c, !PT ;  /* 0x0000004544447212 */ /* 0x000fe200078e3cff */
[--C-:B------:R-:W-:Y:S01]  /*1a580*/  IMAD.X R69, RZ, RZ, R59.reuse, P4 ;  /* 0x000000ffff457224 */ /* 0x100fe200020e063b */
[----:B------:R-:W-:Y:S01]  /*1a590*/  LOP3.LUT R78, R78, R79, RZ, 0x3c, !PT ;  /* 0x0000004f4e4e7212 */ /* 0x000fe200078e3cff */
[----:B------:R-:W-:Y:S01]  /*1a5a0*/  IMAD.X R79, RZ, RZ, R59, P1 ;  /* 0x000000ffff4f7224 */ /* 0x000fe200008e063b */
[-C--:B------:R-:W-:Y:S02]  /*1a5b0*/  IADD3.X R83, RZ, R59.reuse, RZ, P3, !PT ;  /* 0x0000003bff537210 */ /* 0x080fe40001ffe4ff */
[----:B------:R-:W-:Y:S02]  /*1a5c0*/  IADD3.X R73, RZ, R59, RZ, P5, !PT ;  /* 0x0000003bff497210 */ /* 0x000fe40002ffe4ff */
[C---:B------:R-:W-:Y:S02]  /*1a5d0*/  IADD3 R67, P3, R58.reuse, 0x8040, RZ ;  /* 0x000080403a437810 */ /* 0x040fe40007f7e0ff */
[----:B------:R-:W-:-:S02]  /*1a5e0*/  IADD3 R61, P2, R58, 0x8020, RZ ;  /* 0x000080203a3d7810 */ /* 0x000fc40007f5e0ff */
[C---:B------:R-:W-:Y:S02]  /*1a5f0*/  IADD3 R51, P5, R58.reuse, 0x4060, RZ ;  /* 0x000040603a337810 */ /* 0x040fe40007fbe0ff */
[C---:B------:R-:W-:Y:S02]  /*1a600*/  IADD3 R49, P4, R58.reuse, 0x4040, RZ ;  /* 0x000040403a317810 */ /* 0x040fe40007f9e0ff */
[----:B------:R-:W-:Y:S02]  /*1a610*/  IADD3 R53, P1, R58, 0x8000, RZ ;  /* 0x000080003a357810 */ /* 0x000fe40007f3e0ff */
[----:B------:R-:W-:Y:S02]  /*1a620*/  LOP3.LUT R66, R67, 0x380, RZ, 0xc0, !PT ;  /* 0x0000038043427812 */ /* 0x000fe400078ec0ff */
[----:B------:R-:W-:Y:S02]  /*1a630*/  LOP3.LUT R60, R61, 0x380, RZ, 0xc0, !PT ;  /* 0x000003803d3c7812 */ /* 0x000fe400078ec0ff */
[----:B------:R-:W-:-:S02]  /*1a640*/  LOP3.LUT R50, R51, 0x380, RZ, 0xc0, !PT ;  /* 0x0000038033327812 */ /* 0x000fc400078ec0ff */
[----:B------:R-:W-:Y:S02]  /*1a650*/  LOP3.LUT R48, R49, 0x380, RZ, 0xc0, !PT ;  /* 0x0000038031307812 */ /* 0x000fe400078ec0ff */
[----:B------:R-:W-:Y:S02]  /*1a660*/  LOP3.LUT R52, R53, 0x380, RZ, 0xc0, !PT ;  /* 0x0000038035347812 */ /* 0x000fe400078ec0ff */
[----:B------:R-:W-:Y:S02]  /*1a670*/  SHF.R.U64 R66, R66, 0x3, RZ ;  /* 0x0000000342427819 */ /* 0x000fe400000012ff */
[----:B------:R-:W-:Y:S02]  /*1a680*/  SHF.R.U64 R60, R60, 0x3, RZ ;  /* 0x000000033c3c7819 */ /* 0x000fe400000012ff */
[----:B------:R-:W-:Y:S02]  /*1a690*/  SHF.R.U64 R50, R50, 0x3, RZ ;  /* 0x0000000332327819 */ /* 0x000fe400000012ff */
[----:B------:R-:W-:-:S02]  /*1a6a0*/  SHF.R.U64 R48, R48, 0x3, RZ ;  /* 0x0000000330307819 */ /* 0x000fc400000012ff */
[----:B------:R-:W-:Y:S02]  /*1a6b0*/  SHF.R.U64 R52, R52, 0x3, RZ ;  /* 0x0000000334347819 */ /* 0x000fe400000012ff */
[----:B------:R-:W-:Y:S01]  /*1a6c0*/  LOP3.LUT R66, R66, R67, RZ, 0x3c, !PT ;  /* 0x0000004342427212 */ /* 0x000fe200078e3cff */
[--C-:B------:R-:W-:Y:S01]  /*1a6d0*/  IMAD.X R67, RZ, RZ, R59.reuse, P3 ;  /* 0x000000ffff437224 */ /* 0x100fe200018e063b */
[----:B------:R-:W-:Y:S02]  /*1a6e0*/  LOP3.LUT R60, R60, R61, RZ, 0x3c, !PT ;  /* 0x0000003d3c3c7212 */ /* 0x000fe400078e3cff */
[----:B------:R-:W-:Y:S01]  /*1a6f0*/  LOP3.LUT R50, R50, R51, RZ, 0x3c, !PT ;  /* 0x0000003332327212 */ /* 0x000fe200078e3cff */
[--C-:B------:R-:W-:Y:S01]  /*1a700*/  IMAD.X R51, RZ, RZ, R59.reuse, P5 ;  /* 0x000000ffff337224 */ /* 0x100fe200028e063b */
[----:B------:R-:W-:Y:S02]  /*1a710*/  LOP3.LUT R48, R48, R49, RZ, 0x3c, !PT ;  /* 0x0000003130307212 */ /* 0x000fe400078e3cff */
[----:B------:R-:W-:Y:S01]  /*1a720*/  LOP3.LUT R52, R52, R53, RZ, 0x3c, !PT ;  /* 0x0000003534347212 */ /* 0x000fe200078e3cff */
[----:B------:R-:W-:Y:S01]  /*1a730*/  IMAD.X R53, RZ, RZ, R59, P1 ;  /* 0x000000ffff357224 */ /* 0x000fe200008e063b */
[----:B------:R-:W-:-:S02]  /*1a740*/  IADD3.X R61, RZ, R59, RZ, P2, !PT ;  /* 0x0000003bff3d7210 */ /* 0x000fc400017fe4ff */
[----:B------:R-:W-:Y:S02]  /*1a750*/  IADD3.X R49, RZ, R59, RZ, P4, !PT ;  /* 0x0000003bff317210 */ /* 0x000fe400027fe4ff */
[C---:B------:R-:W-:Y:S02]  /*1a760*/  IADD3 R45, P3, R58.reuse, 0x4020, RZ ;  /* 0x000040203a2d7810 */ /* 0x040fe40007f7e0ff */
[C---:B------:R-:W-:Y:S02]  /*1a770*/  IADD3 R41, P2, R58.reuse, 0x4000, RZ ;  /* 0x000040003a297810 */ /* 0x040fe40007f5e0ff */
[C---:B------:R-:W-:Y:S02]  /*1a780*/  IADD3 R35, P5, R58.reuse, 0x40, RZ ;  /* 0x000000403a237810 */ /* 0x040fe40007fbe0ff */
[C---:B------:R-:W-:Y:S02]  /*1a790*/  IADD3 R33, P4, R58.reuse, 0x20, RZ ;  /* 0x000000203a217810 */ /* 0x040fe40007f9e0ff */
[----:B------:R-:W-:-:S02]  /*1a7a0*/  IADD3 R37, P1, R58, 0x60, RZ ;  /* 0x000000603a257810 */ /* 0x000fc40007f3e0ff */
[----:B------:R-:W-:Y:S02]  /*1a7b0*/  LOP3.LUT R44, R45, 0x380, RZ, 0xc0, !PT ;  /* 0x000003802d2c7812 */ /* 0x000fe400078ec0ff */
[----:B------:R-:W-:Y:S02]  /*1a7c0*/  LOP3.LUT R40, R41, 0x380, RZ, 0xc0, !PT ;  /* 0x0000038029287812 */ /* 0x000fe400078ec0ff */
[----:B------:R-:W-:Y:S02]  /*1a7d0*/  LOP3.LUT R34, R35, 0x380, RZ, 0xc0, !PT ;  /* 0x0000038023227812 */ /* 0x000fe400078ec0ff */
[----:B------:R-:W-:Y:S02]  /*1a7e0*/  LOP3.LUT R32, R33, 0x380, RZ, 0xc0, !PT ;  /* 0x0000038021207812 */ /* 0x000fe400078ec0ff */
[----:B------:R-:W-:Y:S02]  /*1a7f0*/  LOP3.LUT R36, R37, 0x380, RZ, 0xc0, !PT ;  /* 0x0000038025247812 */ /* 0x000fe400078ec0ff */
[----:B------:R-:W-:-:S02]  /*1a800*/  LOP3.LUT R5, R58, 0x380, RZ, 0xc0, !PT ;  /* 0x000003803a057812 */ /* 0x000fc400078ec0ff */
[----:B------:R-:W-:Y:S02]  /*1a810*/  SHF.R.U64 R44, R44, 0x3, RZ ;  /* 0x000000032c2c7819 */ /* 0x000fe400000012ff */
[----:B------:R-:W-:Y:S02]  /*1a820*/  SHF.R.U64 R40, R40, 0x3, RZ ;  /* 0x0000000328287819 */ /* 0x000fe400000012ff */
[----:B------:R-:W-:Y:S02]  /*1a830*/  SHF.R.U64 R34, R34, 0x3, RZ ;  /* 0x0000000322227819 */ /* 0x000fe400000012ff */
[----:B------:R-:W-:Y:S02]  /*1a840*/  SHF.R.U64 R32, R32, 0x3, RZ ;  /* 0x0000000320207819 */ /* 0x000fe400000012ff */
[----:B------:R-:W-:Y:S02]  /*1a850*/  SHF.R.U64 R36, R36, 0x3, RZ ;  /* 0x0000000324247819 */ /* 0x000fe400000012ff */
[----:B------:R-:W-:-:S02]  /*1a860*/  SHF.R.U64 R5, R5, 0x3, RZ ;  /* 0x0000000305057819 */ /* 0x000fc400000012ff */
[----:B------:R-:W-:Y:S01]  /*1a870*/  LOP3.LUT R44, R44, R45, RZ, 0x3c, !PT ;  /* 0x0000002d2c2c7212 */ /* 0x000fe200078e3cff */
[--C-:B------:R-:W-:Y:S01]  /*1a880*/  IMAD.X R45, RZ, RZ, R59.reuse, P3 ;  /* 0x000000ffff2d7224 */ /* 0x100fe200018e063b */
[----:B------:R-:W-:Y:S01]  /*1a890*/  LOP3.LUT R40, R40, R41, RZ, 0x3c, !PT ;  /* 0x0000002928287212 */ /* 0x000fe200078e3cff */
[--C-:B------:R-:W-:Y:S01]  /*1a8a0*/  IMAD.X R41, RZ, RZ, R59.reuse, P2 ;  /* 0x000000ffff297224 */ /* 0x100fe200010e063b */
[----:B------:R-:W-:Y:S01]  /*1a8b0*/  LOP3.LUT R34, R34, R35, RZ, 0x3c, !PT ;  /* 0x0000002322227212 */ /* 0x000fe200078e3cff */
[--C-:B------:R-:W-:Y:S01]  /*1a8c0*/  IMAD.X R35, RZ, RZ, R59.reuse, P5 ;  /* 0x000000ffff237224 */ /* 0x100fe200028e063b */
[----:B------:R-:W-:Y:S01]  /*1a8d0*/  LOP3.LUT R32, R32, R33, RZ, 0x3c, !PT ;  /* 0x0000002120207212 */ /* 0x000fe200078e3cff */
[----:B------:R-:W-:Y:S01]  /*1a8e0*/  IMAD.X R33, RZ, RZ, R59, P4 ;  /* 0x000000ffff217224 */ /* 0x000fe200020e063b */
[----:B------:R-:W-:Y:S02]  /*1a8f0*/  LOP3.LUT R36, R36, R37, RZ, 0x3c, !PT ;  /* 0x0000002524247212 */ /* 0x000fe400078e3cff */
[----:B------:R-:W-:-:S02]  /*1a900*/  LOP3.LUT R58, R5, R58, RZ, 0x3c, !PT ;  /* 0x0000003a053a7212 */ /* 0x000fc400078e3cff */
[----:B------:R-:W-:Y:S02]  /*1a910*/  IADD3.X R37, RZ, R59, RZ, P1, !PT ;  /* 0x0000003bff257210 */ /* 0x000fe40000ffe4ff */
[----:B------:R-:W-:Y:S02]  /*1a920*/  MOV R85, R82 ;  /* 0x0000005200557202 */ /* 0x000fe40000000f00 */
[----:B------:R-:W-:Y:S02]  /*1a930*/  MOV R83, R80 ;  /* 0x0000005000537202 */ /* 0x000fe40000000f00 */
[----:B------:R-:W-:Y:S02]  /*1a940*/  MOV R81, R78 ;  /* 0x0000004e00517202 */ /* 0x000fe40000000f00 */
[----:B------:R-:W-:Y:S02]  /*1a950*/  MOV R79, R72 ;  /* 0x00000048004f7202 */ /* 0x000fe40000000f00 */
[----:B------:R-:W-:-:S02]  /*1a960*/  MOV R106, R58 ;  /* 0x0000003a006a7202 */ /* 0x000fc40000000f00 */
[----:B------:R-:W-:Y:S02]  /*1a970*/  MOV R105, R68 ;  /* 0x0000004400697202 */ /* 0x000fe40000000f00 */
        /* <DEDUP_REMOVED lines=10> */
[----:B---3--:R-:W-:-:S02]  /*1aa20*/  SHF.L.U64.HI R104, R141, 0x2, R143 ;  /* 0x000000028d687819 */ /* 0x008fc4000001028f */
[----:B------:R-:W-:Y:S01]  /*1aa30*/  SHF.L.U32 R87, R141, 0x2, RZ ;  /* 0x000000028d577819 */ /* 0x000fe200000006ff */
[----:B------:R-:W-:Y:S06]  /*1aa40*/  BRA.DIV UR4, `(.L_x_665) ;  /* 0x000000c204407947 */ /* 0x000fec000b800000 */
[----:B------:R-:W-:Y:S02]  /*1aa50*/  SEL R30, R7, R10, P0 ;  /* 0x0000000a071e7207 */ /* 0x000fe40000000000 */
[----:B------:R-:W-:Y:S02]  /*1aa60*/  SEL R8, R10, R7, P0 ;  /* 0x000000070a087207 */ /* 0x000fe40000000000 */
[----:B------:R-:W-:Y:S02]  /*1aa70*/  SEL R32, R9, R24, P0 ;  /* 0x0000001809207207 */ /* 0x000fe40000000000 */
[----:B------:R-:W-:Y:S01]  /*1aa80*/  SEL R34, R11, R26, P0 ;  /* 0x0000001a0b227207 */ /* 0x000fe20000000000 */
[----:B------:R-:W-:Y:S01]  /*1aa90*/  SHFL.IDX PT, R30, R30, R3, 0x1c1f ;  /* 0x001c1f031e1e7589 */ /* 0x000fe200000e0000 */
[----:B------:R-:W-:Y:S02]  /*1aaa0*/  SEL R10, R24, R9, P0 ;  /* 0x00000009180a7207 */ /* 0x000fe40000000000 */
[----:B------:R-:W-:Y:S01]  /*1aab0*/  SEL R20, R26, R11, P0 ;  /* 0x0000000b1a147207 */ /* 0x000fe20000000000 */
[----:B------:R-:W-:Y:S01]  /*1aac0*/  SHFL.IDX PT, R9, R13, R3, 0x1c1f ;  /* 0x001c1f030d097589 */ /* 0x000fe200000e0000 */
[----:B------:R-:W-:-:S02]  /*1aad0*/  SEL R36, R56, R57, P0 ;  /* 0x0000003938247207 */ /* 0x000fc40000000000 */
[----:B------:R-:W-:Y:S01]  /*1aae0*/  SEL R38, R15, R14, P0 ;  /* 0x0000000e0f267207 */ /* 0x000fe20000000000 */
[----:B------:R-:W-:Y:S01]  /*1aaf0*/  SHFL.IDX PT, R32, R32, R3, 0x1c1f ;  /* 0x001c1f0320207589 */ /* 0x000fe200000e0000 */
[----:B------:R-:W-:Y:S02]  /*1ab00*/  LOP3.LUT R7, R3, 0x2, RZ, 0x3c, !PT ;  /* 0x0000000203077812 */ /* 0x000fe400078e3cff */
        /* <DEDUP_REMOVED lines=28> */
[----:B------:R-:W0:Y:S01]  /*1acd0*/  SHFL.IDX PT, R28, R4, R7, 0x1c1f ;  /* 0x001c1f07041c7589 */ /* 0x000e2200000e0000 */
        /* <DEDUP_REMOVED lines=8> */
[----:B------:R-:W2:Y:S01]  /*1ad60*/  SHFL.IDX PT, R21, R8, R7, 0x1c1f ;  /* 0x001c1f0708157589 */ /* 0x000ea200000e0000 */
[----:B------:R-:W-:Y:S02]  /*1ad70*/  SEL R128, R27, R150, P0 ;  /* 0x000000961b807207 */ /* 0x000fe40000000000 */
[----:B------:R-:W-:Y:S01]  /*1ad80*/  SEL R130, R150, R27, P0 ;  /* 0x0000001b96827207 */ /* 0x000fe20000000000 */
[----:B------:R3:W4:Y:S01]  /*1ad90*/  SHFL.IDX PT, R25, R10, R7, 0x1c1f ;  /* 0x001c1f070a197589 */ /* 0x00072200000e0000 */
[----:B------:R-:W-:-:S02]  /*1ada0*/  SEL R54, R133, R54, P0 ;  /* 0x0000003685367207 */ /* 0x000fc40000000000 */
[----:B------:R-:W-:Y:S01]  /*1adb0*/  SEL R86, R31, R90, P0 ;  /* 0x0000005a1f567207 */ /* 0x000fe20000000000 */
[----:B------:R-:W5:Y:S01]  /*1adc0*/  SHFL.IDX PT, R27, R20, R7, 0x1c1f ;  /* 0x001c1f07141b7589 */ /* 0x000f6200000e0000 */
[----:B------:R-:W-:Y:S02]  /*1add0*/  SEL R88, R90, R31, P0 ;  /* 0x0000001f5a587207 */ /* 0x000fe40000000000 */
[----:B------:R-:W-:Y:S01]  /*1ade0*/  SEL R132, R29, R154, P0 ;  /* 0x0000009a1d847207 */ /* 0x000fe20000000000 */
[----:B------:R-:W-:Y:S01]  /*1adf0*/  SHFL.IDX PT, R31, R26, R7, 0x1c1f ;  /* 0x001c1f071a1f7589 */ /* 0x000fe200000e0000 */
[----:B------:R-:W-:Y:S02]  /*1ae00*/  SEL R134, R154, R29, P0 ;  /* 0x0000001d9a867207 */ /* 0x000fe40000000000 */
[----:B------:R-:W-:Y:S01]  /*1ae10*/  SEL R60, R62, R113, P0 ;  /* 0x000000713e3c7207 */ /* 0x000fe20000000000 */
[----:B------:R5:W1:Y:S01]  /*1ae20*/  SHFL.IDX PT, R29, R24, R7, 0x1c1f ;  /* 0x001c1f07181d7589 */ /* 0x000a6200000e0000 */
        /* <DEDUP_REMOVED lines=8> */
[----:B------:R-:W1:Y:S01]  /*1aeb0*/  SHFL.IDX PT, R39, R54, R7, 0x1c1f ;  /* 0x001c1f0736277589 */ /* 0x000e6200000e0000 */
[----:B------:R-:W-:-:S02]  /*1aec0*/  SEL R94, R47, R96, P0 ;  /* 0x000000602f5e7207 */ /* 0x000fc40000000000 */
[----:B------:R-:W-:Y:S01]  /*1aed0*/  SEL R98, R55, R12, P0 ;  /* 0x0000000c37627207 */ /* 0x000fe20000000000 */
[----:B------:R-:W1:Y:S01]  /*1aee0*/  SHFL.IDX PT, R43, R62, R7, 0x1c1f ;  /* 0x001c1f073e2b7589 */ /* 0x000e6200000e0000 */
        /* <DEDUP_REMOVED lines=8> */
[----:B------:R-:W-:Y:S01]  /*1af70*/  SHFL.IDX PT, R68, R68, R3, 0x1c1f ;  /* 0x001c1f0344447589 */ /* 0x000fe200000e0000 */
[----:B------:R-:W-:Y:S02]  /*1af80*/  SEL R142, R148, R119, P0 ;  /* 0x00000077948e7207 */ /* 0x000fe40000000000 */
[----:B------:R-:W-:Y:S01]  /*1af90*/  SEL R146, R158, R125, P0 ;  /* 0x0000007d9e927207 */ /* 0x000fe20000000000 */
[----:B------:R-:W1:Y:S01]  /*1afa0*/  SHFL.IDX PT, R47, R70, R7, 0x1c1f ;  /* 0x001c1f07462f7589 */ /* 0x000e6200000e0000 */
[----:B------:R-:W-:Y:S02]  /*1afb0*/  SEL R136, R111, R156, P0 ;  /* 0x0000009c6f887207 */ /* 0x000fe40000000000 */
[----:B------:R-:W-:Y:S01]  /*1afc0*/  SEL R140, R119, R148, P0 ;  /* 0x00000094778c7207 */ /* 0x000fe20000000000 */
[----:B------:R-:W-:Y:S01]  /*1afd0*/  SHFL.IDX PT, R72, R72, R3, 0x1c1f ;  /* 0x001c1f0348487589 */ /* 0x000fe200000e0000 */
[----:B------:R-:W-:-:S02]  /*1afe0*/  SEL R144, R125, R158, P0 ;  /* 0x0000009e7d907207 */ /* 0x000fc40000000000 */
[----:B------:R-:W-:Y:S01]  /*1aff0*/  SEL R6, R127, R152, P0 ;  /* 0x000000987f067207 */ /* 0x000fe20000000000 */
[----:B------:R-:W-:Y:S01]  /*1b000*/  SHFL.IDX PT, R82, R82, R3, 0x1c1f ;  /* 0x001c1f0352527589 */ /* 0x000fe200000e0000 */
[----:B0-----:R-:W-:Y:S02]  /*1b010*/  SEL R4, R9, R28, P0 ;  /* 0x0000001c09047207 */ /* 0x001fe40000000000 */
[----:B--2---:R-:W-:Y:S01]  /*1b020*/  SEL R8, R30, R21, P0 ;  /* 0x000000151e087207 */ /* 0x004fe20000000000 */
[----:B------:R-:W-:Y:S01]  /*1b030*/  SHFL.IDX PT, R86, R86, R3, 0x1c1f ;  /* 0x001c1f0356567589 */ /* 0x000fe200000e0000 */
[----:B---3--:R-:W-:Y:S02]  /*1b040*/  SEL R10, R21, R30, P0 ;  /* 0x0000001e150a7207 */ /* 0x008fe40000000000 */
[----:B----4-:R-:W-:Y:S01]  /*1b050*/  SEL R12, R32, R25, P0 ;  /* 0x00000019200c7207 */ /* 0x010fe20000000000 */
[----:B------:R-:W-:Y:S01]  /*1b060*/  SHFL.IDX PT, R90, R90, R3, 0x1c1f ;  /* 0x001c1f035a5a7589 */ /* 0x000fe200000e0000 */
[----:B------:R-:W-:-:S02]  /*1b070*/  SEL R14, R25, R32, P0 ;  /* 0x00000020190e7207 */ /* 0x000fc40000000000 */
[----:B-----5:R-:W-:Y:S01]  /*1b080*/  SEL R24, R34, R27, P0 ;  /* 0x0000001b22187207 */ /* 0x020fe20000000000 */
[----:B------:R-:W-:Y:S01]  /*1b090*/  SHFL.IDX PT, R94, R94, R3, 0x1c1f ;  /* 0x001c1f035e5e7589 */ /* 0x000fe200000e0000 */
[----:B------:R-:W-:Y:S02]  /*1b0a0*/  SEL R26, R27, R34, P0 ;  /* 0x000000221b1a7207 */ /* 0x000fe40000000000 */
[----:B-1----:R-:W-:Y:S01]  /*1b0b0*/  SEL R30, R29, R36, P0 ;  /* 0x000000241d1e7207 */ /* 0x002fe20000000000 */
[----:B------:R-:W-:Y:S01]  /*1b0c0*/  SHFL.IDX PT, R98, R98, R3, 0x1c1f ;  /* 0x001c1f0362627589 */ /* 0x000fe200000e0000 */
[----:B------:R-:W-:Y:S02]  /*1b0d0*/  SEL R32, R38, R31, P0 ;  /* 0x0000001f26207207 */ /* 0x000fe40000000000 */
[----:B------:R-:W-:Y:S01]  /*1b0e0*/  SEL R34, R31, R38, P0 ;  /* 0x000000261f227207 */ /* 0x000fe20000000000 */
[----:B------:R-:W0:Y:S01]  /*1b0f0*/  SHFL.IDX PT, R49, R74, R7, 0x1c1f ;  /* 0x001c1f074a317589 */ /* 0x000e2200000e0000 */
        /* <DEDUP_REMOVED lines=8> */
[----:B------:R-:W2:Y:S01]  /*1b180*/  SHFL.IDX PT, R61, R92, R7, 0x1c1f ;  /* 0x001c1f075c3d7589 */ /* 0x000ea200000e0000 */
[----:B------:R-:W-:-:S02]  /*1b190*/  SEL R58, R43, R60, P0 ;  /* 0x0000003c2b3a7207 */ /* 0x000fc40000000000 */
[----:B------:R-:W-:Y:S01]  /*1b1a0*/  SEL R62, R45, R64, P0 ;  /* 0x000000402d3e7207 */ /* 0x000fe20000000000 */
[----:B------:R-:W3:Y:S01]  /*1b1b0*/  SHFL.IDX PT, R65, R96, R7, 0x1c1f ;  /* 0x001c1f0760417589 */ /* 0x000ee200000e0000 */
[----:B------:R-:W-:-:S03]  /*1b1c0*/  SEL R66, R47, R68, P0 ;  /* 0x000000442f427207 */ /* 0x000fc60000000000 */
[----:B------:R-:W4:Y:S04]  /*1b1d0*/  SHFL.IDX PT, R69, R100, R7, 0x1c1f ;  /* 0x001c1f0764457589 */ /* 0x000f2800000e0000 */
[----:B------:R-:W-:Y:S01]  /*1b1e0*/  SHFL.IDX PT, R78, R78, R3, 0x1c1f ;  /* 0x001c1f034e4e7589 */ /* 0x000fe200000e0000 */
[----:B0-----:R-:W-:-:S03]  /*1b1f0*/  SEL R70, R49, R72, P0 ;  /* 0x0000004831467207 */ /* 0x001fc60000000000 */
[----:B------:R-:W-:Y:S04]  /*1b200*/  SHFL.IDX PT, R55, R128, R3, 0x1c1f ;  /* 0x001c1f0380377589 */ /* 0x000fe800000e0000 */
[----:B------:R-:W-:Y:S01]  /*1b210*/  SHFL.IDX PT, R59, R132, R3, 0x1c1f ;  /* 0x001c1f03843b7589 */ /* 0x000fe200000e0000 */
[----:B-1----:R-:W-:-:S03]  /*1b220*/  SEL R11, R57, R86, P0 ;  /* 0x00000056390b7207 */ /* 0x002fc60000000000 */
[----:B------:R-:W-:Y:S01]  /*1b230*/  SHFL.IDX PT, R63, R136, R3, 0x1c1f ;  /* 0x001c1f03883f7589 */ /* 0x000fe200000e0000 */
[----:B--2---:R-:W-:Y:S02]  /*1b240*/  SEL R13, R90, R61, P0 ;  /* 0x0000003d5a0d7207 */ /* 0x004fe40000000000 */
[----:B------:R-:W-:Y:S01]  /*1b250*/  SEL R15, R61, R90, P0 ;  /* 0x0000005a3d0f7207 */ /* 0x000fe20000000000 */
[----:B------:R-:W-:Y:S01]  /*1b260*/  SHFL.IDX PT, R67, R140, R3, 0x1c1f ;  /* 0x001c1f038c437589 */ /* 0x000fe200000e0000 */
[----:B---3--:R-:W-:Y:S02]  /*1b270*/  SEL R25, R94, R65, P0 ;  /* 0x000000415e197207 */ /* 0x008fe40000000000 */
[----:B------:R-:W-:Y:S01]  /*1b280*/  SEL R27, R65, R94, P0 ;  /* 0x0000005e411b7207 */ /* 0x000fe20000000000 */
[----:B------:R-:W-:Y:S01]  /*1b290*/  SHFL.IDX PT, R71, R144, R3, 0x1c1f ;  /* 0x001c1f0390477589 */ /* 0x000fe200000e0000 */
[----:B----4-:R-:W-:-:S03]  /*1b2a0*/  SEL R31, R69, R98, P0 ;  /* 0x00000062451f7207 */ /* 0x010fc60000000000 */
[----:B------:R-:W0:Y:S04]  /*1b2b0*/  SHFL.IDX PT, R51, R80, R7, 0x1c1f ;  /* 0x001c1f0750337589 */ /* 0x000e2800000e0000 */
[----:B------:R-:W-:Y:S04]  /*1b2c0*/  SHFL.IDX PT, R130, R130, R7, 0x1c1f ;  /* 0x001c1f0782827589 */ /* 0x000fe800000e0000 */
[----:B------:R-:W-:Y:S04]  /*1b2d0*/  SHFL.IDX PT, R134, R134, R7, 0x1c1f ;  /* 0x001c1f0786867589 */ /* 0x000fe800000e0000 */
[----:B------:R-:W1:Y:S04]  /*1b2e0*/  SHFL.IDX PT, R138, R138, R7, 0x1c1f ;  /* 0x001c1f078a8a7589 */ /* 0x000e6800000e0000 */
[----:B------:R-:W2:Y:S04]  /*1b2f0*/  SHFL.IDX PT, R142, R142, R7, 0x1c1f ;  /* 0x001c1f078e8e7589 */ /* 0x000ea800000e0000 */
[----:B------:R-:W3:Y:S04]  /*1b300*/  SHFL.IDX PT, R146, R146, R7, 0x1c1f ;  /* 0x001c1f0792927589 */ /* 0x000ee800000e0000 */
[----:B------:R-:W-:Y:S01]  /*1b310*/  SHFL.IDX PT, R108, R108, R3, 0x1c1f ;  /* 0x001c1f036c6c7589 */ /* 0x000fe200000e0000 */
[----:B0-----:R-:W-:-:S03]  /*1b320*/  SEL R74, R51, R78, P0 ;  /* 0x0000004e334a7207 */ /* 0x001fc60000000000 */
[----:B------:R-:W-:Y:S04]  /*1b330*/  SHFL.IDX PT, R112, R112, R3, 0x1c1f ;  /* 0x001c1f0370707589 */ /* 0x000fe800000e0000 */
[----:B------:R-:W-:Y:S04]  /*1b340*/  SHFL.IDX PT, R116, R116, R3, 0x1c1f ;  /* 0x001c1f0374747589 */ /* 0x000fe800000e0000 */
[----:B------:R-:W-:Y:S01]  /*1b350*/  SHFL.IDX PT, R120, R120, R3, 0x1c1f ;  /* 0x001c1f0378787589 */ /* 0x000fe200000e0000 */
[----:B-1----:R-:W-:Y:S02]  /*1b360*/  SEL R61, R63, R138, P0 ;  /* 0x0000008a3f3d7207 */ /* 0x002fe40000000000 */
[----:B------:R-:W-:Y:S01]  /*1b370*/  SEL R63, R138, R63, P0 ;  /* 0x0000003f8a3f7207 */ /* 0x000fe20000000000 */
[----:B------:R-:W-:Y:S01]  /*1b380*/  SHFL.IDX PT, R124, R124, R3, 0x1c1f ;  /* 0x001c1f037c7c7589 */ /* 0x000fe200000e0000 */
[----:B--2---:R-:W-:-:S02]  /*1b390*/  SEL R65, R67, R142, P0 ;  /* 0x0000008e43417207 */ /* 0x004fc40000000000 */
[----:B------:R-:W-:Y:S01]  /*1b3a0*/  SEL R67, R142, R67, P0 ;  /* 0x000000438e437207 */ /* 0x000fe20000000000 */
[----:B------:R-:W0:Y:S04]  /*1b3b0*/  SHFL.IDX PT, R107, R110, R7, 0x1c1f ;  /* 0x001c1f076e6b7589 */ /* 0x000e2800000e0000 */
[----:B------:R-:W1:Y:S04]  /*1b3c0*/  SHFL.IDX PT, R109, R114, R7, 0x1c1f ;  /* 0x001c1f07726d7589 */ /* 0x000e6800000e0000 */
[----:B------:R-:W2:Y:S04]  /*1b3d0*/  SHFL.IDX PT, R111, R118, R7, 0x1c1f ;  /* 0x001c1f07766f7589 */ /* 0x000ea800000e0000 */
[----:B------:R-:W4:Y:S04]  /*1b3e0*/  SHFL.IDX PT, R113, R122, R7, 0x1c1f ;  /* 0x001c1f077a717589 */ /* 0x000f2800000e0000 */
[----:B------:R-:W5:Y:S04]  /*1b3f0*/  SHFL.IDX PT, R115, R126, R7, 0x1c1f ;  /* 0x001c1f077e737589 */ /* 0x000f6800000e0000 */
[----:B------:R3:W0:Y:S04]  /*1b400*/  SHFL.IDX PT, R75, R6, R3, 0x1c1f ;  /* 0x001c1f03064b7589 */ /* 0x00062800000e0000 */
[----:B------:R1:W0:Y:S01]  /*1b410*/  SHFL.IDX PT, R20, R5, R7, 0x1c1f ;  /* 0x001c1f0705147589 */ /* 0x00022200000e0000 */
[----:B---3--:R-:W-:-:S02]  /*1b420*/  SEL R6, R28, R9, P0 ;  /* 0x000000091c067207 */ /* 0x008fc40000000000 */
        /* <DEDUP_REMOVED lines=10> */
[----:B-1----:R-:W-:Y:S02]  /*1b4d0*/  SEL R5, R82, R53, P0 ;  /* 0x0000003552057207 */ /* 0x002fe40000000000 */
[----:B------:R-:W-:-:S02]  /*1b4e0*/  SEL R7, R53, R82, P0 ;  /* 0x0000005235077207 */ /* 0x000fc40000000000 */
[----:B------:R-:W-:Y:S02]  /*1b4f0*/  SEL R9, R86, R57, P0 ;  /* 0x0000003956097207 */ /* 0x000fe40000000000 */
[----:B------:R-:W-:Y:S02]  /*1b500*/  SEL R29, R98, R69, P0 ;  /* 0x00000045621d7207 */ /* 0x000fe40000000000 */
[----:B------:R-:W-:Y:S01]  /*1b510*/  SEL R72, R78, R51, P0 ;  /* 0x000000334e487207 */ /* 0x000fe20000000000 */
[----:B------:R-:W-:Y:S01]  /*1b520*/  IMAD.MOV.U32 R78, RZ, RZ, RZ ;  /* 0x000000ffff4e7224 */ /* 0x000fe200078e00ff */
[----:B------:R-:W-:Y:S02]  /*1b530*/  SEL R53, R55, R130, P0 ;  /* 0x0000008237357207 */ /* 0x000fe40000000000 */
[----:B------:R-:W-:Y:S02]  /*1b540*/  SEL R57, R59, R134, P0 ;  /* 0x000000863b397207 */ /* 0x000fe40000000000 */
[----:B------:R-:W-:-:S02]  /*1b550*/  SEL R69, R71, R146, P0 ;  /* 0x0000009247457207 */ /* 0x000fc40000000000 */
[----:B0-----:R-:W-:Y:S02]  /*1b560*/  SEL R33, R108, R107, P0 ;  /* 0x0000006b6c217207 */ /* 0x001fe40000000000 */
[----:B------:R-:W-:Y:S02]  /*1b570*/  SEL R35, R107, R108, P0 ;  /* 0x0000006c6b237207 */ /* 0x000fe40000000000 */
[----:B------:R-:W-:Y:S02]  /*1b580*/  SEL R37, R112, R109, P0 ;  /* 0x0000006d70257207 */ /* 0x000fe40000000000 */
[----:B------:R-:W-:Y:S02]  /*1b590*/  SEL R39, R109, R112, P0 ;  /* 0x000000706d277207 */ /* 0x000fe40000000000 */
[----:B--2---:R-:W-:Y:S02]  /*1b5a0*/  SEL R41, R116, R111, P0 ;  /* 0x0000006f74297207 */ /* 0x004fe40000000000 */
[----:B------:R-:W-:-:S02]  /*1b5b0*/  SEL R43, R111, R116, P0 ;  /* 0x000000746f2b7207 */ /* 0x000fc40000000000 */
[----:B----4-:R-:W-:Y:S02]  /*1b5c0*/  SEL R45, R120, R113, P0 ;  /* 0x00000071782d7207 */ /* 0x010fe40000000000 */
[----:B------:R-:W-:Y:S02]  /*1b5d0*/  SEL R47, R113, R120, P0 ;  /* 0x00000078712f7207 */ /* 0x000fe40000000000 */
[----:B-----5:R-:W-:Y:S02]  /*1b5e0*/  SEL R49, R124, R115, P0 ;  /* 0x000000737c317207 */ /* 0x020fe40000000000 */
[----:B------:R-:W-:Y:S02]  /*1b5f0*/  SEL R51, R115, R124, P0 ;  /* 0x0000007c73337207 */ /* 0x000fe40000000000 */
[----:B------:R-:W-:Y:S02]  /*1b600*/  SEL R55, R130, R55, P0 ;  /* 0x0000003782377207 */ /* 0x000fe40000000000 */
[----:B------:R-:W-:-:S02]  /*1b610*/  SEL R59, R134, R59, P0 ;  /* 0x0000003b863b7207 */ /* 0x000fc40000000000 */
[----:B------:R-:W-:-:S07]  /*1b620*/  SEL R71, R146, R71, P0 ;  /* 0x0000004792477207 */ /* 0x000fce0000000000 */
.L_x_959:
[----:B------:R-:W-:Y:S05]  /*1b630*/  WARPSYNC.ALL ;  /* 0x0000000000007948 */ /* 0x000fea0003800000 */
[----:B------:R-:W-:Y:S01]  /*1b640*/  BAR.SYNC.DEFER_BLOCKING 0x1, 0x100 ;  /* 0x0044000000007b1d */ /* 0x000fe20000010000 */
[----:B------:R-:W-:-:S05]  /*1b650*/  VIADD R88, R149, 0xffffff80 ;  /* 0xffffff8095587836 */ /* 0x000fca0000000000 */
[----:B------:R-:W-:Y:S02]  /*1b660*/  ULDC.64 UR4, c[0x0][0xc00] ;  /* 0x0003000000047ab9 */ /* 0x000fe40000000a00 */
[----:B------:R-:W0:Y:S01]  /*1b670*/  LDC R3, c[0x0][0xbe8] ;  /* 0x0002fa00ff037b82 */ /* 0x000e220000000800 */
[----:B------:R-:W2:Y:S01]  /*1b680*/  LDL R82, [R1+0x3c] ;  /* 0x00003c0001527983 */ /* 0x000ea20000100800 */
[----:B------:R-:W-:Y:S02]  /*1b690*/  ISETP.NE.U32.AND P1, PT, RZ, UR4, PT ;  /* 0x00000004ff007c0c */ /* 0x000fe4000bf25070 */
[----:B------:R-:W-:Y:S02]  /*1b6a0*/  IADD3 R108, P2, R87, UR4, RZ ;  /* 0x00000004576c7c10 */ /* 0x000fe4000ff5e0ff */
[----:B------:R-:W-:Y:S02]  /*1b6b0*/  ISETP.NE.AND.EX P1, PT, RZ, UR5, PT, P1 ;  /* 0x00000005ff007c0c */ /* 0x000fe4000bf25310 */
[----:B------:R-:W-:Y:S01]  /*1b6c0*/  IADD3.X R109, R104, UR5, RZ, P2, !PT ;  /* 0x00000005686d7c10 */ /* 0x000fe200097fe4ff */
[----:B------:R-:W-:Y:S01]  /*1b6d0*/  ULDC.64 UR4, c[0x0][0xc08] ;  /* 0x0003020000047ab9 */ /* 0x000fe20000000a00 */
[----:B------:R1:W-:Y:S04]  /*1b6e0*/  STSM.16.M88.4 [R106], R4 ;  /* 0x000000046a007844 */ /* 0x0003e80000000200 */
[----:B------:R3:W-:Y:S04]  /*1b6f0*/  STSM.16.M88.4 [R73], R8 ;  /* 0x0000000849007844 */ /* 0x0007e80000000200 */
[----:B------:R4:W-:Y:S04]  /*1b700*/  STSM.16.M88.4 [R89], R12 ;  /* 0x0000000c59007844 */ /* 0x0009e80000000200 */
[----:B------:R0:W-:Y:S01]  /*1b710*/  STSM.16.M88.4 [R91], R24 ;  /* 0x000000185b007844 */ /* 0x0001e20000000200 */
[----:B-1----:R-:W-:-:S03]  /*1b720*/  SHF.R.S32.HI R4, RZ, 0x1f, R88 ;  /* 0x0000001fff047819 */ /* 0x002fc60000011458 */
[----:B------:R1:W-:Y:S01]  /*1b730*/  STSM.16.M88.4 [R93], R28 ;  /* 0x0000001c5d007844 */ /* 0x0003e20000000200 */
[----:B------:R-:W-:-:S03]  /*1b740*/  LEA.HI R5, R4, R88, RZ, 0x7 ;  /* 0x0000005804057211 */ /* 0x000fc600078f38ff */
[----:B------:R1:W-:Y:S01]  /*1b750*/  STSM.16.M88.4 [R95], R32 ;  /* 0x000000205f007844 */ /* 0x0003e20000000200 */
[----:B---3--:R-:W-:Y:S02]  /*1b760*/  SEL R73, R75, R20, P0 ;  /* 0x000000144b497207 */ /* 0x008fe40000000000 */
[----:B------:R-:W-:Y:S01]  /*1b770*/  LOP3.LUT R6, R5, 0xffffff80, RZ, 0xc0, !PT ;  /* 0xffffff8005067812 */ /* 0x000fe200078ec0ff */
[----:B------:R1:W-:Y:S01]  /*1b780*/  STSM.16.M88.4 [R97], R36 ;  /* 0x0000002461007844 */ /* 0x0003e20000000200 */
[----:B------:R-:W-:Y:S02]  /*1b790*/  SEL R75, R20, R75, P0 ;  /* 0x0000004b144b7207 */ /* 0x000fe40000000000 */
[----:B----4-:R-:W-:Y:S01]  /*1b7a0*/  IADD3 R14, R88, -R6, RZ ;  /* 0x80000006580e7210 */ /* 0x010fe20007ffe0ff */
[----:B------:R1:W-:Y:S03]  /*1b7b0*/  STSM.16.M88.4 [R99], R40 ;  /* 0x0000002863007844 */ /* 0x0003e60000000200 */
[----:B------:R-:W-:Y:S01]  /*1b7c0*/  SHF.R.S32.HI R7, RZ, 0x1f, R14 ;  /* 0x0000001fff077819 */ /* 0x000fe2000001140e */
[----:B------:R1:W-:Y:S03]  /*1b7d0*/  STSM.16.M88.4 [R101], R44 ;  /* 0x0000002c65007844 */ /* 0x0003e60000000200 */
[----:B------:R-:W-:Y:S01]  /*1b7e0*/  LEA.HI R6, R7, R14, RZ, 0x2 ;  /* 0x0000000e07067211 */ /* 0x000fe200078f10ff */
[----:B------:R1:W-:Y:S03]  /*1b7f0*/  STSM.16.M88.4 [R102], R48 ;  /* 0x0000003066007844 */ /* 0x0003e60000000200 */
[--C-:B------:R-:W-:Y:S01]  /*1b800*/  SHF.R.S32.HI R8, RZ, 0x2, R6.reuse ;  /* 0x00000002ff087819 */ /* 0x100fe20000011406 */
[----:B------:R1:W-:Y:S01]  /*1b810*/  STSM.16.M88.4 [R103], R52 ;  /* 0x0000003467007844 */ /* 0x0003e20000000200 */
[----:B------:R-:W-:-:S03]  /*1b820*/  SHF.R.S32.HI R9, RZ, 0x1f, R6 ;  /* 0x0000001fff097819 */ /* 0x000fc60000011406 */
[----:B------:R1:W-:Y:S01]  /*1b830*/  STSM.16.M88.4 [R105], R56 ;  /* 0x0000003869007844 */ /* 0x0003e20000000200 */
[----:B------:R-:W-:-:S03]  /*1b840*/  ISETP.NE.U32.AND P0, PT, RZ, UR4, PT ;  /* 0x00000004ff007c0c */ /* 0x000fc6000bf05070 */
[----:B------:R1:W-:Y:S01]  /*1b850*/  STSM.16.M88.4 [R79], R60 ;  /* 0x0000003c4f007844 */ /* 0x0003e20000000200 */
[----:B------:R-:W-:-:S03]  /*1b860*/  LEA.HI R9, R9, R8, RZ, 0x3 ;  /* 0x0000000809097211 */ /* 0x000fc600078f18ff */
[----:B------:R1:W-:Y:S01]  /*1b870*/  STSM.16.M88.4 [R81], R64 ;  /* 0x0000004051007844 */ /* 0x0003e20000000200 */
[----:B------:R-:W-:-:S03]  /*1b880*/  LEA.HI R10, R4, R88, RZ, 0x2 ;  /* 0x00000058040a7211 */ /* 0x000fc600078f10ff */
[----:B------:R1:W-:Y:S01]  /*1b890*/  STSM.16.M88.4 [R83], R68 ;  /* 0x0000004453007844 */ /* 0x0003e20000000200 */
[----:B------:R-:W-:-:S03]  /*1b8a0*/  SHF.R.S32.HI R4, RZ, 0x7, R5 ;  /* 0x00000007ff047819 */ /* 0x000fc60000011405 */
[----:B------:R1:W-:Y:S01]  /*1b8b0*/  STSM.16.M88.4 [R85], R72 ;  /* 0x0000004855007844 */ /* 0x0003e20000000200 */
[----:B------:R-:W-:Y:S01]  /*1b8c0*/  BAR.SYNC.DEFER_BLOCKING 0x1, 0x100 ;  /* 0x0044000000007b1d */ /* 0x000fe20000010000 */
[----:B------:R-:W-:Y:S02]  /*1b8d0*/  ISETP.NE.AND.EX P0, PT, RZ, UR5, PT, P0 ;  /* 0x00000005ff007c0c */ /* 0x000fe4000bf05300 */
[----:B------:R-:W-:Y:S02]  /*1b8e0*/  LOP3.LUT R9, R9, 0xfffffff8, RZ, 0xc0, !PT ;  /* 0xfffffff809097812 */ /* 0x000fe400078ec0ff */
[----:B------:R-:W-:Y:S02]  /*1b8f0*/  LEA.HI R7, R7, R14, RZ, 0x5 ;  /* 0x0000000e07077211 */ /* 0x000fe400078f28ff */
[----:B------:R-:W-:Y:S01]  /*1b900*/  LEA.HI R5, R5, R4, RZ, 0x1 ;  /* 0x0000000405057211 */ /* 0x000fe200078f08ff */
[----:B------:R-:W-:Y:S01]  /*1b910*/  IMAD.IADD R6, R8, 0x1, -R9 ;  /* 0x0000000108067824 */ /* 0x000fe200078e0a09 */
[----:B------:R-:W-:-:S02]  /*1b920*/  SHF.R.S32.HI R7, RZ, 0x5, R7 ;  /* 0x00000005ff077819 */ /* 0x000fc40000011407 */
[----:B------:R-:W-:-:S03]  /*1b930*/  LOP3.LUT R5, R5, 0x3fffffe, RZ, 0xc0, !PT ;  /* 0x03fffffe05057812 */ /* 0x000fc600078ec0ff */
[----:B------:R-:W-:Y:S01]  /*1b940*/  IMAD R6, R7, 0x10, R6 ;  /* 0x0000001007067824 */ /* 0x000fe200078e0206 */
[----:B------:R-:W-:Y:S02]  /*1b950*/  IADD3 R5, R4, -R5, RZ ;  /* 0x8000000504057210 */ /* 0x000fe40007ffe0ff */
[----:B------:R-:W-:Y:S01]  /*1b960*/  @P0 IADD3 R4, P3, R87, UR4, RZ ;  /* 0x0000000457040c10 */ /* 0x000fe2000ff7e0ff */
[----:B------:R-:W-:Y:S01]  /*1b970*/  ULDC UR4, c[0x0][0xa88] ;  /* 0x0002a20000047ab9 */ /* 0x000fe20000000800 */
[----:B------:R-:W-:Y:S01]  /*1b980*/  LEA R15, R5, R6, 0x6 ;  /* 0x00000006050f7211 */ /* 0x000fe200078e30ff */
[----:B------:R-:W-:Y:S01]  /*1b990*/  IMAD.U32 R6, RZ, RZ, UR4 ;  /* 0x00000004ff067e24 */ /* 0x000fe2000f8e00ff */
[----:B------:R-:W-:Y:S01]  /*1b9a0*/  @P0 IADD3.X R5, R104, UR5, RZ, P3, !PT ;  /* 0x0000000568050c10 */ /* 0x000fe20009ffe4ff */
[----:B------:R1:W5:Y:S01]  /*1b9b0*/  @P1 LDG.E R78, desc[UR36][R108.64] ;  /* 0x000000246c4e1981 */ /* 0x000362000c1e1900 */
[----:B0-----:R-:W-:Y:S02]  /*1b9c0*/  ISETP.NE.AND P2, PT, R3, 0x1, PT ;  /* 0x000000010300780c */ /* 0x001fe40003f45270 */
[----:B------:R-:W-:Y:S01]  /*1b9d0*/  LOP3.LUT R10, R10, 0xfffffffc, RZ, 0xc0, !PT ;  /* 0xfffffffc0a0a7812 */ /* 0x000fe200078ec0ff */
[----:B------:R1:W5:Y:S04]  /*1b9e0*/  @P0 LDG.E R6, desc[UR36][R4.64] ;  /* 0x0000002404060981 */ /* 0x000368000c1e1900 */
[----:B------:R-:W-:-:S05]  /*1b9f0*/  IMAD.IADD R10, R88, 0x1, -R10 ;  /* 0x00000001580a7824 */ /* 0x000fca00078e0a0a */
[----:B------:R-:W-:Y:S01]  /*1ba00*/  LEA.HI R11, R10, R10, RZ, 0x1 ;  /* 0x0000000a0a0b7211 */ /* 0x000fe200078f08ff */
[----:B------:R-:W0:Y:S03]  /*1ba10*/  @P2 LDC R8, c[0x0][0xbec] ;  /* 0x0002fb00ff082b82 */ /* 0x000e260000000800 */
[----:B------:R-:W-:-:S05]  /*1ba20*/  LOP3.LUT R11, R11, 0x1ffffffe, RZ, 0xc0, !PT ;  /* 0x1ffffffe0b0b7812 */ /* 0x000fca00078ec0ff */
[----:B------:R-:W3:Y:S01]  /*1ba30*/  @P2 LDC R9, c[0x0][0xbf0] ;  /* 0x0002fc00ff092b82 */ /* 0x000ee20000000800 */
[----:B------:R-:W-:-:S04]  /*1ba40*/  IMAD.IADD R10, R10, 0x1, -R11 ;  /* 0x000000010a0a7824 */ /* 0x000fc800078e0a0b */
[----:B------:R-:W-:-:S05]  /*1ba50*/  IMAD R10, R10, 0x8, R15 ;  /* 0x000000080a0a7824 */ /* 0x000fca00078e020f */
[----:B--2---:R-:W-:Y:S01]  /*1ba60*/  LEA R13, R82, R10, 0x7 ;  /* 0x0000000a520d7211 */ /* 0x004fe200078e38ff */
[----:B01-3--:R-:W-:Y:S06]  /*1ba70*/  @P0 BRA `(.L_x_666) ;  /* 0x0000000000100947 */ /* 0x00bfec0003800000 */
[----:B------:R-:W-:Y:S05]  /*1ba80*/  @!P1 BRA `(.L_x_666) ;  /* 0x00000000000c9947 */ /* 0x000fea0003800000 */
[----:B------:R-:W2:Y:S04]  /*1ba90*/  LDG.E R5, desc[UR36][R108.64] ;  /* 0x000000246c057981 */ /* 0x000ea8000c1e1900 */
[----:B-----5:R-:W2:Y:S02]  /*1baa0*/  LDG.E R6, desc[UR36][R108.64+0x4] ;  /* 0x000004246c067981 */ /* 0x020ea4000c1e1900 */
[----:B--2---:R-:W-:-:S07]  /*1bab0*/  IMAD.IADD R6, R6, 0x1, -R5 ;  /* 0x0000000106067824 */ /* 0x004fce00078e0a05 */
.L_x_666:
[----:B------:R-:W2:Y:S01]  /*1bac0*/  LDL.LU R84, [R1+0x30] ;  /* 0x0000300001547983 */ /* 0x000ea20000300800 */
[----:B------:R-:W-:Y:S01]  /*1bad0*/  @P2 IMAD.HI.U32 R4, R13, R8, RZ ;  /* 0x000000080d042227 */ /* 0x000fe200078e00ff */
[----:B------:R-:W-:Y:S01]  /*1bae0*/  ULDC.64 UR4, c[0x0][0xb90] ;  /* 0x0002e40000047ab9 */ /* 0x000fe20000000a00 */
[----:B-----5:R-:W-:Y:S01]  /*1baf0*/  SHF.R.S32.HI R79, RZ, 0x1f, R78 ;  /* 0x0000001fff4f7819 */ /* 0x020fe2000001144e */
[----:B------:R-:W0:Y:S01]  /*1bb00*/  @P2 LDC R83, c[0x0][0xbec] ;  /* 0x0002fb00ff532b82 */ /* 0x000e220000000800 */
[----:B------:R-:W-:Y:S01]  /*1bb10*/  IMAD.MOV.U32 R7, RZ, RZ, R13 ;  /* 0x000000ffff077224 */ /* 0x000fe200078e000d */
[----:B------:R-:W-:Y:S01]  /*1bb20*/  @P2 SHF.R.U32.HI R7, RZ, R9, R4 ;  /* 0x00000009ff072219 */ /* 0x000fe20000011604 */
[----:B------:R-:W-:Y:S01]  /*1bb30*/  IMAD R81, R6, R3, RZ ;  /* 0x0000000306517224 */ /* 0x000fe200078e02ff */
[----:B------:R-:W-:Y:S02]  /*1bb40*/  SEL R20, R143, RZ, !P1 ;  /* 0x000000ff8f147207 */ /* 0x000fe40004800000 */
[----:B------:R-:W-:-:S02]  /*1bb50*/  SEL R21, R141, RZ, !P1 ;  /* 0x000000ff8d157207 */ /* 0x000fc40004800000 */
[----:B------:R-:W-:Y:S01]  /*1bb60*/  LEA R11, R219, R18, 0x6 ;  /* 0x00000012db0b7211 */ /* 0x000fe200078e30ff */
[----:B------:R-:W1:Y:S04]  /*1bb70*/  @P2 LDC R85, c[0x0][0xbf0] ;  /* 0x0002fc00ff552b82 */ /* 0x000e680000000800 */
[----:B------:R-:W-:Y:S01]  /*1bb80*/  IMAD.WIDE R76, R11, 0x2, R76 ;  /* 0x000000020b4c7825 */ /* 0x000fe200078e024c */
[----:B------:R-:W-:Y:S02]  /*1bb90*/  SHF.R.S32.HI R11, RZ, 0x1f, R7 ;  /* 0x0000001fff0b7819 */ /* 0x000fe40000011407 */
[----:B------:R-:W-:-:S04]  /*1bba0*/  IADD3 R29, P3, R76, 0x4000, RZ ;  /* 0x000040004c1d7810 */ /* 0x000fc80007f7e0ff */
[----:B------:R-:W-:-:S04]  /*1bbb0*/  LOP3.LUT R28, R29, 0x380, RZ, 0xc0, !PT ;  /* 0x000003801d1c7812 */ /* 0x000fc800078ec0ff */
[----:B------:R-:W-:-:S04]  /*1bbc0*/  SHF.R.U64 R28, R28, 0x3, RZ ;  /* 0x000000031c1c7819 */ /* 0x000fc800000012ff */
[----:B------:R-:W-:Y:S01]  /*1bbd0*/  LOP3.LUT R28, R28, R29, RZ, 0x3c, !PT ;  /* 0x0000001d1c1c7212 */ /* 0x000fe200078e3cff */
[----:B------:R-:W-:Y:S01]  /*1bbe0*/  IMAD.X R29, RZ, RZ, R77, P3 ;  /* 0x000000ffff1d7224 */ /* 0x000fe200018e064d */
        /* <DEDUP_REMOVED lines=10> */
[----:B------:R-:W-:-:S04]  /*1bc90*/  SHF.R.S32.HI R86, RZ, 0x1f, R88 ;  /* 0x0000001fff567819 */ /* 0x000fc80000011458 */
[----:B------:R-:W-:-:S04]  /*1bca0*/  LEA.HI R86, R86, R88, RZ, 0x3 ;  /* 0x0000005856567211 */ /* 0x000fc800078f18ff */
[----:B------:R-:W-:-:S04]  /*1bcb0*/  LOP3.LUT R86, R86, 0xfffffff8, RZ, 0xc0, !PT ;  /* 0xfffffff856567812 */ /* 0x000fc800078ec0ff */
[----:B------:R-:W-:Y:S01]  /*1bcc0*/  IADD3 R86, R88, -R86, RZ ;  /* 0x8000005658567210 */ /* 0x000fe20007ffe0ff */
[----:B------:R-:W-:Y:S01]  /*1bcd0*/  BSSY B1, `(.L_x_667) ;  /* 0x00000bf000017945 */ /* 0x000fe20003800000 */
[----:B------:R-:W-:Y:S02]  /*1bce0*/  IADD3 R88, R18, 0x80, RZ ;  /* 0x0000008012587810 */ /* 0x000fe40007ffe0ff */
[----:B------:R-:W-:Y:S02]  /*1bcf0*/  SHF.R.S32.HI R87, RZ, 0x1f, R218 ;  /* 0x0000001fff577819 */ /* 0x000fe400000114da */
[----:B------:R-:W-:Y:S02]  /*1bd00*/  SHF.R.S32.HI R90, RZ, 0x1f, R18 ;  /* 0x0000001fff5a7819 */ /* 0x000fe40000011412 */
[----:B------:R-:W-:Y:S02]  /*1bd10*/  SHF.R.S32.HI R89, RZ, 0x1f, R88 ;  /* 0x0000001fff597819 */ /* 0x000fe40000011458 */
[----:B--2---:R-:W-:Y:S01]  /*1bd20*/  SHF.R.S32.HI R80, RZ, 0x1f, R84 ;  /* 0x0000001fff507819 */ /* 0x004fe20000011454 */
[----:B------:R-:W-:-:S04]  /*1bd30*/  IMAD.WIDE.U32 R4, R84, UR4, R78 ;  /* 0x0000000454047c25 */ /* 0x000fc8000f8e004e */
[----:B------:R-:W-:-:S04]  /*1bd40*/  IMAD R8, R80, UR4, RZ ;  /* 0x0000000450087c24 */ /* 0x000fc8000f8e02ff */
[----:B------:R-:W-:Y:S01]  /*1bd50*/  IMAD R9, R84, UR5, R8 ;  /* 0x0000000554097c24 */ /* 0x000fe2000f8e0208 */
[----:B------:R-:W-:Y:S01]  /*1bd60*/  ULDC.64 UR4, c[0x0][0xb98] ;  /* 0x0002e60000047ab9 */ /* 0x000fe20000000a00 */
[----:B------:R-:W-:Y:S02]  /*1bd70*/  IMAD.MOV R8, RZ, RZ, -R7 ;  /* 0x000000ffff087224 */ /* 0x000fe400078e0a07 */
[----:B------:R-:W-:Y:S02]  /*1bd80*/  IMAD.IADD R5, R5, 0x1, R9 ;  /* 0x0000000105057824 */ /* 0x000fe400078e0209 */
[----:B------:R-:W-:Y:S01]  /*1bd90*/  IMAD R9, R3, R8, R13 ;  /* 0x0000000803097224 */ /* 0x000fe200078e020d */
[----:B------:R-:W-:Y:S01]  /*1bda0*/  IADD3 R13, P4, R76, 0x2000, RZ ;  /* 0x000020004c0d7810 */ /* 0x000fe20007f9e0ff */
[----:B------:R-:W-:Y:S02]  /*1bdb0*/  IMAD R8, R20, UR4, RZ ;  /* 0x0000000414087c24 */ /* 0x000fe4000f8e02ff */
[----:B------:R-:W-:-:S04]  /*1bdc0*/  IMAD.WIDE.U32 R4, R21, UR4, R4 ;  /* 0x0000000415047c25 */ /* 0x000fc8000f8e0004 */
[----:B------:R-:W-:Y:S01]  /*1bdd0*/  IMAD R10, R21, UR5, R8 ;  /* 0x00000005150a7c24 */ /* 0x000fe2000f8e0208 */
[----:B------:R-:W-:Y:S01]  /*1bde0*/  SHF.R.S32.HI R8, RZ, 0x1f, R9 ;  /* 0x0000001fff087819 */ /* 0x000fe20000011409 */
[----:B------:R-:W-:Y:S01]  /*1bdf0*/  ULDC.64 UR4, c[0x0][0xb88] ;  /* 0x0002e20000047ab9 */ /* 0x000fe20000000a00 */
[----:B------:R-:W-:Y:S02]  /*1be00*/  IADD3 R4, P0, R7, R4, RZ ;  /* 0x0000000407047210 */ /* 0x000fe40007f1e0ff */
[----:B------:R-:W-:Y:S01]  /*1be10*/  IADD3 R7, P5, R76, 0x1000, RZ ;  /* 0x000010004c077810 */ /* 0x000fe20007fbe0ff */
[----:B------:R-:W-:Y:S01]  /*1be20*/  IMAD R12, R8, UR4, RZ ;  /* 0x00000004080c7c24 */ /* 0x000fe2000f8e02ff */
[----:B------:R-:W-:Y:S02]  /*1be30*/  IADD3.X R5, R11, R5, R10, P0, !PT ;  /* 0x000000050b057210 */ /* 0x000fe400007fe40a */
[----:B------:R-:W-:Y:S01]  /*1be40*/  LOP3.LUT P0, RZ, R14, 0x3, RZ, 0xc0, !PT ;  /* 0x000000030eff7812 */ /* 0x000fe2000780c0ff */
[----:B------:R-:W-:Y:S01]  /*1be50*/  IMAD R11, R9, UR5, R12 ;  /* 0x00000005090b7c24 */ /* 0x000fe2000f8e020c */
[----:B------:R-:W-:Y:S01]  /*1be60*/  LOP3.LUT R12, R13, 0x380, RZ, 0xc0, !PT ;  /* 0x000003800d0c7812 */ /* 0x000fe200078ec0ff */
[----:B------:R-:W-:Y:S01]  /*1be70*/  IMAD.WIDE.U32 R4, R9, UR4, R4 ;  /* 0x0000000409047c25 */ /* 0x000fe2000f8e0004 */
[----:B------:R-:W-:Y:S01]  /*1be80*/  ULDC.64 UR4, c[0x0][0xb50] ;  /* 0x0002d40000047ab9 */ /* 0x000fe20000000a00 */
[----:B------:R-:W-:-:S02]  /*1be90*/  LOP3.LUT R8, R7, 0x380, RZ, 0xc0, !PT ;  /* 0x0000038007087812 */ /* 0x000fc400078ec0ff */
[----:B------:R-:W-:Y:S01]  /*1bea0*/  SHF.R.U64 R12, R12, 0x3, RZ ;  /* 0x000000030c0c7819 */ /* 0x000fe200000012ff */
[--C-:B------:R-:W-:Y:S01]  /*1beb0*/  IMAD.X R9, RZ, RZ, R77.reuse, P5 ;  /* 0x000000ffff097224 */ /* 0x100fe200028e064d */
[----:B------:R-:W-:Y:S02]  /*1bec0*/  IADD3 R5, R5, R11, RZ ;  /* 0x0000000b05057210 */ /* 0x000fe40007ffe0ff */
[----:B------:R-:W-:Y:S02]  /*1bed0*/  LEA R10, P1, R4, UR4, 0x2 ;  /* 0x00000004040a7c11 */ /* 0x000fe4000f8210ff */
[----:B------:R-:W-:Y:S01]  /*1bee0*/  LOP3.LUT R12, R12, R13, RZ, 0x3c, !PT ;  /* 0x0000000d0c0c7212 */ /* 0x000fe200078e3cff */
[----:B------:R-:W-:Y:S01]  /*1bef0*/  IMAD.X R13, RZ, RZ, R77, P4 ;  /* 0x000000ffff0d7224 */ /* 0x000fe200020e064d */
[----:B------:R-:W-:Y:S01]  /*1bf00*/  LEA.HI.X R11, R4, UR5, R5, 0x2, P1 ;  /* 0x00000005040b7c11 */ /* 0x000fe200088f1405 */
[----:B------:R-:W-:Y:S01]  /*1bf10*/  SHFL.IDX PT, R50, R10, RZ, 0x1c1f ;  /* 0x001c1fff0a327589 */ /* 0x000fe200000e0000 */
[----:B------:R-:W-:Y:S01]  /*1bf20*/  IADD3 R25, P1, R76, 0x3000, RZ ;  /* 0x000030004c197810 */ /* 0x000fe20007f3e0ff */
[----:B------:R-:W-:Y:S01]  /*1bf30*/  IMAD R4, R82, 0x80, R15 ;  /* 0x0000008052047824 */ /* 0x000fe200078e020f */
[C---:B------:R-:W-:Y:S01]  /*1bf40*/  IADD3 R33, P5, R76.reuse, 0x5000, RZ ;  /* 0x000050004c217810 */ /* 0x040fe20007fbe0ff */
[----:B------:R-:W2:Y:S01]  /*1bf50*/  SHFL.IDX PT, R51, R11, RZ, 0x1c1f ;  /* 0x001c1fff0b337589 */ /* 0x000ea200000e0000 */
[----:B------:R-:W-:Y:S01]  /*1bf60*/  LOP3.LUT R24, R25, 0x380, RZ, 0xc0, !PT ;  /* 0x0000038019187812 */ /* 0x000fe200078ec0ff */
[----:B------:R-:W-:Y:S01]  /*1bf70*/  ULDC.64 UR4, c[0x0][0xaa0] ;  /* 0x0002a80000047ab9 */ /* 0x000fe20000000a00 */
[----:B------:R-:W-:Y:S01]  /*1bf80*/  IADD3 R37, P4, R76, 0x6000, RZ ;  /* 0x000060004c257810 */ /* 0x000fe20007f9e0ff */
[----:B------:R-:W-:Y:S01]  /*1bf90*/  SHFL.IDX PT, R54, R10, 0x1, 0x1c1f ;  /* 0x003c1f000a367f89 */ /* 0x000fe200000e0000 */
[----:B------:R-:W-:-:S02]  /*1bfa0*/  SHF.R.U64 R24, R24, 0x3, RZ ;  /* 0x0000000318187819 */ /* 0x000fc400000012ff */
[----:B------:R-:W-:Y:S01]  /*1bfb0*/  LOP3.LUT R32, R33, 0x380, RZ, 0xc0, !PT ;  /* 0x0000038021207812 */ /* 0x000fe200078ec0ff */
[----:B------:R-:W3:Y:S01]  /*1bfc0*/  SHFL.IDX PT, R55, R11, 0x1, 0x1c1f ;  /* 0x003c1f000b377f89 */ /* 0x000ee200000e0000 */
[----:B------:R-:W-:Y:S02]  /*1bfd0*/  LOP3.LUT R24, R24, R25, RZ, 0x3c, !PT ;  /* 0x0000001918187212 */ /* 0x000fe400078e3cff */
[----:B------:R-:W-:Y:S02]  /*1bfe0*/  IADD3.X R25, RZ, R77, RZ, P1, !PT ;  /* 0x0000004dff197210 */ /* 0x000fe40000ffe4ff */
[----:B------:R-:W-:Y:S02]  /*1bff0*/  IADD3 R41, P1, R76, 0x7000, RZ ;  /* 0x000070004c297810 */ /* 0x000fe40007f3e0ff */
[----:B------:R-:W-:Y:S02]  /*1c000*/  LOP3.LUT R36, R37, 0x380, RZ, 0xc0, !PT ;  /* 0x0000038025247812 */ /* 0x000fe400078ec0ff */
[----:B------:R-:W-:-:S02]  /*1c010*/  LOP3.LUT R40, R41, 0x380, RZ, 0xc0, !PT ;  /* 0x0000038029287812 */ /* 0x000fc400078ec0ff */
[----:B------:R-:W-:Y:S02]  /*1c020*/  SHF.R.U64 R32, R32, 0x3, RZ ;  /* 0x0000000320207819 */ /* 0x000fe400000012ff */
[----:B------:R-:W-:Y:S02]  /*1c030*/  SHF.R.U64 R40, R40, 0x3, RZ ;  /* 0x0000000328287819 */ /* 0x000fe400000012ff */
[----:B------:R-:W-:Y:S02]  /*1c040*/  SHF.R.U64 R36, R36, 0x3, RZ ;  /* 0x0000000324247819 */ /* 0x000fe400000012ff */
[----:B------:R-:W-:Y:S01]  /*1c050*/  LOP3.LUT R40, R40, R41, RZ, 0x3c, !PT ;  /* 0x0000002928287212 */ /* 0x000fe200078e3cff */
[--C-:B------:R-:W-:Y:S01]  /*1c060*/  IMAD.X R41, RZ, RZ, R77.reuse, P1 ;  /* 0x000000ffff297224 */ /* 0x100fe200008e064d */
[----:B------:R-:W-:Y:S02]  /*1c070*/  IADD3 R57, P1, R76, 0xb000, RZ ;  /* 0x0000b0004c397810 */ /* 0x000fe40007f3e0ff */
[----:B------:R-:W-:Y:S01]  /*1c080*/  LOP3.LUT R32, R32, R33, RZ, 0x3c, !PT ;  /* 0x0000002120207212 */ /* 0x000fe200078e3cff */
[----:B------:R-:W-:Y:S01]  /*1c090*/  IMAD.X R33, RZ, RZ, R77, P5 ;  /* 0x000000ffff217224 */ /* 0x000fe200028e064d */
[----:B------:R-:W-:-:S02]  /*1c0a0*/  LOP3.LUT R56, R57, 0x380, RZ, 0xc0, !PT ;  /* 0x0000038039387812 */ /* 0x000fc400078ec0ff */
[----:B------:R-:W-:Y:S02]  /*1c0b0*/  LOP3.LUT R36, R36, R37, RZ, 0x3c, !PT ;  /* 0x0000002524247212 */ /* 0x000fe400078e3cff */
[----:B------:R-:W-:Y:S02]  /*1c0c0*/  IADD3.X R37, RZ, R77, RZ, P4, !PT ;  /* 0x0000004dff257210 */ /* 0x000fe400027fe4ff */
[C---:B------:R-:W-:Y:S02]  /*1c0d0*/  IADD3 R49, P5, R76.reuse, 0x9000, RZ ;  /* 0x000090004c317810 */ /* 0x040fe40007fbe0ff */
[----:B------:R-:W-:Y:S02]  /*1c0e0*/  IADD3 R53, P4, R76, 0xa000, RZ ;  /* 0x0000a0004c357810 */ /* 0x000fe40007f9e0ff */
[----:B------:R-:W-:Y:S02]  /*1c0f0*/  SHF.R.U64 R56, R56, 0x3, RZ ;  /* 0x0000000338387819 */ /* 0x000fe400000012ff */
[----:B------:R-:W-:-:S02]  /*1c100*/  LOP3.LUT R48, R49, 0x380, RZ, 0xc0, !PT ;  /* 0x0000038031307812 */ /* 0x000fc400078ec0ff */
[----:B------:R-:W-:Y:S02]  /*1c110*/  LOP3.LUT R52, R53, 0x380, RZ, 0xc0, !PT ;  /* 0x0000038035347812 */ /* 0x000fe400078ec0ff */
[----:B------:R-:W-:Y:S02]  /*1c120*/  LOP3.LUT R56, R56, R57, RZ, 0x3c, !PT ;  /* 0x0000003938387212 */ /* 0x000fe400078e3cff */
[----:B------:R-:W-:Y:S02]  /*1c130*/  IADD3.X R57, RZ, R77, RZ, P1, !PT ;  /* 0x0000004dff397210 */ /* 0x000fe40000ffe4ff */
[C---:B------:R-:W-:Y:S01]  /*1c140*/  ISETP.GE.OR P1, PT, R4.reuse, R81, P0 ;  /* 0x000000510400720c */ /* 0x040fe20000726670 */
[----:B------:R-:W-:Y:S01]  /*1c150*/  VIADD R4, R4, 0x8 ;  /* 0x0000000804047836 */ /* 0x000fe20000000000 */
[----:B------:R-:W-:Y:S02]  /*1c160*/  SHF.R.U64 R48, R48, 0x3, RZ ;  /* 0x0000000330307819 */ /* 0x000fe400000012ff */
[----:B------:R-:W-:-:S02]  /*1c170*/  SHF.R.U64 R52, R52, 0x3, RZ ;  /* 0x0000000334347819 */ /* 0x000fc400000012ff */
[----:B------:R-:W-:Y:S02]  /*1c180*/  SHF.R.U64 R8, R8, 0x3, RZ ;  /* 0x0000000308087819 */ /* 0x000fe400000012ff */
[----:B------:R-:W-:Y:S02]  /*1c190*/  LOP3.LUT R48, R48, R49, RZ, 0x3c, !PT ;  /* 0x0000003130307212 */ /* 0x000fe400078e3cff */
[----:B------:R-:W-:Y:S01]  /*1c1a0*/  LOP3.LUT R52, R52, R53, RZ, 0x3c, !PT ;  /* 0x0000003534347212 */ /* 0x000fe200078e3cff */
[----:B------:R-:W-:Y:S01]  /*1c1b0*/  IMAD.X R53, RZ, RZ, R77, P4 ;  /* 0x000000ffff357224 */ /* 0x000fe200020e064d */
[----:B------:R-:W-:Y:S01]  /*1c1c0*/  LOP3.LUT R8, R8, R7, RZ, 0x3c, !PT ;  /* 0x0000000708087212 */ /* 0x000fe200078e3cff */
[----:B--2---:R2:W-:Y:S01]  /*1c1d0*/  @!P1 ST.E desc[UR36][R50.64], R0 ;  /* 0x0000000032009985 */ /* 0x0045e2000c101924 */
[----:B------:R-:W-:Y:S02]  /*1c1e0*/  IADD3.X R49, RZ, R77, RZ, P5, !PT ;  /* 0x0000004dff317210 */ /* 0x000fe40002ffe4ff */
[----:B------:R-:W-:-:S02]  /*1c1f0*/  IADD3 R5, P3, R76, 0xf000, RZ ;  /* 0x0000f0004c057810 */ /* 0x000fc40007f7e0ff */
[----:B------:R-:W-:Y:S02]  /*1c200*/  ISETP.GE.OR P0, PT, R4, R81, P0 ;  /* 0x000000510400720c */ /* 0x000fe40000706670 */
[C---:B------:R-:W-:Y:S01]  /*1c210*/  IADD3 R65, P5, R76.reuse, 0xd000, RZ ;  /* 0x0000d0004c417810 */ /* 0x040fe20007fbe0ff */
[----:B------:R-:W-:Y:S01]  /*1c220*/  IMAD.X R73, RZ, RZ, R77, P3 ;  /* 0x000000ffff497224 */ /* 0x000fe200018e064d */
[C---:B------:R-:W-:Y:S02]  /*1c230*/  IADD3 R69, P4, R76.reuse, 0xe000, RZ ;  /* 0x0000e0004c457810 */ /* 0x040fe40007f9e0ff */
[----:B------:R-:W-:Y:S02]  /*1c240*/  LOP3.LUT R7, R76, 0x380, RZ, 0xc0, !PT ;  /* 0x000003804c077812 */ /* 0x000fe400078ec0ff */
[----:B------:R-:W-:Y:S02]  /*1c250*/  LOP3.LUT R4, R5, 0x380, RZ, 0xc0, !PT ;  /* 0x0000038005047812 */ /* 0x000fe400078ec0ff */
[----:B------:R-:W-:-:S02]  /*1c260*/  LOP3.LUT R64, R65, 0x380, RZ, 0xc0, !PT ;  /* 0x0000038041407812 */ /* 0x000fc400078ec0ff */
[----:B------:R-:W-:Y:S01]  /*1c270*/  LOP3.LUT R68, R69, 0x380, RZ, 0xc0, !PT ;  /* 0x0000038045447812 */ /* 0x000fe200078ec0ff */
[----:B---3--:R3:W-:Y:S01]  /*1c280*/  @!P0 ST.E desc[UR36][R54.64], R2 ;  /* 0x0000000236008985 */ /* 0x0087e2000c101924 */
[----:B------:R-:W-:Y:S02]  /*1c290*/  SHF.R.U64 R7, R7, 0x3, RZ ;  /* 0x0000000307077819 */ /* 0x000fe400000012ff */
[----:B------:R-:W-:Y:S01]  /*1c2a0*/  SHF.R.U64 R4, R4, 0x3, RZ ;  /* 0x0000000304047819 */ /* 0x000fe200000012ff */
[----:B------:R-:W5:Y:S01]  /*1c2b0*/  LD.E.128 R8, desc[UR36][R8.64] ;  /* 0x0000002408087980 */ /* 0x000f62000c101d00 */
[----:B------:R-:W-:Y:S02]  /*1c2c0*/  SHF.R.U64 R64, R64, 0x3, RZ ;  /* 0x0000000340407819 */ /* 0x000fe400000012ff */
[----:B------:R-:W-:Y:S01]  /*1c2d0*/  SHF.R.U64 R68, R68, 0x3, RZ ;  /* 0x0000000344447819 */ /* 0x000fe200000012ff */
[----:B------:R-:W5:Y:S01]  /*1c2e0*/  LD.E.128 R12, desc[UR36][R12.64] ;  /* 0x000000240c0c7980 */ /* 0x000f62000c101d00 */
[----:B------:R-:W-:-:S02]  /*1c2f0*/  LOP3.LUT R76, R7, R76, RZ, 0x3c, !PT ;  /* 0x0000004c074c7212 */ /* 0x000fc400078e3cff */
[----:B------:R-:W-:Y:S01]  /*1c300*/  LOP3.LUT R64, R64, R65, RZ, 0x3c, !PT ;  /* 0x0000004140407212 */ /* 0x000fe200078e3cff */
[----:B------:R-:W5:Y:S01]  /*1c310*/  LD.E.128 R24, desc[UR36][R24.64] ;  /* 0x0000002418187980 */ /* 0x000f62000c101d00 */
[----:B------:R-:W-:Y:S01]  /*1c320*/  LOP3.LUT R68, R68, R69, RZ, 0x3c, !PT ;  /* 0x0000004544447212 */ /* 0x000fe200078e3cff */
[----:B------:R-:W-:Y:S01]  /*1c330*/  IMAD.X R69, RZ, RZ, R77, P4 ;  /* 0x000000ffff457224 */ /* 0x000fe200020e064d */
[----:B------:R-:W-:Y:S01]  /*1c340*/  LOP3.LUT R72, R4, R5, RZ, 0x3c, !PT ;  /* 0x0000000504487212 */ /* 0x000fe200078e3cff */
[----:B------:R-:W5:Y:S01]  /*1c350*/  LD.E.128 R28, desc[UR36][R28.64] ;  /* 0x000000241c1c7980 */ /* 0x000f62000c101d00 */
[----:B------:R-:W-:-:S03]  /*1c360*/  IADD3.X R65, RZ, R77, RZ, P5, !PT ;  /* 0x0000004dff417210 */ /* 0x000fc60002ffe4ff */
[----:B------:R4:W5:Y:S04]  /*1c370*/  LD.E.128 R4, desc[UR36][R76.64] ;  /* 0x000000244c047980 */ /* 0x000968000c101d00 */
[----:B------:R-:W5:Y:S04]  /*1c380*/  LD.E.128 R32, desc[UR36][R32.64] ;  /* 0x0000002420207980 */ /* 0x000f68000c101d00 */
[----:B------:R-:W5:Y:S01]  /*1c390*/  LD.E.128 R36, desc[UR36][R36.64] ;  /* 0x0000002424247980 */ /* 0x000f62000c101d00 */
[----:B----4-:R-:W-:-:S03]  /*1c3a0*/  IMAD R77, R79, UR4, RZ ;  /* 0x000000044f4d7c24 */ /* 0x010fc6000f8e02ff */
[----:B------:R-:W5:Y:S01]  /*1c3b0*/  LD.E.128 R40, desc[UR36][R40.64] ;  /* 0x0000002428287980 */ /* 0x000f62000c101d00 */
[C---:B------:R-:W-:Y:S02]  /*1c3c0*/  IMAD R79, R78.reuse, UR5, R77 ;  /* 0x000000054e4f7c24 */ /* 0x040fe4000f8e024d */
[----:B------:R-:W-:Y:S01]  /*1c3d0*/  IMAD.WIDE.U32 R76, R78, UR4, RZ ;  /* 0x000000044e4c7c25 */ /* 0x000fe2000f8e00ff */
[----:B------:R-:W-:Y:S01]  /*1c3e0*/  ULDC.64 UR4, c[0x0][0xae8] ;  /* 0x0002ba0000047ab9 */ /* 0x000fe20000000a00 */
[----:B------:R-:W5:Y:S02]  /*1c3f0*/  LD.E.128 R44, desc[UR36][R44.64] ;  /* 0x000000242c2c7980 */ /* 0x000f64000c101d00 */
[----:B------:R-:W-:Y:S02]  /*1c400*/  IMAD R78, R86, 0x20, R219 ;  /* 0x00000020564e7824 */ /* 0x000fe400078e02db */
[----:B------:R-:W-:Y:S01]  /*1c410*/  IMAD.IADD R77, R77, 0x1, R79 ;  /* 0x000000014d4d7824 */ /* 0x000fe200078e024f */
[----:B--2---:R-:W5:Y:S01]  /*1c420*/  LD.E.128 R48, desc[UR36][R48.64] ;  /* 0x0000002430307980 */ /* 0x004f62000c101d00 */
[----:B------:R-:W-:Y:S01]  /*1c430*/  IMAD R80, R80, UR4, RZ ;  /* 0x0000000450507c24 */ /* 0x000fe2000f8e02ff */
[----:B------:R-:W-:Y:S01]  /*1c440*/  LEA R78, R82, R78, 0x7 ;  /* 0x0000004e524e7211 */ /* 0x000fe200078e38ff */
[C---:B------:R-:W-:Y:S01]  /*1c450*/  IMAD.WIDE.U32 R76, R84.reuse, UR4, R76 ;  /* 0x00000004544c7c25 */ /* 0x040fe2000f8e004c */
[----:B---3--:R-:W5:Y:S03]  /*1c460*/  LD.E.128 R52, desc[UR36][R52.64] ;  /* 0x0000002434347980 */ /* 0x008f66000c101d00 */
[----:B------:R-:W-:Y:S01]  /*1c470*/  IMAD R79, R84, UR5, R80 ;  /* 0x00000005544f7c24 */ /* 0x000fe2000f8e0250 */
[----:B------:R-:W-:Y:S01]  /*1c480*/  ULDC.64 UR4, c[0x0][0xaf0] ;  /* 0x0002bc0000047ab9 */ /* 0x000fe20000000a00 */
[----:B0-----:R-:W-:Y:S01]  /*1c490*/  @P2 IMAD.HI.U32 R0, R78, R83, RZ ;  /* 0x000000534e002227 */ /* 0x001fe200078e00ff */
[----:B------:R-:W5:Y:S03]  /*1c4a0*/  LD.E.128 R56, desc[UR36][R56.64] ;  /* 0x0000002438387980 */ /* 0x000f66000c101d00 */
[----:B------:R-:W-:Y:S01]  /*1c4b0*/  IMAD.IADD R77, R77, 0x1, R79 ;  /* 0x000000014d4d7824 */ /* 0x000fe200078e024f */
[----:B------:R-:W5:Y:S01]  /*1c4c0*/  LD.E.128 R60, desc[UR36][R60.64] ;  /* 0x000000243c3c7980 */ /* 0x000f62000c101d00 */
[----:B------:R-:W-:Y:S01]  /*1c4d0*/  IMAD.MOV.U32 R79, RZ, RZ, R78 ;  /* 0x000000ffff4f7224 */ /* 0x000fe200078e004e */
[----:B-1----:R-:W-:Y:S01]  /*1c4e0*/  @P2 SHF.R.U32.HI R79, RZ, R85, R0 ;  /* 0x00000055ff4f2219 */ /* 0x002fe20000011600 */
[----:B------:R-:W-:Y:S01]  /*1c4f0*/  IMAD R20, R20, UR4, RZ ;  /* 0x0000000414147c24 */ /* 0x000fe2000f8e02ff */
[----:B------:R-:W5:Y:S02]  /*1c500*/  LD.E.128 R64, desc[UR36][R64.64] ;  /* 0x0000002440407980 */ /* 0x000f64000c101d00 */
[----:B------:R-:W-:Y:S01]  /*1c510*/  SHF.R.S32.HI R0, RZ, 0x1f, R79 ;  /* 0x0000001fff007819 */ /* 0x000fe2000001144f */
[----:B------:R-:W-:Y:S01]  /*1c520*/  IMAD R83, R21, UR5, R20 ;  /* 0x0000000515537c24 */ /* 0x000fe2000f8e0214 */
[----:B------:R-:W-:Y:S01]  /*1c530*/  IADD3 R2, -R79, RZ, RZ ;  /* 0x000000ff4f027210 */ /* 0x000fe20007ffe1ff */
[----:B------:R-:W-:Y:S01]  /*1c540*/  IMAD.WIDE.U32 R20, R21, UR4, R76 ;  /* 0x0000000415147c25 */ /* 0x000fe2000f8e004c */
[----:B------:R-:W-:Y:S01]  /*1c550*/  ULDC.64 UR4, c[0x0][0xae0] ;  /* 0x0002b80000047ab9 */ /* 0x000fe20000000a00 */
[----:B------:R-:W5:Y:S02]  /*1c560*/  LD.E.128 R68, desc[UR36][R68.64] ;  /* 0x0000002444447980 */ /* 0x000f64000c101d00 */
[----:B------:R-:W-:-:S02]  /*1c570*/  IMAD R0, R0, UR4, RZ ;  /* 0x0000000400007c24 */ /* 0x000fc4000f8e02ff */
[----:B------:R-:W-:Y:S01]  /*1c580*/  IMAD R77, R3, R2, R78 ;  /* 0x00000002034d7224 */ /* 0x000fe200078e024e */
[----:B------:R-:W5:Y:S01]  /*1c590*/  LD.E.128 R72, desc[UR36][R72.64] ;  /* 0x0000002448487980 */ /* 0x000f62000c101d00 */
[----:B------:R-:W-:Y:S02]  /*1c5a0*/  IMAD.IADD R21, R21, 0x1, R83 ;  /* 0x0000000115157824 */ /* 0x000fe400078e0253 */
[C---:B------:R-:W-:Y:S01]  /*1c5b0*/  IMAD R83, R79.reuse, UR5, R0 ;  /* 0x000000054f537c24 */ /* 0x040fe2000f8e0200 */
[----:B------:R-:W-:Y:S01]  /*1c5c0*/  SHF.R.S32.HI R0, RZ, 0x1f, R77 ;  /* 0x0000001fff007819 */ /* 0x000fe2000001144d */
[----:B------:R-:W-:Y:S01]  /*1c5d0*/  IMAD.WIDE.U32 R2, R79, UR4, R20 ;  /* 0x000000044f027c25 */ /* 0x000fe2000f8e0014 */
[----:B------:R-:W-:Y:S01]  /*1c5e0*/  ULDC.64 UR4, c[0x0][0xad8] ;  /* 0x0002b60000047ab9 */ /* 0x000fe20000000a00 */
        /* <DEDUP_REMOVED lines=8> */
[----:B------:R-:W-:-:S04]  /*1c670*/  IMAD.WIDE.U32 R2, R77, UR4, R2 ;  /* 0x000000044d027c25 */ /* 0x000fc8000f8e0002 */
[----:B------:R-:W-:Y:S01]  /*1c680*/  IMAD R21, R77, UR5, R0 ;  /* 0x000000054d157c24 */ /* 0x000fe2000f8e0200 */
[----:B------:R-:W-:Y:S01]  /*1c690*/  ULDC.64 UR4, c[0x0][0xa80] ;  /* 0x0002a00000047ab9 */ /* 0x000fe20000000a00 */
[----:B------:R-:W-:Y:S02]  /*1c6a0*/  LEA R84, R82, R219, 0x7 ;  /* 0x000000db52547211 */ /* 0x000fe400078e38ff */
[----:B------:R-:W-:Y:S01]  /*1c6b0*/  IMAD.IADD R3, R3, 0x1, R21 ;  /* 0x0000000103037824 */ /* 0x000fe200078e0215 */
[----:B------:R-:W-:-:S04]  /*1c6c0*/  LEA R80, P2, R2, UR4, 0x1 ;  /* 0x0000000402507c11 */ /* 0x000fc8000f8408ff */
[----:B------:R-:W-:Y:S02]  /*1c6d0*/  LEA.HI.X R82, R2, UR5, R3, 0x1, P2 ;  /* 0x0000000502527c11 */ /* 0x000fe400090f0c03 */
[C---:B------:R-:W-:Y:S01]  /*1c6e0*/  ISETP.GE.AND P2, PT, R84.reuse, R81, PT ;  /* 0x000000515400720c */ /* 0x040fe20003f46270 */
[----:B------:R-:W-:Y:S01]  /*1c6f0*/  VIADD R0, R23, 0x38820 ;  /* 0x0003882017007836 */ /* 0x000fe20000000000 */
[C---:B------:R-:W-:Y:S01]  /*1c700*/  IADD3 R76, R84.reuse, 0x40, RZ ;  /* 0x00000040544c7810 */ /* 0x040fe20007ffe0ff */
[----:B------:R-:W-:-:S03]  /*1c710*/  VIADD R20, R84, 0x20 ;  /* 0x0000002054147836 */ /* 0x000fc60000000000 */
[----:B------:R-:W-:Y:S01]  /*1c720*/  PRMT R0, RZ, 0x654, R0 ;  /* 0x00000654ff007816 */ /* 0x000fe20000000000 */
[----:B------:R-:W-:Y:S01]  /*1c730*/  VIADD R86, R18, 0xc0 ;  /* 0x000000c012567836 */ /* 0x000fe20000000000 */
[----:B0-----:R0:W1:Y:S02]  /*1c740*/  SHFL.IDX PT, R83, R80, RZ, 0x181f ;  /* 0x00181fff50537589 */ /* 0x00106400000e0000 */
[----:B------:R0:W-:Y:S02]  /*1c750*/  SYNCS.ARRIVE.TRANS64.RED.A1T0 RZ, [R0+URZ], RZ ;  /* 0x000000ff00ff79a7 */ /* 0x0001e4000810043f */
[----:B------:R0:W2:Y:S01]  /*1c760*/  SHFL.IDX PT, R79, R82, RZ, 0x181f ;  /* 0x00181fff524f7589 */ /* 0x0000a200000e0000 */
[-C--:B------:R-:W-:Y:S02]  /*1c770*/  ISETP.GE.AND P1, PT, R20, R81.reuse, PT ;  /* 0x000000511400720c */ /* 0x080fe40003f26270 */
[----:B------:R-:W-:Y:S02]  /*1c780*/  ISETP.GE.AND P0, PT, R76, R81, PT ;  /* 0x000000514c00720c */ /* 0x000fe40003f06270 */
[----:B------:R-:W-:Y:S01]  /*1c790*/  SHF.R.S32.HI R85, RZ, 0x1f, R86 ;  /* 0x0000001fff557819 */ /* 0x000fe20000011456 */
[----:B------:R-:W-:Y:S10]  /*1c7a0*/  @P2 BRA `(.L_x_668) ;  /* 0x0000000000442947 */ /* 0x000ff40003800000 */
[----:B------:R-:W-:Y:S02]  /*1c7b0*/  ULDC UR4, c[0x0][0xac8] ;  /* 0x0002b20000047ab9 */ /* 0x000fe40000000800 */
[----:B------:R-:W-:Y:S02]  /*1c7c0*/  ISETP.GE.AND P2, PT, R18, UR4, PT ;  /* 0x0000000412007c0c */ /* 0x000fe4000bf46270 */
[----:B------:R-:W-:Y:S02]  /*1c7d0*/  ISETP.GE.AND P3, PT, R218, UR4, PT ;  /* 0x00000004da007c0c */ /* 0x000fe4000bf66270 */
[----:B------:R-:W-:-:S09]  /*1c7e0*/  ISETP.GE.AND P4, PT, R88, UR4, PT ;  /* 0x0000000458007c0c */ /* 0x000fd2000bf86270 */
[----:B-1----:R-:W-:-:S04]  /*1c7f0*/  @!P2 LEA R2, P5, R18, R83, 0x1 ;  /* 0x000000531202a211 */ /* 0x002fc800078a08ff */
[----:B--2---:R-:W-:Y:S02]  /*1c800*/  @!P2 LEA.HI.X R3, R18, R79, R90, 0x1, P5 ;  /* 0x0000004f1203a211 */ /* 0x004fe400028f0c5a */
[----:B------:R-:W-:-:S03]  /*1c810*/  ISETP.GE.AND P5, PT, R86, UR4, PT ;  /* 0x0000000456007c0c */ /* 0x000fc6000bfa6270 */
[----:B-----5:R3:W-:Y:S01]  /*1c820*/  @!P2 ST.E.128 desc[UR36][R2.64], R4 ;  /* 0x000000040200a985 */ /* 0x0207e2000c101d24 */
[----:B------:R-:W-:-:S04]  /*1c830*/  @!P3 LEA R20, P2, R218, R83, 0x1 ;  /* 0x00000053da14b211 */ /* 0x000fc800078408ff */
        /* <DEDUP_REMOVED lines=8> */
.L_x_668:
[----:B------:R-:W-:Y:S05]  /*1c8c0*/  BSYNC B1 ;  /* 0x0000000000017941 */ /* 0x000fea0003800000 */
.L_x_667:
[----:B---3--:R3:W4:Y:S01]  /*1c8d0*/  SHFL.IDX PT, R21, R82, 0x1, 0x181f ;  /* 0x00381f0052157f89 */ /* 0x00872200000e0000 */
[----:B------:R-:W-:Y:S03]  /*1c8e0*/  BSSY B1, `(.L_x_669) ;  /* 0x0000014000017945 */ /* 0x000fe60003800000 */
[----:B-----5:R3:W0:Y:S01]  /*1c8f0*/  SHFL.IDX PT, R29, R80, 0x1, 0x181f ;  /* 0x00381f00501d7f89 */ /* 0x02062200000e0000 */
[----:B------:R-:W-:Y:S05]  /*1c900*/  @P1 BRA `(.L_x_670) ;  /* 0x0000000000441947 */ /* 0x000fea0003800000 */
[----:B------:R-:W-:Y:S02]  /*1c910*/  ULDC UR4, c[0x0][0xac8] ;  /* 0x0002b20000047ab9 */ /* 0x000fe40000000800 */
[----:B------:R-:W-:Y:S02]  /*1c920*/  ISETP.GE.AND P4, PT, R18, UR4, PT ;  /* 0x0000000412007c0c */ /* 0x000fe4000bf86270 */
[----:B------:R-:W-:Y:S02]  /*1c930*/  ISETP.GE.AND P3, PT, R218, UR4, PT ;  /* 0x00000004da007c0c */ /* 0x000fe4000bf66270 */
[----:B------:R-:W-:Y:S02]  /*1c940*/  ISETP.GE.AND P2, PT, R88, UR4, PT ;  /* 0x0000000458007c0c */ /* 0x000fe4000bf46270 */
[----:B------:R-:W-:-:S07]  /*1c950*/  ISETP.GE.AND P1, PT, R86, UR4, PT ;  /* 0x0000000456007c0c */ /* 0x000fce000bf26270 */
[----:B0-----:R-:W-:-:S04]  /*1c960*/  @!P4 LEA R2, P5, R18, R29, 0x1 ;  /* 0x0000001d1202c211 */ /* 0x001fc800078a08ff */
[----:B----4-:R-:W-:Y:S02]  /*1c970*/  @!P4 LEA.HI.X R3, R18, R21, R90, 0x1, P5 ;  /* 0x000000151203c211 */ /* 0x010fe400028f0c5a */
[----:B------:R-:W-:-:S03]  /*1c980*/  @!P3 LEA R4, P5, R218, R29, 0x1 ;  /* 0x0000001dda04b211 */ /* 0x000fc600078a08ff */
[----:B------:R0:W-:Y:S01]  /*1c990*/  @!P4 ST.E.128 desc[UR36][R2.64], R8 ;  /* 0x000000080200c985 */ /* 0x0001e2000c101d24 */
        /* <DEDUP_REMOVED lines=8> */
.L_x_670:
[----:B------:R-:W-:Y:S05]  /*1ca20*/  BSYNC B1 ;  /* 0x0000000000017941 */ /* 0x000fea0003800000 */
.L_x_669:
        /* <DEDUP_REMOVED lines=10> */
[----:B------:R-:W-:Y:S02]  /*1cad0*/  @!P2 LEA R4, P4, R218, R7, 0x1 ;  /* 0x00000007da04a211 */ /* 0x000fe400078808ff */
[----:B------:R-:W-:Y:S02]  /*1cae0*/  @!P3 LEA.HI.X R3, R18, R9, R90, 0x1, P5 ;  /* 0x000000091203b211 */ /* 0x000fe400028f0c5a */
        /* <DEDUP_REMOVED lines=9> */
.L_x_672:
[----:B------:R-:W-:Y:S05]  /*1cb80*/  BSYNC B1 ;  /* 0x0000000000017941 */ /* 0x000fea0003800000 */
.L_x_671:
[----:B------:R-:W-:Y:S01]  /*1cb90*/  VIADD R0, R84, 0x60 ;  /* 0x0000006054007836 */ /* 0x000fe20000000000 */
[----:B0-----:R0:W0:Y:S04]  /*1cba0*/  SHFL.IDX PT, R9, R82, 0x3, 0x181f ;  /* 0x00781f0052097f89 */ /* 0x00102800000e0000 */
        /* <DEDUP_REMOVED lines=8> */
[-C--:B------:R-:W-:Y:S02]  /*1cc30*/  @!P4 LEA R4, P1, R218, R11.reuse, 0x1 ;  /* 0x0000000bda04c211 */ /* 0x080fe400078208ff */
[----:B------:R-:W-:Y:S02]  /*1cc40*/  @!P5 LEA R6, P2, R88, R11, 0x1 ;  /* 0x0000000b5806d211 */ /* 0x000fe400078408ff */
[-C--:B------:R-:W-:Y:S02]  /*1cc50*/  @!P3 LEA.HI.X R3, R18, R9.reuse, R90, 0x1, P0 ;  /* 0x000000091203b211 */ /* 0x080fe400000f0c5a */
        /* <DEDUP_REMOVED lines=11> */
.L_x_664:
[----:B------:R-:W2:Y:S01]  /*1cd10*/  LDL R9, [R1+0x14] ;  /* 0x0000140001097983 */ /* 0x000ea20000100800 */
[----:B------:R-:W-:-:S03]  /*1cd20*/  ULDC.64 UR4, c[0x0][0xc00] ;  /* 0x0003000000047ab9 */ /* 0x000fc60000000a00 */
[----:B------:R-:W3:Y:S01]  /*1cd30*/  LDL R8, [R1+0x34] ;  /* 0x0000340001087983 */ /* 0x000ee20000100800 */
[----:B------:R-:W-:Y:S01]  /*1cd40*/  ISETP.NE.U32.AND P0, PT, RZ, UR4, PT ;  /* 0x00000004ff007c0c */ /* 0x000fe2000bf05070 */
[----:B------:R-:W4:Y:S01]  /*1cd50*/  LDC R25, c[0x0][0xbe8] ;  /* 0x0002fa00ff197b82 */ /* 0x000f220000000800 */
[----:B------:R-:W-:Y:S02]  /*1cd60*/  MOV R0, RZ ;  /* 0x000000ff00007202 */ /* 0x000fe40000000f00 */
[----:B------:R-:W-:Y:S01]  /*1cd70*/  ISETP.NE.AND.EX P0, PT, RZ, UR5, PT, P0 ;  /* 0x00000005ff007c0c */ /* 0x000fe2000bf05300 */
[C---:B--2---:R-:W-:Y:S01]  /*1cd80*/  IMAD.SHL.U32 R4, R9.reuse, 0x4, RZ ;  /* 0x0000000409047824 */ /* 0x044fe200078e00ff */
[----:B---3--:R-:W-:-:S04]  /*1cd90*/  SHF.L.U64.HI R5, R9, 0x2, R8 ;  /* 0x0000000209057819 */ /* 0x008fc80000010208 */
[----:B------:R-:W-:-:S04]  /*1cda0*/  IADD3 R2, P1, R4, UR4, RZ ;  /* 0x0000000404027c10 */ /* 0x000fc8000ff3e0ff */
[----:B------:R-:W-:Y:S01]  /*1cdb0*/  IADD3.X R3, R5, UR5, RZ, P1, !PT ;  /* 0x0000000505037c10 */ /* 0x000fe20008ffe4ff */
[----:B------:R-:W-:Y:S02]  /*1cdc0*/  ULDC.64 UR4, c[0x0][0xc08] ;  /* 0x0003020000047ab9 */ /* 0x000fe40000000a00 */
[----:B------:R-:W-:Y:S02]  /*1cdd0*/  ISETP.NE.U32.AND P1, PT, RZ, UR4, PT ;  /* 0x00000004ff007c0c */ /* 0x000fe4000bf25070 */
[----:B------:R2:W5:Y:S02]  /*1cde0*/  @P0 LDG.E R0, desc[UR36][R2.64] ;  /* 0x0000002402000981 */ /* 0x000564000c1e1900 */
[----:B------:R-:W-:Y:S01]  /*1cdf0*/  ISETP.NE.AND.EX P1, PT, RZ, UR5, PT, P1 ;  /* 0x00000005ff007c0c */ /* 0x000fe2000bf25310 */
[----:B------:R-:W3:-:S12]  /*1ce00*/  S2R R7, SR_TID.X ;  /* 0x0000000000077919 */ /* 0x000ed80000002100 */
[----:B------:R-:W-:Y:S01]  /*1ce10*/  @P1 IADD3 R4, P2, R4, UR4, RZ ;  /* 0x0000000404041c10 */ /* 0x000fe2000ff5e0ff */
[----:B------:R-:W-:Y:S02]  /*1ce20*/  ULDC UR4, c[0x0][0xa88] ;  /* 0x0002a20000047ab9 */ /* 0x000fe40000000800 */
[----:B------:R-:W-:Y:S01]  /*1ce30*/  IMAD.U32 R6, RZ, RZ, UR4 ;  /* 0x00000004ff067e24 */ /* 0x000fe2000f8e00ff */
[----:B------:R-:W-:-:S05]  /*1ce40*/  @P1 IADD3.X R5, R5, UR5, RZ, P2, !PT ;  /* 0x0000000505051c10 */ /* 0x000fca00097fe4ff */
[----:B------:R2:W5:Y:S01]  /*1ce50*/  @P1 LDG.E R6, desc[UR36][R4.64] ;  /* 0x0000002404061981 */ /* 0x000562000c1e1900 */
[----:B----4-:R-:W-:Y:S01]  /*1ce60*/  ISETP.NE.AND P2, PT, R25, 0x1, PT ;  /* 0x000000011900780c */ /* 0x010fe20003f45270 */
[----:B---3--:R-:W-:-:S12]  /*1ce70*/  VIADD R24, R7, 0xffffff80 ;  /* 0xffffff8007187836 */ /* 0x008fd80000000000 */
[----:B------:R-:W3:Y:S01]  /*1ce80*/  @P2 LDC R27, c[0x0][0xbec] ;  /* 0x0002fb00ff1b2b82 */ /* 0x000ee20000000800 */
[----:B------:R-:W-:Y:S01]  /*1ce90*/  ISETP.GE.AND P3, PT, R24, 0x80, PT ;  /* 0x000000801800780c */ /* 0x000fe20003f66270 */
[----:B--2---:R-:W-:-:S12]  /*1cea0*/  @P1 BRA `(.L_x_674) ;  /* 0x0000000000101947 */ /* 0x004fd80003800000 */
[----:B------:R-:W-:Y:S05]  /*1ceb0*/  @!P0 BRA `(.L_x_674) ;  /* 0x00000000000c8947 */ /* 0x000fea0003800000 */
[----:B------:R-:W2:Y:S04]  /*1cec0*/  LDG.E R5, desc[UR36][R2.64] ;  /* 0x0000002402057981 */ /* 0x000ea8000c1e1900 */
[----:B-----5:R-:W2:Y:S02]  /*1ced0*/  LDG.E R6, desc[UR36][R2.64+0x4] ;  /* 0x0000042402067981 */ /* 0x020ea4000c1e1900 */
[----:B--2---:R-:W-:-:S07]  /*1cee0*/  IADD3 R6, -R5, R6, RZ ;  /* 0x0000000605067210 */ /* 0x004fce0007ffe1ff */
.L_x_674:
[----:B------:R-:W2:Y:S04]  /*1cef0*/  LDL R20, [R1+0x30] ;  /* 0x0000300001147983 */ /* 0x000ea80000100800 */
[----:B------:R4:W5:Y:S01]  /*1cf00*/  LDL R14, [R1+0x3c] ;  /* 0x00003c00010e7983 */ /* 0x0009620000100800 */
[----:B------:R-:W-:Y:S01]  /*1cf10*/  BSSY B1, `(.L_x_675) ;  /* 0x000002d000017945 */ /* 0x000fe20003800000 */
[----:B------:R-:W-:Y:S02]  /*1cf20*/  SEL R13, R9, RZ, !P0 ;  /* 0x000000ff090d7207 */ /* 0x000fe40004000000 */
[----:B------:R-:W-:Y:S02]  /*1cf30*/  SEL R12, R8, RZ, !P0 ;  /* 0x000000ff080c7207 */ /* 0x000fe40004000000 */
[----:B-----5:R-:W-:-:S02]  /*1cf40*/  SHF.R.S32.HI R11, RZ, 0x1f, R0 ;  /* 0x0000001fff0b7819 */ /* 0x020fc40000011400 */
[----:B--2---:R-:W-:Y:S01]  /*1cf50*/  SHF.R.S32.HI R10, RZ, 0x1f, R20 ;  /* 0x0000001fff0a7819 */ /* 0x004fe20000011414 */
[----:B----4-:R-:W-:Y:S06]  /*1cf60*/  @P3 BRA `(.L_x_676) ;  /* 0x00000000009c3947 */ /* 0x010fec0003800000 */
[----:B------:R-:W2:Y:S01]  /*1cf70*/  LDC R9, c[0x0][0xbe8] ;  /* 0x0002fa00ff097b82 */ /* 0x000ea20000000800 */
[----:B------:R-:W-:-:S04]  /*1cf80*/  IMAD R2, R14, 0x80, R7 ;  /* 0x000000800e027824 */ /* 0x000fc800078e0207 */
[----:B------:R-:W-:Y:S02]  /*1cf90*/  VIADD R8, R2, 0xffffff80 ;  /* 0xffffff8002087836 */ /* 0x000fe40000000000 */
[----:B--2---:R-:W-:-:S05]  /*1cfa0*/  IMAD R3, R6, R9, RZ ;  /* 0x0000000906037224 */ /* 0x004fca00078e02ff */
[----:B------:R-:W-:-:S13]  /*1cfb0*/  ISETP.GE.AND P0, PT, R8, R3, PT ;  /* 0x000000030800720c */ /* 0x000fda0003f06270 */
[----:B------:R-:W-:Y:S05]  /*1cfc0*/  @P0 BRA `(.L_x_676) ;  /* 0x0000000000840947 */ /* 0x000fea0003800000 */
[----:B------:R-:W-:Y:S01]  /*1cfd0*/  ISETP.NE.AND P0, PT, R9, 0x1, PT ;  /* 0x000000010900780c */ /* 0x000fe20003f05270 */
[----:B------:R-:W-:Y:S01]  /*1cfe0*/  ULDC.64 UR4, c[0x0][0xb90] ;  /* 0x0002e40000047ab9 */ /* 0x000fe20000000a00 */
[----:B------:R-:W-:Y:S01]  /*1cff0*/  IMAD.MOV.U32 R2, RZ, RZ, R0 ;  /* 0x000000ffff027224 */ /* 0x000fe200078e0000 */
[----:B------:R-:W-:Y:S01]  /*1d000*/  MOV R5, R8 ;  /* 0x0000000800057202 */ /* 0x000fe20000000f00 */
[----:B------:R-:W-:Y:S02]  /*1d010*/  IMAD R7, R10, UR4, RZ ;  /* 0x000000040a077c24 */ /* 0x000fe4000f8e02ff */
[----:B------:R-:W-:Y:S02]  /*1d020*/  IMAD.MOV.U32 R3, RZ, RZ, R11 ;  /* 0x000000ffff037224 */ /* 0x000fe400078e000b */
[C---:B------:R-:W-:Y:S02]  /*1d030*/  IMAD R7, R20.reuse, UR5, R7 ;  /* 0x0000000514077c24 */ /* 0x040fe4000f8e0207 */
[----:B------:R-:W-:Y:S01]  /*1d040*/  IMAD.WIDE.U32 R2, R20, UR4, R2 ;  /* 0x0000000414027c25 */ /* 0x000fe2000f8e0002 */
[----:B------:R-:W-:-:S02]  /*1d050*/  ULDC.64 UR4, c[0x0][0xb98] ;  /* 0x0002e60000047ab9 */ /* 0x000fc40000000a00 */
[----:B------:R-:W2:Y:S02]  /*1d060*/  @P0 LDC R15, c[0x0][0xbec] ;  /* 0x0002fb00ff0f0b82 */ /* 0x000ea40000000800 */
[----:B------:R-:W-:-:S03]  /*1d070*/  IADD3 R3, R3, R7, RZ ;  /* 0x0000000703037210 */ /* 0x000fc60007ffe0ff */
[----:B------:R-:W-:-:S03]  /*1d080*/  IMAD.WIDE.U32 R2, R13, UR4, R2 ;  /* 0x000000040d027c25 */ /* 0x000fc6000f8e0002 */
[----:B------:R-:W4:Y:S01]  /*1d090*/  @P0 LDC R21, c[0x0][0xbf0] ;  /* 0x0002fc00ff150b82 */ /* 0x000f220000000800 */
[----:B--2---:R-:W-:-:S05]  /*1d0a0*/  @P0 IMAD.HI.U32 R4, R8, R15, RZ ;  /* 0x0000000f08040227 */ /* 0x004fca00078e00ff */
[----:B----4-:R-:W-:Y:S01]  /*1d0b0*/  @P0 SHF.R.U32.HI R5, RZ, R21, R4 ;  /* 0x00000015ff050219 */ /* 0x010fe20000011604 */
[----:B------:R-:W-:-:S03]  /*1d0c0*/  IMAD R4, R12, UR4, RZ ;  /* 0x000000040c047c24 */ /* 0x000fc6000f8e02ff */
[----:B------:R-:W-:Y:S01]  /*1d0d0*/  IADD3 R2, P0, R5, R2, RZ ;  /* 0x0000000205027210 */ /* 0x000fe20007f1e0ff */
[----:B------:R-:W-:-:S04]  /*1d0e0*/  IMAD.MOV R7, RZ, RZ, -R5 ;  /* 0x000000ffff077224 */ /* 0x000fc800078e0a05 */
[----:B------:R-:W-:Y:S01]  /*1d0f0*/  IMAD R7, R9, R7, R8 ;  /* 0x0000000709077224 */ /* 0x000fe200078e0208 */
[----:B------:R-:W-:Y:S01]  /*1d100*/  SHF.R.S32.HI R9, RZ, 0x1f, R5 ;  /* 0x0000001fff097819 */ /* 0x000fe20000011405 */
[----:B------:R-:W-:Y:S01]  /*1d110*/  IMAD R8, R13, UR5, R4 ;  /* 0x000000050d087c24 */ /* 0x000fe2000f8e0204 */
[----:B------:R-:W-:Y:S02]  /*1d120*/  ULDC.64 UR4, c[0x0][0xb88] ;  /* 0x0002e20000047ab9 */ /* 0x000fe40000000a00 */
[----:B------:R-:W-:Y:S02]  /*1d130*/  SHF.R.S32.HI R4, RZ, 0x1f, R7 ;  /* 0x0000001fff047819 */ /* 0x000fe40000011407 */
[----:B------:R-:W-:-:S03]  /*1d140*/  IADD3.X R3, R9, R3, R8, P0, !PT ;  /* 0x0000000309037210 */ /* 0x000fc600007fe408 */
[----:B------:R-:W-:Y:S02]  /*1d150*/  IMAD R4, R4, UR4, RZ ;  /* 0x0000000404047c24 */ /* 0x000fe4000f8e02ff */
[----:B------:R-:W-:-:S04]  /*1d160*/  IMAD.WIDE.U32 R2, R7, UR4, R2 ;  /* 0x0000000407027c25 */ /* 0x000fc8000f8e0002 */
[----:B------:R-:W-:Y:S01]  /*1d170*/  IMAD R5, R7, UR5, R4 ;  /* 0x0000000507057c24 */ /* 0x000fe2000f8e0204 */
[----:B------:R-:W-:Y:S02]  /*1d180*/  ULDC.64 UR4, c[0x0][0xb50] ;  /* 0x0002d40000047ab9 */ /* 0x000fe40000000a00 */
[----:B------:R-:W-:Y:S01]  /*1d190*/  LEA R4, P0, R2, UR4, 0x2 ;  /* 0x0000000402047c11 */ /* 0x000fe2000f8010ff */
[----:B------:R-:W-:-:S05]  /*1d1a0*/  IMAD.IADD R3, R3, 0x1, R5 ;  /* 0x0000000103037824 */ /* 0x000fca00078e0205 */
[----:B------:R-:W-:Y:S02]  /*1d1b0*/  LEA.HI.X R5, R2, UR5, R3, 0x2, P0 ;  /* 0x0000000502057c11 */ /* 0x000fe400080f1403 */
[----:B------:R-:W-:-:S05]  /*1d1c0*/  MOV R3, 0xff800000 ;  /* 0xff80000000037802 */ /* 0x000fca0000000f00 */
[----:B------:R2:W-:Y:S02]  /*1d1d0*/  STG.E desc[UR36][R4.64], R3 ;  /* 0x0000000304007986 */ /* 0x0005e4000c101924 */
.L_x_676:
[----:B------:R-:W-:Y:S05]  /*1d1e0*/  BSYNC B1 ;  /* 0x0000000000017941 */ /* 0x000fea0003800000 */
.L_x_675:
[----:B--2---:R-:W-:Y:S01]  /*1d1f0*/  SHF.R.S32.HI R4, RZ, 0x1f, R24 ;  /* 0x0000001fff047819 */ /* 0x004fe20000011418 */
[----:B------:R-:W2:Y:S01]  /*1d200*/  @P2 LDC R9, c[0x0][0xbf0] ;  /* 0x0002fc00ff092b82 */ /* 0x000ea20000000800 */
[----:B------:R-:W-:Y:S02]  /*1d210*/  ULDC.64 UR4, c[0x0][0xaa0] ;  /* 0x0002a80000047ab9 */ /* 0x000fe40000000a00 */
[----:B------:R-:W-:Y:S01]  /*1d220*/  LEA.HI R4, R4, R24, RZ, 0x3 ;  /* 0x0000001804047211 */ /* 0x000fe200078f18ff */
[----:B------:R-:W-:-:S03]  /*1d230*/  IMAD R3, R11, UR4, RZ ;  /* 0x000000040b037c24 */ /* 0x000fc6000f8e02ff */
[----:B------:R-:W-:Y:S01]  /*1d240*/  LOP3.LUT R4, R4, 0xfffffff8, RZ, 0xc0, !PT ;  /* 0xfffffff804047812 */ /* 0x000fe200078ec0ff */
[C---:B------:R-:W-:Y:S02]  /*1d250*/  IMAD R5, R0.reuse, UR5, R3 ;  /* 0x0000000500057c24 */ /* 0x040fe4000f8e0203 */
[----:B------:R-:W-:Y:S01]  /*1d260*/  IMAD.WIDE.U32 R2, R0, UR4, RZ ;  /* 0x0000000400027c25 */ /* 0x000fe2000f8e00ff */
[----:B------:R-:W-:-:S03]  /*1d270*/  ULDC.64 UR4, c[0x0][0xae8] ;  /* 0x0002ba0000047ab9 */ /* 0x000fc60000000a00 */
[----:B------:R-:W-:Y:S01]  /*1d280*/  IMAD.IADD R4, R24, 0x1, -R4 ;  /* 0x0000000118047824 */ /* 0x000fe200078e0a04 */
[----:B------:R-:W-:Y:S01]  /*1d290*/  IADD3 R3, R3, R5, RZ ;  /* 0x0000000503037210 */ /* 0x000fe20007ffe0ff */
[----:B------:R-:W-:Y:S02]  /*1d2a0*/  IMAD R0, R10, UR4, RZ ;  /* 0x000000040a007c24 */ /* 0x000fe4000f8e02ff */
[----:B------:R-:W-:Y:S02]  /*1d2b0*/  IMAD R4, R4, 0x20, R219 ;  /* 0x0000002004047824 */ /* 0x000fe400078e02db */
[----:B------:R-:W-:Y:S02]  /*1d2c0*/  IMAD R7, R20, UR5, R0 ;  /* 0x0000000514077c24 */ /* 0x000fe4000f8e0200 */
[----:B------:R-:W-:Y:S02]  /*1d2d0*/  IMAD R8, R14, 0x80, R4 ;  /* 0x000000800e087824 */ /* 0x000fe400078e0204 */
[----:B------:R-:W-:Y:S01]  /*1d2e0*/  IMAD.WIDE.U32 R2, R20, UR4, R2 ;  /* 0x0000000414027c25 */ /* 0x000fe2000f8e0002 */
[----:B------:R-:W-:Y:S01]  /*1d2f0*/  ULDC.64 UR4, c[0x0][0xaf0] ;  /* 0x0002bc0000047ab9 */ /* 0x000fe20000000a00 */
[----:B------:R-:W-:-:S02]  /*1d300*/  SHF.R.S32.HI R20, RZ, 0x1f, R18 ;  /* 0x0000001fff147819 */ /* 0x000fc40000011412 */
[----:B---3--:R-:W-:Y:S01]  /*1d310*/  @P2 IMAD.HI.U32 R0, R8, R27, RZ ;  /* 0x0000001b08002227 */ /* 0x008fe200078e00ff */
[----:B------:R-:W-:-:S03]  /*1d320*/  IADD3 R3, R3, R7, RZ ;  /* 0x0000000703037210 */ /* 0x000fc60007ffe0ff */
[----:B------:R-:W-:Y:S01]  /*1d330*/  IMAD.MOV.U32 R5, RZ, RZ, R8 ;  /* 0x000000ffff057224 */ /* 0x000fe200078e0008 */
[----:B--2---:R-:W-:Y:S01]  /*1d340*/  @P2 SHF.R.U32.HI R5, RZ, R9, R0 ;  /* 0x00000009ff052219 */ /* 0x004fe20000011600 */
[----:B------:R-:W-:Y:S02]  /*1d350*/  IMAD R4, R12, UR4, RZ ;  /* 0x000000040c047c24 */ /* 0x000fe4000f8e02ff */
[----:B------:R-:W-:Y:S01]  /*1d360*/  IMAD.WIDE.U32 R2, R13, UR4, R2 ;  /* 0x000000040d027c25 */ /* 0x000fe2000f8e0002 */
[----:B------:R-:W-:-:S03]  /*1d370*/  SHF.R.S32.HI R0, RZ, 0x1f, R5 ;  /* 0x0000001fff007819 */ /* 0x000fc60000011405 */
[----:B------:R-:W-:Y:S02]  /*1d380*/  IMAD.MOV R7, RZ, RZ, -R5 ;  /* 0x000000ffff077224 */ /* 0x000fe400078e0a05 */
[----:B------:R-:W-:Y:S01]  /*1d390*/  IMAD R9, R13, UR5, R4 ;  /* 0x000000050d097c24 */ /* 0x000fe2000f8e0204 */
[----:B------:R-:W-:Y:S01]  /*1d3a0*/  ULDC.64 UR4, c[0x0][0xae0] ;  /* 0x0002b80000047ab9 */ /* 0x000fe20000000a00 */
[----:B------:R-:W-:Y:S01]  /*1d3b0*/  IMAD R7, R25, R7, R8 ;  /* 0x0000000719077224 */ /* 0x000fe200078e0208 */
[----:B------:R-:W-:Y:S01]  /*1d3c0*/  SHF.R.S32.HI R8, RZ, 0x1f, R218 ;  /* 0x0000001fff087819 */ /* 0x000fe200000114da */
[----:B------:R-:W-:Y:S02]  /*1d3d0*/  IMAD R4, R0, UR4, RZ ;  /* 0x0000000400047c24 */ /* 0x000fe4000f8e02ff */
[----:B------:R-:W-:Y:S01]  /*1d3e0*/  IMAD.IADD R3, R3, 0x1, R9 ;  /* 0x0000000103037824 */ /* 0x000fe200078e0209 */
[----:B------:R-:W-:Y:S01]  /*1d3f0*/  SHF.R.S32.HI R0, RZ, 0x1f, R7 ;  /* 0x0000001fff007819 */ /* 0x000fe20000011407 */
[----:B------:R-:W-:-:S02]  /*1d400*/  IMAD R9, R5, UR5, R4 ;  /* 0x0000000505097c24 */ /* 0x000fc4000f8e0204 */
[----:B------:R-:W-:Y:S01]  /*1d410*/  IMAD.WIDE.U32 R2, R5, UR4, R2 ;  /* 0x0000000405027c25 */ /* 0x000fe2000f8e0002 */
[----:B------:R-:W-:-:S03]  /*1d420*/  ULDC.64 UR4, c[0x0][0xad8] ;  /* 0x0002b60000047ab9 */ /* 0x000fc60000000a00 */
[----:B------:R-:W-:Y:S01]  /*1d430*/  IMAD R0, R0, UR4, RZ ;  /* 0x0000000400007c24 */ /* 0x000fe2000f8e02ff */
[----:B------:R-:W-:Y:S01]  /*1d440*/  IADD3 R3, R3, R9, RZ ;  /* 0x0000000903037210 */ /* 0x000fe20007ffe0ff */
[C---:B------:R-:W-:Y:S02]  /*1d450*/  VIADD R9, R18.reuse, 0xc0 ;  /* 0x000000c012097836 */ /* 0x040fe40000000000 */
[C---:B------:R-:W-:Y:S02]  /*1d460*/  IMAD R5, R7.reuse, UR5, R0 ;  /* 0x0000000507057c24 */ /* 0x040fe4000f8e0200 */
[----:B------:R-:W-:Y:S01]  /*1d470*/  IMAD.WIDE.U32 R2, R7, UR4, R2 ;  /* 0x0000000407027c25 */ /* 0x000fe2000f8e0002 */
[----:B------:R-:W-:Y:S01]  /*1d480*/  ULDC.64 UR4, c[0x0][0xa80] ;  /* 0x0002a00000047ab9 */ /* 0x000fe20000000a00 */
[----:B------:R-:W-:Y:S02]  /*1d490*/  IADD3 R7, R18, 0x80, RZ ;  /* 0x0000008012077810 */ /* 0x000fe40007ffe0ff */
[----:B------:R-:W-:Y:S01]  /*1d4a0*/  IMAD.IADD R3, R3, 0x1, R5 ;  /* 0x0000000103037824 */ /* 0x000fe200078e0205 */
[----:B------:R-:W-:Y:S01]  /*1d4b0*/  LEA R0, P0, R2, UR4, 0x1 ;  /* 0x0000000402007c11 */ /* 0x000fe2000f8008ff */
[----:B------:R-:W-:Y:S01]  /*1d4c0*/  UMOV UR4, 0xffffffff ;  /* 0xffffffff00047882 */ /* 0x000fe20000000000 */
[----:B------:R-:W-:Y:S01]  /*1d4d0*/  IMAD R5, R14, 0x80, R219 ;  /* 0x000000800e057824 */ /* 0x000fe200078e02db */
[----:B------:R-:W-:-:S02]  /*1d4e0*/  SHF.R.S32.HI R10, RZ, 0x1f, R7 ;  /* 0x0000001fff0a7819 */ /* 0x000fc40000011407 */
[----:B------:R-:W-:Y:S02]  /*1d4f0*/  LEA.HI.X R2, R2, UR5, R3, 0x1, P0 ;  /* 0x0000000502027c11 */ /* 0x000fe400080f0c03 */
[----:B------:R-:W-:Y:S01]  /*1d500*/  SHF.R.S32.HI R24, RZ, 0x1f, R9 ;  /* 0x0000001fff187819 */ /* 0x000fe20000011409 */
[----:B------:R-:W-:Y:S06]  /*1d510*/  BRA.DIV UR4, `(.L_x_677) ;  /* 0x000000b6048c7947 */ /* 0x000fec000b800000 */
[----:B------:R2:W3:Y:S04]  /*1d520*/  SHFL.IDX PT, R3, R2, RZ, 0x181f ;  /* 0x00181fff02037589 */ /* 0x0004e800000e0000 */
[----:B------:R2:W4:Y:S02]  /*1d530*/  SHFL.IDX PT, R14, R0, RZ, 0x181f ;  /* 0x00181fff000e7589 */ /* 0x00052400000e0000 */
.L_x_962:
[----:B------:R-:W-:Y:S01]  /*1d540*/  IMAD R25, R6, R25, RZ ;  /* 0x0000001906197224 */ /* 0x000fe200078e02ff */
[----:B------:R-:W-:Y:S04]  /*1d550*/  BSSY B1, `(.L_x_678) ;  /* 0x0000014000017945 */ /* 0x000fe80003800000 */
[----:B------:R-:W-:-:S13]  /*1d560*/  ISETP.GE.AND P0, PT, R5, R25, PT ;  /* 0x000000190500720c */ /* 0x000fda0003f06270 */
[----:B------:R-:W-:Y:S05]  /*1d570*/  @P0 BRA `(.L_x_679) ;  /* 0x0000000000440947 */ /* 0x000fea0003800000 */
[----:B------:R-:W-:Y:S02]  /*1d580*/  ULDC UR4, c[0x0][0xac8] ;  /* 0x0002b20000047ab9 */ /* 0x000fe40000000800 */
[----:B------:R-:W-:Y:S02]  /*1d590*/  ISETP.GE.AND P3, PT, R18, UR4, PT ;  /* 0x0000000412007c0c */ /* 0x000fe4000bf66270 */
[----:B------:R-:W-:Y:S02]  /*1d5a0*/  ISETP.GE.AND P2, PT, R218, UR4, PT ;  /* 0x00000004da007c0c */ /* 0x000fe4000bf46270 */
[----:B------:R-:W-:Y:S02]  /*1d5b0*/  ISETP.GE.AND P1, PT, R7, UR4, PT ;  /* 0x0000000407007c0c */ /* 0x000fe4000bf26270 */
[----:B------:R-:W-:-:S07]  /*1d5c0*/  ISETP.GE.AND P0, PT, R9, UR4, PT ;  /* 0x0000000409007c0c */ /* 0x000fce000bf06270 */
[-C--:B----4-:R-:W-:Y:S02]  /*1d5d0*/  @!P3 LEA R12, P5, R18, R14.reuse, 0x1 ;  /* 0x0000000e120cb211 */ /* 0x090fe400078a08ff */
[-C--:B------:R-:W-:Y:S02]  /*1d5e0*/  @!P2 LEA R26, P4, R218, R14.reuse, 0x1 ;  /* 0x0000000eda1aa211 */ /* 0x080fe400078808ff */
[-C--:B---3--:R-:W-:Y:S02]  /*1d5f0*/  @!P3 LEA.HI.X R13, R18, R3.reuse, R20, 0x1, P5 ;  /* 0x00000003120db211 */ /* 0x088fe400028f0c14 */
[-C--:B------:R-:W-:Y:S02]  /*1d600*/  @!P1 LEA R28, P5, R7, R14.reuse, 0x1 ;  /* 0x0000000e071c9211 */ /* 0x080fe400078a08ff */
        /* <DEDUP_REMOVED lines=8> */
.L_x_679:
[----:B------:R-:W-:Y:S05]  /*1d690*/  BSYNC B1 ;  /* 0x0000000000017941 */ /* 0x000fea0003800000 */
.L_x_678:
[----:B------:R-:W-:-:S03]  /*1d6a0*/  UMOV UR4, 0xffffffff ;  /* 0xffffffff00047882 */ /* 0x000fc60000000000 */
[----:B------:R-:W-:Y:S05]  /*1d6b0*/  BRA.DIV UR4, `(.L_x_680) ;  /* 0x000000b604587947 */ /* 0x000fea000b800000 */
[----:B---3--:R3:W0:Y:S04]  /*1d6c0*/  SHFL.IDX PT, R3, R2, 0x1, 0x181f ;  /* 0x00381f0002037f89 */ /* 0x00862800000e0000 */
[----:B----4-:R3:W4:Y:S02]  /*1d6d0*/  SHFL.IDX PT, R14, R0, 0x1, 0x181f ;  /* 0x00381f00000e7f89 */ /* 0x01072400000e0000 */
.L_x_966:
[----:B------:R-:W-:Y:S01]  /*1d6e0*/  VIADD R4, R5, 0x20 ;  /* 0x0000002005047836 */ /* 0x000fe20000000000 */
        /* <DEDUP_REMOVED lines=10> */
[-C--:B0-----:R-:W-:Y:S02]  /*1d790*/  @!P3 LEA.HI.X R13, R18, R3.reuse, R20, 0x1, P5 ;  /* 0x00000003120db211 */ /* 0x081fe400028f0c14 */
        /* <DEDUP_REMOVED lines=9> */
.L_x_682:
[----:B------:R-:W-:Y:S05]  /*1d830*/  BSYNC B1 ;  /* 0x0000000000017941 */ /* 0x000fea0003800000 */
.L_x_681:
[----:B------:R-:W-:-:S03]  /*1d840*/  UMOV UR4, 0xffffffff ;  /* 0xffffffff00047882 */ /* 0x000fc60000000000 */
[----:B------:R-:W-:Y:S05]  /*1d850*/  BRA.DIV UR4, `(.L_x_683) ;  /* 0x000000b604387947 */ /* 0x000fea000b800000 */
[----:B0-----:R0:W0:Y:S04]  /*1d860*/  SHFL.IDX PT, R3, R2, 0x2, 0x181f ;  /* 0x00581f0002037f89 */ /* 0x00102800000e0000 */
[----:B----4-:R4:W0:Y:S02]  /*1d870*/  SHFL.IDX PT, R14, R0, 0x2, 0x181f ;  /* 0x00581f00000e7f89 */ /* 0x01082400000e0000 */
.L_x_970:
[----:B------:R-:W-:Y:S01]  /*1d880*/  IADD3 R4, R5, 0x40, RZ ;  /* 0x0000004005047810 */ /* 0x000fe20007ffe0ff */
[----:B------:R-:W-:Y:S03]  /*1d890*/  BSSY B1, `(.L_x_684) ;  /* 0x0000014000017945 */ /* 0x000fe60003800000 */
[----:B------:R-:W-:-:S13]  /*1d8a0*/  ISETP.GE.AND P0, PT, R4, R25, PT ;  /* 0x000000190400720c */ /* 0x000fda0003f06270 */
[----:B------:R-:W-:Y:S05]  /*1d8b0*/  @P0 BRA `(.L_x_685) ;  /* 0x0000000000440947 */ /* 0x000fea0003800000 */
[----:B------:R-:W-:Y:S02]  /*1d8c0*/  ULDC UR4, c[0x0][0xac8] ;  /* 0x0002b20000047ab9 */ /* 0x000fe40000000800 */
[----:B------:R-:W-:Y:S02]  /*1d8d0*/  ISETP.GE.AND P3, PT, R18, UR4, PT ;  /* 0x0000000412007c0c */ /* 0x000fe4000bf66270 */
[----:B------:R-:W-:Y:S02]  /*1d8e0*/  ISETP.GE.AND P2, PT, R218, UR4, PT ;  /* 0x00000004da007c0c */ /* 0x000fe4000bf46270 */
[----:B------:R-:W-:Y:S02]  /*1d8f0*/  ISETP.GE.AND P1, PT, R7, UR4, PT ;  /* 0x0000000407007c0c */ /* 0x000fe4000bf26270 */
[----:B------:R-:W-:-:S07]  /*1d900*/  ISETP.GE.AND P0, PT, R9, UR4, PT ;  /* 0x0000000409007c0c */ /* 0x000fce000bf06270 */
[-C--:B0-----:R-:W-:Y:S02]  /*1d910*/  @!P3 LEA R12, P5, R18, R14.reuse, 0x1 ;  /* 0x0000000e120cb211 */ /* 0x081fe400078a08ff */
[-C--:B------:R-:W-:Y:S02]  /*1d920*/  @!P2 LEA R26, P4, R218, R14.reuse, 0x1 ;  /* 0x0000000eda1aa211 */ /* 0x080fe400078808ff */
[-C--:B------:R-:W-:Y:S02]  /*1d930*/  @!P3 LEA.HI.X R13, R18, R3.reuse, R20, 0x1, P5 ;  /* 0x00000003120db211 */ /* 0x080fe400028f0c14 */
        /* <DEDUP_REMOVED lines=9> */
.L_x_685:
[----:B------:R-:W-:Y:S05]  /*1d9d0*/  BSYNC B1 ;  /* 0x0000000000017941 */ /* 0x000fea0003800000 */
.L_x_684:
[----:B------:R-:W-:-:S03]  /*1d9e0*/  UMOV UR4, 0xffffffff ;  /* 0xffffffff00047882 */ /* 0x000fc60000000000 */
[----:B------:R-:W-:Y:S05]  /*1d9f0*/  BRA.DIV UR4, `(.L_x_686) ;  /* 0x000000b604187947 */ /* 0x000fea000b800000 */
[----:B0-----:R0:W0:Y:S04]  /*1da00*/  SHFL.IDX PT, R3, R2, 0x3, 0x181f ;  /* 0x00781f0002037f89 */ /* 0x00102800000e0000 */
[----:B------:R0:W0:Y:S02]  /*1da10*/  SHFL.IDX PT, R14, R0, 0x3, 0x181f ;  /* 0x00781f00000e7f89 */ /* 0x00002400000e0000 */
.L_x_974:
[----:B0-234-:R-:W-:-:S05]  /*1da20*/  VIADD R0, R5, 0x60 ;  /* 0x0000006005007836 */ /* 0x01dfca0000000000 */
[----:B------:R-:W-:-:S13]  /*1da30*/  ISETP.GE.AND P0, PT, R0, R25, PT ;  /* 0x000000190000720c */ /* 0x000fda0003f06270 */
[----:B------:R-:W-:Y:S05]  /*1da40*/  @P0 BRA `(.L_x_673) ;  /* 0x0000000000440947 */ /* 0x000fea0003800000 */
[----:B------:R-:W-:Y:S02]  /*1da50*/  ULDC UR4, c[0x0][0xac8] ;  /* 0x0002b20000047ab9 */ /* 0x000fe40000000800 */
[----:B------:R-:W-:Y:S02]  /*1da60*/  ISETP.GE.AND P3, PT, R18, UR4, PT ;  /* 0x0000000412007c0c */ /* 0x000fe4000bf66270 */
[----:B------:R-:W-:Y:S02]  /*1da70*/  ISETP.GE.AND P2, PT, R218, UR4, PT ;  /* 0x00000004da007c0c */ /* 0x000fe4000bf46270 */
[----:B------:R-:W-:Y:S02]  /*1da80*/  ISETP.GE.AND P1, PT, R7, UR4, PT ;  /* 0x0000000407007c0c */ /* 0x000fe4000bf26270 */
[----:B------:R-:W-:-:S07]  /*1da90*/  ISETP.GE.AND P0, PT, R9, UR4, PT ;  /* 0x0000000409007c0c */ /* 0x000fce000bf06270 */
[-C--:B------:R-:W-:Y:S02]  /*1daa0*/  @!P3 LEA R4, P5, R18, R14.reuse, 0x1 ;  /* 0x0000000e1204b211 */ /* 0x080fe400078a08ff */
        /* <DEDUP_REMOVED lines=11> */
.L_x_673:
[----:B------:R-:W-:Y:S05]  /*1db60*/  BSYNC B0 ;  /* 0x0000000000007941 */ /* 0x000fea0003800000 */
.L_x_663:
[----:B------:R-:W-:Y:S02]  /*1db70*/  ULDC UR4, c[0x0][0xc3c] ;  /* 0x00030f0000047ab9 */ /* 0x000fe40000000800 */
[----:B-1----:R-:W-:-:S13]  /*1db80*/  ISETP.GE.AND P0, PT, R223, UR4, PT ;  /* 0x00000004df007c0c */ /* 0x002fda000bf06270 */
[----:B------:R-:W-:Y:S05]  /*1db90*/  @!P0 BRA `(.L_x_687) ;  /* 0xfffffe3400288947 */ /* 0x000fea000383ffff */
[----:B------:R-:W-:Y:S05]  /*1dba0*/  BRA `(.L_x_491) ;  /* 0x0000007800947947 */ /* 0x000fea0003800000 */
.L_x_489:
[----:B------:R-:W-:-:S08]  /*1dbb0*/  NOP ;  /* 0x0000000000007918 */ /* 0x000fd00000000000 */
[----:B0-----:R-:W0:-:S00]  /*1dbc0*/  USETMAXREG.DEALLOC.CTAPOOL 0x28 ;  /* 0x00000028000079c8 */ /* 0x001e0000080e0500 */
        /* <DEDUP_REMOVED lines=8> */
[----:B------:R0:W1:Y:S01]  /*1dc50*/  @P0 LDS.128 R16, [R2+0x388d0] ;  /* 0x0388d00002100984 */ /* 0x0000620000000c00 */
[----:B------:R-:W-:Y:S06]  /*1dc60*/  @P0 BAR.ARV 0x4, 0x180 ;  /* 0x0106000000000b1d */ /* 0x000fec0000002000 */
[----:B------:R-:W-:Y:S05]  /*1dc70*/  @P0 BRA `(.L_x_688) ;  /* 0x0000000800040947 */ /* 0x000fea0003800000 */
[----:B------:R-:W2:Y:S01]  /*1dc80*/  S2R R4, SR_TID.X ;  /* 0x0000000000047919 */ /* 0x000ea20000002100 */
[----:B------:R-:W-:Y:S01]  /*1dc90*/  ULDC UR4, c[0x0][0xc3c] ;  /* 0x00030f0000047ab9 */ /* 0x000fe20000000800 */
[----:B------:R-:W-:Y:S01]  /*1dca0*/  IMAD.MOV.U32 R0, RZ, RZ, RZ ;  /* 0x000000ffff007224 */ /* 0x000fe200078e00ff */
[----:B------:R-:W3:Y:S01]  /*1dcb0*/  S2UR UR6, SR_CTAID.X ;  /* 0x00000000000679c3 */ /* 0x000ee20000002500 */
[----:B------:R-:W-:Y:S01]  /*1dcc0*/  ULDC UR5, c[0x0][0xc38] ;  /* 0x00030e0000057ab9 */ /* 0x000fe20000000800 */
[----:B--2---:R-:W-:-:S04]  /*1dcd0*/  LOP3.LUT R5, R4, 0x1f, RZ, 0xc0, !PT ;  /* 0x0000001f04057812 */ /* 0x004fc800078ec0ff */
[----:B------:R-:W-:-:S04]  /*1dce0*/  ISETP.NE.AND P0, PT, R5, 0x1f, PT ;  /* 0x0000001f0500780c */ /* 0x000fc80003f05270 */
[----:B------:R-:W-:-:S13]  /*1dcf0*/  ISETP.GE.OR P1, PT, R5, UR4, !P0 ;  /* 0x0000000405007c0c */ /* 0x000fda000c726670 */
[----:B0-----:R-:W0:Y:S02]  /*1dd00*/  @!P1 LDC.64 R2, c[0x0][0xc80] ;  /* 0x00032000ff029b82 */ /* 0x001e240000000a00 */
[----:B0-----:R-:W-:-:S05]  /*1dd10*/  @!P1 IMAD.WIDE.U32 R2, R5, 0x4, R2 ;  /* 0x0000000405029825 */ /* 0x001fca00078e0002 */
[----:B------:R-:W2:Y:S01]  /*1dd20*/  @!P1 LDG.E R0, desc[UR36][R2.64] ;  /* 0x0000002402009981 */ /* 0x000ea2000c1e1900 */
[C---:B------:R-:W-:Y:S01]  /*1dd30*/  ISETP.NE.AND P1, PT, R5.reuse, RZ, PT ;  /* 0x000000ff0500720c */ /* 0x040fe20003f25270 */
[----:B------:R-:W-:Y:S01]  /*1dd40*/  UMOV UR4, URZ ;  /* 0x0000003f00047c82 */ /* 0x000fe20008000000 */
[C---:B------:R-:W-:Y:S01]  /*1dd50*/  ISETP.GE.U32.AND P2, PT, R5.reuse, 0x2, PT ;  /* 0x000000020500780c */ /* 0x040fe20003f46070 */
[----:B-1----:R-:W-:Y:S01]  /*1dd60*/  IMAD.MOV.U32 R16, RZ, RZ, RZ ;  /* 0x000000ffff107224 */ /* 0x002fe200078e00ff */
[C---:B------:R-:W-:Y:S02]  /*1dd70*/  ISETP.GE.U32.AND P3, PT, R5.reuse, 0x4, PT ;  /* 0x000000040500780c */ /* 0x040fe40003f66070 */
[C---:B------:R-:W-:Y:S02]  /*1dd80*/  ISETP.GE.U32.AND P4, PT, R5.reuse, 0x8, PT ;  /* 0x000000080500780c */ /* 0x040fe40003f86070 */
[----:B------:R-:W-:Y:S01]  /*1dd90*/  ISETP.GE.U32.AND P5, PT, R5, 0x10, PT ;  /* 0x000000100500780c */ /* 0x000fe20003fa6070 */
[----:B--2---:R-:W0:Y:S02]  /*1dda0*/  SHFL.UP PT, R4, R0, 0x1, RZ ;  /* 0x0420000000047989 */ /* 0x004e2400000e00ff */
[----:B0-----:R-:W-:-:S04]  /*1ddb0*/  SEL R7, R4, RZ, P1 ;  /* 0x000000ff04077207 */ /* 0x001fc80000800000 */
[----:B------:R-:W-:-:S05]  /*1ddc0*/  IADD3 R7, R0, R7, RZ ;  /* 0x0000000700077210 */ /* 0x000fca0007ffe0ff */
[----:B------:R-:W0:Y:S02]  /*1ddd0*/  SHFL.UP PT, R4, R7, 0x2, RZ ;  /* 0x0440000007047989 */ /* 0x000e2400000e00ff */
[----:B0-----:R-:W-:-:S05]  /*1dde0*/  SEL R4, R4, RZ, P2 ;  /* 0x000000ff04047207 */ /* 0x001fca0001000000 */
[----:B------:R-:W-:-:S05]  /*1ddf0*/  IMAD.IADD R4, R7, 0x1, R4 ;  /* 0x0000000107047824 */ /* 0x000fca00078e0204 */
[----:B------:R-:W0:Y:S02]  /*1de00*/  SHFL.UP PT, R6, R4, 0x4, RZ ;  /* 0x0480000004067989 */ /* 0x000e2400000e00ff */
[----:B0-----:R-:W-:-:S05]  /*1de10*/  SEL R3, R6, RZ, P3 ;  /* 0x000000ff06037207 */ /* 0x001fca0001800000 */
[----:B------:R-:W-:-:S05]  /*1de20*/  IMAD.IADD R3, R4, 0x1, R3 ;  /* 0x0000000104037824 */ /* 0x000fca00078e0203 */
[----:B------:R-:W0:Y:S02]  /*1de30*/  SHFL.UP PT, R2, R3, 0x8, RZ ;  /* 0x0500000003027989 */ /* 0x000e2400000e00ff */
[----:B0-----:R-:W-:-:S04]  /*1de40*/  SEL R2, R2, RZ, P4 ;  /* 0x000000ff02027207 */ /* 0x001fc80002000000 */
[----:B------:R-:W-:-:S05]  /*1de50*/  IADD3 R2, R3, R2, RZ ;  /* 0x0000000203027210 */ /* 0x000fca0007ffe0ff */
[----:B------:R-:W0:Y:S02]  /*1de60*/  SHFL.UP PT, R6, R2, 0x10, RZ ;  /* 0x0600000002067989 */ /* 0x000e2400000e00ff */
[----:B0-----:R-:W-:-:S05]  /*1de70*/  SEL R7, R6, RZ, P5 ;  /* 0x000000ff06077207 */ /* 0x001fca0002800000 */
[----:B------:R-:W-:-:S05]  /*1de80*/  IMAD.IADD R7, R2, 0x1, R7 ;  /* 0x0000000102077824 */ /* 0x000fca00078e0207 */
[----:B------:R-:W0:Y:S02]  /*1de90*/  SHFL.IDX PT, R4, R7, 0x1f, 0x1f ;  /* 0x03e01f0007047f89 */ /* 0x000e2400000e0000 */
[----:B0-----:R-:W-:-:S05]  /*1dea0*/  IMAD R4, R4, UR5, RZ ;  /* 0x0000000504047c24 */ /* 0x001fca000f8e02ff */
[----:B---3--:R-:W-:Y:S02]  /*1deb0*/  ISETP.GT.AND P6, PT, R4, UR6, PT ;  /* 0x0000000604007c0c */ /* 0x008fe4000bfc4270 */
[----:B------:R-:W-:-:S11]  /*1dec0*/  MOV R3, R4 ;  /* 0x0000000400037202 */ /* 0x000fd60000000f00 */
[----:B------:R-:W-:Y:S05]  /*1ded0*/  @P6 BRA `(.L_x_689) ;  /* 0x00000000009c6947 */ /* 0x000fea0003800000 */
[----:B------:R-:W0:Y:S01]  /*1dee0*/  LDC R10, c[0x0][0xc3c] ;  /* 0x00030f00ff0a7b82 */ /* 0x000e220000000800 */
[----:B------:R-:W-:Y:S01]  /*1def0*/  IMAD.MOV.U32 R4, RZ, RZ, R3 ;  /* 0x000000ffff047224 */ /* 0x000fe200078e0003 */
[----:B------:R-:W-:Y:S01]  /*1df00*/  UMOV UR4, URZ ;  /* 0x0000003f00047c82 */ /* 0x000fe20008000000 */
[----:B------:R-:W-:Y:S01]  /*1df10*/  ULDC UR7, c[0x0][0xc3c] ;  /* 0x00030f0000077ab9 */ /* 0x000fe20000000800 */
[----:B------:R-:W-:-:S05]  /*1df20*/  ULDC UR5, c[0x0][0xc38] ;  /* 0x00030e0000057ab9 */ /* 0x000fca0000000800 */
.L_x_693:
[----:B------:R-:W-:Y:S01]  /*1df30*/  UIADD3 UR4, UR4, 0x1f, URZ ;  /* 0x0000001f04047890 */ /* 0x000fe2000fffe03f */
[----:B------:R-:W-:-:S05]  /*1df40*/  IMAD.U32 R19, RZ, RZ, UR7 ;  /* 0x00000007ff137e24 */ /* 0x000fca000f8e00ff */
[----:B0-----:R-:W-:-:S13]  /*1df50*/  ISETP.LE.AND P6, PT, R10, UR4, PT ;  /* 0x000000040a007c0c */ /* 0x001fda000bfc3270 */
[----:B------:R-:W-:Y:S05]  /*1df60*/  @P6 BRA `(.L_x_690) ;  /* 0x0000000400246947 */ /* 0x000fea0003800000 */
[----:B------:R-:W-:Y:S01]  /*1df70*/  IADD3 R7, R5, UR4, RZ ;  /* 0x0000000405077c10 */ /* 0x000fe2000fffe0ff */
[----:B------:R-:W-:Y:S01]  /*1df80*/  BSSY B0, `(.L_x_691) ;  /* 0x0000007000007945 */ /* 0x000fe20003800000 */
[----:B------:R-:W-:Y:S02]  /*1df90*/  IMAD.MOV.U32 R0, RZ, RZ, RZ ;  /* 0x000000ffff007224 */ /* 0x000fe400078e00ff */
[----:B------:R-:W-:-:S13]  /*1dfa0*/  ISETP.GE.OR P6, PT, R7, R10, !P0 ;  /* 0x0000000a0700720c */ /* 0x000fda00047c6670 */
[----:B------:R-:W-:Y:S05]  /*1dfb0*/  @P6 BRA `(.L_x_692) ;  /* 0x00000000000c6947 */ /* 0x000fea0003800000 */
[----:B------:R-:W0:Y:S02]  /*1dfc0*/  LDC.64 R2, c[0x0][0xc80] ;  /* 0x00032000ff027b82 */ /* 0x000e240000000a00 */
[----:B0-----:R-:W-:-:S05]  /*1dfd0*/  IMAD.WIDE R2, R7, 0x4, R2 ;  /* 0x0000000407027825 */ /* 0x001fca00078e0202 */
[----:B------:R0:W5:Y:S02]  /*1dfe0*/  LDG.E R0, desc[UR36][R2.64] ;  /* 0x0000002402007981 */ /* 0x000164000c1e1900 */
.L_x_692:
[----:B------:R-:W-:Y:S05]  /*1dff0*/  BSYNC B0 ;  /* 0x0000000000007941 */ /* 0x000fea0003800000 */
.L_x_691:
[----:B0----5:R-:W0:Y:S02]  /*1e000*/  SHFL.UP PT, R2, R0, 0x1, RZ ;  /* 0x0420000000027989 */ /* 0x021e2400000e00ff */
        /* <DEDUP_REMOVED lines=14> */
[----:B------:R-:W0:Y:S02]  /*1e0f0*/  SHFL.IDX PT, R3, R9, 0x1f, 0x1f ;  /* 0x03e01f0009037f89 */ /* 0x000e2400000e0000 */
[----:B0-----:R-:W-:-:S04]  /*1e100*/  IMAD R3, R3, UR5, RZ ;  /* 0x0000000503037c24 */ /* 0x001fc8000f8e02ff */
[----:B------:R-:W-:-:S05]  /*1e110*/  IMAD.IADD R4, R3, 0x1, R4 ;  /* 0x0000000103047824 */ /* 0x000fca00078e0204 */
[----:B------:R-:W-:-:S13]  /*1e120*/  ISETP.GT.AND P6, PT, R4, UR6, PT ;  /* 0x0000000604007c0c */ /* 0x000fda000bfc4270 */
[----:B------:R-:W-:Y:S05]  /*1e130*/  @!P6 BRA `(.L_x_693) ;  /* 0xfffffffc007ce947 */ /* 0x000fea000383ffff */
[----:B------:R-:W-:-:S07]  /*1e140*/  IMAD.MOV.U32 R7, RZ, RZ, R9 ;  /* 0x000000ffff077224 */ /* 0x000fce00078e0009 */
.L_x_689:
[----:B------:R-:W-:-:S05]  /*1e150*/  IADD3 R9, -R3, R4, RZ ;  /* 0x0000000403097210 */ /* 0x000fca0007ffe1ff */
[----:B------:R-:W-:-:S05]  /*1e160*/  IMAD R2, R7, UR5, R9 ;  /* 0x0000000507027c24 */ /* 0x000fca000f8e0209 */
[----:B------:R-:W-:-:S13]  /*1e170*/  ISETP.GT.AND P0, PT, R2, UR6, PT ;  /* 0x0000000602007c0c */ /* 0x000fda000bf04270 */
[----:B------:R-:W-:-:S04]  /*1e180*/  VOTE.ANY R4, PT, !P0 ;  /* 0x0000000000047806 */ /* 0x000fc800040e0100 */
[----:B------:R-:W0:Y:S01]  /*1e190*/  POPC R19, R4 ;  /* 0x0000000400137309 */ /* 0x000e220000000000 */
[----:B------:R-:W-:Y:S01]  /*1e1a0*/  ISETP.NE.AND P0, PT, R4, RZ, PT ;  /* 0x000000ff0400720c */ /* 0x000fe20003f05270 */
[----:B0-----:R-:W0:Y:S02]  /*1e1b0*/  SHFL.IDX PT, R0, R0, R19, 0x1f ;  /* 0x00001f1300007589 */ /* 0x001e2400000e0000 */
[----:B0-----:R-:W-:-:S04]  /*1e1c0*/  IABS R8, R0 ;  /* 0x0000000000087213 */ /* 0x001fc80000000000 */
[----:B------:R-:W0:Y:S08]  /*1e1d0*/  I2F.RP R6, R8 ;  /* 0x0000000800067306 */ /* 0x000e300000209400 */
[----:B0-----:R-:W0:Y:S02]  /*1e1e0*/  MUFU.RCP R6, R6 ;  /* 0x0000000600067308 */ /* 0x001e240000001000 */
[----:B0-----:R-:W-:-:S06]  /*1e1f0*/  VIADD R2, R6, 0xffffffe ;  /* 0x0ffffffe06027836 */ /* 0x001fcc0000000000 */
[----:B------:R0:W1:Y:S01]  /*1e200*/  F2I.FTZ.U32.TRUNC.NTZ R3, R2 ;  /* 0x0000000200037305 */ /* 0x000062000021f000 */
[----:B------:R-:W-:Y:S05]  /*1e210*/  @!P0 BRA `(.L_x_694) ;  /* 0x0000000000088947 */ /* 0x000fea0003800000 */
[----:B------:R-:W-:-:S06]  /*1e220*/  VIADD R16, R19, 0xffffffff ;  /* 0xffffffff13107836 */ /* 0x000fcc0000000000 */
[----:B------:R2:W3:Y:S02]  /*1e230*/  SHFL.IDX PT, R16, R7, R16, 0x1f ;  /* 0x00001f1007107589 */ /* 0x0004e400000e0000 */
.L_x_694:
[----:B---3--:R-:W-:Y:S01]  /*1e240*/  IMAD R16, R16, UR5, R9 ;  /* 0x0000000510107c24 */ /* 0x008fe2000f8e0209 */
[----:B0-----:R-:W-:Y:S01]  /*1e250*/  IABS R2, R0 ;  /* 0x0000000000027213 */ /* 0x001fe20000000000 */
[----:B------:R-:W-:Y:S01]  /*1e260*/  VIADD R19, R19, UR4 ;  /* 0x0000000413137c36 */ /* 0x000fe20008000000 */
[----:B-12---:R-:W-:Y:S02]  /*1e270*/  IADD3 R7, RZ, -R3, RZ ;  /* 0x80000003ff077210 */ /* 0x006fe40007ffe0ff */
[----:B------:R-:W-:Y:S01]  /*1e280*/  IADD3 R9, -R16, UR6, RZ ;  /* 0x0000000610097c10 */ /* 0x000fe2000fffe1ff */
[----:B------:R-:W-:Y:S02]  /*1e290*/  IMAD.MOV R6, RZ, RZ, -R2 ;  /* 0x000000ffff067224 */ /* 0x000fe400078e0a02 */
[----:B------:R-:W-:Y:S01]  /*1e2a0*/  IMAD R7, R7, R8, RZ ;  /* 0x0000000807077224 */ /* 0x000fe200078e02ff */
[----:B------:R-:W-:Y:S01]  /*1e2b0*/  IABS R4, R9 ;  /* 0x0000000900047213 */ /* 0x000fe20000000000 */
[----:B------:R-:W-:-:S04]  /*1e2c0*/  IMAD.MOV.U32 R2, RZ, RZ, RZ ;  /* 0x000000ffff027224 */ /* 0x000fc800078e00ff */
[----:B------:R-:W-:Y:S01]  /*1e2d0*/  IMAD.HI.U32 R2, R3, R7, R2 ;  /* 0x0000000703027227 */ /* 0x000fe200078e0002 */
[----:B------:R-:W-:-:S03]  /*1e2e0*/  MOV R3, R4 ;  /* 0x0000000400037202 */ /* 0x000fc60000000f00 */
[----:B------:R-:W-:Y:S02]  /*1e2f0*/  IMAD.MOV.U32 R4, RZ, RZ, R6 ;  /* 0x000000ffff047224 */ /* 0x000fe400078e0006 */
[----:B------:R-:W-:-:S04]  /*1e300*/  IMAD.HI.U32 R2, R2, R3, RZ ;  /* 0x0000000302027227 */ /* 0x000fc800078e00ff */
[----:B------:R-:W-:-:S05]  /*1e310*/  IMAD R3, R2, R4, R3 ;  /* 0x0000000402037224 */ /* 0x000fca00078e0203 */
[----:B------:R-:W-:-:S13]  /*1e320*/  ISETP.GT.U32.AND P1, PT, R8, R3, PT ;  /* 0x000000030800720c */ /* 0x000fda0003f24070 */
[----:B------:R-:W-:Y:S01]  /*1e330*/  @!P1 IMAD.IADD R3, R3, 0x1, -R8 ;  /* 0x0000000103039824 */ /* 0x000fe200078e0a08 */
[----:B------:R-:W-:Y:S02]  /*1e340*/  @!P1 IADD3 R2, R2, 0x1, RZ ;  /* 0x0000000102029810 */ /* 0x000fe40007ffe0ff */
[----:B------:R-:W-:Y:S02]  /*1e350*/  ISETP.NE.AND P1, PT, R0, RZ, PT ;  /* 0x000000ff0000720c */ /* 0x000fe40003f25270 */
[----:B------:R-:W-:Y:S02]  /*1e360*/  ISETP.GE.U32.AND P0, PT, R3, R8, PT ;  /* 0x000000080300720c */ /* 0x000fe40003f06070 */
[----:B------:R-:W-:-:S04]  /*1e370*/  LOP3.LUT R3, R9, R0, RZ, 0x3c, !PT ;  /* 0x0000000009037212 */ /* 0x000fc800078e3cff */
[----:B------:R-:W-:-:S07]  /*1e380*/  ISETP.GE.AND P2, PT, R3, RZ, PT ;  /* 0x000000ff0300720c */ /* 0x000fce0003f46270 */
[----:B------:R-:W-:-:S06]  /*1e390*/  @P0 VIADD R2, R2, 0x1 ;  /* 0x0000000102020836 */ /* 0x000fcc0000000000 */
[----:B------:R-:W-:Y:S01]  /*1e3a0*/  @!P2 IMAD.MOV R2, RZ, RZ, -R2 ;  /* 0x000000ffff02a224 */ /* 0x000fe200078e0a02 */
[----:B------:R-:W-:-:S04]  /*1e3b0*/  @!P1 LOP3.LUT R2, RZ, R0, RZ, 0x33, !PT ;  /* 0x00000000ff029212 */ /* 0x000fc800078e33ff */
[----:B------:R-:W-:Y:S01]  /*1e3c0*/  IADD3 R17, -R2, RZ, RZ ;  /* 0x000000ff02117210 */ /* 0x000fe20007ffe1ff */
[----:B------:R-:W-:-:S04]  /*1e3d0*/  IMAD.MOV.U32 R18, RZ, RZ, R2 ;  /* 0x000000ffff127224 */ /* 0x000fc800078e0002 */
[----:B------:R-:W-:Y:S01]  /*1e3e0*/  IMAD R17, R0, R17, R9 ;  /* 0x0000001100117224 */ /* 0x000fe200078e0209 */
[----:B------:R-:W-:Y:S06]  /*1e3f0*/  BRA `(.L_x_695) ;  /* 0x00000000000c7947 */ /* 0x000fec0003800000 */
.L_x_690:
[----:B------:R-:W-:Y:S01]  /*1e400*/  MOV R17, RZ ;  /* 0x000000ff00117202 */ /* 0x000fe20000000f00 */
[----:B------:R-:W-:Y:S02]  /*1e410*/  IMAD.U32 R16, RZ, RZ, UR6 ;  /* 0x00000006ff107e24 */ /* 0x000fe4000f8e00ff */
[----:B------:R-:W-:-:S07]  /*1e420*/  IMAD.MOV.U32 R18, RZ, RZ, RZ ;  /* 0x000000ffff127224 */ /* 0x000fce00078e00ff */
.L_x_695:
[----:B------:R-:W-:-:S13]  /*1e430*/  ISETP.NE.AND P0, PT, R5, RZ, PT ;  /* 0x000000ff0500720c */ /* 0x000fda0003f05270 */
[----:B------:R-:W0:Y:S01]  /*1e440*/  @!P0 S2R R3, SR_CgaCtaId ;  /* 0x0000000000038919 */ /* 0x000e220000008800 */
[----:B------:R-:W-:-:S04]  /*1e450*/  @!P0 MOV R0, 0x400 ;  /* 0x0000040000008802 */ /* 0x000fc80000000f00 */
[----:B0-----:R-:W-:-:S05]  /*1e460*/  @!P0 LEA R0, R3, R0, 0x18 ;  /* 0x0000000003008211 */ /* 0x001fca00078ec0ff */
[----:B------:R2:W-:Y:S01]  /*1e470*/  @!P0 STS.128 [R0+0x388d0], R16 ;  /* 0x0388d01000008388 */ /* 0x0005e20000000c00 */
[----:B------:R-:W-:Y:S06]  /*1e480*/  BAR.ARV 0x5, 0x180 ;  /* 0x0146000000007b1d */ /* 0x000fec0000002000 */
.L_x_688:
[----:B------:R3:W-:Y:S01]  /*1e490*/  STL [R1+0x30], RZ ;  /* 0x000030ff01007387 */ /* 0x0007e20000100800 */
[----:B------:R-:W-:Y:S01]  /*1e4a0*/  ULDC UR4, c[0x0][0xc3c] ;  /* 0x00030f0000047ab9 */ /* 0x000fe20000000800 */
[----:B------:R-:W-:Y:S01]  /*1e4b0*/  MOV R32, 0x1 ;  /* 0x0000000100207802 */ /* 0x000fe20000000f00 */
[----:B------:R-:W-:Y:S01]  /*1e4c0*/  IMAD.MOV.U32 R28, RZ, RZ, RZ ;  /* 0x000000ffff1c7224 */ /* 0x000fe200078e00ff */
[----:B-1----:R-:W-:-:S13]  /*1e4d0*/  ISETP.GE.AND P0, PT, R19, UR4, PT ;  /* 0x0000000413007c0c */ /* 0x002fda000bf06270 */
[----:B---3--:R-:W-:Y:S05]  /*1e4e0*/  @P0 BRA `(.L_x_696) ;  /* 0x0000006c00400947 */ /* 0x008fea0003800000 */
[----:B--2---:R-:W2:Y:S01]  /*1e4f0*/  LDL R0, [R1+0x54] ;  /* 0x0000540001007983 */ /* 0x004ea20000100800 */
[----:B------:R-:W1:Y:S01]  /*1e500*/  S2UR UR4, SR_CgaCtaId ;  /* 0x00000000000479c3 */ /* 0x000e620000008800 */
[----:B------:R-:W-:Y:S01]  /*1e510*/  MOV R23, 0x400 ;  /* 0x0000040000177802 */ /* 0x000fe20000000f00 */
[----:B------:R-:W-:Y:S01]  /*1e520*/  IMAD.MOV.U32 R37, RZ, RZ, 0x40 ;  /* 0x00000040ff257424 */ /* 0x000fe200078e00ff */
[----:B------:R-:W0:Y:S01]  /*1e530*/  S2R R11, SR_TID.X ;  /* 0x00000000000b7919 */ /* 0x000e220000002100 */
[----:B------:R-:W-:Y:S01]  /*1e540*/  IMAD.MOV.U32 R36, RZ, RZ, 0x20 ;  /* 0x00000020ff247424 */ /* 0x000fe200078e00ff */
[----:B------:R-:W-:Y:S01]  /*1e550*/  BSSY B7, `(.L_x_696) ;  /* 0x00006c9000077945 */ /* 0x000fe20003800000 */
[----:B------:R-:W-:Y:S01]  /*1e560*/  MOV R33, 0x1 ;  /* 0x0000000100217802 */ /* 0x000fe20000000f00 */
[----:B------:R-:W-:Y:S01]  /*1e570*/  IMAD.MOV.U32 R30, RZ, RZ, RZ ;  /* 0x000000ffff1e7224 */ /* 0x000fe200078e00ff */
[----:B------:R-:W-:Y:S01]  /*1e580*/  MOV R28, RZ ;  /* 0x000000ff001c7202 */ /* 0x000fe20000000f00 */
[----:B------:R-:W-:Y:S01]  /*1e590*/  IMAD.MOV.U32 R32, RZ, RZ, 0x1 ;  /* 0x00000001ff207424 */ /* 0x000fe200078e00ff */
[----:B------:R-:W-:Y:S01]  /*1e5a0*/  ULDC.64 UR40, c[0x0][0x198] ;  /* 0x0000660000287ab9 */ /* 0x000fe20000000a00 */
[----:B------:R-:W-:Y:S01]  /*1e5b0*/  ULDC UR39, c[0x0][0xc] ;  /* 0x0000030000277ab9 */ /* 0x000fe20000000800 */
[C---:B0-----:R-:W-:Y:S01]  /*1e5c0*/  SHF.L.U32 R2, R11.reuse, 0x7, RZ ;  /* 0x000000070b027819 */ /* 0x041fe200000006ff */
[----:B------:R-:W-:Y:S01]  /*1e5d0*/  IMAD.SHL.U32 R6, R11, 0x2, RZ ;  /* 0x000000020b067824 */ /* 0x000fe200078e00ff */
[----:B------:R-:W-:-:S02]  /*1e5e0*/  SHF.R.U32.HI R4, RZ, 0x1, R11 ;  /* 0x00000001ff047819 */ /* 0x000fc4000001160b */
[C---:B------:R-:W-:Y:S02]  /*1e5f0*/  LOP3.LUT R10, R11.reuse, 0x7f, RZ, 0xc0, !PT ;  /* 0x0000007f0b0a7812 */ /* 0x040fe400078ec0ff */
[----:B------:R-:W-:Y:S02]  /*1e600*/  LOP3.LUT R3, R2, 0x380, RZ, 0xc0, !PT ;  /* 0x0000038002037812 */ /* 0x000fe400078ec0ff */
[----:B------:R-:W-:Y:S01]  /*1e610*/  R2P PR, R11, 0x6 ;  /* 0x000000060b007804 */ /* 0x000fe20000000000 */
[----:B------:R-:W-:-:S04]  /*1e620*/  IMAD.SHL.U32 R7, R10, 0x40, RZ ;  /* 0x000000400a077824 */ /* 0x000fc800078e00ff */
[----:B------:R-:W-:Y:S02]  /*1e630*/  SEL R37, R37, 0xffffffc0, !P2 ;  /* 0xffffffc025257807 */ /* 0x000fe40005000000 */
[----:B------:R-:W-:Y:S02]  /*1e640*/  SEL R36, R36, 0xffffffe0, !P1 ;  /* 0xffffffe024247807 */ /* 0x000fe40004800000 */
[----:B--2---:R-:W-:Y:S01]  /*1e650*/  R2UR UR5, R0 ;  /* 0x00000000000572ca */ /* 0x004fe200000e0000 */
[----:B------:R-:W-:-:S05]  /*1e660*/  IMAD.SHL.U32 R0, R11, 0x10, RZ ;  /* 0x000000100b007824 */ /* 0x000fca00078e00ff */
[C---:B------:R-:W-:Y:S02]  /*1e670*/  LOP3.LUT R5, R0.reuse, 0x3f0, RZ, 0xc0, !PT ;  /* 0x000003f000057812 */ /* 0x040fe400078ec0ff */
[----:B------:R-:W-:Y:S02]  /*1e680*/  LOP3.LUT R31, R0, 0x70, RZ, 0xc0, !PT ;  /* 0x00000070001f7812 */ /* 0x000fe400078ec0ff */
[----:B------:R-:W-:Y:S02]  /*1e690*/  LOP3.LUT R9, R5, 0x70, R6, 0x78, !PT ;  /* 0x0000007005097812 */ /* 0x000fe400078e7806 */
[C---:B------:R-:W-:Y:S01]  /*1e6a0*/  LOP3.LUT R5, R3.reuse, 0x30, R4, 0xf8, !PT ;  /* 0x0000003003057812 */ /* 0x040fe200078ef804 */
[----:B------:R-:W-:Y:S01]  /*1e6b0*/  ULOP3.LUT UR42, UR5, 0x2, URZ, 0xfc, !UPT ;  /* 0x00000002052a7892 */ /* 0x000fe2000f8efc3f */
[----:B------:R-:W-:Y:S01]  /*1e6c0*/  LOP3.LUT R4, R2, 0x400, RZ, 0xc0, !PT ;  /* 0x0000040002047812 */ /* 0x000fe200078ec0ff */
[----:B------:R-:W-:Y:S01]  /*1e6d0*/  ULOP3.LUT UR38, UR5, 0x1, URZ, 0xfc, !UPT ;  /* 0x0000000105267892 */ /* 0x000fe2000f8efc3f */
[----:B------:R-:W-:-:S02]  /*1e6e0*/  LOP3.LUT R3, R3, 0x10, R11, 0xf8, !PT ;  /* 0x0000001003037812 */ /* 0x000fc400078ef80b */
[--C-:B------:R-:W-:Y:S02]  /*1e6f0*/  LOP3.LUT R5, R5, 0x70, R0.reuse, 0x78, !PT ;  /* 0x0000007005057812 */ /* 0x100fe400078e7800 */
[----:B------:R-:W-:Y:S02]  /*1e700*/  SHF.L.U32 R6, R10, 0x4, RZ ;  /* 0x000000040a067819 */ /* 0x000fe400000006ff */
[----:B------:R-:W-:Y:S02]  /*1e710*/  LOP3.LUT R4, R4, 0x1800, R7, 0xf8, !PT ;  /* 0x0000180004047812 */ /* 0x000fe400078ef807 */
[----:B------:R-:W-:Y:S02]  /*1e720*/  LOP3.LUT R3, R3, 0x70, R0, 0x78, !PT ;  /* 0x0000007003037812 */ /* 0x000fe400078e7800 */
[----:B------:R-:W-:Y:S02]  /*1e730*/  LOP3.LUT R5, R5, 0xc00, R2, 0xf8, !PT ;  /* 0x00000c0005057812 */ /* 0x000fe400078ef802 */
[----:B------:R-:W-:-:S02]  /*1e740*/  LOP3.LUT R8, R9, 0x400, R6, 0xf8, !PT ;  /* 0x0000040009087812 */ /* 0x000fc400078ef806 */
[----:B------:R-:W-:Y:S01]  /*1e750*/  LOP3.LUT R2, R4, R3, RZ, 0xfc, !PT ;  /* 0x0000000304027212 */ /* 0x000fe200078efcff */
[----:B------:R-:W-:Y:S01]  /*1e760*/  STL [R1+0x14], R5 ;  /* 0x0000140501007387 */ /* 0x000fe20000100800 */
[----:B------:R-:W-:-:S03]  /*1e770*/  SHF.R.U32.HI R3, RZ, 0x3, R10 ;  /* 0x00000003ff037819 */ /* 0x000fc6000001160a */
[----:B------:R-:W-:Y:S01]  /*1e780*/  STL [R1+0xc], R8 ;  /* 0x00000c0801007387 */ /* 0x000fe20000100800 */
[----:B------:R-:W-:-:S03]  /*1e790*/  LOP3.LUT R0, R3, 0x70, R0, 0xf8, !PT ;  /* 0x0000007003007812 */ /* 0x000fc600078ef800 */
[----:B------:R1:W-:Y:S04]  /*1e7a0*/  STL [R1+0x10], R2 ;  /* 0x0000100201007387 */ /* 0x0003e80000100800 */
[----:B------:R-:W-:Y:S01]  /*1e7b0*/  STL [R1+0x30], RZ ;  /* 0x000030ff01007387 */ /* 0x000fe20000100800 */
[----:B-1----:R-:W-:-:S05]  /*1e7c0*/  IMAD.U32 R2, RZ, RZ, UR4 ;  /* 0x00000004ff027e24 */ /* 0x002fca000f8e00ff */
[----:B------:R-:W-:Y:S01]  /*1e7d0*/  LEA R23, R2, R23, 0x18 ;  /* 0x0000001702177211 */ /* 0x000fe200078ec0ff */
[----:B------:R0:W-:Y:S04]  /*1e7e0*/  STL [R1+0x8], R2 ;  /* 0x0000080201007387 */ /* 0x0001e80000100800 */
[----:B------:R-:W-:-:S05]  /*1e7f0*/  IMAD.IADD R0, R23, 0x1, R8 ;  /* 0x0000000117007824 */ /* 0x000fca00078e0208 */
[----:B------:R1:W-:Y:S01]  /*1e800*/  STL [R1+0x18], R0 ;  /* 0x0000180001007387 */ /* 0x0003e20000100800 */
[----:B0-----:R-:W-:-:S07]  /*1e810*/  LOP3.LUT R2, R31, 0x80, RZ, 0xfc, !PT ;  /* 0x000000801f027812 */ /* 0x001fce00078efcff */
.L_x_810:
[----:B0-----:R-:W0:Y:S02]  /*1e820*/  LDC.64 R24, c[0x0][0xc88] ;  /* 0x00032200ff187b82 */ /* 0x001e240000000a00 */
[----:B0-----:R-:W-:-:S06]  /*1e830*/  IMAD.WIDE R24, R19, 0x4, R24 ;  /* 0x0000000413187825 */ /* 0x001fcc00078e0218 */
[----:B-1----:R-:W1:Y:S01]  /*1e840*/  LDG.E R24, desc[UR36][R24.64] ;  /* 0x0000002418187981 */ /* 0x002e62000c1e1900 */
[----:B------:R-:W-:Y:S05]  /*1e850*/  YIELD ;  /* 0x0000000000007946 */ /* 0x000fea0003800000 */
[----:B------:R-:W-:Y:S01]  /*1e860*/  ULDC.64 UR4, c[0x0][0xa28] ;  /* 0x00028a0000047ab9 */ /* 0x000fe20000000a00 */
[----:B------:R-:W-:Y:S01]  /*1e870*/  ULDC.64 UR8, c[0x0][0xa18] ;  /* 0x0002860000087ab9 */ /* 0x000fe20000000a00 */
[----:B------:R-:W-:Y:S01]  /*1e880*/  ISETP.NE.U32.AND P0, PT, RZ, UR4, PT ;  /* 0x00000004ff007c0c */ /* 0x000fe2000bf05070 */
[----:B------:R-:W-:Y:S01]  /*1e890*/  ULDC.64 UR6, c[0x0][0xa10] ;  /* 0x0002840000067ab9 */ /* 0x000fe20000000a00 */
[----:B------:R-:W-:-:S02]  /*1e8a0*/  MOV R9, RZ ;  /* 0x000000ff00097202 */ /* 0x000fc40000000f00 */
[----:B------:R-:W-:Y:S02]  /*1e8b0*/  ISETP.NE.AND.EX P0, PT, RZ, UR5, PT, P0 ;  /* 0x00000005ff007c0c */ /* 0x000fe4000bf05300 */
[----:B------:R-:W-:-:S04]  /*1e8c0*/  ISETP.NE.U32.AND P2, PT, RZ, UR8, PT ;  /* 0x00000008ff007c0c */ /* 0x000fc8000bf45070 */
[----:B------:R-:W-:Y:S01]  /*1e8d0*/  ISETP.NE.AND.EX P2, PT, RZ, UR9, PT, P2 ;  /* 0x00000009ff007c0c */ /* 0x000fe2000bf45320 */
[----:B------:R-:W-:Y:S01]  /*1e8e0*/  IMAD.MOV.U32 R29, RZ, RZ, RZ ;  /* 0x000000ffff1d7224 */ /* 0x000fe200078e00ff */
[----:B-12---:R-:W-:-:S05]  /*1e8f0*/  SHF.R.S32.HI R0, RZ, 0x1f, R24 ;  /* 0x0000001fff007819 */ /* 0x006fca0000011418 */
[C---:B------:R-:W-:Y:S01]  /*1e900*/  @P0 LEA R2, P1, R24.reuse, UR4, 0x2 ;  /* 0x0000000418020c11 */ /* 0x040fe2000f8210ff */
[C---:B------:R-:W-:Y:S01]  /*1e910*/  IMAD.SHL.U32 R25, R24.reuse, 0x4, RZ ;  /* 0x0000000418197824 */ /* 0x040fe200078e00ff */
[C-C-:B------:R-:W-:Y:S01]  /*1e920*/  SHF.L.U64.HI R26, R24.reuse, 0x2, R0.reuse ;  /* 0x00000002181a7819 */ /* 0x140fe20000010200 */
[----:B------:R0:W-:Y:S01]  /*1e930*/  STL [R1+0x1c], R0 ;  /* 0x00001c0001007387 */ /* 0x0001e20000100800 */
[----:B------:R-:W-:Y:S01]  /*1e940*/  @P0 LEA.HI.X R3, R24, UR5, R0, 0x2, P1 ;  /* 0x0000000518030c11 */ /* 0x000fe200088f1400 */
[----:B------:R-:W-:-:S04]  /*1e950*/  ULDC.64 UR4, c[0x0][0xa00] ;  /* 0x0002800000047ab9 */ /* 0x000fc80000000a00 */
[----:B------:R1:W2:Y:S01]  /*1e960*/  @P0 LDG.E R9, desc[UR36][R2.64] ;  /* 0x0000002402090981 */ /* 0x0002a2000c1e1900 */
[----:B------:R-:W-:Y:S02]  /*1e970*/  ISETP.NE.U32.AND P0, PT, RZ, UR4, PT ;  /* 0x00000004ff007c0c */ /* 0x000fe4000bf05070 */
[----:B------:R-:W-:Y:S02]  /*1e980*/  ISETP.NE.U32.AND P1, PT, RZ, UR6, PT ;  /* 0x00000006ff007c0c */ /* 0x000fe4000bf25070 */
[----:B------:R-:W-:Y:S02]  /*1e990*/  ISETP.NE.AND.EX P0, PT, RZ, UR5, PT, P0 ;  /* 0x00000005ff007c0c */ /* 0x000fe4000bf05300 */
[----:B------:R-:W-:Y:S02]  /*1e9a0*/  ISETP.NE.AND.EX P1, PT, RZ, UR7, PT, P1 ;  /* 0x00000007ff007c0c */ /* 0x000fe4000bf25310 */
[C---:B------:R-:W-:Y:S02]  /*1e9b0*/  IADD3 R4, P4, R25.reuse, UR6, RZ ;  /* 0x0000000619047c10 */ /* 0x040fe4000ff9e0ff */
[----:B-1----:R-:W-:Y:S01]  /*1e9c0*/  IADD3 R2, P3, R25, UR4, RZ ;  /* 0x0000000419027c10 */ /* 0x002fe2000ff7e0ff */
[----:B------:R-:W-:Y:S01]  /*1e9d0*/  ULDC UR4, c[0x0][0x288] ;  /* 0x0000a20000047ab9 */ /* 0x000fe20000000800 */
[----:B0-----:R-:W-:-:S02]  /*1e9e0*/  MOV R0, RZ ;  /* 0x000000ff00007202 */ /* 0x001fc40000000f00 */
[C---:B------:R-:W-:Y:S02]  /*1e9f0*/  IADD3.X R3, R26.reuse, UR5, RZ, P3, !PT ;  /* 0x000000051a037c10 */ /* 0x040fe40009ffe4ff */
[----:B------:R-:W-:Y:S01]  /*1ea00*/  @P2 IADD3 R6, P3, R25, UR8, RZ ;  /* 0x0000000819062c10 */ /* 0x000fe2000ff7e0ff */
[----:B------:R-:W-:Y:S01]  /*1ea10*/  IMAD.U32 R8, RZ, RZ, UR4 ;  /* 0x00000004ff087e24 */ /* 0x000fe2000f8e00ff */
[C---:B------:R-:W-:Y:S01]  /*1ea20*/  IADD3.X R5, R26.reuse, UR7, RZ, P4, !PT ;  /* 0x000000071a057c10 */ /* 0x040fe2000a7fe4ff */
[----:B------:R-:W5:Y:S01]  /*1ea30*/  @P0 LDG.E R29, desc[UR36][R2.64] ;  /* 0x00000024021d0981 */ /* 0x000f62000c1e1900 */
[----:B------:R-:W-:Y:S01]  /*1ea40*/  @P2 IADD3.X R7, R26, UR9, RZ, P3, !PT ;  /* 0x000000091a072c10 */ /* 0x000fe20009ffe4ff */
[----:B------:R-:W-:Y:S02]  /*1ea50*/  ULDC.64 UR4, c[0x0][0x418] ;  /* 0x0001060000047ab9 */ /* 0x000fe40000000a00 */
[----:B------:R-:W5:Y:S04]  /*1ea60*/  @P1 LDG.E R0, desc[UR36][R4.64] ;  /* 0x0000002404001981 */ /* 0x000f68000c1e1900 */
[----:B------:R0:W3:Y:S01]  /*1ea70*/  @P2 LDG.E R8, desc[UR36][R6.64] ;  /* 0x0000002406082981 */ /* 0x0000e2000c1e1900 */
[----:B------:R-:W-:-:S03]  /*1ea80*/  UISETP.NE.U32.AND UP0, UPT, UR4, URZ, UPT ;  /* 0x0000003f0400728c */ /* 0x000fc6000bf05070 */
[----:B------:R-:W-:Y:S01]  /*1ea90*/  ULDC UR4, c[0x0][0x424] ;  /* 0x0001090000047ab9 */ /* 0x000fe20000000800 */
[----:B------:R-:W-:-:S03]  /*1eaa0*/  UISETP.NE.AND.EX UP0, UPT, UR5, URZ, UPT, UP0 ;  /* 0x0000003f0500728c */ /* 0x000fc6000bf05300 */
[----:B------:R-:W-:Y:S01]  /*1eab0*/  ULDC UR5, c[0x0][0x2f0] ;  /* 0x0000bc0000057ab9 */ /* 0x000fe20000000800 */
[----:B------:R-:W-:-:S04]  /*1eac0*/  USEL UR4, UR4, 0x1, UP0 ;  /* 0x0000000104047887 */ /* 0x000fc80008000000 */
[----:B------:R-:W-:-:S03]  /*1ead0*/  UIMAD UR4, UR4, UR5, URZ ;  /* 0x00000005040472a4 */ /* 0x000fc6000f8e023f */
[----:B------:R-:W-:Y:S02]  /*1eae0*/  ULDC UR5, c[0x0][0x348] ;  /* 0x0000d20000057ab9 */ /* 0x000fe40000000800 */
[----:B0-----:R-:W-:Y:S01]  /*1eaf0*/  IMAD.U32 R6, RZ, RZ, UR5 ;  /* 0x00000005ff067e24 */ /* 0x001fe2000f8e00ff */
[----:B------:R-:W-:Y:S01]  /*1eb00*/  MOV R7, UR4 ;  /* 0x0000000400077c02 */ /* 0x000fe20008000f00 */
[----:B--2---:R0:W-:Y:S04]  /*1eb10*/  STL [R1], R9 ;  /* 0x0000000901007387 */ /* 0x0041e80000100800 */
[----:B---3--:R0:W-:Y:S01]  /*1eb20*/  STL [R1+0x28], R8 ;  /* 0x0000280801007387 */ /* 0x0081e20000100800 */
[----:B------:R-:W-:Y:S05]  /*1eb30*/  @P2 BRA `(.L_x_697) ;  /* 0x0000000000142947 */ /* 0x000fea0003800000 */
[----:B------:R-:W-:Y:S05]  /*1eb40*/  @!P0 BRA `(.L_x_697) ;  /* 0x0000000000108947 */ /* 0x000fea0003800000 */
[----:B0-----:R-:W2:Y:S04]  /*1eb50*/  LDG.E R8, desc[UR36][R2.64] ;  /* 0x0000002402087981 */ /* 0x001ea8000c1e1900 */
[----:B------:R-:W2:Y:S02]  /*1eb60*/  LDG.E R2, desc[UR36][R2.64+0x4] ;  /* 0x0000042402027981 */ /* 0x000ea4000c1e1900 */
[----:B--2---:R-:W-:-:S05]  /*1eb70*/  IMAD.IADD R2, R2, 0x1, -R8 ;  /* 0x0000000102027824 */ /* 0x004fca00078e0a08 */
[----:B------:R1:W-:Y:S02]  /*1eb80*/  STL [R1+0x28], R2 ;  /* 0x0000280201007387 */ /* 0x0003e40000100800 */
.L_x_697:
[----:B------:R-:W-:Y:S01]  /*1eb90*/  ULDC.64 UR4, c[0x0][0xa20] ;  /* 0x0002880000047ab9 */ /* 0x000fe20000000a00 */
[----:B------:R-:W-:Y:S01]  /*1eba0*/  IMAD.MOV.U32 R34, RZ, RZ, R24 ;  /* 0x000000ffff227224 */ /* 0x000fe200078e0018 */
[----:B------:R-:W-:-:S04]  /*1ebb0*/  ISETP.NE.U32.AND P0, PT, RZ, UR4, PT ;  /* 0x00000004ff007c0c */ /* 0x000fc8000bf05070 */
[----:B------:R-:W-:-:S13]  /*1ebc0*/  ISETP.NE.AND.EX P0, PT, RZ, UR5, PT, P0 ;  /* 0x00000005ff007c0c */ /* 0x000fda000bf05300 */
[----:B------:R-:W-:Y:S05]  /*1ebd0*/  @!P0 BRA `(.L_x_698) ;  /* 0x0000000000108947 */ /* 0x000fea0003800000 */
[----:B-1----:R-:W-:-:S04]  /*1ebe0*/  IADD3 R2, P0, R25, UR4, RZ ;  /* 0x0000000419027c10 */ /* 0x002fc8000ff1e0ff */
[----:B------:R-:W-:-:S05]  /*1ebf0*/  IADD3.X R3, R26, UR5, RZ, P0, !PT ;  /* 0x000000051a037c10 */ /* 0x000fca00087fe4ff */
[----:B------:R1:W5:Y:S01]  /*1ec00*/  LDG.E R7, desc[UR36][R2.64] ;  /* 0x0000002402077981 */ /* 0x000362000c1e1900 */
[----:B------:R-:W-:Y:S05]  /*1ec10*/  BRA `(.L_x_699) ;  /* 0x0000000000247947 */ /* 0x000fea0003800000 */
.L_x_698:
[----:B------:R-:W-:Y:S02]  /*1ec20*/  ULDC.64 UR4, c[0x0][0xa08] ;  /* 0x0002820000047ab9 */ /* 0x000fe40000000a00 */
[----:B------:R-:W-:-:S04]  /*1ec30*/  ISETP.NE.U32.AND P0, PT, RZ, UR4, PT ;  /* 0x00000004ff007c0c */ /* 0x000fc8000bf05070 */
[----:B------:R-:W-:-:S13]  /*1ec40*/  ISETP.NE.AND.EX P0, PT, RZ, UR5, PT, P0 ;  /* 0x00000005ff007c0c */ /* 0x000fda000bf05300 */
[----:B------:R-:W-:Y:S05]  /*1ec50*/  @!P0 BRA `(.L_x_699) ;  /* 0x0000000000148947 */ /* 0x000fea0003800000 */
[----:B-1----:R-:W1:Y:S02]  /*1ec60*/  LDC.64 R2, c[0x0][0xa08] ;  /* 0x00028200ff027b82 */ /* 0x002e640000000a00 */
[----:B-1----:R-:W-:-:S05]  /*1ec70*/  IMAD.WIDE R2, R34, 0x4, R2 ;  /* 0x0000000422027825 */ /* 0x002fca00078e0202 */
[----:B------:R-:W2:Y:S04]  /*1ec80*/  LDG.E R7, desc[UR36][R2.64] ;  /* 0x0000002402077981 */ /* 0x000ea8000c1e1900 */
[----:B------:R-:W2:Y:S02]  /*1ec90*/  LDG.E R2, desc[UR36][R2.64+0x4] ;  /* 0x0000042402027981 */ /* 0x000ea4000c1e1900 */
[----:B--2---:R-:W-:-:S07]  /*1eca0*/  IADD3 R7, -R7, R2, RZ ;  /* 0x0000000207077210 */ /* 0x004fce0007ffe1ff */
.L_x_699:
[----:B-1----:R-:W2:Y:S04]  /*1ecb0*/  @P1 LDG.E R2, desc[UR36][R4.64] ;  /* 0x0000002404021981 */ /* 0x002ea8000c1e1900 */
[----:B------:R-:W2:Y:S01]  /*1ecc0*/  @P1 LDG.E R4, desc[UR36][R4.64+0x4] ;  /* 0x0000042404041981 */ /* 0x000ea2000c1e1900 */
[----:B-----5:R-:W-:Y:S01]  /*1ecd0*/  IMAD.IADD R7, R7, 0x1, -R9 ;  /* 0x0000000107077824 */ /* 0x020fe200078e0a09 */
[----:B------:R-:W-:Y:S01]  /*1ece0*/  BSSY B0, `(.L_x_700) ;  /* 0x0000117000007945 */ /* 0x000fe20003800000 */
[----:B--2---:R-:W-:-:S05]  /*1ecf0*/  @P1 IMAD.IADD R6, R4, 0x1, -R2 ;  /* 0x0000000104061824 */ /* 0x004fca00078e0a02 */
[----:B------:R-:W-:-:S05]  /*1ed00*/  IADD3 R27, R7, R6, RZ ;  /* 0x00000006071b7210 */ /* 0x000fca0007ffe0ff */
[----:B------:R-:W-:-:S05]  /*1ed10*/  VIADD R2, R27, 0x7f ;  /* 0x0000007f1b027836 */ /* 0x000fca0000000000 */
[----:B------:R-:W-:-:S04]  /*1ed20*/  SHF.R.S32.HI R3, RZ, 0x1f, R2 ;  /* 0x0000001fff037819 */ /* 0x000fc80000011402 */
[----:B------:R-:W-:Y:S01]  /*1ed30*/  LEA.HI R4, R3, R2, RZ, 0x7 ;  /* 0x0000000203047211 */ /* 0x000fe200078f38ff */
[----:B------:R-:W-:-:S03]  /*1ed40*/  IMAD.MOV R2, RZ, RZ, -R7 ;  /* 0x000000ffff027224 */ /* 0x000fc600078e0a07 */
[----:B------:R-:W-:Y:S01]  /*1ed50*/  LOP3.LUT R35, R4, 0xffffff80, RZ, 0xc0, !PT ;  /* 0xffffff8004237812 */ /* 0x000fe200078ec0ff */
[----:B------:R1:W-:Y:S03]  /*1ed60*/  STL [R1+0x2c], R4 ;  /* 0x00002c0401007387 */ /* 0x0003e60000100800 */
[----:B------:R-:W-:Y:S02]  /*1ed70*/  VIADDMNMX R6, R35, -R7, R6, PT ;  /* 0x8000000723067246 */ /* 0x000fe40003800106 */
[----:B-1----:R-:W-:-:S04]  /*1ed80*/  VIMNMX R4, RZ, R2, !PT ;  /* 0x00000002ff047248 */ /* 0x002fc80007fe0100 */
[----:B------:R-:W-:Y:S02]  /*1ed90*/  ISETP.GT.AND P0, PT, R6, R4, PT ;  /* 0x000000040600720c */ /* 0x000fe40003f04270 */
[----:B------:R-:W-:-:S11]  /*1eda0*/  SHF.R.U32.HI R4, RZ, 0x7, R4 ;  /* 0x00000007ff047819 */ /* 0x000fd60000011604 */
[----:B------:R-:W-:-:S04]  /*1edb0*/  @P0 IADD3 R2, R6, 0x7f, RZ ;  /* 0x0000007f06020810 */ /* 0x000fc80007ffe0ff */
[----:B------:R-:W-:-:S04]  /*1edc0*/  @P0 SHF.R.S32.HI R3, RZ, 0x1f, R2 ;  /* 0x0000001fff030819 */ /* 0x000fc80000011402 */
[----:B------:R-:W-:Y:S01]  /*1edd0*/  @P0 LEA.HI R2, R3, R2, RZ, 0x7 ;  /* 0x0000000203020211 */ /* 0x000fe200078f38ff */
[----:B------:R-:W-:-:S03]  /*1ede0*/  IMAD.MOV.U32 R3, RZ, RZ, R4 ;  /* 0x000000ffff037224 */ /* 0x000fc600078e0004 */
[----:B------:R-:W-:Y:S02]  /*1edf0*/  @P0 SHF.R.S32.HI R3, RZ, 0x7, R2 ;  /* 0x00000007ff030819 */ /* 0x000fe40000011402 */
[----:B------:R-:W-:Y:S02]  /*1ee00*/  PLOP3.LUT P0, PT, PT, PT, PT, 0x80, 0x0 ;  /* 0x000000000000781c */ /* 0x000fe40003f0f070 */
[----:B------:R-:W-:-:S13]  /*1ee10*/  ISETP.GT.AND P2, PT, R3, R4, PT ;  /* 0x000000040300720c */ /* 0x000fda0003f44270 */
[----:B------:R-:W-:Y:S05]  /*1ee20*/  @!P2 BRA `(.L_x_701) ;  /* 0x000000100008a947 */ /* 0x000fea0003800000 */
[----:B------:R-:W-:Y:S01]  /*1ee30*/  UMOV UR4, 0xffffffff ;  /* 0xffffffff00047882 */ /* 0x000fe20000000000 */
[----:B------:R-:W-:Y:S02]  /*1ee40*/  SEL R2, R34, RZ, !P1 ;  /* 0x000000ff22027207 */ /* 0x000fe40004800000 */
[----:B------:R-:W-:Y:S05]  /*1ee50*/  BRA.DIV UR4, `(.L_x_702) ;  /* 0x000000a204487947 */ /* 0x000fea000b800000 */
[----:B------:R-:W1:Y:S02]  /*1ee60*/  S2R R5, SR_TID.X ;  /* 0x0000000000057919 */ /* 0x000e640000002100 */
[----:B-1----:R-:W-:-:S04]  /*1ee70*/  SHF.R.U32.HI R5, RZ, 0x5, R5 ;  /* 0x00000005ff057819 */ /* 0x002fc80000011605 */
[----:B------:R-:W-:-:S05]  /*1ee80*/  LOP3.LUT R5, R5, 0x3, RZ, 0xc0, !PT ;  /* 0x0000000305057812 */ /* 0x000fca00078ec0ff */
[----:B------:R1:W2:Y:S02]  /*1ee90*/  SHFL.IDX PT, R14, R5, RZ, 0x1f ;  /* 0x00001fff050e7589 */ /* 0x0002a400000e0000 */
.L_x_977:
[----:B--2---:R-:W-:Y:S02]  /*1eea0*/  ISETP.NE.AND P0, PT, R14, RZ, PT ;  /* 0x000000ff0e00720c */ /* 0x004fe40003f05270 */
[----:B------:R-:W-:-:S11]  /*1eeb0*/  PLOP3.LUT P6, PT, PT, PT, PT, 0x8, 0x0 ;  /* 0x000000000000781c */ /* 0x000fd60003fce170 */
[----:B------:R-:W-:Y:S05]  /*1eec0*/  @P0 BRA `(.L_x_703) ;  /* 0x00000000000c0947 */ /* 0x000fea0003800000 */
[----:B------:R-:W-:-:S03]  /*1eed0*/  UMOV UR4, 0xffffffff ;  /* 0xffffffff00047882 */ /* 0x000fc60000000000 */
[----:B------:R-:W-:Y:S05]  /*1eee0*/  BRA.DIV UR4, `(.L_x_704) ;  /* 0x000000a204587947 */ /* 0x000fea000b800000 */
[----:B------:R-:W-:-:S13]  /*1eef0*/  ELECT P6, URZ, PT ;  /* 0x00000000003f782f */ /* 0x000fda00038c0000 */
.L_x_703:
[----:B-1----:R-:W2:Y:S01]  /*1ef00*/  LDL R5, [R1+0x30] ;  /* 0x0000300001057983 */ /* 0x002ea20000100800 */
[----:B------:R-:W-:Y:S01]  /*1ef10*/  BSSY B1, `(.L_x_705) ;  /* 0x0000008000017945 */ /* 0x000fe20003800000 */
[----:B--2---:R-:W-:-:S05]  /*1ef20*/  VIADD R5, R5, 0x1 ;  /* 0x0000000105057836 */ /* 0x004fca0000000000 */
[----:B------:R-:W-:-:S04]  /*1ef30*/  LEA.HI R6, R5, R5, RZ, 0x1 ;  /* 0x0000000505067211 */ /* 0x000fc800078f08ff */
[----:B------:R-:W-:-:S04]  /*1ef40*/  LOP3.LUT R6, R6, 0xfffffffe, RZ, 0xc0, !PT ;  /* 0xfffffffe06067812 */ /* 0x000fc800078ec0ff */
[----:B------:R-:W-:-:S04]  /*1ef50*/  IADD3 R5, R5, -R6, RZ ;  /* 0x8000000605057210 */ /* 0x000fc80007ffe0ff */
[----:B------:R-:W-:-:S04]  /*1ef60*/  SHF.L.U32 R5, R5, 0x1f, RZ ;  /* 0x0000001f05057819 */ /* 0x000fc800000006ff */
[----:B------:R-:W1:Y:S02]  /*1ef70*/  SYNCS.PHASECHK.TRANS64.TRYWAIT P0, [R23+URZ+0x38820], R5 ;  /* 0x03882005170075a7 */ /* 0x000e64000800017f */
[----:B-1----:R-:W-:Y:S05]  /*1ef80*/  @!P0 BRA `(.L_x_706) ;  /* 0x000000a000508947 */ /* 0x002fea0003800000 */
.L_x_980:
[----:B------:R-:W-:Y:S05]  /*1ef90*/  BSYNC B1 ;  /* 0x0000000000017941 */ /* 0x000fea0003800000 */
.L_x_705:
[----:B------:R-:W-:Y:S04]  /*1efa0*/  BSSY B1, `(.L_x_707) ;  /* 0x000006c000017945 */ /* 0x000fe80003800000 */
[----:B------:R-:W-:Y:S05]  /*1efb0*/  @!P6 BRA `(.L_x_708) ;  /* 0x0000000400a8e947 */ /* 0x000fea0003800000 */
[----:B0-----:R-:W-:Y:S01]  /*1efc0*/  IMAD R9, R30, 0x8, R23 ;  /* 0x000000081e097824 */ /* 0x001fe200078e0217 */
[----:B------:R-:W-:Y:S01]  /*1efd0*/  SHF.L.U32 R8, R33, 0x1f, RZ ;  /* 0x0000001f21087819 */ /* 0x000fe200000006ff */
[----:B------:R-:W0:Y:S01]  /*1efe0*/  S2R R6, SR_TID.X ;  /* 0x0000000000067919 */ /* 0x000e220000002100 */
[----:B------:R-:W-:Y:S02]  /*1eff0*/  BSSY B2, `(.L_x_709) ;  /* 0x0000005000027945 */ /* 0x000fe40003800000 */
[----:B------:R-:W2:Y:S01]  /*1f000*/  SYNCS.PHASECHK.TRANS64.TRYWAIT P0, [R9+URZ+0x388a0], R8 ;  /* 0x0388a008090075a7 */ /* 0x000ea2000800017f */
[----:B0-----:R-:W-:-:S04]  /*1f010*/  LOP3.LUT R6, R6, 0x7f, RZ, 0xc0, !PT ;  /* 0x0000007f06067812 */ /* 0x001fc800078ec0ff */
[----:B------:R-:W-:Y:S01]  /*1f020*/  ISETP.NE.AND P1, PT, R6, RZ, PT ;  /* 0x000000ff0600720c */ /* 0x000fe20003f25270 */
[----:B--2---:R-:W-:-:S12]  /*1f030*/  @!P0 BRA `(.L_x_710) ;  /* 0x000000a000388947 */ /* 0x004fd80003800000 */
.L_x_981:
[----:B------:R-:W-:Y:S05]  /*1f040*/  BSYNC B2 ;  /* 0x0000000000027941 */ /* 0x000fea0003800000 */
.L_x_709:
[----:B------:R-:W-:Y:S04]  /*1f050*/  BSSY B2, `(.L_x_711) ;  /* 0x0000009000027945 */ /* 0x000fe80003800000 */
[----:B------:R-:W-:Y:S05]  /*1f060*/  @P1 BRA `(.L_x_712) ;  /* 0x00000000001c1947 */ /* 0x000fea0003800000 */
[----:B-1----:R-:W1:Y:S02]  /*1f070*/  S2R R5, SR_TID.X ;  /* 0x0000000000057919 */ /* 0x002e640000002100 */
[----:B-1----:R-:W-:Y:S01]  /*1f080*/  LOP3.LUT R6, R5, 0x1f, RZ, 0xc0, !PT ;  /* 0x0000001f05067812 */ /* 0x002fe200078ec0ff */
[----:B------:R-:W-:-:S03]  /*1f090*/  IMAD.MOV.U32 R5, RZ, RZ, 0x8000 ;  /* 0x00008000ff057424 */ /* 0x000fc600078e00ff */
[----:B------:R-:W-:Y:S01]  /*1f0a0*/  ISETP.NE.AND P0, PT, R6, RZ, PT ;  /* 0x000000ff0600720c */ /* 0x000fe20003f05270 */
[----:B------:R2:W-:-:S12]  /*1f0b0*/  SYNCS.ARRIVE.TRANS64 RZ, [R9+URZ+0x38890], R5 ;  /* 0x0388900509ff79a7 */ /* 0x0005d8000800003f */
[----:B--2---:R-:W-:Y:S05]  /*1f0c0*/  @!P0 BRA `(.L_x_712) ;  /* 0x0000000000048947 */ /* 0x004fea0003800000 */
[----:B------:R-:W-:Y:S01]  /*1f0d0*/  BPT.TRAP 0x1 ;  /* 0x000000040000795c */ /* 0x000fe20000300000 */
.L_x_712:
[----:B------:R-:W-:Y:S05]  /*1f0e0*/  BSYNC B2 ;  /* 0x0000000000027941 */ /* 0x000fea0003800000 */
.L_x_711:
[----:B------:R-:W-:Y:S01]  /*1f0f0*/  MOV R13, RZ ;  /* 0x000000ff000d7202 */ /* 0x000fe20000000f00 */
[----:B------:R-:W-:Y:S01]  /*1f100*/  IMAD R6, R3, 0x80, R0 ;  /* 0x0000008003067824 */ /* 0x000fe200078e0200 */
[----:B------:R-:W-:Y:S01]  /*1f110*/  UIADD3 UR4, UP0, UR40, 0x570, URZ ;  /* 0x0000057028047890 */ /* 0x000fe2000ff1e03f */
[----:B------:R-:W-:Y:S01]  /*1f120*/  IMAD R7, R30, 0x8000, R23 ;  /* 0x000080001e077824 */ /* 0x000fe200078e0217 */
[----:B------:R-:W-:Y:S01]  /*1f130*/  R2UR UR10, R13 ;  /* 0x000000000d0a72ca */ /* 0x000fe200000e0000 */
[----:B-1----:R-:W-:Y:S01]  /*1f140*/  VIADD R5, R9, 0x38890 ;  /* 0x0003889009057836 */ /* 0x002fe20000000000 */
[----:B------:R-:W-:Y:S01]  /*1f150*/  PLOP3.LUT P0, PT, PT, PT, PT, 0x80, 0x0 ;  /* 0x000000000000781c */ /* 0x000fe20003f0f070 */
[----:B------:R-:W-:Y:S01]  /*1f160*/  VIADD R10, R7, 0x28400 ;  /* 0x00028400070a7836 */ /* 0x000fe20000000000 */
[----:B------:R-:W-:Y:S01]  /*1f170*/  IADD3 R6, R6, -0x80, RZ ;  /* 0xffffff8006067810 */ /* 0x000fe20007ffe0ff */
[----:B------:R-:W-:Y:S01]  /*1f180*/  UIADD3.X UR5, URZ, UR41, URZ, UP0, !UPT ;  /* 0x000000293f057290 */ /* 0x000fe200087fe43f */
[----:B------:R-:W-:Y:S01]  /*1f190*/  UMOV UR6, 0x0 ;  /* 0x0000000000067882 */ /* 0x000fe20000000000 */
[----:B------:R-:W-:-:S10]  /*1f1a0*/  UMOV UR7, 0x12f00000 ;  /* 0x12f0000000077882 */ /* 0x000fd40000000000 */
.L_x_713:
[----:B------:R-:W-:-:S13]  /*1f1b0*/  @P0 ELECT P2, URZ, PT ;  /* 0x00000000003f082f */ /* 0x000fda0003840000 */
[----:B------:R-:W-:Y:S02]  /*1f1c0*/  @P2 R2UR UR13, R2 ;  /* 0x00000000020d22ca */ /* 0x000fe400000e0000 */
[----:B------:R-:W-:Y:S02]  /*1f1d0*/  @P2 R2UR UR12, R18 ;  /* 0x00000000120c22ca */ /* 0x000fe400000e0000 */
[----:B------:R-:W-:Y:S02]  /*1f1e0*/  @P2 R2UR UR11, R6 ;  /* 0x00000000060b22ca */ /* 0x000fe400000e0000 */
[----:B------:R-:W-:Y:S02]  /*1f1f0*/  @P2 R2UR UR9, R5 ;  /* 0x00000000050922ca */ /* 0x000fe400000e0000 */
[----:B------:R-:W-:Y:S02]  /*1f200*/  @P2 R2UR UR8, R10 ;  /* 0x000000000a0822ca */ /* 0x000fe400000e0000 */
[----:B------:R-:W-:-:S02]  /*1f210*/  @P2 PLOP3.LUT P0, PT, P2, PT, PT, 0x8, 0x0 ;  /* 0x000000000000281c */ /* 0x000fc4000170e170 */
[----:B------:R-:W-:-:S09]  /*1f220*/  PLOP3.LUT P2, PT, PT, PT, PT, 0x8, 0x0 ;  /* 0x000000000000781c */ /* 0x000fd20003f4e170 */
[----:B------:R1:W-:Y:S02]  /*1f230*/  UTMALDG.4D [UR8], [UR4], desc[UR6] ;  /* 0x00000608040075b4 */ /* 0x0003e40008019000 */
[----:B-1----:R-:W-:Y:S05]  /*1f240*/  @P0 BRA.U.ANY `(.L_x_713) ;  /* 0xfffffffd00d80947 */ /* 0x002fea000393ffff */
[----:B------:R-:W-:Y:S01]  /*1f250*/  MOV R12, 0x80 ;  /* 0x00000080000c7802 */ /* 0x000fe20000000f00 */
[----:B------:R-:W-:Y:S01]  /*1f260*/  VIADD R10, R7, 0x2c400 ;  /* 0x0002c400070a7836 */ /* 0x000fe20000000000 */
[----:B------:R-:W-:Y:S01]  /*1f270*/  PLOP3.LUT P0, PT, PT, PT, PT, 0x80, 0x0 ;  /* 0x000000000000781c */ /* 0x000fe20003f0f070 */
[----:B------:R-:W-:Y:S01]  /*1f280*/  UMOV UR6, 0x0 ;  /* 0x0000000000067882 */ /* 0x000fe20000000000 */
[----:B------:R-:W-:Y:S01]  /*1f290*/  R2UR UR10, R12 ;  /* 0x000000000c0a72ca */ /* 0x000fe200000e0000 */
[----:B------:R-:W-:-:S14]  /*1f2a0*/  UMOV UR7, 0x12f00000 ;  /* 0x12f0000000077882 */ /* 0x000fdc0000000000 */
.L_x_714:
        /* <DEDUP_REMOVED lines=10> */
[----:B------:R-:W1:Y:S01]  /*1f350*/  SYNCS.PHASECHK.TRANS64.TRYWAIT P0, [R9+URZ+0x388c0], R8 ;  /* 0x0388c008090075a7 */ /* 0x000e62000800017f */
[----:B------:R-:W-:Y:S04]  /*1f360*/  BSSY B2, `(.L_x_715) ;  /* 0x0000002000027945 */ /* 0x000fe80003800000 */
[----:B-1----:R-:W-:Y:S05]  /*1f370*/  @!P0 BRA `(.L_x_716) ;  /* 0x0000009c007c8947 */ /* 0x002fea0003800000 */
.L_x_982:
[----:B------:R-:W-:Y:S05]  /*1f380*/  BSYNC B2 ;  /* 0x0000000000027941 */ /* 0x000fea0003800000 */
.L_x_715:
[----:B------:R-:W-:Y:S01]  /*1f390*/  BSSY B2, `(.L_x_717) ;  /* 0x000000b000027945 */ /* 0x000fe20003800000 */
[----:B------:R-:W-:Y:S01]  /*1f3a0*/  IMAD.MOV.U32 R10, RZ, RZ, 0x0 ;  /* 0x00000000ff0a7424 */ /* 0x000fe200078e00ff */
[----:B------:R-:W-:Y:S02]  /*1f3b0*/  MOV R11, 0x12f00000 ;  /* 0x12f00000000b7802 */ /* 0x000fe40000000f00 */
[----:B------:R-:W-:Y:S05]  /*1f3c0*/  @P1 BRA `(.L_x_718) ;  /* 0x00000000001c1947 */ /* 0x000fea0003800000 */
[----:B------:R-:W2:Y:S02]  /*1f3d0*/  S2R R5, SR_TID.X ;  /* 0x0000000000057919 */ /* 0x000ea40000002100 */
[----:B--2---:R-:W-:Y:S01]  /*1f3e0*/  LOP3.LUT R14, R5, 0x1f, RZ, 0xc0, !PT ;  /* 0x0000001f050e7812 */ /* 0x004fe200078ec0ff */
[----:B------:R-:W-:-:S03]  /*1f3f0*/  IMAD.MOV.U32 R5, RZ, RZ, 0x8000 ;  /* 0x00008000ff057424 */ /* 0x000fc600078e00ff */
[----:B------:R-:W-:Y:S01]  /*1f400*/  ISETP.NE.AND P0, PT, R14, RZ, PT ;  /* 0x000000ff0e00720c */ /* 0x000fe20003f05270 */
[----:B------:R2:W-:-:S12]  /*1f410*/  SYNCS.ARRIVE.TRANS64 RZ, [R9+URZ+0x388b0], R5 ;  /* 0x0388b00509ff79a7 */ /* 0x0005d8000800003f */
[----:B--2---:R-:W-:Y:S05]  /*1f420*/  @!P0 BRA `(.L_x_718) ;  /* 0x0000000000048947 */ /* 0x004fea0003800000 */
[----:B------:R-:W-:Y:S01]  /*1f430*/  BPT.TRAP 0x1 ;  /* 0x000000040000795c */ /* 0x000fe20000300000 */
.L_x_718:
[----:B------:R-:W-:Y:S05]  /*1f440*/  BSYNC B2 ;  /* 0x0000000000027941 */ /* 0x000fea0003800000 */
.L_x_717:
[----:B------:R-:W-:Y:S01]  /*1f450*/  R2UR UR10, R13 ;  /* 0x000000000d0a72ca */ /* 0x000fe200000e0000 */
[----:B------:R-:W-:Y:S01]  /*1f460*/  UIADD3 UR4, UP0, UR40, 0x670, URZ ;  /* 0x0000067028047890 */ /* 0x000fe2000ff1e03f */
[----:B------:R-:W-:Y:S01]  /*1f470*/  R2UR UR6, R10 ;  /* 0x000000000a0672ca */ /* 0x000fe200000e0000 */
[----:B01----:R-:W-:Y:S01]  /*1f480*/  VIADD R9, R9, 0x388b0 ;  /* 0x000388b009097836 */ /* 0x003fe20000000000 */
[----:B------:R-:W-:Y:S01]  /*1f490*/  R2UR UR7, R11 ;  /* 0x000000000b0772ca */ /* 0x000fe200000e0000 */
[----:B------:R-:W-:Y:S01]  /*1f4a0*/  UIADD3.X UR5, URZ, UR41, URZ, UP0, !UPT ;  /* 0x000000293f057290 */ /* 0x000fe200087fe43f */
[----:B------:R-:W-:Y:S02]  /*1f4b0*/  PLOP3.LUT P0, PT, PT, PT, PT, 0x80, 0x0 ;  /* 0x000000000000781c */ /* 0x000fe40003f0f070 */
[----:B------:R-:W-:-:S11]  /*1f4c0*/  IADD3 R5, R7, 0x10400, RZ ;  /* 0x0001040007057810 */ /* 0x000fd60007ffe0ff */
.L_x_719:
        /* <DEDUP_REMOVED lines=9> */
[----:B0-----:R-:W-:Y:S05]  /*1f560*/  @P0 BRA.U.ANY `(.L_x_719) ;  /* 0xfffffffd00d80947 */ /* 0x001fea000393ffff */
[----:B------:R-:W-:Y:S01]  /*1f570*/  R2UR UR10, R12 ;  /* 0x000000000c0a72ca */ /* 0x000fe200000e0000 */
[----:B------:R-:W-:Y:S01]  /*1f580*/  VIADD R7, R7, 0x14400 ;  /* 0x0001440007077836 */ /* 0x000fe20000000000 */
[----:B------:R-:W-:Y:S02]  /*1f590*/  R2UR UR6, R10 ;  /* 0x000000000a0672ca */ /* 0x000fe400000e0000 */
[----:B------:R-:W-:Y:S02]  /*1f5a0*/  R2UR UR7, R11 ;  /* 0x000000000b0772ca */ /* 0x000fe400000e0000 */
[----:B------:R-:W-:-:S13]  /*1f5b0*/  PLOP3.LUT P0, PT, PT, PT, PT, 0x80, 0x0 ;  /* 0x000000000000781c */ /* 0x000fda0003f0f070 */
.L_x_720:
        /* <DEDUP_REMOVED lines=9> */
[----:B--2---:R-:W-:Y:S05]  /*1f650*/  @P0 BRA.U.ANY `(.L_x_720) ;  /* 0xfffffffd00d80947 */ /* 0x004fea000393ffff */
.L_x_708:
[----:B------:R-:W-:Y:S05]  /*1f660*/  BSYNC B1 ;  /* 0x0000000000017941 */ /* 0x000fea0003800000 */
.L_x_707:
[----:B0-----:R-:W-:Y:S01]  /*1f670*/  IADD3 R9, R3, -0x2, RZ ;  /* 0xfffffffe03097810 */ /* 0x001fe20007ffe0ff */
[----:B------:R-:W-:Y:S01]  /*1f680*/  VIADD R30, R30, 0x1 ;  /* 0x000000011e1e7836 */ /* 0x000fe20000000000 */
[----:B------:R-:W-:Y:S02]  /*1f690*/  PLOP3.LUT P0, PT, PT, PT, PT, 0x8, 0x0 ;  /* 0x000000000000781c */ /* 0x000fe40003f0e170 */
[----:B------:R-:W-:Y:S02]  /*1f6a0*/  ISETP.GE.AND P2, PT, R9, R4, PT ;  /* 0x000000040900720c */ /* 0x000fe40003f46270 */
[----:B------:R-:W-:-:S04]  /*1f6b0*/  ISETP.NE.AND P1, PT, R30, 0x2, PT ;  /* 0x000000021e00780c */ /* 0x000fc80003f25270 */
[----:B------:R-:W-:Y:S02]  /*1f6c0*/  SEL R3, RZ, 0x1, P1 ;  /* 0x00000001ff037807 */ /* 0x000fe40000800000 */
[----:B------:R-:W-:Y:S02]  /*1f6d0*/  SEL R30, R30, RZ, P1 ;  /* 0x000000ff1e1e7207 */ /* 0x000fe40000800000 */
[----:B------:R-:W-:-:S03]  /*1f6e0*/  LOP3.LUT R33, R33, R3, RZ, 0x3c, !PT ;  /* 0x0000000321217212 */ /* 0x000fc600078e3cff */
[----:B------:R-:W-:Y:S05]  /*1f6f0*/  @!P2 BRA `(.L_x_701) ;  /* 0x0000000400d4a947 */ /* 0x000fea0003800000 */
.L_x_735:
[----:B------:R-:W-:Y:S05]  /*1f700*/  YIELD ;  /* 0x0000000000007946 */ /* 0x000fea0003800000 */
[----:B------:R-:W-:Y:S04]  /*1f710*/  BSSY B1, `(.L_x_721) ;  /* 0x000006b000017945 */ /* 0x000fe80003800000 */
[----:B------:R-:W-:Y:S05]  /*1f720*/  @!P6 BRA `(.L_x_722) ;  /* 0x0000000400a4e947 */ /* 0x000fea0003800000 */
[----:B------:R-:W-:Y:S01]  /*1f730*/  IMAD R8, R30, 0x8, R23 ;  /* 0x000000081e087824 */ /* 0x000fe200078e0217 */
[----:B------:R-:W-:Y:S01]  /*1f740*/  SHF.L.U32 R7, R33, 0x1f, RZ ;  /* 0x0000001f21077819 */ /* 0x000fe200000006ff */
[----:B------:R-:W0:Y:S01]  /*1f750*/  S2R R3, SR_TID.X ;  /* 0x0000000000037919 */ /* 0x000e220000002100 */
[----:B------:R-:W-:Y:S02]  /*1f760*/  BSSY B2, `(.L_x_723) ;  /* 0x0000005000027945 */ /* 0x000fe40003800000 */
[----:B------:R-:W2:Y:S01]  /*1f770*/  SYNCS.PHASECHK.TRANS64.TRYWAIT P1, [R8+URZ+0x388a0], R7 ;  /* 0x0388a007080075a7 */ /* 0x000ea2000802017f */
[----:B0-----:R-:W-:-:S04]  /*1f780*/  LOP3.LUT R3, R3, 0x7f, RZ, 0xc0, !PT ;  /* 0x0000007f03037812 */ /* 0x001fc800078ec0ff */
[----:B------:R-:W-:Y:S01]  /*1f790*/  ISETP.NE.AND P2, PT, R3, RZ, PT ;  /* 0x000000ff0300720c */ /* 0x000fe20003f45270 */
[----:B--2---:R-:W-:-:S12]  /*1f7a0*/  @!P1 BRA `(.L_x_724) ;  /* 0x0000009800849947 */ /* 0x004fd80003800000 */
.L_x_983:
[----:B------:R-:W-:Y:S05]  /*1f7b0*/  BSYNC B2 ;  /* 0x0000000000027941 */ /* 0x000fea0003800000 */
.L_x_723:
[----:B------:R-:W-:Y:S04]  /*1f7c0*/  BSSY B2, `(.L_x_725) ;  /* 0x0000009000027945 */ /* 0x000fe80003800000 */
[----:B------:R-:W-:Y:S05]  /*1f7d0*/  @P2 BRA `(.L_x_726) ;  /* 0x00000000001c2947 */ /* 0x000fea0003800000 */
[----:B------:R-:W1:Y:S02]  /*1f7e0*/  S2R R3, SR_TID.X ;  /* 0x0000000000037919 */ /* 0x000e640000002100 */
[----:B-1----:R-:W-:Y:S01]  /*1f7f0*/  LOP3.LUT R5, R3, 0x1f, RZ, 0xc0, !PT ;  /* 0x0000001f03057812 */ /* 0x002fe200078ec0ff */
[----:B------:R-:W-:-:S03]  /*1f800*/  IMAD.MOV.U32 R3, RZ, RZ, 0x8000 ;  /* 0x00008000ff037424 */ /* 0x000fc600078e00ff */
[----:B------:R-:W-:Y:S01]  /*1f810*/  ISETP.NE.AND P1, PT, R5, RZ, PT ;  /* 0x000000ff0500720c */ /* 0x000fe20003f25270 */
[----:B------:R2:W-:-:S12]  /*1f820*/  SYNCS.ARRIVE.TRANS64 RZ, [R8+URZ+0x38890], R3 ;  /* 0x0388900308ff79a7 */ /* 0x0005d8000800003f */
[----:B--2---:R-:W-:Y:S05]  /*1f830*/  @!P1 BRA `(.L_x_726) ;  /* 0x0000000000049947 */ /* 0x004fea0003800000 */
[----:B------:R-:W-:Y:S01]  /*1f840*/  BPT.TRAP 0x1 ;  /* 0x000000040000795c */ /* 0x000fe20000300000 */
.L_x_726:
[----:B------:R-:W-:Y:S05]  /*1f850*/  BSYNC B2 ;  /* 0x0000000000027941 */ /* 0x000fea0003800000 */
.L_x_725:
[----:B------:R-:W-:Y:S01]  /*1f860*/  MOV R12, RZ ;  /* 0x000000ff000c7202 */ /* 0x000fe20000000f00 */
[----:B------:R-:W-:Y:S01]  /*1f870*/  IMAD R6, R30, 0x8000, R23 ;  /* 0x000080001e067824 */ /* 0x000fe200078e0217 */
[----:B------:R-:W-:Y:S01]  /*1f880*/  UIADD3 UR4, UP0, UR40, 0x570, URZ ;  /* 0x0000057028047890 */ /* 0x000fe2000ff1e03f */
[----:B------:R-:W-:Y:S01]  /*1f890*/  PLOP3.LUT P1, PT, PT, PT, PT, 0x80, 0x0 ;  /* 0x000000000000781c */ /* 0x000fe20003f2f070 */
[----:B-1----:R-:W-:Y:S01]  /*1f8a0*/  IMAD R5, R9, 0x80, R0 ;  /* 0x0000008009057824 */ /* 0x002fe200078e0200 */
[----:B------:R-:W-:Y:S01]  /*1f8b0*/  R2UR UR10, R12 ;  /* 0x000000000c0a72ca */ /* 0x000fe200000e0000 */
[----:B------:R-:W-:Y:S01]  /*1f8c0*/  VIADD R10, R6, 0x28400 ;  /* 0x00028400060a7836 */ /* 0x000fe20000000000 */
[----:B------:R-:W-:Y:S01]  /*1f8d0*/  IADD3 R3, R8, 0x38890, RZ ;  /* 0x0003889008037810 */ /* 0x000fe20007ffe0ff */
[----:B------:R-:W-:Y:S01]  /*1f8e0*/  UIADD3.X UR5, URZ, UR41, URZ, UP0, !UPT ;  /* 0x000000293f057290 */ /* 0x000fe200087fe43f */
[----:B------:R-:W-:Y:S01]  /*1f8f0*/  UMOV UR6, 0x0 ;  /* 0x0000000000067882 */ /* 0x000fe20000000000 */
[----:B------:R-:W-:-:S10]  /*1f900*/  UMOV UR7, 0x12f00000 ;  /* 0x12f0000000077882 */ /* 0x000fd40000000000 */
.L_x_727:
        /* <DEDUP_REMOVED lines=10> */
[----:B------:R-:W-:Y:S01]  /*1f9b0*/  IMAD.MOV.U32 R13, RZ, RZ, 0x80 ;  /* 0x00000080ff0d7424 */ /* 0x000fe200078e00ff */
[----:B------:R-:W-:Y:S01]  /*1f9c0*/  PLOP3.LUT P1, PT, PT, PT, PT, 0x80, 0x0 ;  /* 0x000000000000781c */ /* 0x000fe20003f2f070 */
[----:B------:R-:W-:Y:S01]  /*1f9d0*/  UMOV UR6, 0x0 ;  /* 0x0000000000067882 */ /* 0x000fe20000000000 */
[----:B------:R-:W-:Y:S01]  /*1f9e0*/  IADD3 R10, R6, 0x2c400, RZ ;  /* 0x0002c400060a7810 */ /* 0x000fe20007ffe0ff */
[----:B------:R-:W-:Y:S01]  /*1f9f0*/  UMOV UR7, 0x12f00000 ;  /* 0x12f0000000077882 */ /* 0x000fe20000000000 */
[----:B------:R-:W-:-:S15]  /*1fa00*/  R2UR UR10, R13 ;  /* 0x000000000d0a72ca */ /* 0x000fde00000e0000 */
.L_x_728:
        /* <DEDUP_REMOVED lines=13> */
.L_x_984:
[----:B------:R-:W-:Y:S05]  /*1fae0*/  BSYNC B2 ;  /* 0x0000000000027941 */ /* 0x000fea0003800000 */
.L_x_729:
[----:B------:R-:W-:Y:S01]  /*1faf0*/  BSSY B2, `(.L_x_731) ;  /* 0x000000b000027945 */ /* 0x000fe20003800000 */
[----:B------:R-:W-:Y:S02]  /*1fb00*/  IMAD.MOV.U32 R10, RZ, RZ, 0x0 ;  /* 0x00000000ff0a7424 */ /* 0x000fe400078e00ff */
[----:B------:R-:W-:Y:S01]  /*1fb10*/  IMAD.MOV.U32 R11, RZ, RZ, 0x12f00000 ;  /* 0x12f00000ff0b7424 */ /* 0x000fe200078e00ff */
[----:B------:R-:W-:Y:S06]  /*1fb20*/  @P2 BRA `(.L_x_732) ;  /* 0x00000000001c2947 */ /* 0x000fec0003800000 */
[----:B------:R-:W2:Y:S02]  /*1fb30*/  S2R R3, SR_TID.X ;  /* 0x0000000000037919 */ /* 0x000ea40000002100 */
[----:B--2---:R-:W-:Y:S02]  /*1fb40*/  LOP3.LUT R14, R3, 0x1f, RZ, 0xc0, !PT ;  /* 0x0000001f030e7812 */ /* 0x004fe400078ec0ff */
[----:B------:R-:W-:Y:S02]  /*1fb50*/  MOV R3, 0x8000 ;  /* 0x0000800000037802 */ /* 0x000fe40000000f00 */
[----:B------:R-:W-:Y:S02]  /*1fb60*/  ISETP.NE.AND P1, PT, R14, RZ, PT ;  /* 0x000000ff0e00720c */ /* 0x000fe40003f25270 */
[----:B------:R2:W-:Y:S11]  /*1fb70*/  SYNCS.ARRIVE.TRANS64 RZ, [R8+URZ+0x388b0], R3 ;  /* 0x0388b00308ff79a7 */ /* 0x0005f6000800003f */
[----:B--2---:R-:W-:Y:S05]  /*1fb80*/  @!P1 BRA `(.L_x_732) ;  /* 0x0000000000049947 */ /* 0x004fea0003800000 */
[----:B------:R-:W-:Y:S01]  /*1fb90*/  BPT.TRAP 0x1 ;  /* 0x000000040000795c */ /* 0x000fe20000300000 */
.L_x_732:
[----:B------:R-:W-:Y:S05]  /*1fba0*/  BSYNC B2 ;  /* 0x0000000000027941 */ /* 0x000fea0003800000 */
.L_x_731:
[----:B------:R-:W-:Y:S01]  /*1fbb0*/  R2UR UR10, R12 ;  /* 0x000000000c0a72ca */ /* 0x000fe200000e0000 */
[----:B------:R-:W-:Y:S01]  /*1fbc0*/  UIADD3 UR4, UP0, UR40, 0x670, URZ ;  /* 0x0000067028047890 */ /* 0x000fe2000ff1e03f */
[----:B------:R-:W-:Y:S01]  /*1fbd0*/  R2UR UR6, R10 ;  /* 0x000000000a0672ca */ /* 0x000fe200000e0000 */
[----:B01----:R-:W-:Y:S01]  /*1fbe0*/  VIADD R8, R8, 0x388b0 ;  /* 0x000388b008087836 */ /* 0x003fe20000000000 */
[----:B------:R-:W-:Y:S01]  /*1fbf0*/  R2UR UR7, R11 ;  /* 0x000000000b0772ca */ /* 0x000fe200000e0000 */
[----:B------:R-:W-:Y:S01]  /*1fc00*/  VIADD R3, R6, 0x10400 ;  /* 0x0001040006037836 */ /* 0x000fe20000000000 */
[----:B------:R-:W-:Y:S01]  /*1fc10*/  PLOP3.LUT P1, PT, PT, PT, PT, 0x80, 0x0 ;  /* 0x000000000000781c */ /* 0x000fe20003f2f070 */
[----:B------:R-:W-:-:S12]  /*1fc20*/  UIADD3.X UR5, URZ, UR41, URZ, UP0, !UPT ;  /* 0x000000293f057290 */ /* 0x000fd800087fe43f */
.L_x_733:
        /* <DEDUP_REMOVED lines=10> */
[----:B------:R-:W-:Y:S02]  /*1fcd0*/  R2UR UR10, R13 ;  /* 0x000000000d0a72ca */ /* 0x000fe400000e0000 */
[----:B------:R-:W-:Y:S02]  /*1fce0*/  R2UR UR6, R10 ;  /* 0x000000000a0672ca */ /* 0x000fe400000e0000 */
[----:B------:R-:W-:Y:S02]  /*1fcf0*/  R2UR UR7, R11 ;  /* 0x000000000b0772ca */ /* 0x000fe400000e0000 */
[----:B------:R-:W-:Y:S02]  /*1fd00*/  PLOP3.LUT P1, PT, PT, PT, PT, 0x80, 0x0 ;  /* 0x000000000000781c */ /* 0x000fe40003f2f070 */
[----:B------:R-:W-:-:S11]  /*1fd10*/  IADD3 R6, R6, 0x14400, RZ ;  /* 0x0001440006067810 */ /* 0x000fd60007ffe0ff */
.L_x_734:
        /* <DEDUP_REMOVED lines=10> */
.L_x_722:
[----:B------:R-:W-:Y:S05]  /*1fdc0*/  BSYNC B1 ;  /* 0x0000000000017941 */ /* 0x000fea0003800000 */
.L_x_721:
[C---:B------:R-:W-:Y:S01]  /*1fdd0*/  ISETP.GT.AND P2, PT, R9.reuse, R4, PT ;  /* 0x000000040900720c */ /* 0x040fe20003f44270 */
[----:B------:R-:W-:Y:S02]  /*1fde0*/  VIADD R30, R30, 0x1 ;  /* 0x000000011e1e7836 */ /* 0x000fe40000000000 */
[----:B------:R-:W-:-:S03]  /*1fdf0*/  VIADD R9, R9, 0xffffffff ;  /* 0xffffffff09097836 */ /* 0x000fc60000000000 */
[----:B------:R-:W-:-:S04]  /*1fe00*/  ISETP.NE.AND P1, PT, R30, 0x2, PT ;  /* 0x000000021e00780c */ /* 0x000fc80003f25270 */
[----:B------:R-:W-:Y:S02]  /*1fe10*/  SEL R3, RZ, 0x1, P1 ;  /* 0x00000001ff037807 */ /* 0x000fe40000800000 */
[----:B------:R-:W-:Y:S02]  /*1fe20*/  SEL R30, R30, RZ, P1 ;  /* 0x000000ff1e1e7207 */ /* 0x000fe40000800000 */
[----:B------:R-:W-:Y:S01]  /*1fe30*/  LOP3.LUT R33, R33, R3, RZ, 0x3c, !PT ;  /* 0x0000000321217212 */ /* 0x000fe200078e3cff */
[----:B------:R-:W-:Y:S06]  /*1fe40*/  @P2 BRA `(.L_x_735) ;  /* 0xfffffff8002c2947 */ /* 0x000fec000383ffff */
.L_x_701:
[----:B------:R-:W-:Y:S05]  /*1fe50*/  BSYNC B0 ;  /* 0x0000000000007941 */ /* 0x000fea0003800000 */
.L_x_700:
[----:B------:R-:W-:Y:S05]  /*1fe60*/  @!P0 WARPSYNC.ALL ;  /* 0x0000000000008948 */ /* 0x000fea0003800000 */
[----:B------:R-:W-:Y:S01]  /*1fe70*/  @!P0 BAR.SYNC.DEFER_BLOCKING 0xc, 0x180 ;  /* 0x0306000000008b1d */ /* 0x000fe20000010000 */
[----:B------:R-:W-:-:S13]  /*1fe80*/  ISETP.GT.AND P0, PT, R27, RZ, PT ;  /* 0x000000ff1b00720c */ /* 0x000fda0003f04270 */
[----:B------:R-:W-:Y:S05]  /*1fe90*/  @P0 BRA `(.L_x_736) ;  /* 0x0000000000440947 */ /* 0x000fea0003800000 */
[----:B------:R-:W2:Y:S02]  /*1fea0*/  S2R R3, SR_TID.X ;  /* 0x0000000000037919 */ /* 0x000ea40000002100 */
[----:B--2---:R-:W-:-:S04]  /*1feb0*/  LOP3.LUT R3, R3, 0x7f, RZ, 0xc0, !PT ;  /* 0x0000007f03037812 */ /* 0x004fc800078ec0ff */
[----:B------:R-:W-:-:S13]  /*1fec0*/  ISETP.NE.AND P0, PT, R3, RZ, PT ;  /* 0x000000ff0300720c */ /* 0x000fda0003f05270 */
[----:B------:R-:W-:Y:S05]  /*1fed0*/  @P0 BRA `(.L_x_737) ;  /* 0x00000048003c0947 */ /* 0x000fea0003800000 */
[----:B-1----:R-:W1:Y:S01]  /*1fee0*/  S2R R5, SR_LANEID ;  /* 0x0000000000057919 */ /* 0x002e620000000000 */
[----:B------:R-:W-:Y:S01]  /*1fef0*/  VOTEU.ANY UR4, UPT, PT ;  /* 0x0000000000047886 */ /* 0x000fe200038e0100 */
[----:B------:R-:W2:Y:S01]  /*1ff00*/  LDC.64 R2, c[0x0][0xc60] ;  /* 0x00031800ff027b82 */ /* 0x000ea20000000a00 */
[----:B------:R-:W1:Y:S02]  /*1ff10*/  FLO.U32 R0, UR4 ;  /* 0x0000000400007d00 */ /* 0x000e6400080e0000 */
[----:B-1----:R-:W-:-:S06]  /*1ff20*/  ISETP.EQ.U32.AND P0, PT, R0, R5, PT ;  /* 0x000000050000720c */ /* 0x002fcc0003f02070 */
[----:B------:R-:W2:Y:S07]  /*1ff30*/  POPC R5, UR4 ;  /* 0x0000000400057d09 */ /* 0x000eae0008000000 */
[----:B--2---:R-:W2:Y:S01]  /*1ff40*/  @P0 ATOMG.E.ADD.STRONG.GPU PT, R3, desc[UR36][R2.64], R5 ;  /* 0x00000005020309a8 */ /* 0x004ea200081ee1e4 */
[----:B------:R-:W1:Y:S02]  /*1ff50*/  S2R R4, SR_LTMASK ;  /* 0x0000000000047919 */ /* 0x000e640000003900 */
[----:B-1----:R-:W-:-:S04]  /*1ff60*/  LOP3.LUT R4, R4, UR4, RZ, 0xc0, !PT ;  /* 0x0000000404047c12 */ /* 0x002fc8000f8ec0ff */
[----:B------:R-:W1:Y:S01]  /*1ff70*/  POPC R7, R4 ;  /* 0x0000000400077309 */ /* 0x000e620000000000 */
[----:B--2---:R-:W1:Y:S02]  /*1ff80*/  SHFL.IDX PT, R0, R3, R0, 0x1f ;  /* 0x00001f0003007589 */ /* 0x004e6400000e0000 */
[----:B-1----:R-:W-:Y:S01]  /*1ff90*/  IADD3 R16, R0, UR39, R7 ;  /* 0x0000002700107c10 */ /* 0x002fe2000fffe007 */
[----:B------:R-:W-:Y:S06]  /*1ffa0*/  BRA `(.L_x_737) ;  /* 0x0000004800087947 */ /* 0x000fec0003800000 */
.L_x_736:
[----:B------:R-:W-:Y:S01]  /*1ffb0*/  IADD3 R0, R23, 0x28400, RZ ;  /* 0x0002840017007810 */ /* 0x000fe20007ffe0ff */
[----:B------:R-:W-:Y:S03]  /*1ffc0*/  BSSY B6, `(.L_x_738) ;  /* 0x0000013000067945 */ /* 0x000fe60003800000 */
[----:B------:R-:W-:-:S13]  /*1ffd0*/  LOP3.LUT P0, RZ, R0, 0x3ff, RZ, 0xc0, !PT ;  /* 0x000003ff00ff7812 */ /* 0x000fda000780c0ff */
[----:B------:R-:W-:Y:S05]  /*1ffe0*/  @!P0 BRA `(.L_x_739) ;  /* 0x0000000000408947 */ /* 0x000fea0003800000 */
[----:B------:R-:W-:Y:S01]  /*1fff0*/  MOV R2, 0x0 ;  /* 0x0000000000027802 */ /* 0x000fe20000000f00 */
[----:B------:R-:W-:Y:S01]  /*20000*/  ULDC.64 UR6, c[0x4][0xc0] ;  /* 0x0100300000067ab9 */ /* 0x000fe20000000a00 */
[----:B------:R-:W-:Y:S01]  /*20010*/  ULDC.64 UR8, c[0x4][0xc8] ;  /* 0x0100320000087ab9 */ /* 0x000fe20000000a00 */
[----:B------:R-:W-:Y:S01]  /*20020*/  ULDC.64 UR4, c[0x4][0x8] ;  /* 0x0100020000047ab9 */ /* 0x000fe20000000a00 */
[----:B------:R-:W-:Y:S01]  /*20030*/  IMAD.U32 R4, RZ, RZ, UR6 ;  /* 0x00000006ff047e24 */ /* 0x000fe2000f8e00ff */
[----:B------:R-:W-:Y:S01]  /*20040*/  MOV R6, UR8 ;  /* 0x0000000800067c02 */ /* 0x000fe20008000f00 */
[----:B------:R-:W2:Y:S01]  /*20050*/  LDC.64 R2, c[0x4][R2] ;  /* 0x0100000002027b82 */ /* 0x000ea20000000a00 */
[----:B-1----:R-:W-:Y:S01]  /*20060*/  IMAD.U32 R5, RZ, RZ, UR7 ;  /* 0x00000007ff057e24 */ /* 0x002fe2000f8e00ff */
[----:B------:R-:W-:Y:S01]  /*20070*/  MOV R11, UR5 ;  /* 0x00000005000b7c02 */ /* 0x000fe20008000f00 */
[----:B------:R-:W-:Y:S01]  /*20080*/  IMAD.U32 R7, RZ, RZ, UR9 ;  /* 0x00000009ff077e24 */ /* 0x000fe2000f8e00ff */
[----:B------:R-:W-:Y:S01]  /*20090*/  MOV R13, RZ ;  /* 0x000000ff000d7202 */ /* 0x000fe20000000f00 */
[----:B------:R-:W-:-:S02]  /*200a0*/  IMAD.U32 R10, RZ, RZ, UR4 ;  /* 0x00000004ff0a7e24 */ /* 0x000fc4000f8e00ff */
[----:B0-----:R-:W-:Y:S02]  /*200b0*/  IMAD.MOV.U32 R8, RZ, RZ, 0x70 ;  /* 0x00000070ff087424 */ /* 0x001fe400078e00ff */
[----:B------:R-:W-:-:S07]  /*200c0*/  IMAD.MOV.U32 R12, RZ, RZ, 0x1 ;  /* 0x00000001ff0c7424 */ /* 0x000fce00078e00ff */
[----:B------:R-:W-:-:S07]  /*200d0*/  LEPC R20, `(.L_x_739) ;  /* 0x000000001014794e */ /* 0x000fce0000000000 */
[----:B--2---:R-:W-:Y:S05]  /*200e0*/  CALL.ABS.NOINC R2 ;  /* 0x0000000002007343 */ /* 0x004fea0003c00000 */
.L_x_739:
[----:B------:R-:W-:Y:S05]  /*200f0*/  BSYNC B6 ;  /* 0x0000000000067941 */ /* 0x000fea0003800000 */
.L_x_738:
        /* <DEDUP_REMOVED lines=10> */
[----:B------:R-:W-:Y:S01]  /*201a0*/  IMAD.U32 R4, RZ, RZ, UR6 ;  /* 0x00000006ff047e24 */ /* 0x000fe2000f8e00ff */
[----:B-1----:R-:W-:Y:S01]  /*201b0*/  MOV R5, UR7 ;  /* 0x0000000700057c02 */ /* 0x002fe20008000f00 */
[----:B------:R-:W1:Y:S01]  /*201c0*/  LDC.64 R2, c[0x4][R2] ;  /* 0x0100000002027b82 */ /* 0x000e620000000a00 */
[----:B------:R-:W-:Y:S01]  /*201d0*/  IMAD.U32 R6, RZ, RZ, UR8 ;  /* 0x00000008ff067e24 */ /* 0x000fe2000f8e00ff */
[----:B------:R-:W-:Y:S01]  /*201e0*/  MOV R10, UR4 ;  /* 0x00000004000a7c02 */ /* 0x000fe20008000f00 */
[----:B------:R-:W-:Y:S01]  /*201f0*/  IMAD.U32 R7, RZ, RZ, UR9 ;  /* 0x00000009ff077e24 */ /* 0x000fe2000f8e00ff */
[----:B------:R-:W-:Y:S01]  /*20200*/  MOV R12, 0x1 ;  /* 0x00000001000c7802 */ /* 0x000fe20000000f00 */
[----:B------:R-:W-:-:S02]  /*20210*/  IMAD.U32 R11, RZ, RZ, UR5 ;  /* 0x00000005ff0b7e24 */ /* 0x000fc4000f8e00ff */
[----:B0-----:R-:W-:Y:S02]  /*20220*/  IMAD.MOV.U32 R8, RZ, RZ, 0x70 ;  /* 0x00000070ff087424 */ /* 0x001fe400078e00ff */
[----:B------:R-:W-:-:S07]  /*20230*/  IMAD.MOV.U32 R13, RZ, RZ, RZ ;  /* 0x000000ffff0d7224 */ /* 0x000fce00078e00ff */
[----:B------:R-:W-:-:S07]  /*20240*/  LEPC R20, `(.L_x_741) ;  /* 0x000000001014794e */ /* 0x000fce0000000000 */
[----:B-1----:R-:W-:Y:S05]  /*20250*/  CALL.ABS.NOINC R2 ;  /* 0x0000000002007343 */ /* 0x002fea0003c00000 */
.L_x_741:
[----:B------:R-:W-:Y:S05]  /*20260*/  BSYNC B6 ;  /* 0x0000000000067941 */ /* 0x000fea0003800000 */
.L_x_740:
        /* <DEDUP_REMOVED lines=8> */
[----:B------:R-:W-:Y:S01]  /*202f0*/  MOV R4, UR6 ;  /* 0x0000000600047c02 */ /* 0x000fe20008000f00 */
[----:B-1----:R-:W-:Y:S01]  /*20300*/  IMAD.U32 R5, RZ, RZ, UR7 ;  /* 0x00000007ff057e24 */ /* 0x002fe2000f8e00ff */
[----:B------:R-:W1:Y:S01]  /*20310*/  LDC.64 R2, c[0x4][R2] ;  /* 0x0100000002027b82 */ /* 0x000e620000000a00 */
[----:B------:R-:W-:Y:S01]  /*20320*/  IMAD.U32 R6, RZ, RZ, UR8 ;  /* 0x00000008ff067e24 */ /* 0x000fe2000f8e00ff */
[----:B------:R-:W-:Y:S01]  /*20330*/  MOV R7, UR9 ;  /* 0x0000000900077c02 */ /* 0x000fe20008000f00 */
[----:B------:R-:W-:Y:S01]  /*20340*/  IMAD.U32 R10, RZ, RZ, UR4 ;  /* 0x00000004ff0a7e24 */ /* 0x000fe2000f8e00ff */
[----:B0-----:R-:W-:Y:S01]  /*20350*/  MOV R8, 0x70 ;  /* 0x0000007000087802 */ /* 0x001fe20000000f00 */
[----:B------:R-:W-:-:S02]  /*20360*/  IMAD.U32 R11, RZ, RZ, UR5 ;  /* 0x00000005ff0b7e24 */ /* 0x000fc4000f8e00ff */
[----:B------:R-:W-:Y:S02]  /*20370*/  IMAD.MOV.U32 R12, RZ, RZ, 0x1 ;  /* 0x00000001ff0c7424 */ /* 0x000fe400078e00ff */
[----:B------:R-:W-:-:S07]  /*20380*/  IMAD.MOV.U32 R13, RZ, RZ, RZ ;  /* 0x000000ffff0d7224 */ /* 0x000fce00078e00ff */
[----:B------:R-:W-:-:S07]  /*20390*/  LEPC R20, `(.L_x_743) ;  /* 0x000000001014794e */ /* 0x000fce0000000000 */
[----:B-1----:R-:W-:Y:S05]  /*203a0*/  CALL.ABS.NOINC R2 ;  /* 0x0000000002007343 */ /* 0x002fea0003c00000 */
.L_x_743:
[----:B------:R-:W-:Y:S05]  /*203b0*/  BSYNC B6 ;  /* 0x0000000000067941 */ /* 0x000fea0003800000 */
.L_x_742:
[----:B------:R-:W-:Y:S01]  /*203c0*/  LOP3.LUT P6, RZ, R22, 0x1, RZ, 0xc0, !PT ;  /* 0x0000000116ff7812 */ /* 0x000fe200078cc0ff */
[----:B------:R-:W-:-:S12]  /*203d0*/  BSSY B6, `(.L_x_744) ;  /* 0x0000012000067945 */ /* 0x000fd80003800000 */
        /* <DEDUP_REMOVED lines=17> */
.L_x_745:
[----:B------:R-:W-:Y:S05]  /*204f0*/  BSYNC B6 ;  /* 0x0000000000067941 */ /* 0x000fea0003800000 */
.L_x_744:
[----:B------:R-:W2:Y:S01]  /*20500*/  LDL R20, [R1] ;  /* 0x0000000001147983 */ /* 0x000ea20000100800 */
[----:B------:R-:W-:Y:S02]  /*20510*/  ULDC.64 UR4, c[0x0][0x9f8] ;  /* 0x00027e0000047ab9 */ /* 0x000fe40000000a00 */
[----:B------:R-:W-:Y:S01]  /*20520*/  ISETP.NE.U32.AND P0, PT, RZ, UR4, PT ;  /* 0x00000004ff007c0c */ /* 0x000fe2000bf05070 */
[----:B------:R-:W3:Y:S03]  /*20530*/  S2R R21, SR_TID.X ;  /* 0x0000000000157919 */ /* 0x000ee60000002100 */
[----:B------:R-:W-:-:S13]  /*20540*/  ISETP.NE.AND.EX P0, PT, RZ, UR5, PT, P0 ;  /* 0x00000005ff007c0c */ /* 0x000fda000bf05300 */
[----:B------:R-:W-:-:S04]  /*20550*/  @P0 IADD3 R2, P1, R25, UR4, RZ ;  /* 0x0000000419020c10 */ /* 0x000fc8000ff3e0ff */
[----:B------:R-:W-:-:S05]  /*20560*/  @P0 IADD3.X R3, R26, UR5, RZ, P1, !PT ;  /* 0x000000051a030c10 */ /* 0x000fca0008ffe4ff */
[----:B------:R4:W2:Y:S01]  /*20570*/  @P0 LDG.E R34, desc[UR36][R2.64] ;  /* 0x0000002402220981 */ /* 0x0008a2000c1e1900 */
[C---:B---3--:R-:W-:Y:S01]  /*20580*/  LOP3.LUT R0, R21.reuse, 0x7f, RZ, 0xc0, !PT ;  /* 0x0000007f15007812 */ /* 0x048fe200078ec0ff */
[----:B----4-:R-:W3:Y:S03]  /*20590*/  LDC R2, c[0x0][0x430] ;  /* 0x00010c00ff027b82 */ /* 0x010ee60000000800 */
[----:B------:R-:W-:Y:S02]  /*205a0*/  SHF.R.U32.HI R0, RZ, 0x3, R0 ;  /* 0x00000003ff007819 */ /* 0x000fe40000011600 */
[----:B------:R-:W-:-:S04]  /*205b0*/  SHF.L.U32 R21, R21, 0x4, RZ ;  /* 0x0000000415157819 */ /* 0x000fc800000006ff */
[----:B------:R-:W-:Y:S02]  /*205c0*/  LOP3.LUT R21, R0, 0x70, R21, 0xf8, !PT ;  /* 0x0000007000157812 */ /* 0x000fe400078ef815 */
[----:B---3--:R-:W-:Y:S01]  /*205d0*/  ISETP.NE.AND P1, PT, R2, 0x1, PT ;  /* 0x000000010200780c */ /* 0x008fe20003f25270 */
[----:B0-----:R-:W-:-:S12]  /*205e0*/  VIADD R8, R35, 0xffffff80 ;  /* 0xffffff8023087836 */ /* 0x001fd80000000000 */
[----:B------:R-:W0:Y:S08]  /*205f0*/  @P1 LDC R3, c[0x0][0x434] ;  /* 0x00010d00ff031b82 */ /* 0x000e300000000800 */
[----:B------:R-:W3:Y:S01]  /*20600*/  @P1 LDC R0, c[0x0][0x438] ;  /* 0x00010e00ff001b82 */ /* 0x000ee20000000800 */
[----:B-1----:R-:W-:-:S05]  /*20610*/  IMAD.IADD R5, R21, 0x1, R8 ;  /* 0x0000000115057824 */ /* 0x002fca00078e0208 */
[C---:B------:R-:W-:Y:S02]  /*20620*/  ISETP.GE.AND P0, PT, R5.reuse, R27, PT ;  /* 0x0000001b0500720c */ /* 0x040fe40003f06270 */
[----:B------:R-:W-:Y:S01]  /*20630*/  LOP3.LUT R22, R22, 0xfffffffd, RZ, 0xc0, !PT ;  /* 0xfffffffd16167812 */ /* 0x000fe200078ec0ff */
[----:B------:R-:W-:Y:S01]  /*20640*/  UMOV UR4, 0xffffffff ;  /* 0xffffffff00047882 */ /* 0x000fe20000000000 */
[----:B--2---:R-:W-:-:S05]  /*20650*/  IADD3 R4, R5, R20, RZ ;  /* 0x0000001405047210 */ /* 0x004fca0007ffe0ff */
[----:B0-----:R-:W-:-:S04]  /*20660*/  @P1 IMAD.HI.U32 R3, R4, R3, RZ ;  /* 0x0000000304031227 */ /* 0x001fc800078e00ff */
[----:B------:R-:W-:Y:S01]  /*20670*/  IMAD.MOV.U32 R6, RZ, RZ, R4 ;  /* 0x000000ffff067224 */ /* 0x000fe200078e0004 */
[----:B---3--:R-:W-:-:S05]  /*20680*/  @P1 SHF.R.U32.HI R6, RZ, R0, R3 ;  /* 0x00000000ff061219 */ /* 0x008fca0000011603 */
[----:B------:R-:W-:-:S04]  /*20690*/  IMAD.MOV R0, RZ, RZ, -R6 ;  /* 0x000000ffff007224 */ /* 0x000fc800078e0a06 */
[----:B------:R-:W-:Y:S02]  /*206a0*/  IMAD R0, R2, R0, R4 ;  /* 0x0000000002007224 */ /* 0x000fe400078e0204 */
[----:B------:R-:W0:Y:S01]  /*206b0*/  @!P0 LDC.64 R2, c[0x0][0x428] ;  /* 0x00010a00ff028b82 */ /* 0x000e220000000a00 */
[----:B------:R-:W-:Y:S02]  /*206c0*/  @!P0 SHF.R.S32.HI R7, RZ, 0x1f, R6 ;  /* 0x0000001fff078819 */ /* 0x000fe40000011406 */
[----:B------:R-:W-:-:S05]  /*206d0*/  SHF.R.S32.HI R9, RZ, 0x1f, R34 ;  /* 0x0000001fff097819 */ /* 0x000fca0000011422 */
[----:B------:R-:W1:Y:S01]  /*206e0*/  @!P0 LDC.64 R4, c[0x0][0x418] ;  /* 0x00010600ff048b82 */ /* 0x000e620000000a00 */
[----:B------:R2:W-:Y:S01]  /*206f0*/  STL [R1+0x4], R9 ;  /* 0x0000040901007387 */ /* 0x0005e20000100800 */
[----:B0-----:R-:W-:-:S04]  /*20700*/  @!P0 IMAD.WIDE.U32 R6, R34, R2, R6 ;  /* 0x0000000222068225 */ /* 0x001fc800078e0006 */
[----:B------:R-:W-:Y:S02]  /*20710*/  @!P0 IMAD R2, R9, R2, RZ ;  /* 0x0000000209028224 */ /* 0x000fe400078e02ff */
[----:B--2---:R-:W0:Y:S02]  /*20720*/  LDC R9, c[0x0][0x2f4] ;  /* 0x0000bd00ff097b82 */ /* 0x004e240000000800 */
[----:B------:R-:W-:Y:S01]  /*20730*/  @!P0 IMAD R3, R34, R3, R2 ;  /* 0x0000000322038224 */ /* 0x000fe200078e0202 */
[----:B-1----:R-:W-:-:S04]  /*20740*/  @!P0 LEA R2, P1, R6, R4, 0x2 ;  /* 0x0000000406028211 */ /* 0x002fc800078210ff */
[----:B------:R-:W-:-:S04]  /*20750*/  @!P0 IADD3 R3, R7, R3, RZ ;  /* 0x0000000307038210 */ /* 0x000fc80007ffe0ff */
[----:B------:R-:W-:Y:S01]  /*20760*/  @!P0 LEA.HI.X R3, R6, R5, R3, 0x2, P1 ;  /* 0x0000000506038211 */ /* 0x000fe200008f1403 */
[----:B------:R-:W-:Y:S01]  /*20770*/  IMAD.MOV.U32 R4, RZ, RZ, RZ ;  /* 0x000000ffff047224 */ /* 0x000fe200078e00ff */
[----:B------:R-:W-:-:S05]  /*20780*/  LOP3.LUT R20, R31, 0x80, RZ, 0xfc, !PT ;  /* 0x000000801f147812 */ /* 0x000fca00078efcff */
[----:B------:R1:W5:Y:S01]  /*20790*/  @!P0 LDG.E R4, desc[UR36][R2.64] ;  /* 0x0000002402048981 */ /* 0x000362000c1e1900 */
[-C--:B0-----:R-:W-:Y:S02]  /*207a0*/  ISETP.GE.AND P1, PT, R31, R9.reuse, PT ;  /* 0x000000091f00720c */ /* 0x081fe40003f26270 */
[----:B------:R-:W-:Y:S01]  /*207b0*/  ISETP.GE.AND P0, PT, R20, R9, PT ;  /* 0x000000091400720c */ /* 0x000fe20003f06270 */
[----:B-1----:R-:W-:-:S05]  /*207c0*/  IMAD.U32 R2, RZ, RZ, UR42 ;  /* 0x0000002aff027e24 */ /* 0x002fca000f8e00ff */
[----:B------:R-:W-:-:S05]  /*207d0*/  ISETP.NE.AND P2, PT, R2, 0x3, PT ;  /* 0x000000030200780c */ /* 0x000fca0003f45270 */
[----:B------:R-:W-:-:S04]  /*207e0*/  @P1 LOP3.LUT R22, R22, 0x2, RZ, 0xfc, !PT ;  /* 0x0000000216161812 */ /* 0x000fc800078efcff */
[----:B------:R-:W-:-:S04]  /*207f0*/  LOP3.LUT R22, R22, 0xfffffffb, RZ, 0xc0, !PT ;  /* 0xfffffffb16167812 */ /* 0x000fc800078ec0ff */
[----:B------:R-:W-:-:S04]  /*20800*/  LOP3.LUT R22, R22, 0xfffffffe, RZ, 0xc0, !PT ;  /* 0xfffffffe16167812 */ /* 0x000fc800078ec0ff */
[----:B------:R-:W-:-:S04]  /*20810*/  @P0 LOP3.LUT R22, R22, 0x1, RZ, 0xfc, !PT ;  /* 0x0000000116160812 */ /* 0x000fc800078efcff */
[----:B------:R-:W-:Y:S01]  /*20820*/  @P2 LOP3.LUT R22, R22, 0x4, RZ, 0xfc, !PT ;  /* 0x0000000416162812 */ /* 0x000fe200078efcff */
[----:B------:R-:W-:Y:S06]  /*20830*/  BRA.DIV UR4, `(.L_x_746) ;  /* 0x0000008a04887947 */ /* 0x000fec000b800000 */
.L_x_987:
[----:B------:R-:W-:Y:S01]  /*20840*/  SHF.R.S32.HI R35, RZ, 0x1f, R18 ;  /* 0x0000001fff237819 */ /* 0x000fe20000011412 */
[----:B------:R-:W-:Y:S06]  /*20850*/  @!P2 BRA `(.L_x_747) ;  /* 0x000000000004a947 */ /* 0x000fec0003800000 */
[----:B------:R-:W-:Y:S01]  /*20860*/  BPT.TRAP 0x1 ;  /* 0x000000040000795c */ /* 0x000fe20000300000 */
.L_x_747:
[----:B------:R-:W-:Y:S01]  /*20870*/  LEA R6, R28, R23, 0x3 ;  /* 0x000000171c067211 */ /* 0x000fe200078e18ff */
[----:B------:R-:W-:Y:S01]  /*20880*/  BSSY B0, `(.L_x_748) ;  /* 0x0000005000007945 */ /* 0x000fe20003800000 */
[----:B------:R-:W-:Y:S02]  /*20890*/  SHF.L.U32 R25, R32, 0x1f, RZ ;  /* 0x0000001f20197819 */ /* 0x000fe400000006ff */
[----:B------:R-:W-:Y:S02]  /*208a0*/  SHF.R.S32.HI R20, RZ, 0x1f, R0 ;  /* 0x0000001fff147819 */ /* 0x000fe40000011400 */
[----:B------:R-:W0:Y:S02]  /*208b0*/  SYNCS.PHASECHK.TRANS64.TRYWAIT P0, [R6+URZ+0x38880], R25 ;  /* 0x03888019060075a7 */ /* 0x000e24000800017f */
[----:B0-----:R-:W-:Y:S05]  /*208c0*/  @!P0 BRA `(.L_x_749) ;  /* 0x0000008800988947 */ /* 0x001fea0003800000 */
.L_x_988:
[----:B------:R-:W-:Y:S05]  /*208d0*/  BSYNC B0 ;  /* 0x0000000000007941 */ /* 0x000fea0003800000 */
.L_x_748:
[----:B------:R-:W2:Y:S01]  /*208e0*/  LDL R9, [R1+0xc] ;  /* 0x00000c0001097983 */ /* 0x000ea20000100800 */
[----:B------:R-:W-:Y:S01]  /*208f0*/  ULDC.64 UR4, c[0x0][0x328] ;  /* 0x0000ca0000047ab9 */ /* 0x000fe20000000a00 */
[----:B-----5:R-:W-:Y:S01]  /*20900*/  SHF.R.S32.HI R21, RZ, 0x1f, R4 ;  /* 0x0000001fff157819 */ /* 0x020fe20000011404 */
[----:B------:R-:W-:Y:S01]  /*20910*/  IMAD R5, R20, UR4, RZ ;  /* 0x0000000414057c24 */ /* 0x000fe2000f8e02ff */
[----:B------:R-:W1:Y:S01]  /*20920*/  S2R R7, SR_TID.X ;  /* 0x0000000000077919 */ /* 0x000e620000002100 */
[----:B------:R-:W-:Y:S01]  /*20930*/  IMAD.WIDE.U32 R2, R0, UR4, RZ ;  /* 0x0000000400027c25 */ /* 0x000fe2000f8e00ff */
[----:B------:R-:W-:-:S03]  /*20940*/  LOP3.LUT R22, R22, 0xffffffdf, RZ, 0xc0, !PT ;  /* 0xffffffdf16167812 */ /* 0x000fc600078ec0ff */
        /* <DEDUP_REMOVED lines=9> */
[----:B------:R-:W-:-:S04]  /*209e0*/  IMAD.WIDE.U32 R2, R18, UR4, R2 ;  /* 0x0000000412027c25 */ /* 0x000fc8000f8e0002 */
[----:B------:R-:W-:Y:S01]  /*209f0*/  IMAD R5, R18, UR5, R5 ;  /* 0x0000000512057c24 */ /* 0x000fe2000f8e0205 */
[----:B------:R-:W-:Y:S01]  /*20a00*/  ULDC.64 UR4, c[0x0][0x318] ;  /* 0x0000c60000047ab9 */ /* 0x000fe20000000a00 */
[----:B-1----:R-:W-:Y:S02]  /*20a10*/  LOP3.LUT R7, R7, 0x7f, RZ, 0xc0, !PT ;  /* 0x0000007f07077812 */ /* 0x002fe400078ec0ff */
[----:B------:R-:W-:Y:S01]  /*20a20*/  IADD3 R2, P0, R2, UR4, RZ ;  /* 0x0000000402027c10 */ /* 0x000fe2000ff1e0ff */
[----:B------:R-:W-:Y:S01]  /*20a30*/  UMOV UR4, 0xffffffff ;  /* 0xffffffff00047882 */ /* 0x000fe20000000000 */
[----:B------:R-:W-:Y:S02]  /*20a40*/  SHF.R.U32.HI R7, RZ, 0x3, R7 ;  /* 0x00000003ff077819 */ /* 0x000fe40000011607 */
[----:B------:R-:W-:Y:S02]  /*20a50*/  IADD3.X R3, R3, UR5, R5, P0, !PT ;  /* 0x0000000503037c10 */ /* 0x000fe400087fe405 */
[----:B------:R-:W-:-:S04]  /*20a60*/  IADD3 R7, -R7, R27, -R8 ;  /* 0x0000001b07077210 */ /* 0x000fc80007ffe908 */
[----:B------:R-:W-:-:S13]  /*20a70*/  ISETP.GE.AND P1, PT, R7, 0x1, PT ;  /* 0x000000010700780c */ /* 0x000fda0003f26270 */
[----:B------:R-:W-:Y:S02]  /*20a80*/  @P1 LOP3.LUT R22, R22, 0x20, RZ, 0xfc, !PT ;  /* 0x0000002016161812 */ /* 0x000fe400078efcff */
[----:B--2---:R-:W-:Y:S01]  /*20a90*/  LEA R10, R28, R9, 0xf ;  /* 0x000000091c0a7211 */ /* 0x004fe200078e78ff */
        /* <DEDUP_REMOVED lines=25> */
[----:B-1----:R-:W-:-:S04]  /*20c30*/  IADD3 R8, P2, R31, R8, RZ ;  /* 0x000000081f087210 */ /* 0x002fc80007f5e0ff */
[----:B--2---:R-:W-:Y:S02]  /*20c40*/  IADD3.X R9, RZ, R9, RZ, P2, !PT ;  /* 0x00000009ff097210 */ /* 0x004fe400017fe4ff */
        /* <DEDUP_REMOVED lines=38> */
[----:B------:R-:W3:Y:S04]  /*20eb0*/  SHFL.IDX PT, R3, R3, 0x7, 0x181f ;  /* 0x00f81f0003037f89 */ /* 0x000ee800000e0000 */
[----:B------:R-:W4:Y:S01]  /*20ec0*/  SHFL.IDX PT, R2, R2, 0x7, 0x181f ;  /* 0x00f81f0002027f89 */ /* 0x000f2200000e0000 */
[----:B-1----:R-:W-:-:S05]  /*20ed0*/  IADD3 R8, P2, R31, R8, RZ ;  /* 0x000000081f087210 */ /* 0x002fca0007f5e0ff */
[----:B--2---:R-:W-:Y:S01]  /*20ee0*/  IMAD.X R9, RZ, RZ, R9, P2 ;  /* 0x000000ffff097224 */ /* 0x004fe200010e0609 */
[----:B------:R-:W-:-:S13]  /*20ef0*/  ISETP.LT.OR P2, PT, R7, 0x61, P1 ;  /* 0x000000610700780c */ /* 0x000fda0000f41670 */
[----:B------:R1:W-:Y:S01]  /*20f00*/  LDGSTS.E.BYPASS.LTC128B.128 [R5+0x13400], desc[UR36][R8.64], !P2 ;  /* 0x1340000008057fae */ /* 0x0003e2000d101d64 */
[----:B------:R-:W-:-:S13]  /*20f10*/  ISETP.LT.OR P2, PT, R7, 0x61, P0 ;  /* 0x000000610700780c */ /* 0x000fda0000741670 */
[----:B------:R1:W-:Y:S01]  /*20f20*/  LDGSTS.E.BYPASS.LTC128B.128 [R5+0x17400], desc[UR36][R8.64+0x80], !P2 ;  /* 0x1740008008057fae */ /* 0x0003e2000d101d64 */
[----:B------:R-:W-:-:S13]  /*20f30*/  ISETP.GE.AND P2, PT, R7, 0x21, PT ;  /* 0x000000210700780c */ /* 0x000fda0003f46270 */
[----:B------:R-:W-:Y:S02]  /*20f40*/  @P2 LOP3.LUT R22, R22, 0x8, RZ, 0xfc, !PT ;  /* 0x0000000816162812 */ /* 0x000fe400078efcff */
[----:B------:R-:W-:Y:S02]  /*20f50*/  ISETP.GE.AND P2, PT, R7, 0x61, PT ;  /* 0x000000610700780c */ /* 0x000fe40003f46270 */
[----:B------:R-:W-:-:S04]  /*20f60*/  LOP3.LUT R22, R22, 0xffffffbf, RZ, 0xc0, !PT ;  /* 0xffffffbf16167812 */ /* 0x000fc800078ec0ff */
[----:B-1-34-:R-:W-:-:S07]  /*20f70*/  @P6 LOP3.LUT R22, R22, 0x40, RZ, 0xfc, !PT ;  /* 0x0000004016166812 */ /* 0x01afce00078efcff */
.L_x_1006:
[C---:B------:R-:W-:Y:S02]  /*20f80*/  ISETP.LT.OR P1, PT, R7.reuse, 0x71, P1 ;  /* 0x000000710700780c */ /* 0x040fe40000f21670 */
[----:B------:R-:W-:Y:S02]  /*20f90*/  ISETP.LT.OR P0, PT, R7, 0x71, P0 ;  /* 0x000000710700780c */ /* 0x000fe40000701670 */
[----:B------:R-:W-:-:S04]  /*20fa0*/  IADD3 R2, P6, R31, R2, RZ ;  /* 0x000000021f027210 */ /* 0x000fc80007fde0ff */
[----:B------:R-:W-:-:S05]  /*20fb0*/  IADD3.X R3, RZ, R3, RZ, P6, !PT ;  /* 0x00000003ff037210 */ /* 0x000fca00037fe4ff */
[----:B------:R-:W-:Y:S01]  /*20fc0*/  @!PT LDS RZ, [RZ] ;  /* 0x00000000fffff984 */ /* 0x000fe20000000800 */
[----:B------:R-:W-:Y:S01]  /*20fd0*/  @!PT LDS RZ, [RZ] ;  /* 0x00000000fffff984 */ /* 0x000fe20000000800 */
[----:B------:R-:W-:Y:S01]  /*20fe0*/  @!PT LDS RZ, [RZ] ;  /* 0x00000000fffff984 */ /* 0x000fe20000000800 */
[----:B------:R1:W-:Y:S04]  /*20ff0*/  LDGSTS.E.BYPASS.LTC128B.128 [R5+0x13c00], desc[UR36][R2.64], !P1 ;  /* 0x13c0000002057fae */ /* 0x0003e8000c901d64 */
[----:B------:R1:W-:Y:S01]  /*21000*/  LDGSTS.E.BYPASS.LTC128B.128 [R5+0x17c00], desc[UR36][R2.64+0x80], !P0 ;  /* 0x17c0008002057fae */ /* 0x0003e2000c101d64 */
[----:B------:R-:W-:Y:S01]  /*21010*/  PLOP3.LUT P0, PT, PT, PT, PT, 0x80, 0x0 ;  /* 0x000000000000781c */ /* 0x000fe20003f0f070 */
[----:B------:R-:W-:-:S12]  /*21020*/  NOP ;  /* 0x0000000000007918 */ /* 0x000fd80000000000 */
.L_x_751:
[----:B------:R-:W-:Y:S02]  /*21030*/  PLOP3.LUT P1, PT, P1, P0, PT, 0xa2, 0x0 ;  /* 0x000000000000781c */ /* 0x000fe40000f21472 */
[----:B------:R-:W-:-:S08]  /*21040*/  @P0 R2UR P1, UR4, R6 ;  /* 0x00000000060402ca */ /* 0x000fd00000020000 */
[----:B------:R-:W-:-:S05]  /*21050*/  @P0 PLOP3.LUT P0, PT, P1, PT, PT, 0x80, 0x0 ;  /* 0x000000000000081c */ /* 0x000fca0000f0f070 */
[----:B------:R-:W-:Y:S01]  /*21060*/  @!P1 SYNCS.ARRIVE.TRANS64.RED.A0T1 RZ, [UR4+0x38870], RZ ;  /* 0x038870ffffff99a7 */ /* 0x000fe20008200404 */
[----:B------:R-:W-:Y:S07]  /*21070*/  @!P1 ARRIVES.LDGSTSBAR.64.TRANSCNT [UR4+0x38870] ;  /* 0x03887000ff0099b0 */ /* 0x000fee0008000a84 */
[----:B------:R-:W-:Y:S05]  /*21080*/  @P0 BRA.U.ANY `(.L_x_751) ;  /* 0xfffffffd00e80947 */ /* 0x000fea000393ffff */
[----:B------:R-:W-:Y:S01]  /*21090*/  NOP ;  /* 0x0000000000007918 */ /* 0x000fe20000000000 */
[----:B------:R-:W-:-:S13]  /*210a0*/  LOP3.LUT P6, RZ, R22, 0x4, RZ, 0xc0, !PT ;  /* 0x0000000416ff7812 */ /* 0x000fda00078cc0ff */
[----:B------:R-:W-:Y:S05]  /*210b0*/  @!P6 BRA `(.L_x_752) ;  /* 0x000000000004e947 */ /* 0x000fea0003800000 */
[----:B------:R-:W-:Y:S01]  /*210c0*/  BPT.TRAP 0x1 ;  /* 0x000000040000795c */ /* 0x000fe20000300000 */
.L_x_752:
[----:B------:R2:W-:Y:S01]  /*210d0*/  SYNCS.ARRIVE.TRANS64.A1T0 RZ, [R6+URZ+0x38870], RZ ;  /* 0x038870ff06ff79a7 */ /* 0x0005e2000810003f */
[----:B------:R-:W-:Y:S05]  /*210e0*/  @!P6 BRA `(.L_x_753) ;  /* 0x000000000004e947 */ /* 0x000fea0003800000 */
[----:B------:R-:W-:Y:S01]  /*210f0*/  BPT.TRAP 0x1 ;  /* 0x000000040000795c */ /* 0x000fe20000300000 */
.L_x_753:
[----:B------:R-:W3:Y:S01]  /*21100*/  SYNCS.PHASECHK.TRANS64.TRYWAIT P0, [R6+URZ+0x38840], R25 ;  /* 0x03884019060075a7 */ /* 0x000ee2000800017f */
[----:B------:R-:W-:Y:S04]  /*21110*/  BSSY B0, `(.L_x_754) ;  /* 0x0000002000007945 */ /* 0x000fe80003800000 */
[----:B---3--:R-:W-:Y:S05]  /*21120*/  @!P0 BRA `(.L_x_755) ;  /* 0x0000008c00688947 */ /* 0x008fea0003800000 */
.L_x_1007:
[----:B------:R-:W-:Y:S05]  /*21130*/  BSYNC B0 ;  /* 0x0000000000007941 */ /* 0x000fea0003800000 */
.L_x_754:
[----:B------:R-:W-:Y:S01]  /*21140*/  ULDC.64 UR4, c[0x0][0x300] ;  /* 0x0000c00000047ab9 */ /* 0x000fe20000000a00 */
[----:B------:R-:W4:Y:S01]  /*21150*/  LDC R8, c[0x0][0x2f4] ;  /* 0x0000bd00ff087b82 */ /* 0x000f220000000800 */
[----:B------:R-:W-:Y:S01]  /*21160*/  IMAD R7, R20, UR4, RZ ;  /* 0x0000000414077c24 */ /* 0x000fe2000f8e02ff */
[----:B------:R-:W-:Y:S01]  /*21170*/  ULDC.64 UR6, c[0x0][0x2e8] ;  /* 0x0000ba0000067ab9 */ /* 0x000fe20000000a00 */
[----:B-1----:R-:W-:Y:S01]  /*21180*/  IMAD.WIDE.U32 R2, R0, UR4, RZ ;  /* 0x0000000400027c25 */ /* 0x002fe2000f8e00ff */
        /* <DEDUP_REMOVED lines=10> */
[C---:B------:R-:W-:Y:S01]  /*21230*/  IMAD.WIDE.U32 R2, R18.reuse, UR4, R2 ;  /* 0x0000000412027c25 */ /* 0x040fe2000f8e0002 */
[----:B------:R-:W-:Y:S01]  /*21240*/  UMOV UR4, 0xffffffff ;  /* 0xffffffff00047882 */ /* 0x000fe20000000000 */
[----:B----4-:R-:W-:Y:S02]  /*21250*/  ISETP.GE.AND P1, PT, R9, R8, PT ;  /* 0x000000080900720c */ /* 0x010fe40003f26270 */
[----:B------:R-:W-:Y:S01]  /*21260*/  IMAD R0, R18, UR5, R0 ;  /* 0x0000000512007c24 */ /* 0x000fe2000f8e0200 */
[----:B------:R-:W-:-:S04]  /*21270*/  IADD3 R4, P0, R2, UR6, RZ ;  /* 0x0000000602047c10 */ /* 0x000fc8000ff1e0ff */
[----:B------:R-:W-:Y:S01]  /*21280*/  IADD3.X R0, R3, UR7, R0, P0, !PT ;  /* 0x0000000703007c10 */ /* 0x000fe200087fe400 */
[----:B------:R-:W-:Y:S08]  /*21290*/  BRA.DIV UR4, `(.L_x_756) ;  /* 0x0000008e04207947 */ /* 0x000ff0000b800000 */
[----:B------:R-:W1:Y:S01]  /*212a0*/  SHFL.IDX PT, R3, R4, RZ, 0x181f ;  /* 0x00181fff04037589 */ /* 0x000e6200000e0000 */
[----:B------:R-:W-:Y:S02]  /*212b0*/  LOP3.LUT R22, R22, 0xfffffbff, RZ, 0xc0, !PT ;  /* 0xfffffbff16167812 */ /* 0x000fe400078ec0ff */
[----:B------:R-:W-:Y:S01]  /*212c0*/  ISETP.GE.AND P6, PT, R31, R8, PT ;  /* 0x000000081f00720c */ /* 0x000fe20003fc6270 */
[----:B------:R-:W4:Y:S01]  /*212d0*/  SHFL.IDX PT, R2, R0, RZ, 0x181f ;  /* 0x00181fff00027589 */ /* 0x000f2200000e0000 */
[----:B------:R-:W-:-:S04]  /*212e0*/  @P4 LOP3.LUT R22, R22, 0x400, RZ, 0xfc, !PT ;  /* 0x0000040016164812 */ /* 0x000fc800078efcff */
[C---:B------:R-:W-:Y:S02]  /*212f0*/  LOP3.LUT P4, RZ, R22.reuse, 0x20, RZ, 0xc0, !PT ;  /* 0x0000002016ff7812 */ /* 0x040fe4000788c0ff */
[----:B------:R-:W-:-:S04]  /*21300*/  LOP3.LUT R22, R22, 0xfffffdff, RZ, 0xc0, !PT ;  /* 0xfffffdff16167812 */ /* 0x000fc800078ec0ff */
[----:B------:R-:W-:-:S04]  /*21310*/  @P3 LOP3.LUT R22, R22, 0x200, RZ, 0xfc, !PT ;  /* 0x0000020016163812 */ /* 0x000fc800078efcff */
[C---:B------:R-:W-:Y:S02]  /*21320*/  LOP3.LUT P3, RZ, R22.reuse, 0x10, RZ, 0xc0, !PT ;  /* 0x0000001016ff7812 */ /* 0x040fe4000786c0ff */
[----:B------:R-:W-:Y:S02]  /*21330*/  LOP3.LUT R22, R22, 0xfffffeff, RZ, 0xc0, !PT ;  /* 0xfffffeff16167812 */ /* 0x000fe400078ec0ff */
[----:B-1----:R-:W-:Y:S02]  /*21340*/  @P4 IADD3 R3, P0, R31, R3, RZ ;  /* 0x000000031f034210 */ /* 0x002fe40007f1e0ff */
[----:B------:R-:W-:Y:S02]  /*21350*/  @P2 LOP3.LUT R22, R22, 0x100, RZ, 0xfc, !PT ;  /* 0x0000010016162812 */ /* 0x000fe400078efcff */
[----:B----4-:R-:W-:Y:S02]  /*21360*/  @P4 IADD3.X R2, RZ, R2, RZ, P0, !PT ;  /* 0x00000002ff024210 */ /* 0x010fe400007fe4ff */
[----:B------:R-:W-:-:S02]  /*21370*/  LOP3.LUT P2, RZ, R22, 0x8, RZ, 0xc0, !PT ;  /* 0x0000000816ff7812 */ /* 0x000fc4000784c0ff */
[----:B------:R-:W-:-:S04]  /*21380*/  @P4 LOP3.LUT R3, R3, R2, RZ, 0x3c, !PT ;  /* 0x0000000203034212 */ /* 0x000fc800078e3cff */
[----:B------:R-:W-:-:S04]  /*21390*/  @P4 LOP3.LUT R2, R3, R2, RZ, 0x3c, !PT ;  /* 0x0000000203024212 */ /* 0x000fc800078e3cff */
[----:B------:R-:W-:-:S05]  /*213a0*/  @P4 LOP3.LUT R3, R3, R2, RZ, 0x3c, !PT ;  /* 0x0000000203034212 */ /* 0x000fca00078e3cff */
[----:B------:R-:W-:Y:S01]  /*213b0*/  @!PT LDS RZ, [RZ] ;  /* 0x00000000fffff984 */ /* 0x000fe20000000800 */
[----:B------:R-:W-:Y:S04]  /*213c0*/  @P4 LDGSTS.E.BYPASS.LTC128B.128 [R5+0x28400], desc[UR36][R2.64], !P6 ;  /* 0x2840000002054fae */ /* 0x000fe8000f101d64 */
[----:B------:R1:W-:Y:S01]  /*213d0*/  @P4 LDGSTS.E.BYPASS.LTC128B.128 [R5+0x2c400], desc[UR36][R2.64+0x80], !P1 ;  /* 0x2c40008002054fae */ /* 0x0003e2000c901d64 */
[----:B------:R-:W-:-:S03]  /*213e0*/  LOP3.LUT P4, RZ, R22, 0x400, RZ, 0xc0, !PT ;  /* 0x0000040016ff7812 */ /* 0x000fc6000788c0ff */
[----:B-1----:R-:W1:Y:S04]  /*213f0*/  SHFL.IDX PT, R3, R4, 0x1, 0x181f ;  /* 0x00381f0004037f89 */ /* 0x002e6800000e0000 */
[----:B------:R-:W4:Y:S01]  /*21400*/  SHFL.IDX PT, R2, R0, 0x1, 0x181f ;  /* 0x00381f0000027f89 */ /* 0x000f2200000e0000 */
[----:B-1----:R-:W-:-:S05]  /*21410*/  @P3 IADD3 R3, P0, R31, R3, RZ ;  /* 0x000000031f033210 */ /* 0x002fca0007f1e0ff */
[----:B----4-:R-:W-:-:S05]  /*21420*/  @P3 IMAD.X R2, RZ, RZ, R2, P0 ;  /* 0x000000ffff023224 */ /* 0x010fca00000e0602 */
[----:B------:R-:W-:-:S04]  /*21430*/  @P3 LOP3.LUT R3, R3, R2, RZ, 0x3c, !PT ;  /* 0x0000000203033212 */ /* 0x000fc800078e3cff */
[----:B------:R-:W-:-:S04]  /*21440*/  @P3 LOP3.LUT R2, R3, R2, RZ, 0x3c, !PT ;  /* 0x0000000203023212 */ /* 0x000fc800078e3cff */
[----:B------:R-:W-:-:S05]  /*21450*/  @P3 LOP3.LUT R3, R3, R2, RZ, 0x3c, !PT ;  /* 0x0000000203033212 */ /* 0x000fca00078e3cff */
        /* <DEDUP_REMOVED lines=15> */
[----:B-1----:R-:W-:-:S04]  /*21550*/  @P5 IADD3 R3, P0, R31, R3, RZ ;  /* 0x000000031f035210 */ /* 0x002fc80007f1e0ff */
[----:B----4-:R-:W-:-:S04]  /*21560*/  @P5 IADD3.X R2, RZ, R2, RZ, P0, !PT ;  /* 0x00000002ff025210 */ /* 0x010fc800007fe4ff */
[----:B------:R-:W-:-:S04]  /*21570*/  @P5 LOP3.LUT R3, R3, R2, RZ, 0x3c, !PT ;  /* 0x0000000203035212 */ /* 0x000fc800078e3cff */
[----:B------:R-:W-:-:S04]  /*21580*/  @P5 LOP3.LUT R2, R3, R2, RZ, 0x3c, !PT ;  /* 0x0000000203025212 */ /* 0x000fc800078e3cff */
[----:B------:R-:W-:-:S05]  /*21590*/  @P5 LOP3.LUT R3, R3, R2, RZ, 0x3c, !PT ;  /* 0x0000000203035212 */ /* 0x000fca00078e3cff */
[----:B------:R-:W-:Y:S04]  /*215a0*/  @P5 LDGSTS.E.BYPASS.LTC128B.128 [R5+0x29c00], desc[UR36][R2.64], !P6 ;  /* 0x29c0000002055fae */ /* 0x000fe8000f101d64 */
[----:B------:R1:W-:Y:S04]  /*215b0*/  @P5 LDGSTS.E.BYPASS.LTC128B.128 [R5+0x2dc00], desc[UR36][R2.64+0x80], !P1 ;  /* 0x2dc0008002055fae */ /* 0x0003e8000c901d64 */
        /* <DEDUP_REMOVED lines=19> */
[----:B------:R-:W4:Y:S04]  /*216f0*/  SHFL.IDX PT, R2, R0, 0x6, 0x181f ;  /* 0x00d81f0000027f89 */ /* 0x000f2800000e0000 */
[----:B------:R-:W0:Y:S04]  /*21700*/  SHFL.IDX PT, R4, R4, 0x7, 0x181f ;  /* 0x00f81f0004047f89 */ /* 0x000e2800000e0000 */
[----:B------:R-:W0:Y:S01]  /*21710*/  SHFL.IDX PT, R0, R0, 0x7, 0x181f ;  /* 0x00f81f0000007f89 */ /* 0x000e2200000e0000 */
[----:B-1----:R-:W-:-:S04]  /*21720*/  @P2 IADD3 R3, P0, R31, R3, RZ ;  /* 0x000000031f032210 */ /* 0x002fc80007f1e0ff */
[----:B----4-:R-:W-:-:S04]  /*21730*/  @P2 IADD3.X R2, RZ, R2, RZ, P0, !PT ;  /* 0x00000002ff022210 */ /* 0x010fc800007fe4ff */
[----:B------:R-:W-:-:S04]  /*21740*/  @P2 LOP3.LUT R3, R3, R2, RZ, 0x3c, !PT ;  /* 0x0000000203032212 */ /* 0x000fc800078e3cff */
[----:B------:R-:W-:-:S04]  /*21750*/  @P2 LOP3.LUT R2, R3, R2, RZ, 0x3c, !PT ;  /* 0x0000000203022212 */ /* 0x000fc800078e3cff */
[----:B------:R-:W-:-:S05]  /*21760*/  @P2 LOP3.LUT R3, R3, R2, RZ, 0x3c, !PT ;  /* 0x0000000203032212 */ /* 0x000fca00078e3cff */
[----:B------:R1:W-:Y:S04]  /*21770*/  @P2 LDGSTS.E.BYPASS.LTC128B.128 [R5+0x2b400], desc[UR36][R2.64], !P6 ;  /* 0x2b40000002052fae */ /* 0x0003e8000f101d64 */
[----:B0-----:R1:W-:Y:S02]  /*21780*/  @P2 LDGSTS.E.BYPASS.LTC128B.128 [R5+0x2f400], desc[UR36][R2.64+0x80], !P1 ;  /* 0x2f40008002052fae */ /* 0x0013e4000c901d64 */
.L_x_1025:
[----:B------:R-:W-:Y:S02]  /*21790*/  LOP3.LUT P2, RZ, R22, 0x40, RZ, 0xc0, !PT ;  /* 0x0000004016ff7812 */ /* 0x000fe4000784c0ff */
[----:B------:R-:W-:-:S11]  /*217a0*/  ISETP.GE.AND P3, PT, R31, R8, PT ;  /* 0x000000081f00720c */ /* 0x000fd60003f66270 */
[----:B01----:R-:W-:-:S05]  /*217b0*/  @P2 IADD3 R2, P0, R31, R4, RZ ;  /* 0x000000041f022210 */ /* 0x003fca0007f1e0ff */
[----:B------:R-:W-:Y:S01]  /*217c0*/  @P2 IMAD.X R0, RZ, RZ, R0, P0 ;  /* 0x000000ffff002224 */ /* 0x000fe200000e0600 */
[----:B------:R-:W-:-:S03]  /*217d0*/  PLOP3.LUT P0, PT, PT, PT, PT, 0x80, 0x0 ;  /* 0x000000000000781c */ /* 0x000fc60003f0f070 */
[----:B------:R-:W-:-:S05]  /*217e0*/  @P2 IMAD.MOV.U32 R3, RZ, RZ, R0 ;  /* 0x000000ffff032224 */ /* 0x000fca00078e0000 */
[----:B------:R-:W-:Y:S01]  /*217f0*/  @!PT LDS RZ, [RZ] ;  /* 0x00000000fffff984 */ /* 0x000fe20000000800 */
[----:B------:R-:W-:Y:S01]  /*21800*/  @!PT LDS RZ, [RZ] ;  /* 0x00000000fffff984 */ /* 0x000fe20000000800 */
[----:B------:R-:W-:Y:S01]  /*21810*/  @!PT LDS RZ, [RZ] ;  /* 0x00000000fffff984 */ /* 0x000fe20000000800 */
[----:B------:R0:W-:Y:S04]  /*21820*/  @P2 LDGSTS.E.BYPASS.LTC128B.128 [R5+0x2bc00], desc[UR36][R2.64], !P3 ;  /* 0x2bc0000002052fae */ /* 0x0001e8000d901d64 */
[----:B------:R0:W-:Y:S01]  /*21830*/  @P2 LDGSTS.E.BYPASS.LTC128B.128 [R5+0x2fc00], desc[UR36][R2.64+0x80], !P1 ;  /* 0x2fc0008002052fae */ /* 0x0001e2000c901d64 */
[----:B------:R-:W-:Y:S01]  /*21840*/  NOP ;  /* 0x0000000000007918 */ /* 0x000fe20000000000 */
.L_x_757:
        /* <DEDUP_REMOVED lines=10> */
.L_x_758:
[----:B0-----:R0:W5:Y:S01]  /*218f0*/  LDL.LU R3, [R1+0x1c] ;  /* 0x00001c0001037983 */ /* 0x0011620000300800 */
[----:B------:R0:W-:Y:S02]  /*21900*/  SYNCS.ARRIVE.TRANS64.A1T0 RZ, [R6+URZ+0x38830], RZ ;  /* 0x038830ff06ff79a7 */ /* 0x0001e4000810003f */
[----:B------:R-:W-:Y:S05]  /*21910*/  WARPSYNC.ALL ;  /* 0x0000000000007948 */ /* 0x000fea0003800000 */
[----:B------:R-:W-:Y:S01]  /*21920*/  ULDC.64 UR4, c[0x0][0x298] ;  /* 0x0000a60000047ab9 */ /* 0x000fe20000000a00 */
[----:B------:R-:W-:Y:S01]  /*21930*/  IADD3 R0, R23, 0x20400, RZ ;  /* 0x0002040017007810 */ /* 0x000fe20007ffe0ff */
[----:B------:R-:W-:Y:S01]  /*21940*/  IMAD.WIDE.U32 R4, R29, UR4, RZ ;  /* 0x000000041d047c25 */ /* 0x000fe2000f8e00ff */
[----:B------:R-:W-:Y:S01]  /*21950*/  SHF.R.S32.HI R2, RZ, 0x1f, R29 ;  /* 0x0000001fff027819 */ /* 0x000fe2000001141d */
[----:B------:R-:W-:Y:S01]  /*21960*/  ULDC.64 UR6, c[0x0][0xa00] ;  /* 0x0002800000067ab9 */ /* 0x000fe20000000a00 */
[----:B------:R-:W-:Y:S01]  /*21970*/  BAR.SYNC.DEFER_BLOCKING 0x8, 0x180 ;  /* 0x0206000000007b1d */ /* 0x000fe20000010000 */
[----:B------:R-:W-:-:S02]  /*21980*/  LOP3.LUT P1, RZ, R0, 0x3ff, RZ, 0xc0, !PT ;  /* 0x000003ff00ff7812 */ /* 0x000fc4000782c0ff */
[----:B------:R-:W-:Y:S01]  /*21990*/  ISETP.NE.U32.AND P0, PT, RZ, UR6, PT ;  /* 0x00000006ff007c0c */ /* 0x000fe2000bf05070 */
[----:B------:R-:W-:Y:S02]  /*219a0*/  IMAD R2, R2, UR4, RZ ;  /* 0x0000000402027c24 */ /* 0x000fe4000f8e02ff */
[----:B------:R-:W-:Y:S01]  /*219b0*/  BSSY B6, `(.L_x_759) ;  /* 0x0000018000067945 */ /* 0x000fe20003800000 */
[----:B------:R-:W-:Y:S01]  /*219c0*/  ISETP.NE.AND.EX P0, PT, RZ, UR7, PT, P0 ;  /* 0x00000007ff007c0c */ /* 0x000fe2000bf05300 */
[----:B------:R1:W-:Y:S01]  /*219d0*/  STL.64 [R1+0x20], R4 ;  /* 0x0000200401007387 */ /* 0x0003e20000100a00 */
[----:B---3--:R-:W-:Y:S02]  /*219e0*/  IMAD R25, R29, UR5, R2 ;  /* 0x000000051d197c24 */ /* 0x008fe4000f8e0202 */
[----:B------:R-:W-:Y:S02]  /*219f0*/  SEL R24, R24, RZ, !P0 ;  /* 0x000000ff18187207 */ /* 0x000fe40004000000 */
[----:B------:R-:W-:Y:S01]  /*21a00*/  IMAD.IADD R25, R5, 0x1, R25 ;  /* 0x0000000105197824 */ /* 0x000fe200078e0219 */
[----:B-----5:R-:W-:Y:S01]  /*21a10*/  SEL R26, R3, RZ, !P0 ;  /* 0x000000ff031a7207 */ /* 0x020fe20004000000 */
[----:B------:R-:W-:Y:S06]  /*21a20*/  @!P1 BRA `(.L_x_760) ;  /* 0x0000000000409947 */ /* 0x000fec0003800000 */
[----:B------:R-:W-:Y:S01]  /*21a30*/  MOV R2, 0x0 ;  /* 0x0000000000027802 */ /* 0x000fe20000000f00 */
[----:B------:R-:W-:Y:S01]  /*21a40*/  ULDC.64 UR4, c[0x4][0xc0] ;  /* 0x0100300000047ab9 */ /* 0x000fe20000000a00 */
[----:B------:R-:W-:Y:S01]  /*21a50*/  ULDC.64 UR6, c[0x4][0xc8] ;  /* 0x0100320000067ab9 */ /* 0x000fe20000000a00 */
[----:B------:R-:W-:Y:S01]  /*21a60*/  ULDC.64 UR8, c[0x4][0x28] ;  /* 0x01000a0000087ab9 */ /* 0x000fe20000000a00 */
[----:B-1----:R-:W-:Y:S01]  /*21a70*/  IMAD.U32 R4, RZ, RZ, UR4 ;  /* 0x00000004ff047e24 */ /* 0x002fe2000f8e00ff */
[----:B------:R-:W-:Y:S01]  /*21a80*/  MOV R5, UR5 ;  /* 0x0000000500057c02 */ /* 0x000fe20008000f00 */
[----:B------:R-:W1:Y:S01]  /*21a90*/  LDC.64 R2, c[0x4][R2] ;  /* 0x0100000002027b82 */ /* 0x000e620000000a00 */
[----:B0-2---:R-:W-:Y:S01]  /*21aa0*/  IMAD.U32 R6, RZ, RZ, UR6 ;  /* 0x00000006ff067e24 */ /* 0x005fe2000f8e00ff */
[----:B------:R-:W-:Y:S01]  /*21ab0*/  MOV R10, UR8 ;  /* 0x00000008000a7c02 */ /* 0x000fe20008000f00 */
[----:B------:R-:W-:Y:S01]  /*21ac0*/  IMAD.U32 R7, RZ, RZ, UR7 ;  /* 0x00000007ff077e24 */ /* 0x000fe2000f8e00ff */
[----:B------:R-:W-:Y:S01]  /*21ad0*/  MOV R12, 0x1 ;  /* 0x00000001000c7802 */ /* 0x000fe20000000f00 */
[----:B------:R-:W-:-:S02]  /*21ae0*/  IMAD.U32 R11, RZ, RZ, UR9 ;  /* 0x00000009ff0b7e24 */ /* 0x000fc4000f8e00ff */
[----:B------:R-:W-:Y:S02]  /*21af0*/  IMAD.MOV.U32 R8, RZ, RZ, 0x70 ;  /* 0x00000070ff087424 */ /* 0x000fe400078e00ff */
[----:B------:R-:W-:-:S07]  /*21b00*/  IMAD.MOV.U32 R13, RZ, RZ, RZ ;  /* 0x000000ffff0d7224 */ /* 0x000fce00078e00ff */
[----:B------:R-:W-:-:S07]  /*21b10*/  LEPC R20, `(.L_x_760) ;  /* 0x000000001014794e */ /* 0x000fce0000000000 */
[----:B-1----:R-:W-:Y:S05]  /*21b20*/  CALL.ABS.NOINC R2 ;  /* 0x0000000002007343 */ /* 0x002fea0003c00000 */
.L_x_760:
[----:B------:R-:W-:Y:S05]  /*21b30*/  BSYNC B6 ;  /* 0x0000000000067941 */ /* 0x000fea0003800000 */
.L_x_759:
[----:B------:R-:W3:Y:S01]  /*21b40*/  LDL.LU.64 R20, [R1+0x20] ;  /* 0x0000200001147983 */ /* 0x000ee20000300a00 */
[----:B------:R-:W4:Y:S01]  /*21b50*/  LDC R8, c[0x0][0x448] ;  /* 0x00011200ff087b82 */ /* 0x000f220000000800 */
[----:B------:R-:W-:Y:S01]  /*21b60*/  ULDC.64 UR4, c[0x0][0x2d8] ;  /* 0x0000b60000047ab9 */ /* 0x000fe20000000a00 */
[----:B------:R-:W-:Y:S01]  /*21b70*/  MOV R3, R25 ;  /* 0x0000001900037202 */ /* 0x000fe20000000f00 */
[----:B------:R0:W5:Y:S01]  /*21b80*/  LDL R9, [R1+0x18] ;  /* 0x0000180001097983 */ /* 0x0001620000100800 */
[----:B------:R-:W-:Y:S02]  /*21b90*/  IMAD R0, R35, UR4, RZ ;  /* 0x0000000423007c24 */ /* 0x000fe4000f8e02ff */
[----:B-1----:R-:W-:Y:S01]  /*21ba0*/  IMAD.SHL.U32 R4, R17, 0x80, RZ ;  /* 0x0000008011047824 */ /* 0x002fe200078e00ff */
[----:B------:R-:W-:Y:S01]  /*21bb0*/  LOP3.LUT R10, R31, 0x80, RZ, 0xfc, !PT ;  /* 0x000000801f0a7812 */ /* 0x000fe200078efcff */
[----:B------:R-:W-:Y:S01]  /*21bc0*/  IMAD R0, R18, UR5, R0 ;  /* 0x0000000512007c24 */ /* 0x000fe2000f8e0200 */
[----:B------:R-:W-:Y:S01]  /*21bd0*/  ULDC.64 UR6, c[0x0][0x280] ;  /* 0x0000a00000067ab9 */ /* 0x000fe20000000a00 */
[----:B----4-:R-:W-:-:S13]  /*21be0*/  ISETP.NE.AND P0, PT, R8, 0x1, PT ;  /* 0x000000010800780c */ /* 0x010fda0003f05270 */
[----:B------:R-:W1:Y:S01]  /*21bf0*/  @P0 LDC R5, c[0x0][0x44c] ;  /* 0x00011300ff050b82 */ /* 0x000e620000000800 */
[----:B---3--:R-:W-:Y:S02]  /*21c00*/  IMAD.MOV.U32 R2, RZ, RZ, R20 ;  /* 0x000000ffff027224 */ /* 0x008fe400078e0014 */
[----:B------:R3:W5:Y:S02]  /*21c10*/  LDL R20, [R1+0x28] ;  /* 0x0000280001147983 */ /* 0x0007640000100800 */
[----:B------:R-:W-:Y:S01]  /*21c20*/  IMAD.WIDE.U32 R2, R18, UR4, R2 ;  /* 0x0000000412027c25 */ /* 0x000fe2000f8e0002 */
[----:B------:R-:W-:Y:S01]  /*21c30*/  ULDC.64 UR4, c[0x0][0x2e0] ;  /* 0x0000b80000047ab9 */ /* 0x000fe20000000a00 */
[----:B------:R-:W4:Y:S02]  /*21c40*/  S2R R21, SR_TID.X ;  /* 0x0000000000157919 */ /* 0x000f240000002100 */
[----:B------:R-:W-:Y:S02]  /*21c50*/  IMAD.IADD R3, R3, 0x1, R0 ;  /* 0x0000000103037824 */ /* 0x000fe400078e0200 */
[----:B------:R-:W-:-:S02]  /*21c60*/  IMAD R0, R26, UR4, RZ ;  /* 0x000000041a007c24 */ /* 0x000fc4000f8e02ff */
[----:B------:R-:W-:-:S04]  /*21c70*/  IMAD.WIDE.U32 R2, R24, UR4, R2 ;  /* 0x0000000418027c25 */ /* 0x000fc8000f8e0002 */
[----:B------:R-:W-:Y:S01]  /*21c80*/  IMAD R0, R24, UR5, R0 ;  /* 0x0000000518007c24 */ /* 0x000fe2000f8e0200 */
[----:B------:R-:W-:-:S03]  /*21c90*/  ULDC.64 UR4, c[0x0][0x2d0] ;  /* 0x0000b40000047ab9 */ /* 0x000fc60000000a00 */
[----:B------:R-:W-:Y:S02]  /*21ca0*/  IMAD.IADD R3, R3, 0x1, R0 ;  /* 0x0000000103037824 */ /* 0x000fe400078e0200 */
[----:B------:R-:W3:Y:S01]  /*21cb0*/  @P0 LDC R0, c[0x0][0x450] ;  /* 0x00011400ff000b82 */ /* 0x000ee20000000800 */
[C---:B----4-:R-:W-:Y:S02]  /*21cc0*/  LOP3.LUT R29, R21.reuse, 0x7f, RZ, 0xc0, !PT ;  /* 0x0000007f151d7812 */ /* 0x050fe400078ec0ff */
[----:B------:R-:W-:Y:S02]  /*21cd0*/  SHF.L.U32 R21, R21, 0x4, RZ ;  /* 0x0000000415157819 */ /* 0x000fe400000006ff */
[----:B------:R-:W-:-:S04]  /*21ce0*/  SHF.R.U32.HI R29, RZ, 0x3, R29 ;  /* 0x00000003ff1d7819 */ /* 0x000fc8000001161d */
[----:B------:R-:W-:-:S04]  /*21cf0*/  LOP3.LUT R21, R29, 0x70, R21, 0xf8, !PT ;  /* 0x000000701d157812 */ /* 0x000fc800078ef815 */
[----:B0-2---:R-:W-:-:S05]  /*21d00*/  LOP3.LUT R6, R21, R4, RZ, 0xfc, !PT ;  /* 0x0000000415067212 */ /* 0x005fca00078efcff */
[----:B-1----:R-:W-:-:S04]  /*21d10*/  @P0 IMAD.HI.U32 R7, R6, R5, RZ ;  /* 0x0000000506070227 */ /* 0x002fc800078e00ff */
[----:B------:R-:W-:Y:S01]  /*21d20*/  IMAD.MOV.U32 R5, RZ, RZ, R6 ;  /* 0x000000ffff057224 */ /* 0x000fe200078e0006 */
[----:B---3--:R-:W-:Y:S01]  /*21d30*/  @P0 SHF.R.U32.HI R5, RZ, R0, R7 ;  /* 0x00000000ff050219 */ /* 0x008fe20000011607 */
[----:B------:R-:W0:Y:S03]  /*21d40*/  S2R R21, SR_TID.X ;  /* 0x0000000000157919 */ /* 0x000e260000002100 */
[----:B------:R-:W-:-:S05]  /*21d50*/  IADD3 R0, -R5, RZ, RZ ;  /* 0x000000ff05007210 */ /* 0x000fca0007ffe1ff */
[----:B------:R-:W-:Y:S01]  /*21d60*/  IMAD R0, R8, R0, R6 ;  /* 0x0000000008007224 */ /* 0x000fe200078e0206 */
[----:B------:R-:W-:Y:S01]  /*21d70*/  SHF.R.S32.HI R6, RZ, 0x1f, R5 ;  /* 0x0000001fff067819 */ /* 0x000fe20000011405 */
[----:B------:R-:W-:-:S04]  /*21d80*/  IMAD.WIDE.U32 R2, R5, UR4, R2 ;  /* 0x0000000405027c25 */ /* 0x000fc8000f8e0002 */
[----:B------:R-:W-:-:S04]  /*21d90*/  IMAD R6, R6, UR4, RZ ;  /* 0x0000000406067c24 */ /* 0x000fc8000f8e02ff */
[----:B------:R-:W-:Y:S01]  /*21da0*/  IMAD R6, R5, UR5, R6 ;  /* 0x0000000505067c24 */ /* 0x000fe2000f8e0206 */
[----:B------:R-:W-:Y:S01]  /*21db0*/  SHF.R.S32.HI R5, RZ, 0x1f, R0 ;  /* 0x0000001fff057819 */ /* 0x000fe20000011400 */
[----:B------:R-:W-:Y:S02]  /*21dc0*/  ULDC.64 UR4, c[0x0][0x2c8] ;  /* 0x0000b20000047ab9 */ /* 0x000fe40000000a00 */
[----:B------:R-:W-:Y:S02]  /*21dd0*/  IMAD.IADD R3, R3, 0x1, R6 ;  /* 0x0000000103037824 */ /* 0x000fe400078e0206 */
[----:B------:R-:W-:Y:S02]  /*21de0*/  IMAD R5, R5, UR4, RZ ;  /* 0x0000000405057c24 */ /* 0x000fe4000f8e02ff */
[----:B------:R-:W-:Y:S01]  /*21df0*/  IMAD.WIDE.U32 R2, R0, UR4, R2 ;  /* 0x0000000400027c25 */ /* 0x000fe2000f8e0002 */
[----:B------:R-:W-:-:S03]  /*21e00*/  ULDC UR4, c[0x0][0x2b8] ;  /* 0x0000ae0000047ab9 */ /* 0x000fc60000000800 */
[----:B------:R-:W-:Y:S01]  /*21e10*/  IMAD R5, R0, UR5, R5 ;  /* 0x0000000500057c24 */ /* 0x000fe2000f8e0205 */
[----:B------:R-:W-:Y:S02]  /*21e20*/  IADD3 R0, P2, R2, UR6, RZ ;  /* 0x0000000602007c10 */ /* 0x000fe4000ff5e0ff */
[----:B------:R-:W-:Y:S02]  /*21e30*/  ISETP.GE.AND P0, PT, R31, UR4, PT ;  /* 0x000000041f007c0c */ /* 0x000fe4000bf06270 */
[----:B------:R-:W-:Y:S01]  /*21e40*/  ISETP.GE.AND P1, PT, R10, UR4, PT ;  /* 0x000000040a007c0c */ /* 0x000fe2000bf26270 */
[----:B------:R-:W-:Y:S01]  /*21e50*/  UMOV UR4, 0xffffffff ;  /* 0xffffffff00047882 */ /* 0x000fe20000000000 */
[----:B0-----:R-:W-:Y:S02]  /*21e60*/  LOP3.LUT R21, R21, 0x7f, RZ, 0xc0, !PT ;  /* 0x0000007f15157812 */ /* 0x001fe400078ec0ff */
[----:B------:R-:W-:Y:S02]  /*21e70*/  IADD3.X R5, R3, UR7, R5, P2, !PT ;  /* 0x0000000703057c10 */ /* 0x000fe400097fe405 */
[----:B------:R-:W-:Y:S01]  /*21e80*/  SHF.R.U32.HI R10, RZ, 0x3, R21 ;  /* 0x00000003ff0a7819 */ /* 0x000fe20000011615 */
[----:B------:R-:W-:Y:S06]  /*21e90*/  BRA.DIV UR4, `(.L_x_761) ;  /* 0x0000008a04f07947 */ /* 0x000fec000b800000 */
[----:B------:R-:W0:Y:S01]  /*21ea0*/  SHFL.IDX PT, R3, R0, RZ, 0x181f ;  /* 0x00181fff00037589 */ /* 0x000e2200000e0000 */
[----:B-----5:R-:W-:Y:S02]  /*21eb0*/  IMAD R6, R20, R8, RZ ;  /* 0x0000000814067224 */ /* 0x020fe400078e02ff */
[----:B------:R-:W-:Y:S01]  /*21ec0*/  IMAD.IADD R4, R10, 0x1, R4 ;  /* 0x000000010a047824 */ /* 0x000fe200078e0204 */
[----:B------:R-:W1:Y:S03]  /*21ed0*/  SHFL.IDX PT, R2, R5, RZ, 0x181f ;  /* 0x00181fff05027589 */ /* 0x000e6600000e0000 */
[C---:B------:R-:W-:Y:S01]  /*21ee0*/  VIADD R7, R4.reuse, 0x10 ;  /* 0x0000001004077836 */ /* 0x040fe20000000000 */
[----:B------:R-:W-:Y:S01]  /*21ef0*/  ISETP.GE.AND P3, PT, R4, R6, PT ;  /* 0x000000060400720c */ /* 0x000fe20003f66270 */
[----:B------:R-:W-:-:S12]  /*21f00*/  SHFL.IDX PT, R14, R0, 0x7, 0x181f ;  /* 0x00f81f00000e7f89 */ /* 0x000fd800000e0000 */
[----:B0-----:R-:W-:-:S04]  /*21f10*/  @!P3 IADD3 R3, P2, R31, R3, RZ ;  /* 0x000000031f03b210 */ /* 0x001fc80007f5e0ff */
[----:B-1----:R-:W-:-:S04]  /*21f20*/  @!P3 IADD3.X R2, RZ, R2, RZ, P2, !PT ;  /* 0x00000002ff02b210 */ /* 0x002fc800017fe4ff */
[----:B------:R-:W-:-:S04]  /*21f30*/  @!P3 LOP3.LUT R3, R3, R2, RZ, 0x3c, !PT ;  /* 0x000000020303b212 */ /* 0x000fc800078e3cff */
[----:B------:R-:W-:-:S04]  /*21f40*/  @!P3 LOP3.LUT R2, R3, R2, RZ, 0x3c, !PT ;  /* 0x000000020302b212 */ /* 0x000fc800078e3cff */
[----:B------:R-:W-:-:S05]  /*21f50*/  @!P3 LOP3.LUT R3, R3, R2, RZ, 0x3c, !PT ;  /* 0x000000020303b212 */ /* 0x000fca00078e3cff */
[----:B------:R-:W-:Y:S04]  /*21f60*/  @!P3 LDGSTS.E.BYPASS.LTC128B.128 [R9+0x20400], desc[UR36][R2.64], !P0 ;  /* 0x204000000209bfae */ /* 0x000fe8000c101d64 */
[----:B------:R0:W-:Y:S01]  /*21f70*/  @!P3 LDGSTS.E.BYPASS.LTC128B.128 [R9+0x24400], desc[UR36][R2.64+0x80], !P1 ;  /* 0x244000800209bfae */ /* 0x0001e2000c901d64 */
[----:B------:R-:W-:Y:S02]  /*21f80*/  ISETP.GE.AND P3, PT, R7, R6, PT ;  /* 0x000000060700720c */ /* 0x000fe40003f66270 */
[----:B------:R-:W-:Y:S01]  /*21f90*/  IADD3 R7, R4, 0x20, RZ ;  /* 0x0000002004077810 */ /* 0x000fe20007ffe0ff */
[----:B0-----:R-:W0:Y:S04]  /*21fa0*/  SHFL.IDX PT, R3, R0, 0x1, 0x181f ;  /* 0x00381f0000037f89 */ /* 0x001e2800000e0000 */
[----:B------:R-:W1:Y:S06]  /*21fb0*/  SHFL.IDX PT, R2, R5, 0x1, 0x181f ;  /* 0x00381f0005027f89 */ /* 0x000e6c00000e0000 */
[----:B0-----:R-:W-:-:S05]  /*21fc0*/  @!P3 IADD3 R3, P2, R31, R3, RZ ;  /* 0x000000031f03b210 */ /* 0x001fca0007f5e0ff */
[----:B-1----:R-:W-:-:S05]  /*21fd0*/  @!P3 IMAD.X R2, RZ, RZ, R2, P2 ;  /* 0x000000ffff02b224 */ /* 0x002fca00010e0602 */
[----:B------:R-:W-:-:S04]  /*21fe0*/  @!P3 LOP3.LUT R3, R3, R2, RZ, 0x3c, !PT ;  /* 0x000000020303b212 */ /* 0x000fc800078e3cff */
[----:B------:R-:W-:-:S04]  /*21ff0*/  @!P3 LOP3.LUT R2, R3, R2, RZ, 0x3c, !PT ;  /* 0x000000020302b212 */ /* 0x000fc800078e3cff */
[----:B------:R-:W-:-:S05]  /*22000*/  @!P3 LOP3.LUT R3, R3, R2, RZ, 0x3c, !PT ;  /* 0x000000020303b212 */ /* 0x000fca00078e3cff */
[----:B------:R-:W-:Y:S04]  /*22010*/  @!P3 LDGSTS.E.BYPASS.LTC128B.128 [R9+0x20c00], desc[UR36][R2.64], !P0 ;  /* 0x20c000000209bfae */ /* 0x000fe8000c101d64 */
[----:B------:R0:W-:Y:S01]  /*22020*/  @!P3 LDGSTS.E.BYPASS.LTC128B.128 [R9+0x24c00], desc[UR36][R2.64+0x80], !P1 ;  /* 0x24c000800209bfae */ /* 0x0001e2000c901d64 */
[----:B------:R-:W-:Y:S01]  /*22030*/  ISETP.GE.AND P3, PT, R7, R6, PT ;  /* 0x000000060700720c */ /* 0x000fe20003f66270 */
[----:B------:R-:W-:Y:S02]  /*22040*/  VIADD R7, R4, 0x30 ;  /* 0x0000003004077836 */ /* 0x000fe40000000000 */
        /* <DEDUP_REMOVED lines=42> */
[----:B------:R-:W-:-:S03]  /*222f0*/  ISETP.GE.AND P3, PT, R7, R6, PT ;  /* 0x000000060700720c */ /* 0x000fc60003f66270 */
[----:B0-----:R-:W0:Y:S04]  /*22300*/  SHFL.IDX PT, R3, R0, 0x6, 0x181f ;  /* 0x00d81f0000037f89 */ /* 0x001e2800000e0000 */
[----:B------:R-:W1:Y:S04]  /*22310*/  SHFL.IDX PT, R2, R5, 0x6, 0x181f ;  /* 0x00d81f0005027f89 */ /* 0x000e6800000e0000 */
[----:B------:R-:W2:Y:S02]  /*22320*/  SHFL.IDX PT, R5, R5, 0x7, 0x181f ;  /* 0x00f81f0005057f89 */ /* 0x000ea400000e0000 */
[----:B0-----:R-:W-:-:S04]  /*22330*/  @!P3 IADD3 R3, P2, R31, R3, RZ ;  /* 0x000000031f03b210 */ /* 0x001fc80007f5e0ff */
[----:B-1----:R-:W-:-:S04]  /*22340*/  @!P3 IADD3.X R2, RZ, R2, RZ, P2, !PT ;  /* 0x00000002ff02b210 */ /* 0x002fc800017fe4ff */
[----:B------:R-:W-:-:S04]  /*22350*/  @!P3 LOP3.LUT R3, R3, R2, RZ, 0x3c, !PT ;  /* 0x000000020303b212 */ /* 0x000fc800078e3cff */
[----:B------:R-:W-:-:S04]  /*22360*/  @!P3 LOP3.LUT R2, R3, R2, RZ, 0x3c, !PT ;  /* 0x000000020302b212 */ /* 0x000fc800078e3cff */
[----:B------:R-:W-:-:S05]  /*22370*/  @!P3 LOP3.LUT R3, R3, R2, RZ, 0x3c, !PT ;  /* 0x000000020303b212 */ /* 0x000fca00078e3cff */
[----:B------:R0:W-:Y:S04]  /*22380*/  @!P3 LDGSTS.E.BYPASS.LTC128B.128 [R9+0x23400], desc[UR36][R2.64], !P0 ;  /* 0x234000000209bfae */ /* 0x0001e8000c101d64 */
[----:B--2---:R0:W-:Y:S02]  /*22390*/  @!P3 LDGSTS.E.BYPASS.LTC128B.128 [R9+0x27400], desc[UR36][R2.64+0x80], !P1 ;  /* 0x274000800209bfae */ /* 0x0041e4000c901d64 */
.L_x_1042:
[----:B0-----:R-:W-:Y:S01]  /*223a0*/  VIADD R3, R4, 0x70 ;  /* 0x0000007004037836 */ /* 0x001fe20000000000 */
[----:B------:R-:W-:Y:S04]  /*223b0*/  BSSY B0, `(.L_x_762) ;  /* 0x000000a000007945 */ /* 0x000fe80003800000 */
[----:B------:R-:W-:-:S13]  /*223c0*/  ISETP.GE.AND P2, PT, R3, R6, PT ;  /* 0x000000060300720c */ /* 0x000fda0003f46270 */
[----:B------:R-:W-:Y:S05]  /*223d0*/  @P2 BRA `(.L_x_763) ;  /* 0x00000000001c2947 */ /* 0x000fea0003800000 */
[----:B------:R-:W-:-:S05]  /*223e0*/  IADD3 R2, P2, R31, R14, RZ ;  /* 0x0000000e1f027210 */ /* 0x000fca0007f5e0ff */
[----:B------:R-:W-:-:S05]  /*223f0*/  IMAD.X R3, RZ, RZ, R5, P2 ;  /* 0x000000ffff037224 */ /* 0x000fca00010e0605 */
[----:B------:R-:W-:Y:S01]  /*22400*/  @!PT LDS RZ, [RZ] ;  /* 0x00000000fffff984 */ /* 0x000fe20000000800 */
[----:B------:R-:W-:Y:S01]  /*22410*/  @!PT LDS RZ, [RZ] ;  /* 0x00000000fffff984 */ /* 0x000fe20000000800 */
[----:B------:R-:W-:Y:S01]  /*22420*/  @!PT LDS RZ, [RZ] ;  /* 0x00000000fffff984 */ /* 0x000fe20000000800 */
[----:B------:R0:W-:Y:S04]  /*22430*/  LDGSTS.E.BYPASS.LTC128B.128 [R9+0x23c00], desc[UR36][R2.64], !P0 ;  /* 0x23c0000002097fae */ /* 0x0001e8000c101d64 */
[----:B------:R0:W-:Y:S02]  /*22440*/  LDGSTS.E.BYPASS.LTC128B.128 [R9+0x27c00], desc[UR36][R2.64+0x80], !P1 ;  /* 0x27c0008002097fae */ /* 0x0001e4000c901d64 */
.L_x_763:
[----:B------:R-:W-:Y:S05]  /*22450*/  BSYNC B0 ;  /* 0x0000000000007941 */ /* 0x000fea0003800000 */
.L_x_762:
[----:B------:R-:W-:Y:S01]  /*22460*/  NOP ;  /* 0x0000000000007918 */ /* 0x000fe20000000000 */
[----:B------:R-:W-:-:S13]  /*22470*/  PLOP3.LUT P0, PT, PT, PT, PT, 0x80, 0x0 ;  /* 0x000000000000781c */ /* 0x000fda0003f0f070 */
.L_x_764:
[----:B------:R-:W-:Y:S02]  /*22480*/  PLOP3.LUT P1, PT, P1, P0, PT, 0xa2, 0x0 ;  /* 0x000000000000781c */ /* 0x000fe40000f21472 */
[----:B------:R-:W-:-:S08]  /*22490*/  @P0 R2UR P1, UR4, R23 ;  /* 0x00000000170402ca */ /* 0x000fd00000020000 */
[----:B------:R-:W-:-:S05]  /*224a0*/  @P0 PLOP3.LUT P0, PT, P1, PT, PT, 0x80, 0x0 ;  /* 0x000000000000081c */ /* 0x000fca0000f0f070 */
[----:B------:R-:W-:Y:S01]  /*224b0*/  @!P1 SYNCS.ARRIVE.TRANS64.RED.A0T1 RZ, [UR4+0x38800], RZ ;  /* 0x038800ffffff99a7 */ /* 0x000fe20008200404 */
[----:B------:R-:W-:Y:S07]  /*224c0*/  @!P1 ARRIVES.LDGSTSBAR.64.TRANSCNT [UR4+0x38800] ;  /* 0x03880000ff0099b0 */ /* 0x000fee0008000a84 */
[----:B------:R-:W-:Y:S05]  /*224d0*/  @P0 BRA.U.ANY `(.L_x_764) ;  /* 0xfffffffd00e80947 */ /* 0x000fea000393ffff */
[----:B0-----:R-:W2:Y:S02]  /*224e0*/  LDL.LU R2, [R1+0x30] ;  /* 0x0000300001027983 */ /* 0x001ea40000300800 */
[----:B--2---:R-:W-:-:S04]  /*224f0*/  IADD3 R2, R2, 0x1, RZ ;  /* 0x0000000102027810 */ /* 0x004fc80007ffe0ff */
[----:B------:R-:W-:Y:S01]  /*22500*/  LEA.HI R0, R2, R2, RZ, 0x1 ;  /* 0x0000000202007211 */ /* 0x000fe200078f08ff */
[----:B------:R0:W-:Y:S03]  /*22510*/  STL [R1+0x30], R2 ;  /* 0x0000300201007387 */ /* 0x0001e60000100800 */
[----:B------:R-:W-:-:S05]  /*22520*/  LOP3.LUT R0, R0, 0xfffffffe, RZ, 0xc0, !PT ;  /* 0xfffffffe00007812 */ /* 0x000fca00078ec0ff */
[----:B------:R-:W-:-:S05]  /*22530*/  IMAD.IADD R0, R2, 0x1, -R0 ;  /* 0x0000000102007824 */ /* 0x000fca00078e0a00 */
[----:B------:R-:W-:Y:S01]  /*22540*/  SHF.L.U32 R0, R0, 0x1f, RZ ;  /* 0x0000001f00007819 */ /* 0x000fe200000006ff */
[----:B------:R-:W-:Y:S01]  /*22550*/  NOP ;  /* 0x0000000000007918 */ /* 0x000fe20000000000 */
[----:B------:R0:W-:Y:S01]  /*22560*/  SYNCS.ARRIVE.TRANS64.A1T0 RZ, [R23+URZ+0x38800], RZ ;  /* 0x038800ff17ff79a7 */ /* 0x0001e2000810003f */
[----:B------:R-:W-:Y:S01]  /*22570*/  BSSY B0, `(.L_x_765) ;  /* 0x0000004000007945 */ /* 0x000fe20003800000 */
[----:B------:R-:W-:Y:S01]  /*22580*/  ISETP.GE.AND P1, PT, R27, 0x81, PT ;  /* 0x000000811b00780c */ /* 0x000fe20003f26270 */
[----:B------:R-:W1:Y:S02]  /*22590*/  SYNCS.PHASECHK.TRANS64.TRYWAIT P0, [R23+URZ+0x38820], R0 ;  /* 0x03882000170075a7 */ /* 0x000e64000800017f */
[----:B01----:R-:W-:Y:S10]  /*225a0*/  @!P0 BRA `(.L_x_766) ;  /* 0x0000008c00e88947 */ /* 0x003ff40003800000 */
.L_x_1043:
[----:B------:R-:W-:Y:S05]  /*225b0*/  BSYNC B0 ;  /* 0x0000000000007941 */ /* 0x000fea0003800000 */
.L_x_765:
[----:B------:R-:W-:Y:S05]  /*225c0*/  @!P1 BRA `(.L_x_767) ;  /* 0x0000001400ec9947 */ /* 0x000fea0003800000 */
[----:B------:R-:W2:Y:S01]  /*225d0*/  LDL.LU R2, [R1+0x2c] ;  /* 0x00002c0001027983 */ /* 0x000ea20000300800 */
[----:B------:R-:W-:Y:S01]  /*225e0*/  IMAD.MOV.U32 R9, RZ, RZ, R28 ;  /* 0x000000ffff097224 */ /* 0x000fe200078e001c */
[----:B------:R-:W-:Y:S02]  /*225f0*/  MOV R10, R32 ;  /* 0x00000020000a7202 */ /* 0x000fe40000000f00 */
[----:B--2---:R-:W-:-:S07]  /*22600*/  LEA.HI.SX32 R29, R2, 0xfffffffe, 0x19 ;  /* 0xfffffffe021d7811 */ /* 0x004fce00078fcaff */
.L_x_787:
[----:B------:R-:W2:Y:S01]  /*22610*/  LDL R2, [R1] ;  /* 0x0000000001027983 */ /* 0x000ea20000100800 */
[----:B-1----:R-:W1:Y:S03]  /*22620*/  LDC R5, c[0x0][0x430] ;  /* 0x00010c00ff057b82 */ /* 0x002e660000000800 */
[----:B------:R-:W3:Y:S01]  /*22630*/  LDL R6, [R1+0x4] ;  /* 0x0000040001067983 */ /* 0x000ee20000100800 */
[----:B0-----:R-:W0:Y:S01]  /*22640*/  S2R R0, SR_TID.X ;  /* 0x0000000000007919 */ /* 0x001e220000002100 */
[----:B-1----:R-:W-:-:S13]  /*22650*/  ISETP.NE.AND P0, PT, R5, 0x1, PT ;  /* 0x000000010500780c */ /* 0x002fda0003f05270 */
[----:B------:R-:W1:Y:S01]  /*22660*/  @P0 LDC R3, c[0x0][0x434] ;  /* 0x00010d00ff030b82 */ /* 0x000e620000000800 */
[----:B0-----:R-:W-:-:S04]  /*22670*/  LOP3.LUT R0, R0, 0x7f, RZ, 0xc0, !PT ;  /* 0x0000007f00007812 */ /* 0x001fc800078ec0ff */
[----:B------:R-:W-:-:S03]  /*22680*/  SHF.R.U32.HI R4, RZ, 0x3, R0 ;  /* 0x00000003ff047819 */ /* 0x000fc60000011600 */
[----:B------:R-:W0:Y:S02]  /*22690*/  @P0 LDC R0, c[0x0][0x438] ;  /* 0x00010e00ff000b82 */ /* 0x000e240000000800 */
[----:B------:R-:W-:Y:S01]  /*226a0*/  IMAD R4, R29, 0x80, R4 ;  /* 0x000000801d047824 */ /* 0x000fe200078e0204 */
[----:B------:R-:W-:Y:S05]  /*226b0*/  YIELD ;  /* 0x0000000000007946 */ /* 0x000fea0003800000 */
[----:B------:R-:W-:Y:S01]  /*226c0*/  ULDC.64 UR4, c[0x0][0x428] ;  /* 0x00010a0000047ab9 */ /* 0x000fe20000000a00 */
[----:B--2---:R-:W-:-:S05]  /*226d0*/  IADD3 R4, R31, R4, R2 ;  /* 0x000000041f047210 */ /* 0x004fca0007ffe002 */
[----:B-1----:R-:W-:-:S04]  /*226e0*/  @P0 IMAD.HI.U32 R3, R4, R3, RZ ;  /* 0x0000000304030227 */ /* 0x002fc800078e00ff */
[----:B------:R-:W-:Y:S01]  /*226f0*/  IMAD.MOV.U32 R2, RZ, RZ, R4 ;  /* 0x000000ffff027224 */ /* 0x000fe200078e0004 */
[----:B0-----:R-:W-:Y:S01]  /*22700*/  @P0 SHF.R.U32.HI R2, RZ, R0, R3 ;  /* 0x00000000ff020219 */ /* 0x001fe20000011603 */
[----:B---3--:R-:W-:-:S03]  /*22710*/  IMAD R7, R6, UR4, RZ ;  /* 0x0000000406077c24 */ /* 0x008fc6000f8e02ff */
[--C-:B------:R-:W-:Y:S01]  /*22720*/  SHF.R.S32.HI R3, RZ, 0x1f, R2.reuse ;  /* 0x0000001fff037819 */ /* 0x100fe20000011402 */
[----:B------:R-:W-:Y:S01]  /*22730*/  IMAD R7, R34, UR5, R7 ;  /* 0x0000000522077c24 */ /* 0x000fe2000f8e0207 */
[----:B------:R-:W-:Y:S01]  /*22740*/  IADD3 R0, -R2, RZ, RZ ;  /* 0x000000ff02007210 */ /* 0x000fe20007ffe1ff */
[----:B------:R-:W-:Y:S01]  /*22750*/  IMAD.WIDE.U32 R2, R34, UR4, R2 ;  /* 0x0000000422027c25 */ /* 0x000fe2000f8e0002 */
[----:B------:R-:W-:-:S03]  /*22760*/  ULDC.64 UR4, c[0x0][0x418] ;  /* 0x0001060000047ab9 */ /* 0x000fc60000000a00 */
[----:B------:R-:W-:Y:S01]  /*22770*/  IMAD.IADD R7, R7, 0x1, R3 ;  /* 0x0000000107077824 */ /* 0x000fe200078e0203 */
[----:B------:R-:W-:-:S04]  /*22780*/  LEA R6, P0, R2, UR4, 0x2 ;  /* 0x0000000402067c11 */ /* 0x000fc8000f8010ff */
[----:B------:R-:W-:-:S05]  /*22790*/  LEA.HI.X R7, R2, UR5, R7, 0x2, P0 ;  /* 0x0000000502077c11 */ /* 0x000fca00080f1407 */
[----:B------:R-:W2:Y:S01]  /*227a0*/  LDG.E R6, desc[UR36][R6.64] ;  /* 0x0000002406067981 */ /* 0x000ea2000c1e1900 */
[----:B------:R-:W-:Y:S01]  /*227b0*/  LOP3.LUT P2, RZ, R22, 0x4, RZ, 0xc0, !PT ;  /* 0x0000000416ff7812 */ /* 0x000fe2000784c0ff */
[----:B------:R-:W-:-:S05]  /*227c0*/  VIADD R28, R9, 0x1 ;  /* 0x00000001091c7836 */ /* 0x000fca0000000000 */
[----:B------:R-:W-:-:S04]  /*227d0*/  ISETP.NE.AND P0, PT, R28, 0x2, PT ;  /* 0x000000021c00780c */ /* 0x000fc80003f05270 */
[----:B------:R-:W-:Y:S01]  /*227e0*/  SEL R3, RZ, 0x1, P0 ;  /* 0x00000001ff037807 */ /* 0x000fe20000000000 */
[----:B------:R-:W-:Y:S01]  /*227f0*/  IMAD R5, R5, R0, R4 ;  /* 0x0000000005057224 */ /* 0x000fe200078e0204 */
[C---:B------:R-:W-:Y:S02]  /*22800*/  ISETP.GT.AND P1, PT, R29.reuse, RZ, PT ;  /* 0x000000ff1d00720c */ /* 0x040fe40003f24270 */
[----:B------:R-:W-:Y:S02]  /*22810*/  IADD3 R29, R29, -0x1, RZ ;  /* 0xffffffff1d1d7810 */ /* 0x000fe40007ffe0ff */
[----:B------:R-:W-:Y:S02]  /*22820*/  SEL R28, R28, RZ, P0 ;  /* 0x000000ff1c1c7207 */ /* 0x000fe40000000000 */
[----:B------:R-:W-:Y:S02]  /*22830*/  LOP3.LUT R32, R10, R3, RZ, 0x3c, !PT ;  /* 0x000000030a207212 */ /* 0x000fe400078e3cff */
[----:B--2---:R-:W-:Y:S01]  /*22840*/  SHF.R.S32.HI R20, RZ, 0x1f, R6 ;  /* 0x0000001fff147819 */ /* 0x004fe20000011406 */
[----:B------:R-:W-:Y:S06]  /*22850*/  @!P2 BRA `(.L_x_768) ;  /* 0x000000000004a947 */ /* 0x000fec0003800000 */
[----:B------:R-:W-:Y:S01]  /*22860*/  BPT.TRAP 0x1 ;  /* 0x000000040000795c */ /* 0x000fe20000300000 */
.L_x_768:
[----:B------:R-:W-:Y:S01]  /*22870*/  IMAD R0, R28, 0x8, R23 ;  /* 0x000000081c007824 */ /* 0x000fe200078e0217 */
[----:B------:R-:W-:Y:S01]  /*22880*/  SHF.L.U32 R21, R32, 0x1f, RZ ;  /* 0x0000001f20157819 */ /* 0x000fe200000006ff */
[----:B------:R-:W-:Y:S01]  /*22890*/  BSSY B0, `(.L_x_769) ;  /* 0x0000004000007945 */ /* 0x000fe20003800000 */
[----:B------:R-:W-:Y:S02]  /*228a0*/  SHF.R.S32.HI R17, RZ, 0x1f, R5 ;  /* 0x0000001fff117819 */ /* 0x000fe40000011405 */
[----:B------:R-:W0:Y:S02]  /*228b0*/  SYNCS.PHASECHK.TRANS64.TRYWAIT P0, [R0+URZ+0x38880], R21 ;  /* 0x03888015000075a7 */ /* 0x000e24000800017f */
[----:B0-----:R-:W-:Y:S05]  /*228c0*/  @!P0 BRA `(.L_x_770) ;  /* 0x0000008c00348947 */ /* 0x001fea0003800000 */
.L_x_1044:
[----:B------:R-:W-:Y:S05]  /*228d0*/  BSYNC B0 ;  /* 0x0000000000007941 */ /* 0x000fea0003800000 */
.L_x_769:
[----:B------:R-:W2:Y:S01]  /*228e0*/  LDL R13, [R1+0xc] ;  /* 0x00000c00010d7983 */ /* 0x000ea20000100800 */
[----:B------:R-:W-:Y:S01]  /*228f0*/  ULDC.64 UR4, c[0x0][0x328] ;  /* 0x0000ca0000047ab9 */ /* 0x000fe20000000a00 */
[----:B------:R-:W1:Y:S01]  /*22900*/  LDC R11, c[0x0][0x2f4] ;  /* 0x0000bd00ff0b7b82 */ /* 0x000e620000000800 */
[----:B------:R-:W-:Y:S01]  /*22910*/  IMAD R4, R17, UR4, RZ ;  /* 0x0000000411047c24 */ /* 0x000fe2000f8e02ff */
[----:B------:R-:W-:Y:S01]  /*22920*/  ULDC.64 UR6, c[0x0][0x318] ;  /* 0x0000c60000067ab9 */ /* 0x000fe20000000a00 */
        /* <DEDUP_REMOVED lines=8> */
[----:B------:R-:W-:Y:S02]  /*229b0*/  ULDC.64 UR4, c[0x0][0x330] ;  /* 0x0000cc0000047ab9 */ /* 0x000fe40000000a00 */
[----:B------:R-:W-:Y:S02]  /*229c0*/  IMAD R7, R35, UR4, RZ ;  /* 0x0000000423077c24 */ /* 0x000fe4000f8e02ff */
[----:B------:R-:W-:Y:S02]  /*229d0*/  IADD3 R3, R3, R4, RZ ;  /* 0x0000000403037210 */ /* 0x000fe40007ffe0ff */
[----:B------:R-:W-:Y:S01]  /*229e0*/  IMAD R7, R18, UR5, R7 ;  /* 0x0000000512077c24 */ /* 0x000fe2000f8e0207 */
[-C--:B-1----:R-:W-:Y:S01]  /*229f0*/  ISETP.GE.AND P2, PT, R12, R11.reuse, PT ;  /* 0x0000000b0c00720c */ /* 0x082fe20003f46270 */
[----:B------:R-:W-:Y:S01]  /*22a00*/  IMAD.WIDE.U32 R2, R18, UR4, R2 ;  /* 0x0000000412027c25 */ /* 0x000fe2000f8e0002 */
[----:B------:R-:W-:Y:S01]  /*22a10*/  UMOV UR4, 0xffffffff ;  /* 0xffffffff00047882 */ /* 0x000fe20000000000 */
[----:B------:R-:W-:-:S02]  /*22a20*/  ISETP.GE.AND P3, PT, R31, R11, PT ;  /* 0x0000000b1f00720c */ /* 0x000fc40003f66270 */
[----:B------:R-:W-:-:S04]  /*22a30*/  IADD3 R8, P0, R2, UR6, RZ ;  /* 0x0000000602087c10 */ /* 0x000fc8000ff1e0ff */
[----:B------:R-:W-:Y:S01]  /*22a40*/  IADD3.X R7, R7, UR7, R3, P0, !PT ;  /* 0x0000000707077c10 */ /* 0x000fe200087fe403 */
[----:B--2---:R-:W-:Y:S01]  /*22a50*/  IMAD R4, R28, 0x8000, R13 ;  /* 0x000080001c047824 */ /* 0x004fe200078e020d */
[----:B------:R-:W-:Y:S07]  /*22a60*/  BRA.DIV UR4, `(.L_x_771) ;  /* 0x0000008a04e07947 */ /* 0x000fee000b800000 */
[----:B------:R-:W1:Y:S01]  /*22a70*/  SHFL.IDX PT, R2, R8, RZ, 0x181f ;  /* 0x00181fff08027589 */ /* 0x000e6200000e0000 */
[----:B------:R-:W-:-:S03]  /*22a80*/  IADD3 R4, R23, R4, RZ ;  /* 0x0000000417047210 */ /* 0x000fc60007ffe0ff */
[----:B------:R-:W2:Y:S01]  /*22a90*/  SHFL.IDX PT, R3, R7, RZ, 0x181f ;  /* 0x00181fff07037589 */ /* 0x000ea200000e0000 */
[----:B-1----:R-:W-:-:S05]  /*22aa0*/  IADD3 R2, P0, R31, R2, RZ ;  /* 0x000000021f027210 */ /* 0x002fca0007f1e0ff */
[----:B--2---:R-:W-:-:S05]  /*22ab0*/  IMAD.X R3, RZ, RZ, R3, P0 ;  /* 0x000000ffff037224 */ /* 0x004fca00000e0603 */
[----:B------:R-:W-:Y:S01]  /*22ac0*/  @!PT LDS RZ, [RZ] ;  /* 0x00000000fffff984 */ /* 0x000fe20000000800 */
[----:B------:R-:W-:Y:S04]  /*22ad0*/  LDGSTS.E.BYPASS.LTC128B.128 [R4+0x10400], desc[UR36][R2.64], !P3 ;  /* 0x1040000002047fae */ /* 0x000fe8000d901d64 */
[----:B------:R1:W-:Y:S04]  /*22ae0*/  LDGSTS.E.BYPASS.LTC128B.128 [R4+0x14400], desc[UR36][R2.64+0x80], !P2 ;  /* 0x1440008002047fae */ /* 0x0003e8000d101d64 */
[----:B-1----:R-:W1:Y:S04]  /*22af0*/  SHFL.IDX PT, R2, R8, 0x1, 0x181f ;  /* 0x00381f0008027f89 */ /* 0x002e6800000e0000 */
[----:B------:R-:W2:Y:S01]  /*22b00*/  SHFL.IDX PT, R3, R7, 0x1, 0x181f ;  /* 0x00381f0007037f89 */ /* 0x000ea200000e0000 */
[----:B-1----:R-:W-:-:S05]  /*22b10*/  IADD3 R2, P0, R31, R2, RZ ;  /* 0x000000021f027210 */ /* 0x002fca0007f1e0ff */
[----:B--2---:R-:W-:-:S05]  /*22b20*/  IMAD.X R3, RZ, RZ, R3, P0 ;  /* 0x000000ffff037224 */ /* 0x004fca00000e0603 */
        /* <DEDUP_REMOVED lines=10> */
[----:B-1----:R-:W-:-:S04]  /*22bd0*/  IADD3 R2, P0, R31, R2, RZ ;  /* 0x000000021f027210 */ /* 0x002fc80007f1e0ff */
[----:B--2---:R-:W-:-:S05]  /*22be0*/  IADD3.X R3, RZ, R3, RZ, P0, !PT ;  /* 0x00000003ff037210 */ /* 0x004fca00007fe4ff */
        /* <DEDUP_REMOVED lines=15> */
[----:B------:R-:W2:Y:S04]  /*22ce0*/  SHFL.IDX PT, R3, R7, 0x6, 0x181f ;  /* 0x00d81f0007037f89 */ /* 0x000ea800000e0000 */
[----:B------:R-:W3:Y:S01]  /*22cf0*/  SHFL.IDX PT, R7, R7, 0x7, 0x181f ;  /* 0x00f81f0007077f89 */ /* 0x000ee200000e0000 */
[----:B-1----:R-:W-:-:S04]  /*22d00*/  IADD3 R2, P0, R31, R2, RZ ;  /* 0x000000021f027210 */ /* 0x002fc80007f1e0ff */
[----:B--2---:R-:W-:-:S05]  /*22d10*/  IADD3.X R3, RZ, R3, RZ, P0, !PT ;  /* 0x00000003ff037210 */ /* 0x004fca00007fe4ff */
[----:B------:R-:W-:Y:S04]  /*22d20*/  LDGSTS.E.BYPASS.LTC128B.128 [R4+0x13400], desc[UR36][R2.64], !P3 ;  /* 0x1340000002047fae */ /* 0x000fe8000d901d64 */
[----:B------:R1:W-:Y:S04]  /*22d30*/  LDGSTS.E.BYPASS.LTC128B.128 [R4+0x17400], desc[UR36][R2.64+0x80], !P2 ;  /* 0x1740008002047fae */ /* 0x0003e8000d101d64 */
[----:B-1-3--:R1:W2:Y:S02]  /*22d40*/  SHFL.IDX PT, R2, R8, 0x7, 0x181f ;  /* 0x00f81f0008027f89 */ /* 0x00a2a400000e0000 */
.L_x_1062:
        /* <DEDUP_REMOVED lines=9> */
.L_x_772:
        /* <DEDUP_REMOVED lines=10> */
.L_x_773:
[----:B------:R3:W-:Y:S01]  /*22e80*/  SYNCS.ARRIVE.TRANS64.A1T0 RZ, [R0+URZ+0x38870], RZ ;  /* 0x038870ff00ff79a7 */ /* 0x0007e2000810003f */
[----:B------:R-:W-:Y:S05]  /*22e90*/  @!P3 BRA `(.L_x_774) ;  /* 0x000000000004b947 */ /* 0x000fea0003800000 */
[----:B------:R-:W-:Y:S01]  /*22ea0*/  BPT.TRAP 0x1 ;  /* 0x000000040000795c */ /* 0x000fe20000300000 */
.L_x_774:
[----:B------:R-:W4:Y:S01]  /*22eb0*/  SYNCS.PHASECHK.TRANS64.TRYWAIT P0, [R0+URZ+0x38840], R21 ;  /* 0x03884015000075a7 */ /* 0x000f22000800017f */
[----:B------:R-:W-:Y:S04]  /*22ec0*/  BSSY B0, `(.L_x_775) ;  /* 0x0000002000007945 */ /* 0x000fe80003800000 */
[----:B----4-:R-:W-:Y:S05]  /*22ed0*/  @!P0 BRA `(.L_x_776) ;  /* 0x00000090000c8947 */ /* 0x010fea0003800000 */
.L_x_1063:
[----:B------:R-:W-:Y:S05]  /*22ee0*/  BSYNC B0 ;  /* 0x0000000000007941 */ /* 0x000fea0003800000 */
.L_x_775:
[----:B------:R-:W-:Y:S01]  /*22ef0*/  ULDC.64 UR4, c[0x0][0x300] ;  /* 0x0000c00000047ab9 */ /* 0x000fe20000000a00 */
[----:B-1----:R-:W1:Y:S01]  /*22f00*/  LDC R8, c[0x0][0x2f4] ;  /* 0x0000bd00ff087b82 */ /* 0x002e620000000800 */
[----:B------:R-:W-:Y:S01]  /*22f10*/  IMAD R7, R17, UR4, RZ ;  /* 0x0000000411077c24 */ /* 0x000fe2000f8e02ff */
[----:B------:R-:W-:Y:S01]  /*22f20*/  ULDC.64 UR6, c[0x0][0x2e8] ;  /* 0x0000ba0000067ab9 */ /* 0x000fe20000000a00 */
[----:B--2---:R-:W-:Y:S01]  /*22f30*/  IMAD.WIDE.U32 R2, R5, UR4, RZ ;  /* 0x0000000405027c25 */ /* 0x004fe2000f8e00ff */
        /* <DEDUP_REMOVED lines=8> */
[----:B------:R-:W-:Y:S01]  /*22fc0*/  IMAD R5, R35, UR4, RZ ;  /* 0x0000000423057c24 */ /* 0x000fe2000f8e02ff */
[----:B------:R-:W-:-:S03]  /*22fd0*/  IADD3 R3, R3, R20, RZ ;  /* 0x0000001403037210 */ /* 0x000fc60007ffe0ff */
[C---:B------:R-:W-:Y:S01]  /*22fe0*/  IMAD R5, R18.reuse, UR5, R5 ;  /* 0x0000000512057c24 */ /* 0x040fe2000f8e0205 */
[-C--:B-1----:R-:W-:Y:S01]  /*22ff0*/  ISETP.GE.AND P2, PT, R11, R8.reuse, PT ;  /* 0x000000080b00720c */ /* 0x082fe20003f46270 */
[----:B------:R-:W-:Y:S01]  /*23000*/  IMAD.WIDE.U32 R2, R18, UR4, R2 ;  /* 0x0000000412027c25 */ /* 0x000fe2000f8e0002 */
[----:B------:R-:W-:Y:S01]  /*23010*/  UMOV UR4, 0xffffffff ;  /* 0xffffffff00047882 */ /* 0x000fe20000000000 */
[----:B------:R-:W-:Y:S02]  /*23020*/  ISETP.GE.AND P3, PT, R31, R8, PT ;  /* 0x000000081f00720c */ /* 0x000fe40003f66270 */
[----:B------:R-:W-:-:S04]  /*23030*/  IADD3 R6, P0, R2, UR6, RZ ;  /* 0x0000000602067c10 */ /* 0x000fc8000ff1e0ff */
[----:B------:R-:W-:Y:S01]  /*23040*/  IADD3.X R5, R5, UR7, R3, P0, !PT ;  /* 0x0000000705057c10 */ /* 0x000fe200087fe403 */
[----:B------:R-:W-:Y:S08]  /*23050*/  BRA.DIV UR4, `(.L_x_777) ;  /* 0x0000008e04c07947 */ /* 0x000ff0000b800000 */
[----:B------:R-:W1:Y:S04]  /*23060*/  SHFL.IDX PT, R2, R6, RZ, 0x181f ;  /* 0x00181fff06027589 */ /* 0x000e6800000e0000 */
        /* <DEDUP_REMOVED lines=37> */
[----:B------:R-:W2:Y:S04]  /*232c0*/  SHFL.IDX PT, R3, R5, 0x6, 0x181f ;  /* 0x00d81f0005037f89 */ /* 0x000ea800000e0000 */
[----:B------:R-:W0:Y:S01]  /*232d0*/  SHFL.IDX PT, R5, R5, 0x7, 0x181f ;  /* 0x00f81f0005057f89 */ /* 0x000e2200000e0000 */
[----:B-1----:R-:W-:-:S05]  /*232e0*/  IADD3 R2, P0, R31, R2, RZ ;  /* 0x000000021f027210 */ /* 0x002fca0007f1e0ff */
[----:B--2---:R-:W-:-:S05]  /*232f0*/  IMAD.X R3, RZ, RZ, R3, P0 ;  /* 0x000000ffff037224 */ /* 0x004fca00000e0603 */
[----:B------:R-:W-:Y:S04]  /*23300*/  LDGSTS.E.BYPASS.LTC128B.128 [R4+0x2b400], desc[UR36][R2.64], !P3 ;  /* 0x2b40000002047fae */ /* 0x000fe8000d901d64 */
[----:B------:R1:W-:Y:S04]  /*23310*/  LDGSTS.E.BYPASS.LTC128B.128 [R4+0x2f400], desc[UR36][R2.64+0x80], !P2 ;  /* 0x2f40008002047fae */ /* 0x0003e8000d101d64 */
[----:B01----:R1:W2:Y:S02]  /*23320*/  SHFL.IDX PT, R2, R6, 0x7, 0x181f ;  /* 0x00f81f0006027f89 */ /* 0x0032a400000e0000 */
.L_x_1081:
        /* <DEDUP_REMOVED lines=9> */
.L_x_778:
        /* <DEDUP_REMOVED lines=10> */
.L_x_779:
[----:B------:R3:W-:Y:S02]  /*23460*/  SYNCS.ARRIVE.TRANS64.A1T0 RZ, [R0+URZ+0x38830], RZ ;  /* 0x038830ff00ff79a7 */ /* 0x0007e4000810003f */
[----:B---34-:R-:W-:-:S04]  /*23470*/  MOV R0, UR38 ;  /* 0x0000002600007c02 */ /* 0x018fc80008000f00 */
[----:B------:R-:W-:-:S13]  /*23480*/  ISETP.NE.AND P0, PT, R0, 0x3, PT ;  /* 0x000000030000780c */ /* 0x000fda0003f05270 */
[----:B------:R-:W-:Y:S05]  /*23490*/  @!P0 BRA `(.L_x_780) ;  /* 0x0000000000048947 */ /* 0x000fea0003800000 */
[----:B------:R-:W-:Y:S01]  /*234a0*/  BPT.TRAP 0x1 ;  /* 0x000000040000795c */ /* 0x000fe20000300000 */
.L_x_780:
[----:B------:R-:W-:Y:S01]  /*234b0*/  LOP3.LUT R0, R10, 0x1, RZ, 0x3c, !PT ;  /* 0x000000010a007812 */ /* 0x000fe200078e3cff */
[----:B------:R-:W-:Y:S01]  /*234c0*/  IMAD R17, R9, 0x8, R23 ;  /* 0x0000000809117824 */ /* 0x000fe200078e0217 */
[----:B------:R-:W-:Y:S02]  /*234d0*/  BSSY B0, `(.L_x_781) ;  /* 0x0000004000007945 */ /* 0x000fe40003800000 */
[----:B------:R-:W-:-:S04]  /*234e0*/  SHF.L.U32 R0, R0, 0x1f, RZ ;  /* 0x0000001f00007819 */ /* 0x000fc800000006ff */
[----:B------:R-:W2:Y:S02]  /*234f0*/  SYNCS.PHASECHK.TRANS64.TRYWAIT P2, [R17+URZ+0x38870], R0 ;  /* 0x03887000110075a7 */ /* 0x000ea4000804017f */
[----:B--2---:R-:W-:Y:S05]  /*23500*/  @!P2 BRA `(.L_x_782) ;  /* 0x0000009000d8a947 */ /* 0x004fea0003800000 */
.L_x_1082:
[----:B------:R-:W-:Y:S05]  /*23510*/  BSYNC B0 ;  /* 0x0000000000007941 */ /* 0x000fea0003800000 */
.L_x_781:
[----:B------:R-:W-:-:S13]  /*23520*/  LOP3.LUT P2, RZ, R22, 0x4, RZ, 0xc0, !PT ;  /* 0x0000000416ff7812 */ /* 0x000fda000784c0ff */
[----:B------:R-:W-:Y:S05]  /*23530*/  @!P2 BRA `(.L_x_783) ;  /* 0x000000000004a947 */ /* 0x000fea0003800000 */
[----:B------:R-:W-:Y:S01]  /*23540*/  BPT.TRAP 0x1 ;  /* 0x000000040000795c */ /* 0x000fe20000300000 */
.L_x_783:
[----:B--2---:R-:W-:Y:S01]  /*23550*/  SHF.L.U32 R0, R10, 0x1f, RZ ;  /* 0x0000001f0a007819 */ /* 0x004fe200000006ff */
[----:B0-----:R-:W-:-:S03]  /*23560*/  IMAD.SHL.U32 R3, R9, 0x8000, RZ ;  /* 0x0000800009037824 */ /* 0x001fc600078e00ff */
[----:B------:R-:W0:Y:S02]  /*23570*/  SYNCS.PHASECHK.TRANS64.TRYWAIT P2, [R17+URZ+0x38860], R0 ;  /* 0x03886000110075a7 */ /* 0x000e24000804017f */
[----:B0-----:R-:W-:Y:S05]  /*23580*/  @!P2 BRA `(.L_x_784) ;  /* 0x0000009000cca947 */ /* 0x001fea0003800000 */
.L_x_1083:
[----:B------:R-:W2:Y:S04]  /*23590*/  LDL R2, [R1+0x14] ;  /* 0x0000140001027983 */ /* 0x000ea80000100800 */
[----:B------:R-:W3:Y:S01]  /*235a0*/  LDL R12, [R1+0x10] ;  /* 0x00001000010c7983 */ /* 0x000ee20000100800 */
[----:B------:R-:W-:Y:S05]  /*235b0*/  WARPSYNC.ALL ;  /* 0x0000000000007948 */ /* 0x000fea0003800000 */
[----:B------:R-:W-:-:S02]  /*235c0*/  LOP3.LUT P2, RZ, R22, 0x4, RZ, 0xc0, !PT ;  /* 0x0000000416ff7812 */ /* 0x000fc4000784c0ff */
[----:B--2---:R-:W-:-:S04]  /*235d0*/  LOP3.LUT R2, R3, R2, RZ, 0xfc, !PT ;  /* 0x0000000203027212 */ /* 0x004fc800078efcff */
[----:B------:R-:W-:Y:S02]  /*235e0*/  IADD3 R2, R23, R2, RZ ;  /* 0x0000000217027210 */ /* 0x000fe40007ffe0ff */
[----:B---3--:R-:W-:-:S03]  /*235f0*/  LOP3.LUT R20, R3, R12, RZ, 0xfc, !PT ;  /* 0x0000000c03147212 */ /* 0x008fc600078efcff */
[----:B-1----:R-:W1:Y:S01]  /*23600*/  LDSM.16.MT88.4 R4, [R2+0x10400] ;  /* 0x010400000204783b */ /* 0x002e620000004200 */
[----:B0-----:R-:W-:Y:S02]  /*23610*/  IMAD.IADD R0, R37, 0x1, R2 ;  /* 0x0000000125007824 */ /* 0x001fe400078e0202 */
[----:B------:R-:W-:-:S05]  /*23620*/  IMAD.IADD R20, R23, 0x1, R20 ;  /* 0x0000000117147824 */ /* 0x000fca00078e0214 */
[----:B------:R-:W-:Y:S02]  /*23630*/  IADD3 R3, R36, 0x400, R20 ;  /* 0x0000040024037810 */ /* 0x000fe40007ffe014 */
[C-C-:B-1----:R-:W-:Y:S02]  /*23640*/  PRMT R8, R4.reuse, 0x6420, R5.reuse ;  /* 0x0000642004087816 */ /* 0x142fe40000000005 */
        /* <DEDUP_REMOVED lines=73> */
[----:B0-----:R-:W-:Y:S02]  /*23ae0*/  IADD3 R3, R36, R3, RZ ;  /* 0x0000000324037210 */ /* 0x001fe40007ffe0ff */
        /* <DEDUP_REMOVED lines=30> */
.L_x_785:
[----:B0-----:R0:W-:Y:S01]  /*23cd0*/  SYNCS.ARRIVE.TRANS64.A1T0 RZ, [R17+URZ+0x38850], RZ ;  /* 0x038850ff11ff79a7 */ /* 0x0011e2000810003f */
[----:B------:R-:W-:Y:S06]  /*23ce0*/  BAR.SYNC.DEFER_BLOCKING 0x2, 0x80 ;  /* 0x0082000000007b1d */ /* 0x000fec0000010000 */
[----:B------:R-:W-:Y:S05]  /*23cf0*/  @!P0 BRA `(.L_x_786) ;  /* 0x0000000000048947 */ /* 0x000fea0003800000 */
[----:B------:R-:W-:Y:S01]  /*23d00*/  BPT.TRAP 0x1 ;  /* 0x000000040000795c */ /* 0x000fe20000300000 */
.L_x_786:
[----:B------:R-:W2:Y:S01]  /*23d10*/  LDL R0, [R1+0x8] ;  /* 0x0000080001007983 */ /* 0x000ea20000100800 */
[----:B0-----:R-:W-:Y:S01]  /*23d20*/  VIADD R17, R17, 0x38880 ;  /* 0x0003888011117836 */ /* 0x001fe20000000000 */
[----:B-1----:R-:W-:Y:S01]  /*23d30*/  MOV R10, R32 ;  /* 0x00000020000a7202 */ /* 0x002fe20000000f00 */
[----:B------:R-:W-:-:S03]  /*23d40*/  IMAD.MOV.U32 R9, RZ, RZ, R28 ;  /* 0x000000ffff097224 */ /* 0x000fc600078e001c */
[----:B--2---:R-:W-:-:S04]  /*23d50*/  PRMT R17, R0, 0x654, R17 ;  /* 0x0000065400117816 */ /* 0x004fc80000000011 */
[----:B------:R1:W-:Y:S01]  /*23d60*/  SYNCS.ARRIVE.TRANS64.RED.A1T0 RZ, [R17+URZ], RZ ;  /* 0x000000ff11ff79a7 */ /* 0x0003e2000810043f */
[----:B------:R-:W-:Y:S05]  /*23d70*/  @P1 BRA `(.L_x_787) ;  /* 0xffffffe800241947 */ /* 0x000fea000383ffff */
.L_x_767:
[----:B0-----:R-:W0:Y:S01]  /*23d80*/  S2R R0, SR_TID.X ;  /* 0x0000000000007919 */ /* 0x001e220000002100 */
[----:B------:R-:W-:Y:S01]  /*23d90*/  BSSY B0, `(.L_x_788) ;  /* 0x0000012000007945 */ /* 0x000fe20003800000 */
[----:B0-----:R-:W-:Y:S01]  /*23da0*/  LOP3.LUT R2, R0, 0x7f, RZ, 0xc0, !PT ;  /* 0x0000007f00027812 */ /* 0x001fe200078ec0ff */
[----:B------:R-:W-:-:S03]  /*23db0*/  IMAD.U32 R0, RZ, RZ, UR38 ;  /* 0x00000026ff007e24 */ /* 0x000fc6000f8e00ff */
[----:B------:R-:W-:Y:S02]  /*23dc0*/  ISETP.NE.AND P1, PT, R2, RZ, PT ;  /* 0x000000ff0200720c */ /* 0x000fe40003f25270 */
[----:B------:R-:W-:-:S11]  /*23dd0*/  ISETP.NE.AND P0, PT, R0, 0x3, PT ;  /* 0x000000030000780c */ /* 0x000fd60003f05270 */
[----:B------:R-:W-:Y:S05]  /*23de0*/  @P1 BRA `(.L_x_789) ;  /* 0x0000000000301947 */ /* 0x000fea0003800000 */
[----:B------:R-:W0:Y:S01]  /*23df0*/  S2R R5, SR_LANEID ;  /* 0x0000000000057919 */ /* 0x000e220000000000 */
[----:B------:R-:W-:Y:S01]  /*23e00*/  VOTEU.ANY UR4, UPT, PT ;  /* 0x0000000000047886 */ /* 0x000fe200038e0100 */
[----:B------:R-:W2:Y:S01]  /*23e10*/  LDC.64 R2, c[0x0][0xc60] ;  /* 0x00031800ff027b82 */ /* 0x000ea20000000a00 */
[----:B------:R-:W0:Y:S02]  /*23e20*/  FLO.U32 R0, UR4 ;  /* 0x0000000400007d00 */ /* 0x000e2400080e0000 */
[----:B0-----:R-:W-:-:S06]  /*23e30*/  ISETP.EQ.U32.AND P1, PT, R0, R5, PT ;  /* 0x000000050000720c */ /* 0x001fcc0003f22070 */
[----:B------:R-:W2:Y:S07]  /*23e40*/  POPC R5, UR4 ;  /* 0x0000000400057d09 */ /* 0x000eae0008000000 */
[----:B--2---:R-:W2:Y:S01]  /*23e50*/  @P1 ATOMG.E.ADD.STRONG.GPU PT, R3, desc[UR36][R2.64], R5 ;  /* 0x00000005020319a8 */ /* 0x004ea200081ee1e4 */
[----:B------:R-:W0:Y:S02]  /*23e60*/  S2R R4, SR_LTMASK ;  /* 0x0000000000047919 */ /* 0x000e240000003900 */
[----:B0-----:R-:W-:-:S04]  /*23e70*/  LOP3.LUT R4, R4, UR4, RZ, 0xc0, !PT ;  /* 0x0000000404047c12 */ /* 0x001fc8000f8ec0ff */
[----:B------:R-:W0:Y:S01]  /*23e80*/  POPC R7, R4 ;  /* 0x0000000400077309 */ /* 0x000e220000000000 */
[----:B--2---:R-:W0:Y:S02]  /*23e90*/  SHFL.IDX PT, R0, R3, R0, 0x1f ;  /* 0x00001f0003007589 */ /* 0x004e2400000e0000 */
[----:B0-----:R-:W-:-:S07]  /*23ea0*/  IADD3 R16, R0, UR39, R7 ;  /* 0x0000002700107c10 */ /* 0x001fce000fffe007 */
.L_x_789:
[----:B------:R-:W-:Y:S05]  /*23eb0*/  BSYNC B0 ;  /* 0x0000000000007941 */ /* 0x000fea0003800000 */
.L_x_788:
[----:B------:R-:W-:Y:S05]  /*23ec0*/  @!P0 BRA `(.L_x_790) ;  /* 0x0000000000048947 */ /* 0x000fea0003800000 */
[----:B------:R-:W-:Y:S01]  /*23ed0*/  BPT.TRAP 0x1 ;  /* 0x000000040000795c */ /* 0x000fe20000300000 */
.L_x_790:
[----:B------:R-:W-:Y:S01]  /*23ee0*/  LOP3.LUT R3, R32, 0x1, RZ, 0x3c, !PT ;  /* 0x0000000120037812 */ /* 0x000fe200078e3cff */
[----:B------:R-:W-:Y:S01]  /*23ef0*/  IMAD R18, R28, 0x8, R23 ;  /* 0x000000081c127824 */ /* 0x000fe200078e0217 */
[----:B------:R-:W-:Y:S02]  /*23f00*/  BSSY B0, `(.L_x_791) ;  /* 0x0000004000007945 */ /* 0x000fe40003800000 */
[----:B------:R-:W-:-:S04]  /*23f10*/  SHF.L.U32 R3, R3, 0x1f, RZ ;  /* 0x0000001f03037819 */ /* 0x000fc800000006ff */
[----:B------:R-:W0:Y:S02]  /*23f20*/  SYNCS.PHASECHK.TRANS64.TRYWAIT P1, [R18+URZ+0x38870], R3 ;  /* 0x03887003120075a7 */ /* 0x000e24000802017f */
[----:B0-----:R-:W-:Y:S05]  /*23f30*/  @!P1 BRA `(.L_x_792) ;  /* 0x0000008800749947 */ /* 0x001fea0003800000 */
.L_x_1084:
[----:B------:R-:W-:Y:S05]  /*23f40*/  BSYNC B0 ;  /* 0x0000000000007941 */ /* 0x000fea0003800000 */
.L_x_791:
[----:B------:R-:W-:-:S13]  /*23f50*/  LOP3.LUT P1, RZ, R22, 0x4, RZ, 0xc0, !PT ;  /* 0x0000000416ff7812 */ /* 0x000fda000782c0ff */
[----:B------:R-:W-:Y:S05]  /*23f60*/  @!P1 BRA `(.L_x_793) ;  /* 0x0000000000049947 */ /* 0x000fea0003800000 */
[----:B------:R-:W-:Y:S01]  /*23f70*/  BPT.TRAP 0x1 ;  /* 0x000000040000795c */ /* 0x000fe20000300000 */
.L_x_793:
[----:B0-----:R-:W-:-:S04]  /*23f80*/  SHF.L.U32 R3, R32, 0x1f, RZ ;  /* 0x0000001f20037819 */ /* 0x001fc800000006ff */
[----:B------:R-:W0:Y:S02]  /*23f90*/  SYNCS.PHASECHK.TRANS64.TRYWAIT P1, [R18+URZ+0x38860], R3 ;  /* 0x03886003120075a7 */ /* 0x000e24000802017f */
[----:B0-----:R-:W-:Y:S05]  /*23fa0*/  @!P1 BRA `(.L_x_794) ;  /* 0x00000088006c9947 */ /* 0x001fea0003800000 */
.L_x_1085:
[----:B------:R-:W2:Y:S04]  /*23fb0*/  LDL R0, [R1+0x14] ;  /* 0x0000140001007983 */ /* 0x000ea80000100800 */
[----:B------:R-:W3:Y:S01]  /*23fc0*/  LDL R12, [R1+0x10] ;  /* 0x00001000010c7983 */ /* 0x000ee20000100800 */
[----:B0-----:R-:W-:Y:S01]  /*23fd0*/  SHF.L.U32 R3, R28, 0xf, RZ ;  /* 0x0000000f1c037819 */ /* 0x001fe200000006ff */
[----:B------:R-:W-:Y:S05]  /*23fe0*/  WARPSYNC.ALL ;  /* 0x0000000000007948 */ /* 0x000fea0003800000 */
[----:B------:R-:W-:-:S02]  /*23ff0*/  LOP3.LUT P1, RZ, R22, 0x4, RZ, 0xc0, !PT ;  /* 0x0000000416ff7812 */ /* 0x000fc4000782c0ff */
[C---:B--2---:R-:W-:Y:S02]  /*24000*/  LOP3.LUT R0, R3.reuse, R0, RZ, 0xfc, !PT ;  /* 0x0000000003007212 */ /* 0x044fe400078efcff */
[----:B---3--:R-:W-:-:S03]  /*24010*/  LOP3.LUT R12, R3, R12, RZ, 0xfc, !PT ;  /* 0x0000000c030c7212 */ /* 0x008fc600078efcff */
[C---:B------:R-:W-:Y:S01]  /*24020*/  IMAD.IADD R0, R23.reuse, 0x1, R0 ;  /* 0x0000000117007824 */ /* 0x040fe200078e0200 */
[----:B------:R-:W-:-:S03]  /*24030*/  IADD3 R3, R23, R12, RZ ;  /* 0x0000000c17037210 */ /* 0x000fc60007ffe0ff */
[----:B------:R-:W-:Y:S01]  /*24040*/  IMAD.IADD R2, R37, 0x1, R0 ;  /* 0x0000000125027824 */ /* 0x000fe200078e0200 */
[----:B------:R-:W0:Y:S01]  /*24050*/  LDSM.16.MT88.4 R4, [R0+0x10400] ;  /* 0x010400000004783b */ /* 0x000e220000004200 */
[----:B-1----:R-:W-:Y:S02]  /*24060*/  IADD3 R17, R36, 0x400, R3 ;  /* 0x0000040024117810 */ /* 0x002fe40007ffe003 */
[C-C-:B0-----:R-:W-:Y:S02]  /*24070*/  PRMT R8, R4.reuse, 0x6420, R5.reuse ;  /* 0x0000642004087816 */ /* 0x141fe40000000005 */
[----:B------:R-:W-:Y:S02]  /*24080*/  PRMT R9, R4, 0x7531, R5 ;  /* 0x0000753104097816 */ /* 0x000fe40000000005 */
[C-C-:B------:R-:W-:Y:S02]  /*24090*/  PRMT R10, R6.reuse, 0x6420, R7.reuse ;  /* 0x00006420060a7816 */ /* 0x140fe40000000007 */
[----:B------:R-:W-:-:S02]  /*240a0*/  PRMT R11, R6, 0x7531, R7 ;  /* 0x00007531060b7816 */ /* 0x000fc40000000007 */
[----:B------:R-:W0:Y:S04]  /*240b0*/  LDSM.16.MT88.4 R4, [R2+0x10400] ;  /* 0x010400000204783b */ /* 0x000e280000004200 */
[----:B------:R0:W-:Y:S02]  /*240c0*/  STSM.16.M88.4 [R3+0x400], R8 ;  /* 0x0004000803007844 */ /* 0x0001e40000000200 */
        /* <DEDUP_REMOVED lines=67> */
[----:B0-----:R-:W-:Y:S01]  /*24500*/  IMAD.IADD R3, R36, 0x1, R3 ;  /* 0x0000000124037824 */ /* 0x001fe200078e0203 */
        /* <DEDUP_REMOVED lines=31> */
.L_x_795:
[----:B-1----:R1:W-:Y:S01]  /*24700*/  SYNCS.ARRIVE.TRANS64.A1T0 RZ, [R18+URZ+0x38850], RZ ;  /* 0x038850ff12ff79a7 */ /* 0x0023e2000810003f */
[----:B------:R-:W-:Y:S06]  /*24710*/  BAR.SYNC.DEFER_BLOCKING 0x2, 0x80 ;  /* 0x0082000000007b1d */ /* 0x000fec0000010000 */
[----:B------:R-:W-:Y:S05]  /*24720*/  @!P0 BRA `(.L_x_796) ;  /* 0x0000000000048947 */ /* 0x000fea0003800000 */
[----:B------:R-:W-:Y:S01]  /*24730*/  BPT.TRAP 0x1 ;  /* 0x000000040000795c */ /* 0x000fe20000300000 */
.L_x_796:
[----:B------:R-:W2:Y:S01]  /*24740*/  LDL R0, [R1+0x8] ;  /* 0x0000080001007983 */ /* 0x000ea20000100800 */
[----:B-1----:R-:W-:Y:S01]  /*24750*/  VIADD R18, R18, 0x38880 ;  /* 0x0003888012127836 */ /* 0x002fe20000000000 */
[----:B------:R-:W-:-:S04]  /*24760*/  IADD3 R28, R28, 0x1, RZ ;  /* 0x000000011c1c7810 */ /* 0x000fc80007ffe0ff */
[----:B------:R-:W-:-:S04]  /*24770*/  ISETP.NE.AND P0, PT, R28, 0x2, PT ;  /* 0x000000021c00780c */ /* 0x000fc80003f05270 */
[----:B0-----:R-:W-:Y:S02]  /*24780*/  SEL R3, RZ, 0x1, P0 ;  /* 0x00000001ff037807 */ /* 0x001fe40000000000 */
[----:B------:R-:W-:Y:S02]  /*24790*/  SEL R28, R28, RZ, P0 ;  /* 0x000000ff1c1c7207 */ /* 0x000fe40000000000 */
[----:B------:R-:W-:Y:S02]  /*247a0*/  LOP3.LUT R32, R32, R3, RZ, 0x3c, !PT ;  /* 0x0000000320207212 */ /* 0x000fe400078e3cff */
[----:B--2---:R-:W-:-:S04]  /*247b0*/  PRMT R18, R0, 0x654, R18 ;  /* 0x0000065400127816 */ /* 0x004fc80000000012 */
[----:B------:R0:W-:Y:S03]  /*247c0*/  SYNCS.ARRIVE.TRANS64.RED.A1T0 RZ, [R18+URZ], RZ ;  /* 0x000000ff12ff79a7 */ /* 0x0001e6000810043f */
.L_x_737:
[----:B------:R-:W-:-:S13]  /*247d0*/  LOP3.LUT P0, RZ, R22, 0x80, RZ, 0xc0, !PT ;  /* 0x0000008016ff7812 */ /* 0x000fda000780c0ff */
[----:B------:R-:W-:Y:S05]  /*247e0*/  @!P0 BRA `(.L_x_797) ;  /* 0x0000000000288947 */ /* 0x000fea0003800000 */
[----:B------:R-:W-:Y:S05]  /*247f0*/  WARPSYNC.ALL ;  /* 0x0000000000007948 */ /* 0x000fea0003800000 */
[----:B------:R-:W2:Y:S08]  /*24800*/  S2UR UR4, SR_CgaCtaId ;  /* 0x00000000000479c3 */ /* 0x000eb00000008800 */
[----:B------:R-:W-:Y:S01]  /*24810*/  BAR.SYNC.DEFER_BLOCKING 0x5, 0x180 ;  /* 0x0146000000007b1d */ /* 0x000fe20000010000 */
[----:B-1----:R-:W-:Y:S01]  /*24820*/  MOV R23, 0x400 ;  /* 0x0000040000177802 */ /* 0x002fe20000000f00 */
[----:B--2---:R-:W-:-:S05]  /*24830*/  IMAD.U32 R0, RZ, RZ, UR4 ;  /* 0x00000004ff007e24 */ /* 0x004fca000f8e00ff */
[----:B------:R-:W-:Y:S01]  /*24840*/  LEA R23, R0, R23, 0x18 ;  /* 0x0000001700177211 */ /* 0x000fe200078ec0ff */
[----:B------:R2:W-:Y:S04]  /*24850*/  STL [R1+0x8], R0 ;  /* 0x0000080001007387 */ /* 0x0005e80000100800 */
[----:B0-----:R2:W3:Y:S01]  /*24860*/  LDS.128 R16, [R23+0x388d0] ;  /* 0x0388d00017107984 */ /* 0x0014e20000000c00 */
[----:B------:R-:W-:Y:S06]  /*24870*/  BAR.ARV 0x4, 0x180 ;  /* 0x0106000000007b1d */ /* 0x000fec0000002000 */
[----:B------:R-:W-:Y:S05]  /*24880*/  BRA `(.L_x_798) ;  /* 0x0000000800487947 */ /* 0x000fea0003800000 */
.L_x_797:
[----:B------:R-:W0:Y:S01]  /*24890*/  S2R R0, SR_TID.X ;  /* 0x0000000000007919 */ /* 0x000e220000002100 */
[----:B------:R-:W-:Y:S01]  /*248a0*/  UMOV UR4, 0xffffffff ;  /* 0xffffffff00047882 */ /* 0x000fe20000000000 */
[----:B0-----:R-:W-:-:S04]  /*248b0*/  LOP3.LUT R8, R0, 0x1f, RZ, 0xc0, !PT ;  /* 0x0000001f00087812 */ /* 0x001fc800078ec0ff */
[----:B------:R-:W-:Y:S01]  /*248c0*/  ISETP.NE.AND P0, PT, R8, 0x1f, PT ;  /* 0x0000001f0800780c */ /* 0x000fe20003f05270 */
[----:B------:R-:W-:-:S12]  /*248d0*/  BRA.DIV UR4, `(.L_x_799) ;  /* 0x0000008204347947 */ /* 0x000fd8000b800000 */
[----:B-1----:R-:W-:Y:S01]  /*248e0*/  IMAD.IADD R5, R19, 0x1, R8 ;  /* 0x0000000113057824 */ /* 0x002fe200078e0208 */
[----:B------:R-:W-:-:S04]  /*248f0*/  ULDC UR4, c[0x0][0xc3c] ;  /* 0x00030f0000047ab9 */ /* 0x000fc80000000800 */
[----:B------:R-:W-:-:S13]  /*24900*/  ISETP.GE.OR P1, PT, R5, UR4, !P0 ;  /* 0x0000000405007c0c */ /* 0x000fda000c726670 */
[----:B------:R-:W0:Y:S02]  /*24910*/  @!P1 LDC.64 R2, c[0x0][0xc80] ;  /* 0x00032000ff029b82 */ /* 0x000e240000000a00 */
[----:B0-----:R-:W-:-:S06]  /*24920*/  @!P1 IMAD.WIDE R2, R5, 0x4, R2 ;  /* 0x0000000405029825 */ /* 0x001fcc00078e0202 */
[----:B------:R-:W2:Y:S01]  /*24930*/  @!P1 LDG.E R2, desc[UR36][R2.64] ;  /* 0x0000002402029981 */ /* 0x000ea2000c1e1900 */
[----:B------:R-:W-:Y:S02]  /*24940*/  MOV R5, RZ ;  /* 0x000000ff00057202 */ /* 0x000fe40000000f00 */
[C---:B------:R-:W-:Y:S01]  /*24950*/  ISETP.GE.U32.AND P2, PT, R8.reuse, 0x2, PT ;  /* 0x000000020800780c */ /* 0x040fe20003f46070 */
[----:B------:R-:W-:Y:S01]  /*24960*/  SHFL.IDX PT, R0, R16, RZ, 0x1f ;  /* 0x00001fff10007589 */ /* 0x000fe200000e0000 */
[C---:B------:R-:W-:Y:S02]  /*24970*/  ISETP.GE.U32.AND P3, PT, R8.reuse, 0x4, PT ;  /* 0x000000040800780c */ /* 0x040fe40003f66070 */
[C---:B------:R-:W-:Y:S01]  /*24980*/  ISETP.GE.U32.AND P4, PT, R8.reuse, 0x8, PT ;  /* 0x000000080800780c */ /* 0x040fe20003f86070 */
[----:B------:R-:W-:Y:S01]  /*24990*/  SHFL.IDX PT, R4, R16, 0x1, 0x1f ;  /* 0x00201f0010047f89 */ /* 0x000fe200000e0000 */
[C---:B------:R-:W-:Y:S01]  /*249a0*/  ISETP.GE.U32.AND P5, PT, R8.reuse, 0x10, PT ;  /* 0x000000100800780c */ /* 0x040fe20003fa6070 */
[----:B--2---:R-:W-:Y:S01]  /*249b0*/  @!P1 IMAD.MOV.U32 R5, RZ, RZ, R2 ;  /* 0x000000ffff059224 */ /* 0x004fe200078e0002 */
[----:B------:R-:W-:-:S04]  /*249c0*/  ISETP.NE.AND P1, PT, R8, RZ, PT ;  /* 0x000000ff0800720c */ /* 0x000fc80003f25270 */
        /* <DEDUP_REMOVED lines=15> */
[----:B------:R0:W1:Y:S02]  /*24ac0*/  SHFL.IDX PT, R14, R2, 0x1f, 0x1f ;  /* 0x03e01f00020e7f89 */ /* 0x00006400000e0000 */
.L_x_1095:
[----:B------:R-:W-:Y:S02]  /*24ad0*/  ULDC UR4, c[0x0][0xc38] ;  /* 0x00030e0000047ab9 */ /* 0x000fe40000000800 */
[----:B------:R-:W-:-:S04]  /*24ae0*/  IMAD.U32 R7, RZ, RZ, UR4 ;  /* 0x00000004ff077e24 */ /* 0x000fc8000f8e00ff */
[----:B-1----:R-:W-:-:S04]  /*24af0*/  IMAD R14, R14, R7, RZ ;  /* 0x000000070e0e7224 */ /* 0x002fc800078e02ff */
[----:B------:R-:W-:-:S05]  /*24b00*/  IMAD.IADD R9, R4, 0x1, R14 ;  /* 0x0000000104097824 */ /* 0x000fca00078e020e */
[----:B------:R-:W-:-:S13]  /*24b10*/  ISETP.GT.AND P6, PT, R9, R0, PT ;  /* 0x000000000900720c */ /* 0x000fda0003fc4270 */
[----:B------:R-:W-:Y:S05]  /*24b20*/  @P6 BRA `(.L_x_800) ;  /* 0x00000000009c6947 */ /* 0x000fea0003800000 */
.L_x_805:
[----:B0-----:R-:W0:Y:S01]  /*24b30*/  LDC R2, c[0x0][0xc3c] ;  /* 0x00030f00ff027b82 */ /* 0x001e220000000800 */
[----:B------:R-:W-:-:S04]  /*24b40*/  IADD3 R19, R19, 0x1f, RZ ;  /* 0x0000001f13137810 */ /* 0x000fc80007ffe0ff */
[----:B0-----:R-:W-:-:S13]  /*24b50*/  ISETP.GE.AND P6, PT, R19, R2, PT ;  /* 0x000000021300720c */ /* 0x001fda0003fc6270 */
[----:B------:R-:W-:Y:S05]  /*24b60*/  @P6 BRA `(.L_x_801) ;  /* 0x0000000400446947 */ /* 0x000fea0003800000 */
[----:B------:R-:W0:Y:S01]  /*24b70*/  S2R R3, SR_TID.X ;  /* 0x0000000000037919 */ /* 0x000e220000002100 */
[----:B------:R-:W-:Y:S01]  /*24b80*/  BSSY B0, `(.L_x_802) ;  /* 0x0000009000007945 */ /* 0x000fe20003800000 */
[----:B------:R-:W-:Y:S01]  /*24b90*/  IMAD.MOV.U32 R5, RZ, RZ, RZ ;  /* 0x000000ffff057224 */ /* 0x000fe200078e00ff */
[----:B0-----:R-:W-:-:S05]  /*24ba0*/  LOP3.LUT R3, R3, 0x1f, RZ, 0xc0, !PT ;  /* 0x0000001f03037812 */ /* 0x001fca00078ec0ff */
[----:B------:R-:W-:-:S05]  /*24bb0*/  IMAD.IADD R7, R19, 0x1, R3 ;  /* 0x0000000113077824 */ /* 0x000fca00078e0203 */
[----:B------:R-:W-:-:S13]  /*24bc0*/  ISETP.GE.OR P6, PT, R7, R2, !P0 ;  /* 0x000000020700720c */ /* 0x000fda00047c6670 */
[----:B------:R-:W-:Y:S05]  /*24bd0*/  @P6 BRA `(.L_x_803) ;  /* 0x00000000000c6947 */ /* 0x000fea0003800000 */
[----:B------:R-:W0:Y:S02]  /*24be0*/  LDC.64 R2, c[0x0][0xc80] ;  /* 0x00032000ff027b82 */ /* 0x000e240000000a00 */
[----:B0-----:R-:W-:-:S05]  /*24bf0*/  IMAD.WIDE R2, R7, 0x4, R2 ;  /* 0x0000000407027825 */ /* 0x001fca00078e0202 */
[----:B------:R0:W5:Y:S02]  /*24c00*/  LDG.E R5, desc[UR36][R2.64] ;  /* 0x0000002402057981 */ /* 0x000164000c1e1900 */
.L_x_803:
[----:B------:R-:W-:Y:S05]  /*24c10*/  BSYNC B0 ;  /* 0x0000000000007941 */ /* 0x000fea0003800000 */
.L_x_802:
[----:B------:R-:W-:-:S03]  /*24c20*/  UMOV UR4, 0xffffffff ;  /* 0xffffffff00047882 */ /* 0x000fc60000000000 */
[----:B------:R-:W-:Y:S05]  /*24c30*/  BRA.DIV UR4, `(.L_x_804) ;  /* 0x0000008204807947 */ /* 0x000fea000b800000 */
[----:B-----5:R-:W1:Y:S02]  /*24c40*/  SHFL.UP PT, R14, R5, 0x1, RZ ;  /* 0x04200000050e7989 */ /* 0x020e6400000e00ff */
[----:B-1----:R-:W-:-:S04]  /*24c50*/  SEL R14, R14, RZ, P1 ;  /* 0x000000ff0e0e7207 */ /* 0x002fc80000800000 */
        /* <DEDUP_REMOVED lines=13> */
[----:B------:R0:W1:Y:S02]  /*24d30*/  SHFL.IDX PT, R14, R2, 0x1f, 0x1f ;  /* 0x03e01f00020e7f89 */ /* 0x00006400000e0000 */
.L_x_1103:
[----:B------:R-:W-:Y:S02]  /*24d40*/  ULDC UR4, c[0x0][0xc38] ;  /* 0x00030e0000047ab9 */ /* 0x000fe40000000800 */
[----:B------:R-:W-:-:S04]  /*24d50*/  IMAD.U32 R7, RZ, RZ, UR4 ;  /* 0x00000004ff077e24 */ /* 0x000fc8000f8e00ff */
[----:B-1----:R-:W-:-:S05]  /*24d60*/  IMAD R14, R14, R7, RZ ;  /* 0x000000070e0e7224 */ /* 0x002fca00078e02ff */
[----:B------:R-:W-:-:S04]  /*24d70*/  IADD3 R9, R14, R9, RZ ;  /* 0x000000090e097210 */ /* 0x000fc80007ffe0ff */
[----:B------:R-:W-:-:S13]  /*24d80*/  ISETP.GT.AND P6, PT, R9, R0, PT ;  /* 0x000000000900720c */ /* 0x000fda0003fc4270 */
[----:B------:R-:W-:Y:S05]  /*24d90*/  @!P6 BRA `(.L_x_805) ;  /* 0xfffffffc0064e947 */ /* 0x000fea000383ffff */
.L_x_800:
[----:B------:R-:W-:Y:S01]  /*24da0*/  IMAD.IADD R16, R9, 0x1, -R14 ;  /* 0x0000000109107824 */ /* 0x000fe200078e0a0e */
[----:B------:R-:W-:-:S03]  /*24db0*/  UMOV UR4, 0xffffffff ;  /* 0xffffffff00047882 */ /* 0x000fc60000000000 */
[----:B------:R-:W-:-:S05]  /*24dc0*/  IMAD R3, R2, R7, R16 ;  /* 0x0000000702037224 */ /* 0x000fca00078e0210 */
[----:B------:R-:W-:Y:S01]  /*24dd0*/  ISETP.GT.AND P6, PT, R3, R0, PT ;  /* 0x000000000300720c */ /* 0x000fe20003fc4270 */
[----:B------:R-:W-:-:S12]  /*24de0*/  BRA.DIV UR4, `(.L_x_806) ;  /* 0x0000008204d07947 */ /* 0x000fd8000b800000 */
[----:B------:R-:W-:-:S04]  /*24df0*/  VOTE.ANY R3, PT, !P6 ;  /* 0x0000000000037806 */ /* 0x000fc800070e0100 */
[----:B------:R-:W1:Y:S02]  /*24e00*/  POPC R4, R3 ;  /* 0x0000000300047309 */ /* 0x000e640000000000 */
[----:B-1----:R1:W2:Y:S02]  /*24e10*/  SHFL.IDX PT, R5, R5, R4, 0x1f ;  /* 0x00001f0405057589 */ /* 0x0022a400000e0000 */
.L_x_1107:
[----:B------:R-:W-:Y:S01]  /*24e20*/  ISETP.NE.AND P0, PT, R3, RZ, PT ;  /* 0x000000ff0300720c */ /* 0x000fe20003f05270 */
[----:B------:R-:W-:-:S12]  /*24e30*/  IMAD.MOV.U32 R14, RZ, RZ, RZ ;  /* 0x000000ffff0e7224 */ /* 0x000fd800078e00ff */
[----:B------:R-:W-:Y:S05]  /*24e40*/  @!P0 BRA `(.L_x_807) ;  /* 0x0000000000108947 */ /* 0x000fea0003800000 */
[----:B------:R-:W-:Y:S01]  /*24e50*/  UMOV UR4, 0xffffffff ;  /* 0xffffffff00047882 */ /* 0x000fe20000000000 */
[----:B------:R-:W-:Y:S02]  /*24e60*/  IADD3 R12, R4, -0x1, RZ ;  /* 0xffffffff040c7810 */ /* 0x000fe40007ffe0ff */
[----:B------:R-:W-:Y:S05]  /*24e70*/  BRA.DIV UR4, `(.L_x_808) ;  /* 0x0000008204f47947 */ /* 0x000fea000b800000 */
[----:B------:R3:W4:Y:S02]  /*24e80*/  SHFL.IDX PT, R14, R2, R12, 0x1f ;  /* 0x00001f0c020e7589 */ /* 0x00072400000e0000 */
.L_x_807:
[----:B--2---:R-:W-:Y:S01]  /*24e90*/  IABS R6, R5 ;  /* 0x0000000500067213 */ /* 0x004fe20000000000 */
[----:B----4-:R-:W-:Y:S02]  /*24ea0*/  IMAD R16, R14, R7, R16 ;  /* 0x000000070e107224 */ /* 0x010fe400078e0210 */
[----:B------:R-:W-:Y:S01]  /*24eb0*/  IMAD.IADD R19, R4, 0x1, R19 ;  /* 0x0000000104137824 */ /* 0x000fe200078e0213 */
[----:B------:R-:W2:Y:S01]  /*24ec0*/  I2F.RP R8, R6 ;  /* 0x0000000600087306 */ /* 0x000ea20000209400 */
[----:B------:R-:W-:-:S07]  /*24ed0*/  IMAD.IADD R0, R0, 0x1, -R16 ;  /* 0x0000000100007824 */ /* 0x000fce00078e0a10 */
[----:B--2---:R-:W0:Y:S02]  /*24ee0*/  MUFU.RCP R8, R8 ;  /* 0x0000000800087308 */ /* 0x004e240000001000 */
[----:B0--3--:R-:W-:-:S06]  /*24ef0*/  VIADD R2, R8, 0xffffffe ;  /* 0x0ffffffe08027836 */ /* 0x009fcc0000000000 */
[----:B------:R0:W2:Y:S02]  /*24f00*/  F2I.FTZ.U32.TRUNC.NTZ R3, R2 ;  /* 0x0000000200037305 */ /* 0x0000a4000021f000 */
[----:B0-----:R-:W-:Y:S01]  /*24f10*/  MOV R2, RZ ;  /* 0x000000ff00027202 */ /* 0x001fe20000000f00 */
[----:B--2---:R-:W-:-:S04]  /*24f20*/  IMAD.MOV R7, RZ, RZ, -R3 ;  /* 0x000000ffff077224 */ /* 0x004fc800078e0a03 */
[----:B------:R-:W-:-:S04]  /*24f30*/  IMAD R7, R7, R6, RZ ;  /* 0x0000000607077224 */ /* 0x000fc800078e02ff */
        /* <DEDUP_REMOVED lines=9> */
[-C--:B------:R-:W-:Y:S01]  /*24fd0*/  @!P1 IADD3 R7, R7, -R6.reuse, RZ ;  /* 0x8000000607079210 */ /* 0x080fe20007ffe0ff */
[----:B------:R-:W-:Y:S01]  /*24fe0*/  @!P1 VIADD R3, R3, 0x1 ;  /* 0x0000000103039836 */ /* 0x000fe20000000000 */
[----:B------:R-:W-:Y:S02]  /*24ff0*/  ISETP.NE.AND P1, PT, R5, RZ, PT ;  /* 0x000000ff0500720c */ /* 0x000fe40003f25270 */
[----:B------:R-:W-:-:S13]  /*25000*/  ISETP.GE.U32.AND P0, PT, R7, R6, PT ;  /* 0x000000060700720c */ /* 0x000fda0003f06070 */
[----:B------:R-:W-:-:S05]  /*25010*/  @P0 VIADD R3, R3, 0x1 ;  /* 0x0000000103030836 */ /* 0x000fca0000000000 */
[----:B------:R-:W-:Y:S02]  /*25020*/  @!P2 IADD3 R3, -R3, RZ, RZ ;  /* 0x000000ff0303a210 */ /* 0x000fe40007ffe1ff */
[----:B------:R-:W-:-:S04]  /*25030*/  @!P1 LOP3.LUT R3, RZ, R5, RZ, 0x33, !PT ;  /* 0x00000005ff039212 */ /* 0x000fc800078e33ff */
[----:B------:R-:W-:Y:S01]  /*25040*/  MOV R18, R3 ;  /* 0x0000000300127202 */ /* 0x000fe20000000f00 */
[----:B------:R-:W-:-:S04]  /*25050*/  IMAD.MOV R17, RZ, RZ, -R3 ;  /* 0x000000ffff117224 */ /* 0x000fc800078e0a03 */
[----:B------:R-:W-:Y:S01]  /*25060*/  IMAD R17, R5, R17, R0 ;  /* 0x0000001105117224 */ /* 0x000fe200078e0200 */
[----:B------:R-:W-:Y:S06]  /*25070*/  BRA `(.L_x_809) ;  /* 0x00000000001c7947 */ /* 0x000fec0003800000 */
.L_x_801:
[----:B------:R-:W-:Y:S01]  /*25080*/  UMOV UR4, URZ ;  /* 0x0000003f00047c82 */ /* 0x000fe20008000000 */
[----:B------:R-:W-:Y:S01]  /*25090*/  UMOV UR5, URZ ;  /* 0x0000003f00057c82 */ /* 0x000fe20008000000 */
[----:B------:R-:W-:Y:S01]  /*250a0*/  ULDC UR6, c[0x0][0xc3c] ;  /* 0x00030f0000067ab9 */ /* 0x000fe20000000800 */
[----:B------:R-:W-:Y:S01]  /*250b0*/  IMAD.MOV.U32 R16, RZ, RZ, R0 ;  /* 0x000000ffff107224 */ /* 0x000fe200078e0000 */
[----:B------:R-:W-:Y:S01]  /*250c0*/  MOV R18, UR5 ;  /* 0x0000000500127c02 */ /* 0x000fe20008000f00 */
[----:B------:R-:W-:Y:S02]  /*250d0*/  IMAD.U32 R17, RZ, RZ, UR4 ;  /* 0x00000004ff117e24 */ /* 0x000fe4000f8e00ff */
[----:B------:R-:W-:-:S07]  /*250e0*/  IMAD.U32 R19, RZ, RZ, UR6 ;  /* 0x00000006ff137e24 */ /* 0x000fce000f8e00ff */
.L_x_809:
[----:B------:R0:W2:Y:S01]  /*250f0*/  LDL R2, [R1+0x8] ;  /* 0x0000080001027983 */ /* 0x0000a20000100800 */
[----:B------:R-:W3:Y:S01]  /*25100*/  S2R R0, SR_TID.X ;  /* 0x0000000000007919 */ /* 0x000ee20000002100 */
[----:B------:R-:W-:Y:S05]  /*25110*/  WARPSYNC.ALL ;  /* 0x0000000000007948 */ /* 0x000fea0003800000 */
[----:B---3--:R-:W-:Y:S01]  /*25120*/  LOP3.LUT R0, R0, 0x1f, RZ, 0xc0, !PT ;  /* 0x0000001f00007812 */ /* 0x008fe200078ec0ff */
[----:B------:R-:W-:Y:S03]  /*25130*/  BAR.SYNC.DEFER_BLOCKING 0x4, 0x180 ;  /* 0x0106000000007b1d */ /* 0x000fe60000010000 */
[----:B------:R-:W-:-:S13]  /*25140*/  ISETP.NE.AND P0, PT, R0, RZ, PT ;  /* 0x000000ff0000720c */ /* 0x000fda0003f05270 */
[----:B------:R-:W-:Y:S01]  /*25150*/  @!P0 MOV R0, 0x400 ;  /* 0x0000040000008802 */ /* 0x000fe20000000f00 */
[----:B--2---:R-:W2:Y:S03]  /*25160*/  @!P0 S2R R2, SR_CgaCtaId ;  /* 0x0000000000028919 */ /* 0x004ea60000008800 */
[----:B--2---:R-:W-:Y:S01]  /*25170*/  @!P0 LEA R23, R2, R0, 0x18 ;  /* 0x0000000002178211 */ /* 0x004fe200078ec0ff */
[----:B------:R0:W-:Y:S04]  /*25180*/  @!P0 STL [R1+0x8], R2 ;  /* 0x0000080201008387 */ /* 0x0001e80000100800 */
[----:B------:R0:W-:Y:S01]  /*25190*/  @!P0 STS.128 [R23+0x388d0], R16 ;  /* 0x0388d01017008388 */ /* 0x0001e20000000c00 */
[----:B------:R-:W-:Y:S06]  /*251a0*/  BAR.ARV 0x5, 0x180 ;  /* 0x0146000000007b1d */ /* 0x000fec0000002000 */
.L_x_798:
[----:B------:R-:W-:Y:S02]  /*251b0*/  ULDC UR4, c[0x0][0xc3c] ;  /* 0x00030f0000047ab9 */ /* 0x000fe40000000800 */
[----:B---3--:R-:W-:-:S13]  /*251c0*/  ISETP.GE.AND P0, PT, R19, UR4, PT ;  /* 0x0000000413007c0c */ /* 0x008fda000bf06270 */
[----:B------:R-:W-:Y:S05]  /*251d0*/  @!P0 BRA `(.L_x_810) ;  /* 0xffffff9400908947 */ /* 0x000fea000383ffff */
[----:B------:R-:W-:Y:S05]  /*251e0*/  BSYNC B7 ;  /* 0x0000000000077941 */ /* 0x000fea0003800000 */
.L_x_696:
[----:B--2---:R-:W2:Y:S01]  /*251f0*/  LDL.LU R0, [R1+0x30] ;  /* 0x0000300001007983 */ /* 0x004ea20000300800 */
[----:B------:R-:W-:Y:S01]  /*25200*/  BSSY B0, `(.L_x_811) ;  /* 0x000000b000007945 */ /* 0x000fe20003800000 */
[----:B------:R-:W3:Y:S01]  /*25210*/  S2R R5, SR_CgaCtaId ;  /* 0x0000000000057919 */ /* 0x000ee20000008800 */
[----:B--2---:R-:W-:-:S05]  /*25220*/  VIADD R0, R0, 0x1 ;  /* 0x0000000100007836 */ /* 0x004fca0000000000 */
[----:B0-----:R-:W-:-:S04]  /*25230*/  LEA.HI R2, R0, R0, RZ, 0x1 ;  /* 0x0000000000027211 */ /* 0x001fc800078f08ff */
[----:B------:R-:W-:Y:S02]  /*25240*/  LOP3.LUT R3, R2, 0xfffffffe, RZ, 0xc0, !PT ;  /* 0xfffffffe02037812 */ /* 0x000fe400078ec0ff */
[----:B------:R-:W-:Y:S02]  /*25250*/  MOV R2, 0x400 ;  /* 0x0000040000027802 */ /* 0x000fe40000000f00 */
[----:B------:R-:W-:Y:S02]  /*25260*/  IADD3 R0, R0, -R3, RZ ;  /* 0x8000000300007210 */ /* 0x000fe40007ffe0ff */
[----:B---3--:R-:W-:Y:S02]  /*25270*/  LEA R7, R5, R2, 0x18 ;  /* 0x0000000205077211 */ /* 0x008fe400078ec0ff */
[----:B------:R-:W-:-:S04]  /*25280*/  SHF.L.U32 R0, R0, 0x1f, RZ ;  /* 0x0000001f00007819 */ /* 0x000fc800000006ff */
[----:B------:R-:W0:Y:S02]  /*25290*/  SYNCS.PHASECHK.TRANS64.TRYWAIT P0, [R7+URZ+0x38820], R0 ;  /* 0x03882000070075a7 */ /* 0x000e24000800017f */
[----:B0-----:R-:W-:Y:S05]  /*252a0*/  @!P0 BRA `(.L_x_812) ;  /* 0x00000080000c8947 */ /* 0x001fea0003800000 */
.L_x_1110:
[----:B------:R-:W-:Y:S05]  /*252b0*/  BSYNC B0 ;  /* 0x0000000000007941 */ /* 0x000fea0003800000 */
.L_x_811:
[----:B------:R-:W-:-:S03]  /*252c0*/  UMOV UR4, 0xffffffff ;  /* 0xffffffff00047882 */ /* 0x000fc60000000000 */
[----:B------:R-:W-:Y:S05]  /*252d0*/  BRA.DIV UR4, `(.L_x_813) ;  /* 0x0000008204147947 */ /* 0x000fea000b800000 */
[----:B0-----:R-:W0:Y:S02]  /*252e0*/  S2R R0, SR_TID.X ;  /* 0x0000000000007919 */ /* 0x001e240000002100 */
[----:B0-----:R-:W-:-:S04]  /*252f0*/  SHF.R.U32.HI R0, RZ, 0x5, R0 ;  /* 0x00000005ff007819 */ /* 0x001fc80000011600 */
[----:B------:R-:W-:-:S05]  /*25300*/  LOP3.LUT R0, R0, 0x3, RZ, 0xc0, !PT ;  /* 0x0000000300007812 */ /* 0x000fca00078ec0ff */
[----:B------:R0:W2:Y:S02]  /*25310*/  SHFL.IDX PT, R14, R0, RZ, 0x1f ;  /* 0x00001fff000e7589 */ /* 0x0000a400000e0000 */
.L_x_1113:
[----:B--2---:R-:W-:-:S13]  /*25320*/  ISETP.NE.AND P0, PT, R14, RZ, PT ;  /* 0x000000ff0e00720c */ /* 0x004fda0003f05270 */
[----:B------:R-:W-:Y:S05]  /*25330*/  @P0 BRA `(.L_x_491) ;  /* 0x0000000000b00947 */ /* 0x000fea0003800000 */
[----:B------:R-:W-:-:S03]  /*25340*/  UMOV UR4, 0xffffffff ;  /* 0xffffffff00047882 */ /* 0x000fc60000000000 */
[----:B------:R-:W-:Y:S05]  /*25350*/  BRA.DIV UR4, `(.L_x_814) ;  /* 0x0000008204287947 */ /* 0x000fea000b800000 */
[----:B------:R-:W-:-:S13]  /*25360*/  ELECT P6, URZ, PT ;  /* 0x00000000003f782f */ /* 0x000fda00038c0000 */
.L_x_1116:
[----:B------:R-:W-:Y:S05]  /*25370*/  @!P6 BRA `(.L_x_491) ;  /* 0x0000000000a0e947 */ /* 0x000fea0003800000 */
[----:B0-----:R-:W2:Y:S02]  /*25380*/  LDL R0, [R1+0x54] ;  /* 0x0000540001007983 */ /* 0x001ea40000100800 */
[----:B--2---:R-:W-:-:S13]  /*25390*/  R2UR UR4, R0 ;  /* 0x00000000000472ca */ /* 0x004fda00000e0000 */
[----:B------:R-:W-:-:S06]  /*253a0*/  ULOP3.LUT UR4, UR4, 0x2, URZ, 0xfc, !UPT ;  /* 0x0000000204047892 */ /* 0x000fcc000f8efc3f */
[----:B------:R-:W-:-:S05]  /*253b0*/  IMAD.U32 R0, RZ, RZ, UR4 ;  /* 0x00000004ff007e24 */ /* 0x000fca000f8e00ff */
[----:B------:R-:W-:-:S13]  /*253c0*/  ISETP.NE.AND P0, PT, R0, 0x3, PT ;  /* 0x000000030000780c */ /* 0x000fda0003f05270 */
[----:B------:R-:W-:Y:S05]  /*253d0*/  @!P0 BRA `(.L_x_815) ;  /* 0x0000000000048947 */ /* 0x000fea0003800000 */
[----:B------:R-:W-:Y:S01]  /*253e0*/  BPT.TRAP 0x1 ;  /* 0x000000040000795c */ /* 0x000fe20000300000 */
.L_x_815:
[----:B------:R-:W-:Y:S01]  /*253f0*/  IMAD R5, R28, 0x8, R7 ;  /* 0x000000081c057824 */ /* 0x000fe200078e0207 */
[----:B------:R-:W-:Y:S02]  /*25400*/  SHF.L.U32 R0, R32, 0x1f, RZ ;  /* 0x0000001f20007819 */ /* 0x000fe400000006ff */
[----:B------:R-:W-:Y:S02]  /*25410*/  IADD3 R28, R28, 0x1, RZ ;  /* 0x000000011c1c7810 */ /* 0x000fe40007ffe0ff */
[----:B------:R-:W0:Y:S02]  /*25420*/  SYNCS.PHASECHK.TRANS64.TRYWAIT P1, [R5+URZ+0x38840], R0 ;  /* 0x03884000050075a7 */ /* 0x000e24000802017f */
[----:B------:R-:W-:-:S04]  /*25430*/  ISETP.NE.AND P2, PT, R28, 0x2, PT ;  /* 0x000000021c00780c */ /* 0x000fc80003f45270 */
[----:B------:R-:W-:Y:S01]  /*25440*/  SEL R3, RZ, 0x1, P2 ;  /* 0x00000001ff037807 */ /* 0x000fe20001000000 */
[----:B0-----:R-:W-:Y:S08]  /*25450*/  @!P1 BRA `(.L_x_816) ;  /* 0x0000008000089947 */ /* 0x001ff00003800000 */
.L_x_1117:
[----:B------:R-:W-:Y:S02]  /*25460*/  SEL R28, R28, RZ, P2 ;  /* 0x000000ff1c1c7207 */ /* 0x000fe40001000000 */
[----:B------:R-:W-:Y:S01]  /*25470*/  LOP3.LUT R2, R32, R3, RZ, 0x3c, !PT ;  /* 0x0000000320027212 */ /* 0x000fe200078e3cff */
[----:B------:R-:W-:Y:S06]  /*25480*/  @!P0 BRA `(.L_x_817) ;  /* 0x0000000000048947 */ /* 0x000fec0003800000 */
[----:B------:R-:W-:Y:S01]  /*25490*/  BPT.TRAP 0x1 ;  /* 0x000000040000795c */ /* 0x000fe20000300000 */
.L_x_817:
[----:B------:R-:W-:Y:S01]  /*254a0*/  IMAD R3, R28, 0x8, R7 ;  /* 0x000000081c037824 */ /* 0x000fe200078e0207 */
[----:B------:R-:W-:-:S04]  /*254b0*/  SHF.L.U32 R2, R2, 0x1f, RZ ;  /* 0x0000001f02027819 */ /* 0x000fc800000006ff */
[----:B------:R-:W2:Y:S02]  /*254c0*/  SYNCS.PHASECHK.TRANS64.TRYWAIT P1, [R3+URZ+0x38840], R2 ;  /* 0x03884002030075a7 */ /* 0x000ea4000802017f */
[----:B--2---:R-:W-:Y:S05]  /*254d0*/  @!P1 BRA `(.L_x_818) ;  /* 0x0000007c00fc9947 */ /* 0x004fea0003800000 */
.L_x_1118:
[----:B------:R-:W-:Y:S05]  /*254e0*/  @!P0 BRA `(.L_x_819) ;  /* 0x0000000000048947 */ /* 0x000fea0003800000 */
[----:B------:R-:W-:Y:S01]  /*254f0*/  BPT.TRAP 0x1 ;  /* 0x000000040000795c */ /* 0x000fe20000300000 */
.L_x_819:
[----:B------:R-:W3:Y:S02]  /*25500*/  SYNCS.PHASECHK.TRANS64.TRYWAIT P1, [R5+URZ+0x38860], R0 ;  /* 0x03886000050075a7 */ /* 0x000ee4000802017f */
[----:B---3--:R-:W-:Y:S05]  /*25510*/  @!P1 BRA `(.L_x_820) ;  /* 0x0000008000009947 */ /* 0x008fea0003800000 */
.L_x_1119:
[----:B------:R-:W-:Y:S05]  /*25520*/  @!P0 BRA `(.L_x_821) ;  /* 0x0000000000048947 */ /* 0x000fea0003800000 */
[----:B------:R-:W-:Y:S01]  /*25530*/  BPT.TRAP 0x1 ;  /* 0x000000040000795c */ /* 0x000fe20000300000 */
.L_x_821:
[----:B------:R-:W4:Y:S02]  /*25540*/  SYNCS.PHASECHK.TRANS64.TRYWAIT P1, [R3+URZ+0x38860], R2 ;  /* 0x03886002030075a7 */ /* 0x000f24000802017f */
[----:B----4-:R-:W-:Y:S05]  /*25550*/  @!P1 BRA `(.L_x_822) ;  /* 0x0000008000049947 */ /* 0x010fea0003800000 */
.L_x_1120:
[----:B------:R-:W-:Y:S05]  /*25560*/  @!P0 BRA `(.L_x_823) ;  /* 0x0000000000048947 */ /* 0x000fea0003800000 */
[----:B------:R-:W-:Y:S01]  /*25570*/  BPT.TRAP 0x1 ;  /* 0x000000040000795c */ /* 0x000fe20000300000 */
.L_x_823:
[----:B------:R-:W5:Y:S02]  /*25580*/  SYNCS.PHASECHK.TRANS64.TRYWAIT P1, [R5+URZ+0x38880], R0 ;  /* 0x03888000050075a7 */ /* 0x000f64000802017f */
[----:B-----5:R-:W-:Y:S05]  /*25590*/  @!P1 BRA `(.L_x_824) ;  /* 0x0000008000089947 */ /* 0x020fea0003800000 */
.L_x_1121:
[----:B------:R-:W-:Y:S05]  /*255a0*/  @!P0 BRA `(.L_x_825) ;  /* 0x0000000000048947 */ /* 0x000fea0003800000 */
[----:B------:R-:W-:Y:S01]  /*255b0*/  BPT.TRAP 0x1 ;  /* 0x000000040000795c */ /* 0x000fe20000300000 */
.L_x_825:
[----:B------:R0:W0:Y:S02]  /*255c0*/  SYNCS.PHASECHK.TRANS64.TRYWAIT P0, [R3+URZ+0x38880], R2 ;  /* 0x03888002030075a7 */ /* 0x000024000800017f */
[----:B0-----:R-:W-:Y:S05]  /*255d0*/  @!P0 NANOSLEEP.SYNCS 0x989680 ;  /* 0x009896800000895d */ /* 0x001fea0003900000 */
[----:B------:R-:W0:Y:S02]  /*255e0*/  @!P0 SYNCS.PHASECHK.TRANS64 P0, [R3+URZ+0x38880], R2 ;  /* 0x03888002030085a7 */ /* 0x000e24000800007f */
[----:B0-----:R-:W-:Y:S05]  /*255f0*/  @!P0 BRA `(.L_x_825) ;  /* 0xfffffffc00f08947 */ /* 0x001fea000383ffff */
.L_x_491:
[----:B------:R-:W-:Y:S05]  /*25600*/  BSYNC B8 ;  /* 0x0000000000087941 */ /* 0x000fea0003800000 */
.L_x_488:
[----:B------:R-:W-:Y:S05]  /*25610*/  EXIT ;  /* 0x000000000000794d */ /* 0x000fea0003800000 */
.L_x_513:
[----:B---3--:R3:W4:Y:S02]  /*25620*/  SYNCS.PHASECHK.TRANS64.TRYWAIT P6, [R4+URZ+0x38890], R107 ;  /* 0x0388906b040075a7 */ /* 0x00872400080c017f */
[----:B----4-:R-:W-:Y:S05]  /*25630*/  @!P6 NANOSLEEP.SYNCS 0x989680 ;  /* 0x009896800000e95d */ /* 0x010fea0003900000 */
[----:B------:R-:W4:Y:S02]  /*25640*/  @!P6 SYNCS.PHASECHK.TRANS64 P6, [R4+URZ+0x38890], R107 ;  /* 0x0388906b0400e5a7 */ /* 0x000f2400080c007f */
[----:B----4-:R-:W-:Y:S05]  /*25650*/  @!P6 BRA `(.L_x_513) ;  /* 0xfffffffc00f0e947 */ /* 0x010fea000383ffff */
[----:B------:R-:W-:Y:S05]  /*25660*/  BRA `(.L_x_826) ;  /* 0xfffffdd400b87947 */ /* 0x000fea000383ffff */
.L_x_514:
[----:B------:R-:W-:Y:S01]  /*25670*/  BSSY B1, `(.L_x_827) ;  /* 0x0000008000017945 */ /* 0x000fe20003800000 */
[----:B--2---:R-:W-:Y:S01]  /*25680*/  IMAD.MOV.U32 R13, RZ, RZ, R111 ;  /* 0x000000ffff0d7224 */ /* 0x004fe200078e006f */
[----:B------:R-:W-:Y:S01]  /*25690*/  MOV R12, RZ ;  /* 0x000000ff000c7202 */ /* 0x000fe20000000f00 */
[----:B------:R-:W-:Y:S02]  /*256a0*/  IMAD.MOV.U32 R11, RZ, RZ, 0x181f ;  /* 0x0000181fff0b7424 */ /* 0x000fe400078e00ff */
[----:B------:R-:W-:-:S07]  /*256b0*/  IMAD.MOV.U32 R15, RZ, RZ, -0x1 ;  /* 0xffffffffff0f7424 */ /* 0x000fce00078e00ff */
[----:B01-3--:R-:W-:Y:S05]  /*256c0*/  WARPSYNC.COLLECTIVE R15, `(.L_x_828) ;  /* 0x000000000f087348 */ /* 0x00bfea0003c00000 */
[----:B------:R2:W4:Y:S02]  /*256d0*/  SHFL.IDX P6, R14, R13, R12, R11 ;  /* 0x0000000c0d0e7389 */ /* 0x00052400000c000b */
[----:B01234-:R-:W-:Y:S01]  /*256e0*/  ENDCOLLECTIVE ;  /* 0x000000000000791b */ /* 0x01ffe20003800000 */
.L_x_828:
[----:B------:R-:W-:Y:S05]  /*256f0*/  BSYNC B1 ;  /* 0x0000000000017941 */ /* 0x000fea0003800000 */
.L_x_827:
[----:B------:R-:W-:Y:S01]  /*25700*/  IMAD.MOV.U32 R13, RZ, RZ, R110 ;  /* 0x000000ffff0d7224 */ /* 0x000fe200078e006e */
[----:B------:R-:W-:Y:S01]  /*25710*/  MOV R11, 0x181f ;  /* 0x0000181f000b7802 */ /* 0x000fe20000000f00 */
[----:B------:R-:W-:Y:S01]  /*25720*/  IMAD.MOV.U32 R12, RZ, RZ, RZ ;  /* 0x000000ffff0c7224 */ /* 0x000fe200078e00ff */
[----:B------:R-:W-:Y:S01]  /*25730*/  MOV R78, R14 ;  /* 0x0000000e004e7202 */ /* 0x000fe20000000f00 */
[----:B------:R-:W-:-:S07]  /*25740*/  IMAD.MOV.U32 R15, RZ, RZ, -0x1 ;  /* 0xffffffffff0f7424 */ /* 0x000fce00078e00ff */
[----:B------:R-:W-:Y:S05]  /*25750*/  WARPSYNC.COLLECTIVE R15, `(.L_x_829) ;  /* 0x000000000f087348 */ /* 0x000fea0003c00000 */
[----:B------:R0:W1:Y:S02]  /*25760*/  SHFL.IDX P6, R14, R13, R12, R11 ;  /* 0x0000000c0d0e7389 */ /* 0x00006400000c000b */
[----:B01----:R-:W-:Y:S01]  /*25770*/  ENDCOLLECTIVE ;  /* 0x000000000000791b */ /* 0x003fe20003800000 */
.L_x_829:
[----:B------:R-:W-:Y:S01]  /*25780*/  IMAD.MOV.U32 R79, RZ, RZ, R14 ;  /* 0x000000ffff4f7224 */ /* 0x000fe200078e000e */
[----:B------:R-:W-:Y:S06]  /*25790*/  BRA `(.L_x_830) ;  /* 0xfffffdd400807947 */ /* 0x000fec000383ffff */
.L_x_523:
[----:B------:R-:W-:Y:S01]  /*257a0*/  BSSY B1, `(.L_x_831) ;  /* 0x0000008000017945 */ /* 0x000fe20003800000 */
[----:B0-2---:R-:W-:Y:S01]  /*257b0*/  MOV R13, R111 ;  /* 0x0000006f000d7202 */ /* 0x005fe20000000f00 */
[----:B------:R-:W-:Y:S01]  /*257c0*/  IMAD.MOV.U32 R12, RZ, RZ, 0x1 ;  /* 0x00000001ff0c7424 */ /* 0x000fe200078e00ff */
[----:B------:R-:W-:Y:S01]  /*257d0*/  MOV R15, 0xffffffff ;  /* 0xffffffff000f7802 */ /* 0x000fe20000000f00 */
[----:B------:R-:W-:-:S07]  /*257e0*/  IMAD.MOV.U32 R11, RZ, RZ, 0x181f ;  /* 0x0000181fff0b7424 */ /* 0x000fce00078e00ff */
[----:B-1-34-:R-:W-:Y:S05]  /*257f0*/  WARPSYNC.COLLECTIVE R15, `(.L_x_832) ;  /* 0x000000000f087348 */ /* 0x01afea0003c00000 */
[----:B------:R0:W2:Y:S02]  /*25800*/  SHFL.IDX P6, R14, R13, R12, R11 ;  /* 0x0000000c0d0e7389 */ /* 0x0000a400000c000b */
[----:B01234-:R-:W-:Y:S01]  /*25810*/  ENDCOLLECTIVE ;  /* 0x000000000000791b */ /* 0x01ffe20003800000 */
.L_x_832:
[----:B------:R-:W-:Y:S05]  /*25820*/  BSYNC B1 ;  /* 0x0000000000017941 */ /* 0x000fea0003800000 */
.L_x_831:
[----:B------:R-:W-:Y:S01]  /*25830*/  IMAD.MOV.U32 R13, RZ, RZ, R110 ;  /* 0x000000ffff0d7224 */ /* 0x000fe200078e006e */
[----:B------:R-:W-:Y:S01]  /*25840*/  MOV R12, 0x1 ;  /* 0x00000001000c7802 */ /* 0x000fe20000000f00 */
[----:B------:R-:W-:Y:S02]  /*25850*/  IMAD.MOV.U32 R11, RZ, RZ, 0x181f ;  /* 0x0000181fff0b7424 */ /* 0x000fe400078e00ff */
[----:B------:R-:W-:Y:S02]  /*25860*/  IMAD.MOV.U32 R15, RZ, RZ, -0x1 ;  /* 0xffffffffff0f7424 */ /* 0x000fe400078e00ff */
[----:B------:R-:W-:-:S07]  /*25870*/  IMAD.MOV.U32 R70, RZ, RZ, R14 ;  /* 0x000000ffff467224 */ /* 0x000fce00078e000e */
[----:B------:R-:W-:Y:S05]  /*25880*/  WARPSYNC.COLLECTIVE R15, `(.L_x_833) ;  /* 0x000000000f087348 */ /* 0x000fea0003c00000 */
[----:B------:R0:W1:Y:S02]  /*25890*/  SHFL.IDX P6, R14, R13, R12, R11 ;  /* 0x0000000c0d0e7389 */ /* 0x00006400000c000b */
[----:B01----:R-:W-:Y:S01]  /*258a0*/  ENDCOLLECTIVE ;  /* 0x000000000000791b */ /* 0x003fe20003800000 */
.L_x_833:
[----:B------:R-:W-:Y:S01]  /*258b0*/  MOV R71, R14 ;  /* 0x0000000e00477202 */ /* 0x000fe20000000f00 */
[----:B------:R-:W-:Y:S06]  /*258c0*/  BRA `(.L_x_834) ;  /* 0xfffffde000dc7947 */ /* 0x000fec000383ffff */
.L_x_532:
[----:B------:R-:W-:Y:S01]  /*258d0*/  BSSY B1, `(.L_x_835) ;  /* 0x0000008000017945 */ /* 0x000fe20003800000 */
[----:B0-2---:R-:W-:Y:S01]  /*258e0*/  IMAD.MOV.U32 R13, RZ, RZ, R111 ;  /* 0x000000ffff0d7224 */ /* 0x005fe200078e006f */
[----:B------:R-:W-:Y:S01]  /*258f0*/  MOV R11, 0x181f ;  /* 0x0000181f000b7802 */ /* 0x000fe20000000f00 */
[----:B------:R-:W-:Y:S02]  /*25900*/  IMAD.MOV.U32 R12, RZ, RZ, 0x2 ;  /* 0x00000002ff0c7424 */ /* 0x000fe400078e00ff */
[----:B------:R-:W-:-:S07]  /*25910*/  IMAD.MOV.U32 R15, RZ, RZ, -0x1 ;  /* 0xffffffffff0f7424 */ /* 0x000fce00078e00ff */
[----:B-1-34-:R-:W-:Y:S05]  /*25920*/  WARPSYNC.COLLECTIVE R15, `(.L_x_836) ;  /* 0x000000000f087348 */ /* 0x01afea0003c00000 */
[----:B------:R0:W2:Y:S02]  /*25930*/  SHFL.IDX P6, R14, R13, R12, R11 ;  /* 0x0000000c0d0e7389 */ /* 0x0000a400000c000b */
[----:B01234-:R-:W-:Y:S01]  /*25940*/  ENDCOLLECTIVE ;  /* 0x000000000000791b */ /* 0x01ffe20003800000 */
.L_x_836:
[----:B------:R-:W-:Y:S05]  /*25950*/  BSYNC B1 ;  /* 0x0000000000017941 */ /* 0x000fea0003800000 */
.L_x_835:
[----:B------:R-:W-:Y:S01]  /*25960*/  MOV R13, R110 ;  /* 0x0000006e000d7202 */ /* 0x000fe20000000f00 */
[----:B------:R-:W-:Y:S01]  /*25970*/  IMAD.MOV.U32 R12, RZ, RZ, 0x2 ;  /* 0x00000002ff0c7424 */ /* 0x000fe200078e00ff */
[----:B------:R-:W-:Y:S01]  /*25980*/  MOV R15, 0xffffffff ;  /* 0xffffffff000f7802 */ /* 0x000fe20000000f00 */
[----:B------:R-:W-:Y:S02]  /*25990*/  IMAD.MOV.U32 R11, RZ, RZ, 0x181f ;  /* 0x0000181fff0b7424 */ /* 0x000fe400078e00ff */
[----:B------:R-:W-:-:S07]  /*259a0*/  IMAD.MOV.U32 R60, RZ, RZ, R14 ;  /* 0x000000ffff3c7224 */ /* 0x000fce00078e000e */
[----:B------:R-:W-:Y:S05]  /*259b0*/  WARPSYNC.COLLECTIVE R15, `(.L_x_837) ;  /* 0x000000000f087348 */ /* 0x000fea0003c00000 */
[----:B------:R0:W1:Y:S02]  /*259c0*/  SHFL.IDX P6, R14, R13, R12, R11 ;  /* 0x0000000c0d0e7389 */ /* 0x00006400000c000b */
[----:B01----:R-:W-:Y:S01]  /*259d0*/  ENDCOLLECTIVE ;  /* 0x000000000000791b */ /* 0x003fe20003800000 */
.L_x_837:
[----:B------:R-:W-:Y:S01]  /*259e0*/  IMAD.MOV.U32 R61, RZ, RZ, R14 ;  /* 0x000000ffff3d7224 */ /* 0x000fe200078e000e */
[----:B------:R-:W-:Y:S06]  /*259f0*/  BRA `(.L_x_838) ;  /* 0xfffffdf000407947 */ /* 0x000fec000383ffff */
.L_x_541:
        /* <DEDUP_REMOVED lines=8> */
.L_x_840:
[----:B------:R-:W-:Y:S05]  /*25a80*/  BSYNC B1 ;  /* 0x0000000000017941 */ /* 0x000fea0003800000 */
.L_x_839:
[----:B------:R-:W-:Y:S01]  /*25a90*/  IMAD.MOV.U32 R13, RZ, RZ, R110 ;  /* 0x000000ffff0d7224 */ /* 0x000fe200078e006e */
[----:B------:R-:W-:Y:S01]  /*25aa0*/  MOV R11, 0x181f ;  /* 0x0000181f000b7802 */ /* 0x000fe20000000f00 */
[----:B------:R-:W-:Y:S01]  /*25ab0*/  IMAD.MOV.U32 R12, RZ, RZ, 0x3 ;  /* 0x00000003ff0c7424 */ /* 0x000fe200078e00ff */
[----:B------:R-:W-:Y:S01]  /*25ac0*/  MOV R111, R14 ;  /* 0x0000000e006f7202 */ /* 0x000fe20000000f00 */
[----:B------:R-:W-:-:S07]  /*25ad0*/  IMAD.MOV.U32 R15, RZ, RZ, -0x1 ;  /* 0xffffffffff0f7424 */ /* 0x000fce00078e00ff */
[----:B------:R-:W-:Y:S05]  /*25ae0*/  WARPSYNC.COLLECTIVE R15, `(.L_x_841) ;  /* 0x000000000f087348 */ /* 0x000fea0003c00000 */
[----:B------:R0:W1:Y:S02]  /*25af0*/  SHFL.IDX P6, R14, R13, R12, R11 ;  /* 0x0000000c0d0e7389 */ /* 0x00006400000c000b */
[----:B01----:R-:W-:Y:S01]  /*25b00*/  ENDCOLLECTIVE ;  /* 0x000000000000791b */ /* 0x003fe20003800000 */
.L_x_841:
[----:B------:R-:W-:Y:S01]  /*25b10*/  IMAD.MOV.U32 R53, RZ, RZ, R14 ;  /* 0x000000ffff357224 */ /* 0x000fe200078e000e */
[----:B------:R-:W-:Y:S06]  /*25b20*/  BRA `(.L_x_842) ;  /* 0xfffffdfc00ac7947 */ /* 0x000fec000383ffff */
.L_x_551:
[----:B-1----:R1:W2:Y:S02]  /*25b30*/  SYNCS.PHASECHK.TRANS64.TRYWAIT P3, [R4+URZ+0x38890], R107 ;  /* 0x0388906b040075a7 */ /* 0x0022a4000806017f */
[----:B--2---:R-:W-:Y:S05]  /*25b40*/  @!P3 NANOSLEEP.SYNCS 0x989680 ;  /* 0x009896800000b95d */ /* 0x004fea0003900000 */
[----:B------:R-:W2:Y:S02]  /*25b50*/  @!P3 SYNCS.PHASECHK.TRANS64 P3, [R4+URZ+0x38890], R107 ;  /* 0x0388906b0400b5a7 */ /* 0x000ea4000806007f */
[----:B--2---:R-:W-:Y:S05]  /*25b60*/  @!P3 BRA `(.L_x_551) ;  /* 0xfffffffc00f0b947 */ /* 0x004fea000383ffff */
[----:B------:R-:W-:Y:S05]  /*25b70*/  BRA `(.L_x_843) ;  /* 0xfffffe1000e47947 */ /* 0x000fea000383ffff */
.L_x_552:
[----:B------:R-:W-:Y:S01]  /*25b80*/  BSSY B1, `(.L_x_844) ;  /* 0x0000008000017945 */ /* 0x000fe20003800000 */
[----:B------:R-:W-:Y:S01]  /*25b90*/  MOV R13, R111 ;  /* 0x0000006f000d7202 */ /* 0x000fe20000000f00 */
[----:B------:R-:W-:Y:S01]  /*25ba0*/  IMAD.MOV.U32 R12, RZ, RZ, RZ ;  /* 0x000000ffff0c7224 */ /* 0x000fe200078e00ff */
[----:B------:R-:W-:Y:S01]  /*25bb0*/  MOV R15, 0xffffffff ;  /* 0xffffffff000f7802 */ /* 0x000fe20000000f00 */
[----:B------:R-:W-:-:S07]  /*25bc0*/  IMAD.MOV.U32 R11, RZ, RZ, 0x181f ;  /* 0x0000181fff0b7424 */ /* 0x000fce00078e00ff */
[----:B-1----:R-:W-:Y:S05]  /*25bd0*/  WARPSYNC.COLLECTIVE R15, `(.L_x_845) ;  /* 0x000000000f087348 */ /* 0x002fea0003c00000 */
[----:B------:R0:W2:Y:S02]  /*25be0*/  SHFL.IDX P6, R14, R13, R12, R11 ;  /* 0x0000000c0d0e7389 */ /* 0x0000a400000c000b */
[----:B012---:R-:W-:Y:S01]  /*25bf0*/  ENDCOLLECTIVE ;  /* 0x000000000000791b */ /* 0x007fe20003800000 */
.L_x_845:
[----:B------:R-:W-:Y:S05]  /*25c00*/  BSYNC B1 ;  /* 0x0000000000017941 */ /* 0x000fea0003800000 */
.L_x_844:
[----:B------:R-:W-:Y:S01]  /*25c10*/  IMAD.MOV.U32 R13, RZ, RZ, R110 ;  /* 0x000000ffff0d7224 */ /* 0x000fe200078e006e */
[----:B------:R-:W-:Y:S01]  /*25c20*/  MOV R12, RZ ;  /* 0x000000ff000c7202 */ /* 0x000fe20000000f00 */
[----:B------:R-:W-:Y:S02]  /*25c30*/  IMAD.MOV.U32 R11, RZ, RZ, 0x181f ;  /* 0x0000181fff0b7424 */ /* 0x000fe400078e00ff */
[----:B------:R-:W-:Y:S02]  /*25c40*/  IMAD.MOV.U32 R15, RZ, RZ, -0x1 ;  /* 0xffffffffff0f7424 */ /* 0x000fe400078e00ff */
[----:B------:R-:W-:-:S07]  /*25c50*/  IMAD.MOV.U32 R112, RZ, RZ, R14 ;  /* 0x000000ffff707224 */ /* 0x000fce00078e000e */
[----:B------:R-:W-:Y:S05]  /*25c60*/  WARPSYNC.COLLECTIVE R15, `(.L_x_846) ;  /* 0x000000000f087348 */ /* 0x000fea0003c00000 */
[----:B------:R0:W1:Y:S02]  /*25c70*/  SHFL.IDX P6, R14, R13, R12, R11 ;  /* 0x0000000c0d0e7389 */ /* 0x00006400000c000b */
[----:B01----:R-:W-:Y:S01]  /*25c80*/  ENDCOLLECTIVE ;  /* 0x000000000000791b */ /* 0x003fe20003800000 */
.L_x_846:
[----:B------:R-:W-:Y:S01]  /*25c90*/  MOV R114, R14 ;  /* 0x0000000e00727202 */ /* 0x000fe20000000f00 */
[----:B------:R-:W-:Y:S06]  /*25ca0*/  BRA `(.L_x_847) ;  /* 0xfffffe1000b07947 */ /* 0x000fec000383ffff */
.L_x_557:
[----:B------:R-:W-:Y:S01]  /*25cb0*/  BSSY B1, `(.L_x_848) ;  /* 0x0000008000017945 */ /* 0x000fe20003800000 */
[----:B----4-:R-:W-:Y:S01]  /*25cc0*/  IMAD.MOV.U32 R13, RZ, RZ, R111 ;  /* 0x000000ffff0d7224 */ /* 0x010fe200078e006f */
[----:B------:R-:W-:Y:S01]  /*25cd0*/  MOV R11, 0x181f ;  /* 0x0000181f000b7802 */ /* 0x000fe20000000f00 */
[----:B------:R-:W-:Y:S02]  /*25ce0*/  IMAD.MOV.U32 R12, RZ, RZ, 0x1 ;  /* 0x00000001ff0c7424 */ /* 0x000fe400078e00ff */
[----:B------:R-:W-:-:S07]  /*25cf0*/  IMAD.MOV.U32 R15, RZ, RZ, -0x1 ;  /* 0xffffffffff0f7424 */ /* 0x000fce00078e00ff */
[----:B0123--:R-:W-:Y:S05]  /*25d00*/  WARPSYNC.COLLECTIVE R15, `(.L_x_849) ;  /* 0x000000000f087348 */ /* 0x00ffea0003c00000 */
[----:B------:R4:W0:Y:S02]  /*25d10*/  SHFL.IDX P6, R14, R13, R12, R11 ;  /* 0x0000000c0d0e7389 */ /* 0x00082400000c000b */
[----:B01234-:R-:W-:Y:S01]  /*25d20*/  ENDCOLLECTIVE ;  /* 0x000000000000791b */ /* 0x01ffe20003800000 */
.L_x_849:
[----:B------:R-:W-:Y:S05]  /*25d30*/  BSYNC B1 ;  /* 0x0000000000017941 */ /* 0x000fea0003800000 */
.L_x_848:
        /* <DEDUP_REMOVED lines=8> */
.L_x_850:
[----:B------:R-:W-:Y:S01]  /*25dc0*/  IMAD.MOV.U32 R50, RZ, RZ, R14 ;  /* 0x000000ffff327224 */ /* 0x000fe200078e000e */
[----:B------:R-:W-:Y:S06]  /*25dd0*/  BRA `(.L_x_851) ;  /* 0xfffffe2000387947 */ /* 0x000fec000383ffff */
.L_x_562:
[----:B------:R-:W-:Y:S01]  /*25de0*/  BSSY B1, `(.L_x_852) ;  /* 0x0000008000017945 */ /* 0x000fe20003800000 */
[----:B0-----:R-:W-:Y:S01]  /*25df0*/  IMAD.MOV.U32 R13, RZ, RZ, R111 ;  /* 0x000000ffff0d7224 */ /* 0x001fe200078e006f */
[----:B------:R-:W-:Y:S01]  /*25e00*/  MOV R12, 0x2 ;  /* 0x00000002000c7802 */ /* 0x000fe20000000f00 */
[----:B------:R-:W-:Y:S02]  /*25e10*/  IMAD.MOV.U32 R11, RZ, RZ, 0x181f ;  /* 0x0000181fff0b7424 */ /* 0x000fe400078e00ff */
[----:B------:R-:W-:-:S07]  /*25e20*/  IMAD.MOV.U32 R15, RZ, RZ, -0x1 ;  /* 0xffffffffff0f7424 */ /* 0x000fce00078e00ff */
[----:B-1234-:R-:W-:Y:S05]  /*25e30*/  WARPSYNC.COLLECTIVE R15, `(.L_x_853) ;  /* 0x000000000f087348 */ /* 0x01efea0003c00000 */
[----:B------:R0:W0:Y:S02]  /*25e40*/  SHFL.IDX P6, R14, R13, R12, R11 ;  /* 0x0000000c0d0e7389 */ /* 0x00002400000c000b */
[----:B01234-:R-:W-:Y:S01]  /*25e50*/  ENDCOLLECTIVE ;  /* 0x000000000000791b */ /* 0x01ffe20003800000 */
.L_x_853:
[----:B------:R-:W-:Y:S05]  /*25e60*/  BSYNC B1 ;  /* 0x0000000000017941 */ /* 0x000fea0003800000 */
.L_x_852:
        /* <DEDUP_REMOVED lines=8> */
.L_x_854:
[----:B------:R-:W-:Y:S01]  /*25ef0*/  IMAD.MOV.U32 R52, RZ, RZ, R14 ;  /* 0x000000ffff347224 */ /* 0x000fe200078e000e */
[----:B------:R-:W-:Y:S06]  /*25f00*/  BRA `(.L_x_855) ;  /* 0xfffffe2c00d87947 */ /* 0x000fec000383ffff */
.L_x_567:
[----:B------:R-:W-:Y:S01]  /*25f10*/  BSSY B1, `(.L_x_856) ;  /* 0x0000008000017945 */ /* 0x000fe20003800000 */
[----:B0-----:R-:W-:Y:S01]  /*25f20*/  MOV R13, R111 ;  /* 0x0000006f000d7202 */ /* 0x001fe20000000f00 */
[----:B------:R-:W-:Y:S01]  /*25f30*/  IMAD.MOV.U32 R12, RZ, RZ, 0x3 ;  /* 0x00000003ff0c7424 */ /* 0x000fe200078e00ff */
[----:B------:R-:W-:Y:S01]  /*25f40*/  MOV R15, 0xffffffff ;  /* 0xffffffff000f7802 */ /* 0x000fe20000000f00 */
[----:B------:R-:W-:-:S07]  /*25f50*/  IMAD.MOV.U32 R11, RZ, RZ, 0x181f ;  /* 0x0000181fff0b7424 */ /* 0x000fce00078e00ff */
[----:B-1234-:R-:W-:Y:S05]  /*25f60*/  WARPSYNC.COLLECTIVE R15, `(.L_x_857) ;  /* 0x000000000f087348 */ /* 0x01efea0003c00000 */
[----:B------:R0:W0:Y:S02]  /*25f70*/  SHFL.IDX P6, R14, R13, R12, R11 ;  /* 0x0000000c0d0e7389 */ /* 0x00002400000c000b */
[----:B01234-:R-:W-:Y:S01]  /*25f80*/  ENDCOLLECTIVE ;  /* 0x000000000000791b */ /* 0x01ffe20003800000 */
.L_x_857:
[----:B------:R-:W-:Y:S05]  /*25f90*/  BSYNC B1 ;  /* 0x0000000000017941 */ /* 0x000fea0003800000 */
.L_x_856:
        /* <DEDUP_REMOVED lines=8> */
.L_x_858:
[----:B------:R-:W-:Y:S01]  /*26020*/  MOV R110, R14 ;  /* 0x0000000e006e7202 */ /* 0x000fe20000000f00 */
[----:B------:R-:W-:Y:S06]  /*26030*/  BRA `(.L_x_859) ;  /* 0xfffffe3c00747947 */ /* 0x000fec000383ffff */
.L_x_572:
[----:B0-----:R0:W1:Y:S02]  /*26040*/  SYNCS.PHASECHK.TRANS64.TRYWAIT P2, [R4+URZ+0x38890], R107 ;  /* 0x0388906b040075a7 */ /* 0x001064000804017f */
[----:B-1----:R-:W-:Y:S05]  /*26050*/  @!P2 NANOSLEEP.SYNCS 0x989680 ;  /* 0x009896800000a95d */ /* 0x002fea0003900000 */
[----:B------:R-:W1:Y:S02]  /*26060*/  @!P2 SYNCS.PHASECHK.TRANS64 P2, [R4+URZ+0x38890], R107 ;  /* 0x0388906b0400a5a7 */ /* 0x000e64000804007f */
[----:B-1----:R-:W-:Y:S05]  /*26070*/  @!P2 BRA `(.L_x_572) ;  /* 0xfffffffc00f0a947 */ /* 0x002fea000383ffff */
[----:B------:R-:W-:Y:S05]  /*26080*/  BRA `(.L_x_860) ;  /* 0xfffffe4c006c7947 */ /* 0x000fea000383ffff */
.L_x_573:
[----:B------:R-:W-:Y:S01]  /*26090*/  BSSY B1, `(.L_x_861) ;  /* 0x0000008000017945 */ /* 0x000fe20003800000 */
[----:B------:R-:W-:Y:S01]  /*260a0*/  IMAD.MOV.U32 R13, RZ, RZ, R46 ;  /* 0x000000ffff0d7224 */ /* 0x000fe200078e002e */
[----:B------:R-:W-:Y:S01]  /*260b0*/  MOV R11, 0x181f ;  /* 0x0000181f000b7802 */ /* 0x000fe20000000f00 */
[----:B------:R-:W-:Y:S02]  /*260c0*/  IMAD.MOV.U32 R12, RZ, RZ, RZ ;  /* 0x000000ffff0c7224 */ /* 0x000fe400078e00ff */
[----:B------:R-:W-:-:S07]  /*260d0*/  IMAD.MOV.U32 R15, RZ, RZ, -0x1 ;  /* 0xffffffffff0f7424 */ /* 0x000fce00078e00ff */
[----:B0-----:R-:W-:Y:S05]  /*260e0*/  WARPSYNC.COLLECTIVE R15, `(.L_x_862) ;  /* 0x000000000f087348 */ /* 0x001fea0003c00000 */
[----:B------:R1:W2:Y:S02]  /*260f0*/  SHFL.IDX P6, R14, R13, R12, R11 ;  /* 0x0000000c0d0e7389 */ /* 0x0002a400000c000b */
[----:B012---:R-:W-:Y:S01]  /*26100*/  ENDCOLLECTIVE ;  /* 0x000000000000791b */ /* 0x007fe20003800000 */
.L_x_862:
[----:B------:R-:W-:Y:S05]  /*26110*/  BSYNC B1 ;  /* 0x0000000000017941 */ /* 0x000fea0003800000 */
.L_x_861:
[----:B------:R-:W-:Y:S01]  /*26120*/  MOV R13, R45 ;  /* 0x0000002d000d7202 */ /* 0x000fe20000000f00 */
[----:B------:R-:W-:Y:S01]  /*26130*/  IMAD.MOV.U32 R12, RZ, RZ, RZ ;  /* 0x000000ffff0c7224 */ /* 0x000fe200078e00ff */
[----:B------:R-:W-:Y:S01]  /*26140*/  MOV R15, 0xffffffff ;  /* 0xffffffff000f7802 */ /* 0x000fe20000000f00 */
[----:B------:R-:W-:Y:S02]  /*26150*/  IMAD.MOV.U32 R11, RZ, RZ, 0x181f ;  /* 0x0000181fff0b7424 */ /* 0x000fe400078e00ff */
[----:B------:R-:W-:-:S07]  /*26160*/  IMAD.MOV.U32 R44, RZ, RZ, R14 ;  /* 0x000000ffff2c7224 */ /* 0x000fce00078e000e */
[----:B------:R-:W-:Y:S05]  /*26170*/  WARPSYNC.COLLECTIVE R15, `(.L_x_863) ;  /* 0x000000000f087348 */ /* 0x000fea0003c00000 */
[----:B------:R0:W1:Y:S02]  /*26180*/  SHFL.IDX P6, R14, R13, R12, R11 ;  /* 0x0000000c0d0e7389 */ /* 0x00006400000c000b */
[----:B01----:R-:W-:Y:S01]  /*26190*/  ENDCOLLECTIVE ;  /* 0x000000000000791b */ /* 0x003fe20003800000 */
.L_x_863:
[----:B------:R-:W-:Y:S05]  /*261a0*/  BRA `(.L_x_864) ;  /* 0xfffffe4c00907947 */ /* 0x000fea000383ffff */
.L_x_576:
[----:B------:R-:W-:Y:S01]  /*261b0*/  BSSY B1, `(.L_x_865) ;  /* 0x0000008000017945 */ /* 0x000fe20003800000 */
[----:B----4-:R-:W-:Y:S01]  /*261c0*/  IMAD.MOV.U32 R13, RZ, RZ, R46 ;  /* 0x000000ffff0d7224 */ /* 0x010fe200078e002e */
[----:B------:R-:W-:Y:S01]  /*261d0*/  MOV R11, 0x181f ;  /* 0x0000181f000b7802 */ /* 0x000fe20000000f00 */
[----:B------:R-:W-:Y:S02]  /*261e0*/  IMAD.MOV.U32 R12, RZ, RZ, 0x1 ;  /* 0x00000001ff0c7424 */ /* 0x000fe400078e00ff */
[----:B------:R-:W-:-:S07]  /*261f0*/  IMAD.MOV.U32 R15, RZ, RZ, -0x1 ;  /* 0xffffffffff0f7424 */ /* 0x000fce00078e00ff */
[----:B0123--:R-:W-:Y:S05]  /*26200*/  WARPSYNC.COLLECTIVE R15, `(.L_x_866) ;  /* 0x000000000f087348 */ /* 0x00ffea0003c00000 */
[----:B---3--:R3:W4:Y:S02]  /*26210*/  SHFL.IDX P6, R14, R13, R12, R11 ;  /* 0x0000000c0d0e7389 */ /* 0x00872400000c000b */
[----:B01234-:R-:W-:Y:S01]  /*26220*/  ENDCOLLECTIVE ;  /* 0x000000000000791b */ /* 0x01ffe20003800000 */
.L_x_866:
[----:B------:R-:W-:Y:S05]  /*26230*/  BSYNC B1 ;  /* 0x0000000000017941 */ /* 0x000fea0003800000 */
.L_x_865:
        /* <DEDUP_REMOVED lines=8> */
.L_x_867:
[----:B------:R-:W-:Y:S05]  /*262c0*/  BRA `(.L_x_868) ;  /* 0xfffffe4c00907947 */ /* 0x000fea000383ffff */
.L_x_579:
        /* <DEDUP_REMOVED lines=8> */
.L_x_870:
[----:B------:R-:W-:Y:S05]  /*26350*/  BSYNC B1 ;  /* 0x0000000000017941 */ /* 0x000fea0003800000 */
.L_x_869:
        /* <DEDUP_REMOVED lines=8> */
.L_x_871:
[----:B------:R-:W-:Y:S05]  /*263e0*/  BRA `(.L_x_872) ;  /* 0xfffffe4c00947947 */ /* 0x000fea000383ffff */
.L_x_582:
[----:B------:R-:W-:Y:S01]  /*263f0*/  BSSY B1, `(.L_x_873) ;  /* 0x0000008000017945 */ /* 0x000fe20003800000 */
[----:B0-----:R-:W-:Y:S01]  /*26400*/  IMAD.MOV.U32 R13, RZ, RZ, R46 ;  /* 0x000000ffff0d7224 */ /* 0x001fe200078e002e */
[----:B------:R-:W-:Y:S01]  /*26410*/  MOV R11, 0x181f ;  /* 0x0000181f000b7802 */ /* 0x000fe20000000f00 */
[----:B------:R-:W-:Y:S02]  /*26420*/  IMAD.MOV.U32 R12, RZ, RZ, 0x3 ;  /* 0x00000003ff0c7424 */ /* 0x000fe400078e00ff */
[----:B------:R-:W-:-:S07]  /*26430*/  IMAD.MOV.U32 R15, RZ, RZ, -0x1 ;  /* 0xffffffffff0f7424 */ /* 0x000fce00078e00ff */
[----:B-1234-:R-:W-:Y:S05]  /*26440*/  WARPSYNC.COLLECTIVE R15, `(.L_x_874) ;  /* 0x000000000f087348 */ /* 0x01efea0003c00000 */
[----:B----4-:R0:W4:Y:S02]  /*26450*/  SHFL.IDX P6, R14, R13, R12, R11 ;  /* 0x0000000c0d0e7389 */ /* 0x01012400000c000b */
[----:B01234-:R-:W-:Y:S01]  /*26460*/  ENDCOLLECTIVE ;  /* 0x000000000000791b */ /* 0x01ffe20003800000 */
.L_x_874:
[----:B------:R-:W-:Y:S05]  /*26470*/  BSYNC B1 ;  /* 0x0000000000017941 */ /* 0x000fea0003800000 */
.L_x_873:
        /* <DEDUP_REMOVED lines=8> */
.L_x_875:
[----:B------:R-:W-:Y:S05]  /*26500*/  BRA `(.L_x_876) ;  /* 0xfffffe4c00987947 */ /* 0x000fea000383ffff */
.L_x_586:
[----:B------:R0:W0:Y:S02]  /*26510*/  SYNCS.PHASECHK.TRANS64.TRYWAIT P3, [R4+URZ+0x388b0], R107 ;  /* 0x0388b06b040075a7 */ /* 0x000024000806017f */
[----:B0-----:R-:W-:Y:S05]  /*26520*/  @!P3 NANOSLEEP.SYNCS 0x989680 ;  /* 0x009896800000b95d */ /* 0x001fea0003900000 */
[----:B------:R-:W0:Y:S02]  /*26530*/  @!P3 SYNCS.PHASECHK.TRANS64 P3, [R4+URZ+0x388b0], R107 ;  /* 0x0388b06b0400b5a7 */ /* 0x000e24000806007f */
[----:B0-----:R-:W-:Y:S05]  /*26540*/  @!P3 BRA `(.L_x_586) ;  /* 0xfffffffc00f0b947 */ /* 0x001fea000383ffff */
[----:B------:R-:W-:Y:S05]  /*26550*/  BRA `(.L_x_877) ;  /* 0xfffffe5000107947 */ /* 0x000fea000383ffff */
.L_x_598:
[----:B------:R-:W-:Y:S01]  /*26560*/  BSSY B0, `(.L_x_878) ;  /* 0x0000007000007945 */ /* 0x000fe20003800000 */
[----:B------:R-:W-:Y:S01]  /*26570*/  IMAD.MOV.U32 R12, RZ, RZ, RZ ;  /* 0x000000ffff0c7224 */ /* 0x000fe200078e00ff */
[----:B------:R-:W-:Y:S01]  /*26580*/  MOV R15, 0xffffffff ;  /* 0xffffffff000f7802 */ /* 0x000fe20000000f00 */
[----:B------:R-:W-:-:S07]  /*26590*/  IMAD.MOV.U32 R11, RZ, RZ, 0x1f ;  /* 0x0000001fff0b7424 */ /* 0x000fce00078e00ff */
[----:B-----5:R-:W-:Y:S05]  /*265a0*/  WARPSYNC.COLLECTIVE R15, `(.L_x_879) ;  /* 0x000000000f087348 */ /* 0x020fea0003c00000 */
[----:B------:R0:W1:Y:S02]  /*265b0*/  SHFL.IDX P6, R14, R13, R12, R11 ;  /* 0x0000000c0d0e7389 */ /* 0x00006400000c000b */
[----:B01---5:R-:W-:Y:S01]  /*265c0*/  ENDCOLLECTIVE ;  /* 0x000000000000791b */ /* 0x023fe20003800000 */
.L_x_879:
[----:B------:R-:W-:Y:S05]  /*265d0*/  BSYNC B0 ;  /* 0x0000000000007941 */ /* 0x000fea0003800000 */
.L_x_878:
[----:B------:R-:W-:Y:S05]  /*265e0*/  BRA `(.L_x_880) ;  /* 0xfffffe5800f07947 */ /* 0x000fea000383ffff */
.L_x_608:
[----:B------:R-:W-:Y:S01]  /*265f0*/  BSSY B1, `(.L_x_881) ;  /* 0x0000008000017945 */ /* 0x000fe20003800000 */
[----:B------:R-:W-:Y:S01]  /*26600*/  IMAD.MOV.U32 R13, RZ, RZ, R26 ;  /* 0x000000ffff0d7224 */ /* 0x000fe200078e001a */
[----:B------:R-:W-:Y:S01]  /*26610*/  MOV R11, 0x181f ;  /* 0x0000181f000b7802 */ /* 0x000fe20000000f00 */
[----:B------:R-:W-:Y:S02]  /*26620*/  IMAD.MOV.U32 R12, RZ, RZ, RZ ;  /* 0x000000ffff0c7224 */ /* 0x000fe400078e00ff */
[----:B------:R-:W-:-:S07]  /*26630*/  IMAD.MOV.U32 R15, RZ, RZ, -0x1 ;  /* 0xffffffffff0f7424 */ /* 0x000fce00078e00ff */
[----:B------:R-:W-:Y:S05]  /*26640*/  WARPSYNC.COLLECTIVE R15, `(.L_x_882) ;  /* 0x000000000f087348 */ /* 0x000fea0003c00000 */
[----:B------:R0:W1:Y:S02]  /*26650*/  SHFL.IDX P6, R14, R13, R12, R11 ;  /* 0x0000000c0d0e7389 */ /* 0x00006400000c000b */
[----:B01----:R-:W-:Y:S01]  /*26660*/  ENDCOLLECTIVE ;  /* 0x000000000000791b */ /* 0x003fe20003800000 */
.L_x_882:
[----:B------:R-:W-:Y:S05]  /*26670*/  BSYNC B1 ;  /* 0x0000000000017941 */ /* 0x000fea0003800000 */
.L_x_881:
        /* <DEDUP_REMOVED lines=8> */
.L_x_883:
[----:B------:R-:W-:Y:S02]  /*26700*/  IMAD.MOV.U32 R13, RZ, RZ, R27 ;  /* 0x000000ffff0d7224 */ /* 0x000fe400078e001b */
[----:B------:R-:W-:-:S07]  /*26710*/  IMAD.MOV.U32 R3, RZ, RZ, R14 ;  /* 0x000000ffff037224 */ /* 0x000fce00078e000e */
[----:B------:R-:W-:Y:S05]  /*26720*/  WARPSYNC.COLLECTIVE R15, `(.L_x_884) ;  /* 0x000000000f087348 */ /* 0x000fea0003c00000 */
[----:B------:R0:W1:Y:S02]  /*26730*/  SHFL.IDX P6, R14, R13, R12, R11 ;  /* 0x0000000c0d0e7389 */ /* 0x00006400000c000b */
[----:B01----:R-:W-:Y:S01]  /*26740*/  ENDCOLLECTIVE ;  /* 0x000000000000791b */ /* 0x003fe20003800000 */
.L_x_884:
[----:B------:R-:W-:Y:S01]  /*26750*/  IMAD.MOV.U32 R13, RZ, RZ, R94 ;  /* 0x000000ffff0d7224 */ /* 0x000fe200078e005e */
[----:B------:R-:W-:-:S07]  /*26760*/  MOV R4, R14 ;  /* 0x0000000e00047202 */ /* 0x000fce0000000f00 */
[----:B------:R-:W-:Y:S05]  /*26770*/  WARPSYNC.COLLECTIVE R15, `(.L_x_885) ;  /* 0x000000000f087348 */ /* 0x000fea0003c00000 */
[----:B------:R0:W1:Y:S02]  /*26780*/  SHFL.IDX P6, R14, R13, R12, R11 ;  /* 0x0000000c0d0e7389 */ /* 0x00006400000c000b */
[----:B01----:R-:W-:Y:S01]  /*26790*/  ENDCOLLECTIVE ;  /* 0x000000000000791b */ /* 0x003fe20003800000 */
.L_x_885:
[----:B------:R-:W-:Y:S05]  /*267a0*/  BRA `(.L_x_886) ;  /* 0xfffffe6000887947 */ /* 0x000fea000383ffff */
.L_x_612:
[----:B0-----:R0:W1:Y:S02]  /*267b0*/  SYNCS.PHASECHK.TRANS64.TRYWAIT P0, [R23+URZ+0x38800], R32 ;  /* 0x03880020170075a7 */ /* 0x001064000800017f */
[----:B-1----:R-:W-:Y:S05]  /*267c0*/  @!P0 NANOSLEEP.SYNCS 0x989680 ;  /* 0x009896800000895d */ /* 0x002fea0003900000 */
[----:B------:R-:W1:Y:S02]  /*267d0*/  @!P0 SYNCS.PHASECHK.TRANS64 P0, [R23+URZ+0x38800], R32 ;  /* 0x03880020170085a7 */ /* 0x000e64000800007f */
[----:B-1----:R-:W-:Y:S05]  /*267e0*/  @!P0 BRA `(.L_x_612) ;  /* 0xfffffffc00f08947 */ /* 0x002fea000383ffff */
[----:B------:R-:W-:Y:S05]  /*267f0*/  BRA `(.L_x_887) ;  /* 0xfffffe6400c07947 */ /* 0x000fea000383ffff */
.L_x_628:
[----:B------:R-:W-:Y:S01]  /*26800*/  BSSY B1, `(.L_x_888) ;  /* 0x0000008000017945 */ /* 0x000fe20003800000 */
[----:B------:R-:W-:Y:S01]  /*26810*/  IMAD.MOV.U32 R13, RZ, RZ, R26 ;  /* 0x000000ffff0d7224 */ /* 0x000fe200078e001a */
[----:B------:R-:W-:Y:S01]  /*26820*/  MOV R12, RZ ;  /* 0x000000ff000c7202 */ /* 0x000fe20000000f00 */
[----:B------:R-:W-:Y:S02]  /*26830*/  IMAD.MOV.U32 R11, RZ, RZ, 0x181f ;  /* 0x0000181fff0b7424 */ /* 0x000fe400078e00ff */
[----:B------:R-:W-:-:S07]  /*26840*/  IMAD.MOV.U32 R15, RZ, RZ, -0x1 ;  /* 0xffffffffff0f7424 */ /* 0x000fce00078e00ff */
[----:B------:R-:W-:Y:S05]  /*26850*/  WARPSYNC.COLLECTIVE R15, `(.L_x_889) ;  /* 0x000000000f087348 */ /* 0x000fea0003c00000 */
[----:B------:R0:W1:Y:S02]  /*26860*/  SHFL.IDX P6, R14, R13, R12, R11 ;  /* 0x0000000c0d0e7389 */ /* 0x00006400000c000b */
[----:B01----:R-:W-:Y:S01]  /*26870*/  ENDCOLLECTIVE ;  /* 0x000000000000791b */ /* 0x003fe20003800000 */
.L_x_889:
[----:B------:R-:W-:Y:S05]  /*26880*/  BSYNC B1 ;  /* 0x0000000000017941 */ /* 0x000fea0003800000 */
.L_x_888:
        /* <DEDUP_REMOVED lines=8> */
.L_x_890:
[----:B------:R-:W-:Y:S01]  /*26910*/  MOV R13, R27 ;  /* 0x0000001b000d7202 */ /* 0x000fe20000000f00 */
[----:B------:R-:W-:-:S07]  /*26920*/  IMAD.MOV.U32 R5, RZ, RZ, R14 ;  /* 0x000000ffff057224 */ /* 0x000fce00078e000e */
[----:B------:R-:W-:Y:S05]  /*26930*/  WARPSYNC.COLLECTIVE R15, `(.L_x_891) ;  /* 0x000000000f087348 */ /* 0x000fea0003c00000 */
[----:B------:R0:W1:Y:S02]  /*26940*/  SHFL.IDX P6, R14, R13, R12, R11 ;  /* 0x0000000c0d0e7389 */ /* 0x00006400000c000b */
[----:B01----:R-:W-:Y:S01]  /*26950*/  ENDCOLLECTIVE ;  /* 0x000000000000791b */ /* 0x003fe20003800000 */
.L_x_891:
[----:B------:R-:W-:Y:S02]  /*26960*/  IMAD.MOV.U32 R13, RZ, RZ, R94 ;  /* 0x000000ffff0d7224 */ /* 0x000fe400078e005e */
[----:B------:R-:W-:-:S07]  /*26970*/  IMAD.MOV.U32 R7, RZ, RZ, R14 ;  /* 0x000000ffff077224 */ /* 0x000fce00078e000e */
[----:B------:R-:W-:Y:S05]  /*26980*/  WARPSYNC.COLLECTIVE R15, `(.L_x_892) ;  /* 0x000000000f087348 */ /* 0x000fea0003c00000 */
[----:B------:R0:W1:Y:S02]  /*26990*/  SHFL.IDX P6, R14, R13, R12, R11 ;  /* 0x0000000c0d0e7389 */ /* 0x00006400000c000b */
[----:B01----:R-:W-:Y:S01]  /*269a0*/  ENDCOLLECTIVE ;  /* 0x000000000000791b */ /* 0x003fe20003800000 */
.L_x_892:
[----:B------:R-:W-:Y:S05]  /*269b0*/  BRA `(.L_x_893) ;  /* 0xfffffe9400a47947 */ /* 0x000fea000383ffff */
.L_x_632:
[----:B0-----:R0:W1:Y:S02]  /*269c0*/  SYNCS.PHASECHK.TRANS64.TRYWAIT P1, [R23+URZ+0x38800], R34 ;  /* 0x03880022170075a7 */ /* 0x001064000802017f */
[----:B-1----:R-:W-:Y:S05]  /*269d0*/  @!P1 NANOSLEEP.SYNCS 0x989680 ;  /* 0x009896800000995d */ /* 0x002fea0003900000 */
[----:B------:R-:W1:Y:S02]  /*269e0*/  @!P1 SYNCS.PHASECHK.TRANS64 P1, [R23+URZ+0x38800], R34 ;  /* 0x03880022170095a7 */ /* 0x000e64000802007f */
[----:B-1----:R-:W-:Y:S05]  /*269f0*/  @!P1 BRA `(.L_x_632) ;  /* 0xfffffffc00f09947 */ /* 0x002fea000383ffff */
[----:B------:R-:W-:Y:S05]  /*26a00*/  BRA `(.L_x_894) ;  /* 0xfffffe9800c47947 */ /* 0x000fea000383ffff */
.L_x_642:
[----:B-1----:R1:W2:Y:S02]  /*26a10*/  SYNCS.PHASECHK.TRANS64.TRYWAIT P1, [R3+URZ+0x38830], R6 ;  /* 0x03883006030075a7 */ /* 0x0022a4000802017f */
[----:B--2---:R-:W-:Y:S05]  /*26a20*/  @!P1 NANOSLEEP.SYNCS 0x989680 ;  /* 0x009896800000995d */ /* 0x004fea0003900000 */
[----:B------:R-:W2:Y:S02]  /*26a30*/  @!P1 SYNCS.PHASECHK.TRANS64 P1, [R3+URZ+0x38830], R6 ;  /* 0x03883006030095a7 */ /* 0x000ea4000802007f */
[----:B--2---:R-:W-:Y:S05]  /*26a40*/  @!P1 BRA `(.L_x_642) ;  /* 0xfffffffc00f09947 */ /* 0x004fea000383ffff */
[----:B------:R-:W-:Y:S05]  /*26a50*/  BRA `(.L_x_641) ;  /* 0xfffffecc00d47947 */ /* 0x000fea000383ffff */
.L_x_648:
[----:B-1----:R1:W2:Y:S02]  /*26a60*/  SYNCS.PHASECHK.TRANS64.TRYWAIT P1, [R3+URZ+0x38850], R6 ;  /* 0x03885006030075a7 */ /* 0x0022a4000802017f */
[----:B--2---:R-:W-:Y:S05]  /*26a70*/  @!P1 NANOSLEEP.SYNCS 0x989680 ;  /* 0x009896800000995d */ /* 0x004fea0003900000 */
[----:B------:R-:W2:Y:S02]  /*26a80*/  @!P1 SYNCS.PHASECHK.TRANS64 P1, [R3+URZ+0x38850], R6 ;  /* 0x03885006030095a7 */ /* 0x000ea4000802007f */
[----:B--2---:R-:W-:Y:S05]  /*26a90*/  @!P1 BRA `(.L_x_648) ;  /* 0xfffffffc00f09947 */ /* 0x004fea000383ffff */
[----:B------:R-:W-:Y:S05]  /*26aa0*/  BRA `(.L_x_647) ;  /* 0xfffffef400dc7947 */ /* 0x000fea000383ffff */
.L_x_654:
[----:B-1----:R1:W2:Y:S02]  /*26ab0*/  SYNCS.PHASECHK.TRANS64.TRYWAIT P2, [R6+URZ+0x38830], R7 ;  /* 0x03883007060075a7 */ /* 0x0022a4000804017f */
[----:B--2---:R-:W-:Y:S05]  /*26ac0*/  @!P2 NANOSLEEP.SYNCS 0x989680 ;  /* 0x009896800000a95d */ /* 0x004fea0003900000 */
[----:B------:R-:W2:Y:S02]  /*26ad0*/  @!P2 SYNCS.PHASECHK.TRANS64 P2, [R6+URZ+0x38830], R7 ;  /* 0x038830070600a5a7 */ /* 0x000ea4000804007f */
[----:B--2---:R-:W-:Y:S05]  /*26ae0*/  @!P2 BRA `(.L_x_654) ;  /* 0xfffffffc00f0a947 */ /* 0x004fea000383ffff */
[----:B------:R-:W-:Y:S05]  /*26af0*/  BRA `(.L_x_653) ;  /* 0xfffffef800f87947 */ /* 0x000fea000383ffff */
.L_x_660:
[----:B-1----:R1:W2:Y:S02]  /*26b00*/  SYNCS.PHASECHK.TRANS64.TRYWAIT P2, [R6+URZ+0x38850], R7 ;  /* 0x03885007060075a7 */ /* 0x0022a4000804017f */
[----:B--2---:R-:W-:Y:S05]  /*26b10*/  @!P2 NANOSLEEP.SYNCS 0x989680 ;  /* 0x009896800000a95d */ /* 0x004fea0003900000 */
[----:B------:R-:W2:Y:S02]  /*26b20*/  @!P2 SYNCS.PHASECHK.TRANS64 P2, [R6+URZ+0x38850], R7 ;  /* 0x038850070600a5a7 */ /* 0x000ea4000804007f */
[----:B--2---:R-:W-:Y:S05]  /*26b30*/  @!P2 BRA `(.L_x_660) ;  /* 0xfffffffc00f0a947 */ /* 0x004fea000383ffff */
[----:B------:R-:W-:Y:S05]  /*26b40*/  BRA `(.L_x_659) ;  /* 0xffffff2400187947 */ /* 0x000fea000383ffff */
.L_x_665:
[----:B------:R-:W-:Y:S02]  /*26b50*/  SEL R34, R11, R26, P0 ;  /* 0x0000001a0b227207 */ /* 0x000fe40000000000 */
[----:B------:R-:W-:Y:S01]  /*26b60*/  SEL R20, R26, R11, P0 ;  /* 0x0000000b1a147207 */ /* 0x000fe20000000000 */
[----:B------:R-:W-:Y:S01]  /*26b70*/  IMAD.MOV.U32 R11, RZ, RZ, 0x1c1f ;  /* 0x00001c1fff0b7424 */ /* 0x000fe200078e00ff */
[----:B------:R-:W-:Y:S02]  /*26b80*/  SEL R38, R15, R14, P0 ;  /* 0x0000000e0f267207 */ /* 0x000fe40000000000 */
[----:B------:R-:W-:Y:S01]  /*26b90*/  SEL R26, R14, R15, P0 ;  /* 0x0000000f0e1a7207 */ /* 0x000fe20000000000 */
[----:B------:R-:W-:Y:S01]  /*26ba0*/  IMAD.MOV.U32 R15, RZ, RZ, -0x1 ;  /* 0xffffffffff0f7424 */ /* 0x000fe200078e00ff */
[----:B------:R-:W-:Y:S02]  /*26bb0*/  SEL R98, R55, R12, P0 ;  /* 0x0000000c37627207 */ /* 0x000fe40000000000 */
[----:B------:R-:W-:-:S02]  /*26bc0*/  SEL R100, R12, R55, P0 ;  /* 0x000000370c647207 */ /* 0x000fc40000000000 */
[----:B------:R-:W-:Y:S02]  /*26bd0*/  MOV R12, R3 ;  /* 0x00000003000c7202 */ /* 0x000fe40000000f00 */
[----:B------:R-:W-:Y:S02]  /*26be0*/  SEL R30, R7, R10, P0 ;  /* 0x0000000a071e7207 */ /* 0x000fe40000000000 */
[----:B------:R-:W-:-:S07]  /*26bf0*/  SEL R8, R10, R7, P0 ;  /* 0x000000070a087207 */ /* 0x000fce0000000000 */
[----:B-1----:R-:W-:Y:S05]  /*26c00*/  WARPSYNC.COLLECTIVE R15, `(.L_x_895) ;  /* 0x000000000f087348 */ /* 0x002fea0003c00000 */
[----:B------:R0:W2:Y:S02]  /*26c10*/  SHFL.IDX P6, R14, R13, R12, R11 ;  /* 0x0000000c0d0e7389 */ /* 0x0000a400000c000b */
[----:B012---:R-:W-:Y:S01]  /*26c20*/  ENDCOLLECTIVE ;  /* 0x000000000000791b */ /* 0x007fe20003800000 */
.L_x_895:
[----:B------:R-:W-:Y:S02]  /*26c30*/  LOP3.LUT R7, R3, 0x2, RZ, 0x3c, !PT ;  /* 0x0000000203077812 */ /* 0x000fe400078e3cff */
[----:B------:R-:W-:Y:S02]  /*26c40*/  SEL R32, R9, R24, P0 ;  /* 0x0000001809207207 */ /* 0x000fe40000000000 */
[----:B------:R-:W-:Y:S02]  /*26c50*/  SEL R10, R24, R9, P0 ;  /* 0x00000009180a7207 */ /* 0x000fe40000000000 */
[----:B------:R-:W-:Y:S02]  /*26c60*/  SEL R36, R56, R57, P0 ;  /* 0x0000003938247207 */ /* 0x000fe40000000000 */
[----:B------:R-:W-:Y:S02]  /*26c70*/  SEL R24, R57, R56, P0 ;  /* 0x0000003839187207 */ /* 0x000fe40000000000 */
[----:B------:R-:W-:-:S02]  /*26c80*/  SEL R56, R28, R135, P0 ;  /* 0x000000871c387207 */ /* 0x000fc40000000000 */
[----:B------:R-:W-:Y:S01]  /*26c90*/  SEL R58, R135, R28, P0 ;  /* 0x0000001c873a7207 */ /* 0x000fe20000000000 */
[----:B------:R-:W-:Y:S01]  /*26ca0*/  IMAD.MOV.U32 R13, RZ, RZ, R4 ;  /* 0x000000ffff0d7224 */ /* 0x000fe200078e0004 */
[----:B------:R-:W-:Y:S01]  /*26cb0*/  SEL R64, R120, R121, P0 ;  /* 0x0000007978407207 */ /* 0x000fe20000000000 */
[----:B------:R-:W-:Y:S01]  /*26cc0*/  IMAD.MOV.U32 R12, RZ, RZ, R7 ;  /* 0x000000ffff0c7224 */ /* 0x000fe200078e0007 */
[----:B------:R-:W-:Y:S02]  /*26cd0*/  SEL R66, R121, R120, P0 ;  /* 0x0000007879427207 */ /* 0x000fe40000000000 */
[----:B------:R-:W-:Y:S02]  /*26ce0*/  SEL R120, R132, R21, P0 ;  /* 0x0000001584787207 */ /* 0x000fe40000000000 */
[----:B------:R-:W-:Y:S02]  /*26cf0*/  SEL R122, R21, R132, P0 ;  /* 0x00000084157a7207 */ /* 0x000fe40000000000 */
[----:B------:R-:W-:-:S02]  /*26d00*/  SEL R108, R63, R116, P0 ;  /* 0x000000743f6c7207 */ /* 0x000fc40000000000 */
[----:B------:R-:W-:-:S07]  /*26d10*/  MOV R9, R14 ;  /* 0x0000000e00097202 */ /* 0x000fce0000000f00 */
[----:B------:R-:W-:Y:S05]  /*26d20*/  WARPSYNC.COLLECTIVE R15, `(.L_x_896) ;  /* 0x000000000f087348 */ /* 0x000fea0003c00000 */
[----:B------:R0:W1:Y:S02]  /*26d30*/  SHFL.IDX P6, R14, R13, R12, R11 ;  /* 0x0000000c0d0e7389 */ /* 0x00006400000c000b */
[----:B01----:R-:W-:Y:S01]  /*26d40*/  ENDCOLLECTIVE ;  /* 0x000000000000791b */ /* 0x003fe20003800000 */
.L_x_896:
[----:B------:R-:W-:Y:S02]  /*26d50*/  SEL R110, R116, R63, P0 ;  /* 0x0000003f746e7207 */ /* 0x000fe40000000000 */
        /* <DEDUP_REMOVED lines=17> */
.L_x_897:
        /* <DEDUP_REMOVED lines=18> */
.L_x_898:
        /* <DEDUP_REMOVED lines=18> */
.L_x_899:
        /* <DEDUP_REMOVED lines=12> */
[----:B------:R-:W-:-:S07]  /*27170*/  MOV R32, R14 ;  /* 0x0000000e00207202 */ /* 0x000fce0000000f00 */
[----:B------:R-:W-:Y:S05]  /*27180*/  WARPSYNC.COLLECTIVE R15, `(.L_x_900) ;  /* 0x000000000f087348 */ /* 0x000fea0003c00000 */
[----:B------:R0:W1:Y:S02]  /*27190*/  SHFL.IDX P6, R14, R13, R12, R11 ;  /* 0x0000000c0d0e7389 */ /* 0x00006400000c000b */
[----:B01----:R-:W-:Y:S01]  /*271a0*/  ENDCOLLECTIVE ;  /* 0x000000000000791b */ /* 0x003fe20003800000 */
.L_x_900:
[----:B------:R-:W-:Y:S02]  /*271b0*/  IMAD.MOV.U32 R13, RZ, RZ, R34 ;  /* 0x000000ffff0d7224 */ /* 0x000fe400078e0022 */
[----:B------:R-:W-:Y:S01]  /*271c0*/  IMAD.MOV.U32 R12, RZ, RZ, R3 ;  /* 0x000000ffff0c7224 */ /* 0x000fe200078e0003 */
[----:B------:R-:W-:-:S07]  /*271d0*/  MOV R25, R14 ;  /* 0x0000000e00197202 */ /* 0x000fce0000000f00 */
[----:B------:R-:W-:Y:S05]  /*271e0*/  WARPSYNC.COLLECTIVE R15, `(.L_x_901) ;  /* 0x000000000f087348 */ /* 0x000fea0003c00000 */
[----:B------:R0:W1:Y:S02]  /*271f0*/  SHFL.IDX P6, R14, R13, R12, R11 ;  /* 0x0000000c0d0e7389 */ /* 0x00006400000c000b */
[----:B01----:R-:W-:Y:S01]  /*27200*/  ENDCOLLECTIVE ;  /* 0x000000000000791b */ /* 0x003fe20003800000 */
.L_x_901:
[----:B------:R-:W-:Y:S02]  /*27210*/  IMAD.MOV.U32 R13, RZ, RZ, R20 ;  /* 0x000000ffff0d7224 */ /* 0x000fe400078e0014 */
[----:B------:R-:W-:Y:S01]  /*27220*/  IMAD.MOV.U32 R12, RZ, RZ, R7 ;  /* 0x000000ffff0c7224 */ /* 0x000fe200078e0007 */
[----:B------:R-:W-:-:S07]  /*27230*/  MOV R34, R14 ;  /* 0x0000000e00227202 */ /* 0x000fce0000000f00 */
[----:B------:R-:W-:Y:S05]  /*27240*/  WARPSYNC.COLLECTIVE R15, `(.L_x_902) ;  /* 0x000000000f087348 */ /* 0x000fea0003c00000 */
[----:B------:R0:W1:Y:S02]  /*27250*/  SHFL.IDX P6, R14, R13, R12, R11 ;  /* 0x0000000c0d0e7389 */ /* 0x00006400000c000b */
[----:B01----:R-:W-:Y:S01]  /*27260*/  ENDCOLLECTIVE ;  /* 0x000000000000791b */ /* 0x003fe20003800000 */
.L_x_902:
[----:B------:R-:W-:Y:S02]  /*27270*/  IMAD.MOV.U32 R13, RZ, RZ, R36 ;  /* 0x000000ffff0d7224 */ /* 0x000fe400078e0024 */
[----:B------:R-:W-:Y:S01]  /*27280*/  IMAD.MOV.U32 R12, RZ, RZ, R3 ;  /* 0x000000ffff0c7224 */ /* 0x000fe200078e0003 */
[----:B------:R-:W-:-:S07]  /*27290*/  MOV R27, R14 ;  /* 0x0000000e001b7202 */ /* 0x000fce0000000f00 */
[----:B------:R-:W-:Y:S05]  /*272a0*/  WARPSYNC.COLLECTIVE R15, `(.L_x_903) ;  /* 0x000000000f087348 */ /* 0x000fea0003c00000 */
[----:B------:R0:W1:Y:S02]  /*272b0*/  SHFL.IDX P6, R14, R13, R12, R11 ;  /* 0x0000000c0d0e7389 */ /* 0x00006400000c000b */
[----:B01----:R-:W-:Y:S01]  /*272c0*/  ENDCOLLECTIVE ;  /* 0x000000000000791b */ /* 0x003fe20003800000 */
.L_x_903:
[----:B------:R-:W-:Y:S01]  /*272d0*/  IMAD.MOV.U32 R13, RZ, RZ, R24 ;  /* 0x000000ffff0d7224 */ /* 0x000fe200078e0018 */
[----:B------:R-:W-:Y:S01]  /*272e0*/  SEL R24, R34, R27, P0 ;  /* 0x0000001b22187207 */ /* 0x000fe20000000000 */
[----:B------:R-:W-:Y:S01]  /*272f0*/  IMAD.MOV.U32 R12, RZ, RZ, R7 ;  /* 0x000000ffff0c7224 */ /* 0x000fe200078e0007 */
[----:B------:R-:W-:-:S07]  /*27300*/  MOV R36, R14 ;  /* 0x0000000e00247202 */ /* 0x000fce0000000f00 */
[----:B------:R-:W-:Y:S05]  /*27310*/  WARPSYNC.COLLECTIVE R15, `(.L_x_904) ;  /* 0x000000000f087348 */ /* 0x000fea0003c00000 */
[----:B------:R0:W1:Y:S02]  /*27320*/  SHFL.IDX P6, R14, R13, R12, R11 ;  /* 0x0000000c0d0e7389 */ /* 0x00006400000c000b */
[----:B01----:R-:W-:Y:S01]  /*27330*/  ENDCOLLECTIVE ;  /* 0x000000000000791b */ /* 0x003fe20003800000 */
.L_x_904:
[----:B------:R-:W-:Y:S02]  /*27340*/  IMAD.MOV.U32 R13, RZ, RZ, R38 ;  /* 0x000000ffff0d7224 */ /* 0x000fe400078e0026 */
[----:B------:R-:W-:Y:S01]  /*27350*/  IMAD.MOV.U32 R12, RZ, RZ, R3 ;  /* 0x000000ffff0c7224 */ /* 0x000fe200078e0003 */
[----:B------:R-:W-:-:S07]  /*27360*/  MOV R29, R14 ;  /* 0x0000000e001d7202 */ /* 0x000fce0000000f00 */
[----:B------:R-:W-:Y:S05]  /*27370*/  WARPSYNC.COLLECTIVE R15, `(.L_x_905) ;  /* 0x000000000f087348 */ /* 0x000fea0003c00000 */
[----:B------:R0:W1:Y:S02]  /*27380*/  SHFL.IDX P6, R14, R13, R12, R11 ;  /* 0x0000000c0d0e7389 */ /* 0x00006400000c000b */
[----:B01----:R-:W-:Y:S01]  /*27390*/  ENDCOLLECTIVE ;  /* 0x000000000000791b */ /* 0x003fe20003800000 */
.L_x_905:
[----:B------:R-:W-:Y:S01]  /*273a0*/  SEL R30, R29, R36, P0 ;  /* 0x000000241d1e7207 */ /* 0x000fe20000000000 */
[----:B------:R-:W-:Y:S01]  /*273b0*/  IMAD.MOV.U32 R13, RZ, RZ, R26 ;  /* 0x000000ffff0d7224 */ /* 0x000fe200078e001a */
[----:B------:R-:W-:Y:S01]  /*273c0*/  SEL R26, R27, R34, P0 ;  /* 0x000000221b1a7207 */ /* 0x000fe20000000000 */
[----:B------:R-:W-:Y:S01]  /*273d0*/  IMAD.MOV.U32 R12, RZ, RZ, R7 ;  /* 0x000000ffff0c7224 */ /* 0x000fe200078e0007 */
[----:B------:R-:W-:-:S07]  /*273e0*/  MOV R38, R14 ;  /* 0x0000000e00267202 */ /* 0x000fce0000000f00 */
[----:B------:R-:W-:Y:S05]  /*273f0*/  WARPSYNC.COLLECTIVE R15, `(.L_x_906) ;  /* 0x000000000f087348 */ /* 0x000fea0003c00000 */
[----:B------:R0:W1:Y:S02]  /*27400*/  SHFL.IDX P6, R14, R13, R12, R11 ;  /* 0x0000000c0d0e7389 */ /* 0x00006400000c000b */
[----:B01----:R-:W-:Y:S01]  /*27410*/  ENDCOLLECTIVE ;  /* 0x000000000000791b */ /* 0x003fe20003800000 */
.L_x_906:
[----:B------:R-:W-:Y:S02]  /*27420*/  IMAD.MOV.U32 R13, RZ, RZ, R40 ;  /* 0x000000ffff0d7224 */ /* 0x000fe400078e0028 */
[----:B------:R-:W-:Y:S01]  /*27430*/  IMAD.MOV.U32 R12, RZ, RZ, R3 ;  /* 0x000000ffff0c7224 */ /* 0x000fe200078e0003 */
[----:B------:R-:W-:-:S07]  /*27440*/  MOV R31, R14 ;  /* 0x0000000e001f7202 */ /* 0x000fce0000000f00 */
[----:B------:R-:W-:Y:S05]  /*27450*/  WARPSYNC.COLLECTIVE R15, `(.L_x_907) ;  /* 0x000000000f087348 */ /* 0x000fea0003c00000 */
[----:B------:R0:W1:Y:S02]  /*27460*/  SHFL.IDX P6, R14, R13, R12, R11 ;  /* 0x0000000c0d0e7389 */ /* 0x00006400000c000b */
[----:B01----:R-:W-:Y:S01]  /*27470*/  ENDCOLLECTIVE ;  /* 0x000000000000791b */ /* 0x003fe20003800000 */
.L_x_907:
[----:B------:R-:W-:Y:S01]  /*27480*/  SEL R34, R31, R38, P0 ;  /* 0x000000261f227207 */ /* 0x000fe20000000000 */
[----:B------:R-:W-:Y:S02]  /*27490*/  IMAD.MOV.U32 R13, RZ, RZ, R42 ;  /* 0x000000ffff0d7224 */ /* 0x000fe400078e002a */
[----:B------:R-:W-:Y:S01]  /*274a0*/  IMAD.MOV.U32 R12, RZ, RZ, R7 ;  /* 0x000000ffff0c7224 */ /* 0x000fe200078e0007 */
[----:B------:R-:W-:-:S07]  /*274b0*/  MOV R40, R14 ;  /* 0x0000000e00287202 */ /* 0x000fce0000000f00 */
[----:B------:R-:W-:Y:S05]  /*274c0*/  WARPSYNC.COLLECTIVE R15, `(.L_x_908) ;  /* 0x000000000f087348 */ /* 0x000fea0003c00000 */
[----:B------:R0:W1:Y:S02]  /*274d0*/  SHFL.IDX P6, R14, R13, R12, R11 ;  /* 0x0000000c0d0e7389 */ /* 0x00006400000c000b */
[----:B01----:R-:W-:Y:S01]  /*274e0*/  ENDCOLLECTIVE ;  /* 0x000000000000791b */ /* 0x003fe20003800000 */
.L_x_908:
[----:B------:R-:W-:Y:S02]  /*274f0*/  IMAD.MOV.U32 R13, RZ, RZ, R44 ;  /* 0x000000ffff0d7224 */ /* 0x000fe400078e002c */
[----:B------:R-:W-:Y:S01]  /*27500*/  IMAD.MOV.U32 R12, RZ, RZ, R3 ;  /* 0x000000ffff0c7224 */ /* 0x000fe200078e0003 */
[----:B------:R-:W-:-:S07]  /*27510*/  MOV R33, R14 ;  /* 0x0000000e00217202 */ /* 0x000fce0000000f00 */
[----:B------:R-:W-:Y:S05]  /*27520*/  WARPSYNC.COLLECTIVE R15, `(.L_x_909) ;  /* 0x000000000f087348 */ /* 0x000fea0003c00000 */
[----:B------:R0:W1:Y:S02]  /*27530*/  SHFL.IDX P6, R14, R13, R12, R11 ;  /* 0x0000000c0d0e7389 */ /* 0x00006400000c000b */
[----:B01----:R-:W-:Y:S01]  /*27540*/  ENDCOLLECTIVE ;  /* 0x000000000000791b */ /* 0x003fe20003800000 */
.L_x_909:
[----:B------:R-:W-:Y:S02]  /*27550*/  IMAD.MOV.U32 R13, RZ, RZ, R46 ;  /* 0x000000ffff0d7224 */ /* 0x000fe400078e002e */
[----:B------:R-:W-:Y:S01]  /*27560*/  IMAD.MOV.U32 R12, RZ, RZ, R7 ;  /* 0x000000ffff0c7224 */ /* 0x000fe200078e0007 */
[----:B------:R-:W-:-:S07]  /*27570*/  MOV R44, R14 ;  /* 0x0000000e002c7202 */ /* 0x000fce0000000f00 */
[----:B------:R-:W-:Y:S05]  /*27580*/  WARPSYNC.COLLECTIVE R15, `(.L_x_910) ;  /* 0x000000000f087348 */ /* 0x000fea0003c00000 */
[----:B------:R0:W1:Y:S02]  /*27590*/  SHFL.IDX P6, R14, R13, R12, R11 ;  /* 0x0000000c0d0e7389 */ /* 0x00006400000c000b */
[----:B01----:R-:W-:Y:S01]  /*275a0*/  ENDCOLLECTIVE ;  /* 0x000000000000791b */ /* 0x003fe20003800000 */
.L_x_910:
[----:B------:R-:W-:Y:S02]  /*275b0*/  IMAD.MOV.U32 R13, RZ, RZ, R48 ;  /* 0x000000ffff0d7224 */ /* 0x000fe400078e0030 */
[----:B------:R-:W-:Y:S01]  /*275c0*/  IMAD.MOV.U32 R12, RZ, RZ, R3 ;  /* 0x000000ffff0c7224 */ /* 0x000fe200078e0003 */
[----:B------:R-:W-:-:S07]  /*275d0*/  MOV R35, R14 ;  /* 0x0000000e00237202 */ /* 0x000fce0000000f00 */
[----:B------:R-:W-:Y:S05]  /*275e0*/  WARPSYNC.COLLECTIVE R15, `(.L_x_911) ;  /* 0x000000000f087348 */ /* 0x000fea0003c00000 */
[----:B------:R0:W1:Y:S02]  /*275f0*/  SHFL.IDX P6, R14, R13, R12, R11 ;  /* 0x0000000c0d0e7389 */ /* 0x00006400000c000b */
[----:B01----:R-:W-:Y:S01]  /*27600*/  ENDCOLLECTIVE ;  /* 0x000000000000791b */ /* 0x003fe20003800000 */
.L_x_911:
[----:B------:R-:W-:Y:S01]  /*27610*/  SEL R42, R35, R44, P0 ;  /* 0x0000002c232a7207 */ /* 0x000fe20000000000 */
[----:B------:R-:W-:Y:S02]  /*27620*/  IMAD.MOV.U32 R13, RZ, RZ, R50 ;  /* 0x000000ffff0d7224 */ /* 0x000fe400078e0032 */
[----:B------:R-:W-:Y:S01]  /*27630*/  IMAD.MOV.U32 R12, RZ, RZ, R7 ;  /* 0x000000ffff0c7224 */ /* 0x000fe200078e0007 */
[----:B------:R-:W-:-:S07]  /*27640*/  MOV R48, R14 ;  /* 0x0000000e00307202 */ /* 0x000fce0000000f00 */
[----:B------:R-:W-:Y:S05]  /*27650*/  WARPSYNC.COLLECTIVE R15, `(.L_x_912) ;  /* 0x000000000f087348 */ /* 0x000fea0003c00000 */
[----:B------:R0:W1:Y:S02]  /*27660*/  SHFL.IDX P6, R14, R13, R12, R11 ;  /* 0x0000000c0d0e7389 */ /* 0x00006400000c000b */
[----:B01----:R-:W-:Y:S01]  /*27670*/  ENDCOLLECTIVE ;  /* 0x000000000000791b */ /* 0x003fe20003800000 */
.L_x_912:
[----:B------:R-:W-:Y:S02]  /*27680*/  IMAD.MOV.U32 R13, RZ, RZ, R52 ;  /* 0x000000ffff0d7224 */ /* 0x000fe400078e0034 */
[----:B------:R-:W-:Y:S01]  /*27690*/  IMAD.MOV.U32 R12, RZ, RZ, R3 ;  /* 0x000000ffff0c7224 */ /* 0x000fe200078e0003 */
[----:B------:R-:W-:-:S07]  /*276a0*/  MOV R37, R14 ;  /* 0x0000000e00257202 */ /* 0x000fce0000000f00 */
[----:B------:R-:W-:Y:S05]  /*276b0*/  WARPSYNC.COLLECTIVE R15, `(.L_x_913) ;  /* 0x000000000f087348 */ /* 0x000fea0003c00000 */
[----:B------:R0:W1:Y:S02]  /*276c0*/  SHFL.IDX P6, R14, R13, R12, R11 ;  /* 0x0000000c0d0e7389 */ /* 0x00006400000c000b */
[----:B01----:R-:W-:Y:S01]  /*276d0*/  ENDCOLLECTIVE ;  /* 0x000000000000791b */ /* 0x003fe20003800000 */
.L_x_913:
[----:B------:R-:W-:Y:S01]  /*276e0*/  SEL R46, R37, R48, P0 ;  /* 0x00000030252e7207 */ /* 0x000fe20000000000 */
[----:B------:R-:W-:Y:S02]  /*276f0*/  IMAD.MOV.U32 R13, RZ, RZ, R54 ;  /* 0x000000ffff0d7224 */ /* 0x000fe400078e0036 */
[----:B------:R-:W-:Y:S01]  /*27700*/  IMAD.MOV.U32 R12, RZ, RZ, R7 ;  /* 0x000000ffff0c7224 */ /* 0x000fe200078e0007 */
[----:B------:R-:W-:-:S07]  /*27710*/  MOV R52, R14 ;  /* 0x0000000e00347202 */ /* 0x000fce0000000f00 */
[----:B------:R-:W-:Y:S05]  /*27720*/  WARPSYNC.COLLECTIVE R15, `(.L_x_914) ;  /* 0x000000000f087348 */ /* 0x000fea0003c00000 */
[----:B------:R0:W1:Y:S02]  /*27730*/  SHFL.IDX P6, R14, R13, R12, R11 ;  /* 0x0000000c0d0e7389 */ /* 0x00006400000c000b */
[----:B01----:R-:W-:Y:S01]  /*27740*/  ENDCOLLECTIVE ;  /* 0x000000000000791b */ /* 0x003fe20003800000 */
.L_x_914:
[----:B------:R-:W-:Y:S02]  /*27750*/  IMAD.MOV.U32 R13, RZ, RZ, R56 ;  /* 0x000000ffff0d7224 */ /* 0x000fe400078e0038 */
[----:B------:R-:W-:Y:S01]  /*27760*/  IMAD.MOV.U32 R12, RZ, RZ, R3 ;  /* 0x000000ffff0c7224 */ /* 0x000fe200078e0003 */
[----:B------:R-:W-:-:S07]  /*27770*/  MOV R39, R14 ;  /* 0x0000000e00277202 */ /* 0x000fce0000000f00 */
[----:B------:R-:W-:Y:S05]  /*27780*/  WARPSYNC.COLLECTIVE R15, `(.L_x_915) ;  /* 0x000000000f087348 */ /* 0x000fea0003c00000 */
[----:B------:R0:W1:Y:S02]  /*27790*/  SHFL.IDX P6, R14, R13, R12, R11 ;  /* 0x0000000c0d0e7389 */ /* 0x00006400000c000b */
[----:B01----:R-:W-:Y:S01]  /*277a0*/  ENDCOLLECTIVE ;  /* 0x000000000000791b */ /* 0x003fe20003800000 */
.L_x_915:
[----:B------:R-:W-:Y:S01]  /*277b0*/  SEL R50, R39, R52, P0 ;  /* 0x0000003427327207 */ /* 0x000fe20000000000 */
[----:B------:R-:W-:Y:S02]  /*277c0*/  IMAD.MOV.U32 R13, RZ, RZ, R58 ;  /* 0x000000ffff0d7224 */ /* 0x000fe400078e003a */
[----:B------:R-:W-:Y:S01]  /*277d0*/  IMAD.MOV.U32 R12, RZ, RZ, R7 ;  /* 0x000000ffff0c7224 */ /* 0x000fe200078e0007 */
[----:B------:R-:W-:-:S07]  /*277e0*/  MOV R56, R14 ;  /* 0x0000000e00387202 */ /* 0x000fce0000000f00 */
[----:B------:R-:W-:Y:S05]  /*277f0*/  WARPSYNC.COLLECTIVE R15, `(.L_x_916) ;  /* 0x000000000f087348 */ /* 0x000fea0003c00000 */
[----:B------:R0:W1:Y:S02]  /*27800*/  SHFL.IDX P6, R14, R13, R12, R11 ;  /* 0x0000000c0d0e7389 */ /* 0x00006400000c000b */
[----:B01----:R-:W-:Y:S01]  /*27810*/  ENDCOLLECTIVE ;  /* 0x000000000000791b */ /* 0x003fe20003800000 */
.L_x_916:
[----:B------:R-:W-:Y:S02]  /*27820*/  IMAD.MOV.U32 R13, RZ, RZ, R60 ;  /* 0x000000ffff0d7224 */ /* 0x000fe400078e003c */
[----:B------:R-:W-:Y:S01]  /*27830*/  IMAD.MOV.U32 R12, RZ, RZ, R3 ;  /* 0x000000ffff0c7224 */ /* 0x000fe200078e0003 */
[----:B------:R-:W-:-:S07]  /*27840*/  MOV R41, R14 ;  /* 0x0000000e00297202 */ /* 0x000fce0000000f00 */
[----:B------:R-:W-:Y:S05]  /*27850*/  WARPSYNC.COLLECTIVE R15, `(.L_x_917) ;  /* 0x000000000f087348 */ /* 0x000fea0003c00000 */
[----:B------:R0:W1:Y:S02]  /*27860*/  SHFL.IDX P6, R14, R13, R12, R11 ;  /* 0x0000000c0d0e7389 */ /* 0x00006400000c000b */
[----:B01----:R-:W-:Y:S01]  /*27870*/  ENDCOLLECTIVE ;  /* 0x000000000000791b */ /* 0x003fe20003800000 */
.L_x_917:
[----:B------:R-:W-:Y:S01]  /*27880*/  SEL R54, R41, R56, P0 ;  /* 0x0000003829367207 */ /* 0x000fe20000000000 */
[----:B------:R-:W-:Y:S02]  /*27890*/  IMAD.MOV.U32 R13, RZ, RZ, R62 ;  /* 0x000000ffff0d7224 */ /* 0x000fe400078e003e */
[----:B------:R-:W-:Y:S01]  /*278a0*/  IMAD.MOV.U32 R12, RZ, RZ, R7 ;  /* 0x000000ffff0c7224 */ /* 0x000fe200078e0007 */
[----:B------:R-:W-:-:S07]  /*278b0*/  MOV R60, R14 ;  /* 0x0000000e003c7202 */ /* 0x000fce0000000f00 */
[----:B------:R-:W-:Y:S05]  /*278c0*/  WARPSYNC.COLLECTIVE R15, `(.L_x_918) ;  /* 0x000000000f087348 */ /* 0x000fea0003c00000 */
[----:B------:R0:W1:Y:S02]  /*278d0*/  SHFL.IDX P6, R14, R13, R12, R11 ;  /* 0x0000000c0d0e7389 */ /* 0x00006400000c000b */
[----:B01----:R-:W-:Y:S01]  /*278e0*/  ENDCOLLECTIVE ;  /* 0x000000000000791b */ /* 0x003fe20003800000 */
.L_x_918:
[----:B------:R-:W-:Y:S02]  /*278f0*/  IMAD.MOV.U32 R13, RZ, RZ, R64 ;  /* 0x000000ffff0d7224 */ /* 0x000fe400078e0040 */
[----:B------:R-:W-:Y:S01]  /*27900*/  IMAD.MOV.U32 R12, RZ, RZ, R3 ;  /* 0x000000ffff0c7224 */ /* 0x000fe200078e0003 */
[----:B------:R-:W-:-:S07]  /*27910*/  MOV R43, R14 ;  /* 0x0000000e002b7202 */ /* 0x000fce0000000f00 */
[----:B------:R-:W-:Y:S05]  /*27920*/  WARPSYNC.COLLECTIVE R15, `(.L_x_919) ;  /* 0x000000000f087348 */ /* 0x000fea0003c00000 */
[----:B------:R0:W1:Y:S02]  /*27930*/  SHFL.IDX P6, R14, R13, R12, R11 ;  /* 0x0000000c0d0e7389 */ /* 0x00006400000c000b */
[----:B01----:R-:W-:Y:S01]  /*27940*/  ENDCOLLECTIVE ;  /* 0x000000000000791b */ /* 0x003fe20003800000 */
.L_x_919:
[----:B------:R-:W-:Y:S01]  /*27950*/  SEL R58, R43, R60, P0 ;  /* 0x0000003c2b3a7207 */ /* 0x000fe20000000000 */
[----:B------:R-:W-:Y:S02]  /*27960*/  IMAD.MOV.U32 R13, RZ, RZ, R66 ;  /* 0x000000ffff0d7224 */ /* 0x000fe400078e0042 */
[----:B------:R-:W-:Y:S01]  /*27970*/  IMAD.MOV.U32 R12, RZ, RZ, R7 ;  /* 0x000000ffff0c7224 */ /* 0x000fe200078e0007 */
[----:B------:R-:W-:-:S07]  /*27980*/  MOV R64, R14 ;  /* 0x0000000e00407202 */ /* 0x000fce0000000f00 */
[----:B------:R-:W-:Y:S05]  /*27990*/  WARPSYNC.COLLECTIVE R15, `(.L_x_920) ;  /* 0x000000000f087348 */ /* 0x000fea0003c00000 */
[----:B------:R0:W1:Y:S02]  /*279a0*/  SHFL.IDX P6, R14, R13, R12, R11 ;  /* 0x0000000c0d0e7389 */ /* 0x00006400000c000b */
[----:B01----:R-:W-:Y:S01]  /*279b0*/  ENDCOLLECTIVE ;  /* 0x000000000000791b */ /* 0x003fe20003800000 */
.L_x_920:
[----:B------:R-:W-:Y:S02]  /*279c0*/  IMAD.MOV.U32 R13, RZ, RZ, R68 ;  /* 0x000000ffff0d7224 */ /* 0x000fe400078e0044 */
[----:B------:R-:W-:Y:S01]  /*279d0*/  IMAD.MOV.U32 R12, RZ, RZ, R3 ;  /* 0x000000ffff0c7224 */ /* 0x000fe200078e0003 */
[----:B------:R-:W-:-:S07]  /*279e0*/  MOV R45, R14 ;  /* 0x0000000e002d7202 */ /* 0x000fce0000000f00 */
[----:B------:R-:W-:Y:S05]  /*279f0*/  WARPSYNC.COLLECTIVE R15, `(.L_x_921) ;  /* 0x000000000f087348 */ /* 0x000fea0003c00000 */
[----:B------:R0:W1:Y:S02]  /*27a00*/  SHFL.IDX P6, R14, R13, R12, R11 ;  /* 0x0000000c0d0e7389 */ /* 0x00006400000c000b */
[----:B01----:R-:W-:Y:S01]  /*27a10*/  ENDCOLLECTIVE ;  /* 0x000000000000791b */ /* 0x003fe20003800000 */
.L_x_921:
[----:B------:R-:W-:Y:S01]  /*27a20*/  SEL R62, R45, R64, P0 ;  /* 0x000000402d3e7207 */ /* 0x000fe20000000000 */
[----:B------:R-:W-:Y:S02]  /*27a30*/  IMAD.MOV.U32 R13, RZ, RZ, R70 ;  /* 0x000000ffff0d7224 */ /* 0x000fe400078e0046 */
[----:B------:R-:W-:Y:S01]  /*27a40*/  IMAD.MOV.U32 R12, RZ, RZ, R7 ;  /* 0x000000ffff0c7224 */ /* 0x000fe200078e0007 */
[----:B------:R-:W-:-:S07]  /*27a50*/  MOV R68, R14 ;  /* 0x0000000e00447202 */ /* 0x000fce0000000f00 */
[----:B------:R-:W-:Y:S05]  /*27a60*/  WARPSYNC.COLLECTIVE R15, `(.L_x_922) ;  /* 0x000000000f087348 */ /* 0x000fea0003c00000 */
[----:B------:R0:W1:Y:S02]  /*27a70*/  SHFL.IDX P6, R14, R13, R12, R11 ;  /* 0x0000000c0d0e7389 */ /* 0x00006400000c000b */
[----:B01----:R-:W-:Y:S01]  /*27a80*/  ENDCOLLECTIVE ;  /* 0x000000000000791b */ /* 0x003fe20003800000 */
.L_x_922:
[----:B------:R-:W-:Y:S02]  /*27a90*/  IMAD.MOV.U32 R13, RZ, RZ, R72 ;  /* 0x000000ffff0d7224 */ /* 0x000fe400078e0048 */
[----:B------:R-:W-:Y:S01]  /*27aa0*/  IMAD.MOV.U32 R12, RZ, RZ, R3 ;  /* 0x000000ffff0c7224 */ /* 0x000fe200078e0003 */
[----:B------:R-:W-:-:S07]  /*27ab0*/  MOV R47, R14 ;  /* 0x0000000e002f7202 */ /* 0x000fce0000000f00 */
[----:B------:R-:W-:Y:S05]  /*27ac0*/  WARPSYNC.COLLECTIVE R15, `(.L_x_923) ;  /* 0x000000000f087348 */ /* 0x000fea0003c00000 */
[----:B------:R0:W1:Y:S02]  /*27ad0*/  SHFL.IDX P6, R14, R13, R12, R11 ;  /* 0x0000000c0d0e7389 */ /* 0x00006400000c000b */
[----:B01----:R-:W-:Y:S01]  /*27ae0*/  ENDCOLLECTIVE ;  /* 0x000000000000791b */ /* 0x003fe20003800000 */
.L_x_923:
[----:B------:R-:W-:Y:S01]  /*27af0*/  SEL R66, R47, R68, P0 ;  /* 0x000000442f427207 */ /* 0x000fe20000000000 */
[----:B------:R-:W-:Y:S02]  /*27b00*/  IMAD.MOV.U32 R13, RZ, RZ, R74 ;  /* 0x000000ffff0d7224 */ /* 0x000fe400078e004a */
[----:B------:R-:W-:Y:S01]  /*27b10*/  IMAD.MOV.U32 R12, RZ, RZ, R7 ;  /* 0x000000ffff0c7224 */ /* 0x000fe200078e0007 */
[----:B------:R-:W-:-:S07]  /*27b20*/  MOV R72, R14 ;  /* 0x0000000e00487202 */ /* 0x000fce0000000f00 */
[----:B------:R-:W-:Y:S05]  /*27b30*/  WARPSYNC.COLLECTIVE R15, `(.L_x_924) ;  /* 0x000000000f087348 */ /* 0x000fea0003c00000 */
[----:B------:R0:W1:Y:S02]  /*27b40*/  SHFL.IDX P6, R14, R13, R12, R11 ;  /* 0x0000000c0d0e7389 */ /* 0x00006400000c000b */
[----:B01----:R-:W-:Y:S01]  /*27b50*/  ENDCOLLECTIVE ;  /* 0x000000000000791b */ /* 0x003fe20003800000 */
.L_x_924:
[----:B------:R-:W-:Y:S02]  /*27b60*/  IMAD.MOV.U32 R13, RZ, RZ, R78 ;  /* 0x000000ffff0d7224 */ /* 0x000fe400078e004e */
[----:B------:R-:W-:Y:S01]  /*27b70*/  IMAD.MOV.U32 R12, RZ, RZ, R3 ;  /* 0x000000ffff0c7224 */ /* 0x000fe200078e0003 */
[----:B------:R-:W-:-:S07]  /*27b80*/  MOV R49, R14 ;  /* 0x0000000e00317202 */ /* 0x000fce0000000f00 */
[----:B------:R-:W-:Y:S05]  /*27b90*/  WARPSYNC.COLLECTIVE R15, `(.L_x_925) ;  /* 0x000000000f087348 */ /* 0x000fea0003c00000 */
[----:B------:R0:W1:Y:S02]  /*27ba0*/  SHFL.IDX P6, R14, R13, R12, R11 ;  /* 0x0000000c0d0e7389 */ /* 0x00006400000c000b */
[----:B01----:R-:W-:Y:S01]  /*27bb0*/  ENDCOLLECTIVE ;  /* 0x000000000000791b */ /* 0x003fe20003800000 */
.L_x_925:
[----:B------:R-:W-:Y:S01]  /*27bc0*/  SEL R70, R49, R72, P0 ;  /* 0x0000004831467207 */ /* 0x000fe20000000000 */
[----:B------:R-:W-:Y:S02]  /*27bd0*/  IMAD.MOV.U32 R13, RZ, RZ, R80 ;  /* 0x000000ffff0d7224 */ /* 0x000fe400078e0050 */
[----:B------:R-:W-:Y:S01]  /*27be0*/  IMAD.MOV.U32 R12, RZ, RZ, R7 ;  /* 0x000000ffff0c7224 */ /* 0x000fe200078e0007 */
[----:B------:R-:W-:-:S07]  /*27bf0*/  MOV R78, R14 ;  /* 0x0000000e004e7202 */ /* 0x000fce0000000f00 */
[----:B------:R-:W-:Y:S05]  /*27c00*/  WARPSYNC.COLLECTIVE R15, `(.L_x_926) ;  /* 0x000000000f087348 */ /* 0x000fea0003c00000 */
[----:B------:R0:W1:Y:S02]  /*27c10*/  SHFL.IDX P6, R14, R13, R12, R11 ;  /* 0x0000000c0d0e7389 */ /* 0x00006400000c000b */
[----:B01----:R-:W-:Y:S01]  /*27c20*/  ENDCOLLECTIVE ;  /* 0x000000000000791b */ /* 0x003fe20003800000 */
.L_x_926:
[----:B------:R-:W-:Y:S02]  /*27c30*/  IMAD.MOV.U32 R13, RZ, RZ, R82 ;  /* 0x000000ffff0d7224 */ /* 0x000fe400078e0052 */
[----:B------:R-:W-:Y:S01]  /*27c40*/  IMAD.MOV.U32 R12, RZ, RZ, R3 ;  /* 0x000000ffff0c7224 */ /* 0x000fe200078e0003 */
[----:B------:R-:W-:-:S07]  /*27c50*/  MOV R51, R14 ;  /* 0x0000000e00337202 */ /* 0x000fce0000000f00 */
[----:B------:R-:W-:Y:S05]  /*27c60*/  WARPSYNC.COLLECTIVE R15, `(.L_x_927) ;  /* 0x000000000f087348 */ /* 0x000fea0003c00000 */
[----:B------:R0:W1:Y:S02]  /*27c70*/  SHFL.IDX P6, R14, R13, R12, R11 ;  /* 0x0000000c0d0e7389 */ /* 0x00006400000c000b */
[----:B01----:R-:W-:Y:S01]  /*27c80*/  ENDCOLLECTIVE ;  /* 0x000000000000791b */ /* 0x003fe20003800000 */
.L_x_927:
[----:B------:R-:W-:Y:S01]  /*27c90*/  SEL R74, R51, R78, P0 ;  /* 0x0000004e334a7207 */ /* 0x000fe20000000000 */
[----:B------:R-:W-:Y:S02]  /*27ca0*/  IMAD.MOV.U32 R13, RZ, RZ, R84 ;  /* 0x000000ffff0d7224 */ /* 0x000fe400078e0054 */
[----:B------:R-:W-:Y:S01]  /*27cb0*/  IMAD.MOV.U32 R12, RZ, RZ, R7 ;  /* 0x000000ffff0c7224 */ /* 0x000fe200078e0007 */
[----:B------:R-:W-:-:S07]  /*27cc0*/  MOV R82, R14 ;  /* 0x0000000e00527202 */ /* 0x000fce0000000f00 */
[----:B------:R-:W-:Y:S05]  /*27cd0*/  WARPSYNC.COLLECTIVE R15, `(.L_x_928) ;  /* 0x000000000f087348 */ /* 0x000fea0003c00000 */
[----:B------:R0:W1:Y:S02]  /*27ce0*/  SHFL.IDX P6, R14, R13, R12, R11 ;  /* 0x0000000c0d0e7389 */ /* 0x00006400000c000b */
[----:B01----:R-:W-:Y:S01]  /*27cf0*/  ENDCOLLECTIVE ;  /* 0x000000000000791b */ /* 0x003fe20003800000 */
.L_x_928:
[----:B------:R-:W-:Y:S02]  /*27d00*/  IMAD.MOV.U32 R13, RZ, RZ, R86 ;  /* 0x000000ffff0d7224 */ /* 0x000fe400078e0056 */
[----:B------:R-:W-:Y:S01]  /*27d10*/  IMAD.MOV.U32 R12, RZ, RZ, R3 ;  /* 0x000000ffff0c7224 */ /* 0x000fe200078e0003 */
[----:B------:R-:W-:-:S07]  /*27d20*/  MOV R53, R14 ;  /* 0x0000000e00357202 */ /* 0x000fce0000000f00 */
[----:B------:R-:W-:Y:S05]  /*27d30*/  WARPSYNC.COLLECTIVE R15, `(.L_x_929) ;  /* 0x000000000f087348 */ /* 0x000fea0003c00000 */
[----:B------:R0:W1:Y:S02]  /*27d40*/  SHFL.IDX P6, R14, R13, R12, R11 ;  /* 0x0000000c0d0e7389 */ /* 0x00006400000c000b */
[----:B01----:R-:W-:Y:S01]  /*27d50*/  ENDCOLLECTIVE ;  /* 0x000000000000791b */ /* 0x003fe20003800000 */
.L_x_929:
[----:B------:R-:W-:Y:S02]  /*27d60*/  IMAD.MOV.U32 R13, RZ, RZ, R88 ;  /* 0x000000ffff0d7224 */ /* 0x000fe400078e0058 */
[----:B------:R-:W-:Y:S01]  /*27d70*/  IMAD.MOV.U32 R12, RZ, RZ, R7 ;  /* 0x000000ffff0c7224 */ /* 0x000fe200078e0007 */
[----:B------:R-:W-:-:S07]  /*27d80*/  MOV R86, R14 ;  /* 0x0000000e00567202 */ /* 0x000fce0000000f00 */
[----:B------:R-:W-:Y:S05]  /*27d90*/  WARPSYNC.COLLECTIVE R15, `(.L_x_930) ;  /* 0x000000000f087348 */ /* 0x000fea0003c00000 */
[----:B------:R0:W1:Y:S02]  /*27da0*/  SHFL.IDX P6, R14, R13, R12, R11 ;  /* 0x0000000c0d0e7389 */ /* 0x00006400000c000b */
[----:B01----:R-:W-:Y:S01]  /*27db0*/  ENDCOLLECTIVE ;  /* 0x000000000000791b */ /* 0x003fe20003800000 */
.L_x_930:
[----:B------:R-:W-:Y:S02]  /*27dc0*/  IMAD.MOV.U32 R13, RZ, RZ, R90 ;  /* 0x000000ffff0d7224 */ /* 0x000fe400078e005a */
[----:B------:R-:W-:Y:S01]  /*27dd0*/  IMAD.MOV.U32 R12, RZ, RZ, R3 ;  /* 0x000000ffff0c7224 */ /* 0x000fe200078e0003 */
[----:B------:R-:W-:-:S07]  /*27de0*/  MOV R57, R14 ;  /* 0x0000000e00397202 */ /* 0x000fce0000000f00 */
[----:B------:R-:W-:Y:S05]  /*27df0*/  WARPSYNC.COLLECTIVE R15, `(.L_x_931) ;  /* 0x000000000f087348 */ /* 0x000fea0003c00000 */
[----:B------:R0:W1:Y:S02]  /*27e00*/  SHFL.IDX P6, R14, R13, R12, R11 ;  /* 0x0000000c0d0e7389 */ /* 0x00006400000c000b */
[----:B01----:R-:W-:Y:S01]  /*27e10*/  ENDCOLLECTIVE ;  /* 0x000000000000791b */ /* 0x003fe20003800000 */
.L_x_931:
[----:B------:R-:W-:Y:S02]  /*27e20*/  IMAD.MOV.U32 R13, RZ, RZ, R92 ;  /* 0x000000ffff0d7224 */ /* 0x000fe400078e005c */
[----:B------:R-:W-:Y:S01]  /*27e30*/  IMAD.MOV.U32 R12, RZ, RZ, R7 ;  /* 0x000000ffff0c7224 */ /* 0x000fe200078e0007 */
[----:B------:R-:W-:-:S07]  /*27e40*/  MOV R90, R14 ;  /* 0x0000000e005a7202 */ /* 0x000fce0000000f00 */
[----:B------:R-:W-:Y:S05]  /*27e50*/  WARPSYNC.COLLECTIVE R15, `(.L_x_932) ;  /* 0x000000000f087348 */ /* 0x000fea0003c00000 */
[----:B------:R0:W1:Y:S02]  /*27e60*/  SHFL.IDX P6, R14, R13, R12, R11 ;  /* 0x0000000c0d0e7389 */ /* 0x00006400000c000b */
[----:B01----:R-:W-:Y:S01]  /*27e70*/  ENDCOLLECTIVE ;  /* 0x000000000000791b */ /* 0x003fe20003800000 */
.L_x_932:
[----:B------:R-:W-:Y:S02]  /*27e80*/  IMAD.MOV.U32 R13, RZ, RZ, R94 ;  /* 0x000000ffff0d7224 */ /* 0x000fe400078e005e */
[----:B------:R-:W-:Y:S01]  /*27e90*/  IMAD.MOV.U32 R12, RZ, RZ, R3 ;  /* 0x000000ffff0c7224 */ /* 0x000fe200078e0003 */
[----:B------:R-:W-:-:S07]  /*27ea0*/  MOV R61, R14 ;  /* 0x0000000e003d7202 */ /* 0x000fce0000000f00 */
[----:B------:R-:W-:Y:S05]  /*27eb0*/  WARPSYNC.COLLECTIVE R15, `(.L_x_933) ;  /* 0x000000000f087348 */ /* 0x000fea0003c00000 */
[----:B------:R0:W1:Y:S02]  /*27ec0*/  SHFL.IDX P6, R14, R13, R12, R11 ;  /* 0x0000000c0d0e7389 */ /* 0x00006400000c000b */
[----:B01----:R-:W-:Y:S01]  /*27ed0*/  ENDCOLLECTIVE ;  /* 0x000000000000791b */ /* 0x003fe20003800000 */
.L_x_933:
[----:B------:R-:W-:Y:S02]  /*27ee0*/  IMAD.MOV.U32 R13, RZ, RZ, R96 ;  /* 0x000000ffff0d7224 */ /* 0x000fe400078e0060 */
[----:B------:R-:W-:Y:S01]  /*27ef0*/  IMAD.MOV.U32 R12, RZ, RZ, R7 ;  /* 0x000000ffff0c7224 */ /* 0x000fe200078e0007 */
[----:B------:R-:W-:-:S07]  /*27f00*/  MOV R94, R14 ;  /* 0x0000000e005e7202 */ /* 0x000fce0000000f00 */
[----:B------:R-:W-:Y:S05]  /*27f10*/  WARPSYNC.COLLECTIVE R15, `(.L_x_934) ;  /* 0x000000000f087348 */ /* 0x000fea0003c00000 */
[----:B------:R0:W1:Y:S02]  /*27f20*/  SHFL.IDX P6, R14, R13, R12, R11 ;  /* 0x0000000c0d0e7389 */ /* 0x00006400000c000b */
[----:B01----:R-:W-:Y:S01]  /*27f30*/  ENDCOLLECTIVE ;  /* 0x000000000000791b */ /* 0x003fe20003800000 */
.L_x_934:
[----:B------:R-:W-:Y:S02]  /*27f40*/  IMAD.MOV.U32 R13, RZ, RZ, R98 ;  /* 0x000000ffff0d7224 */ /* 0x000fe400078e0062 */
[----:B------:R-:W-:Y:S01]  /*27f50*/  IMAD.MOV.U32 R12, RZ, RZ, R3 ;  /* 0x000000ffff0c7224 */ /* 0x000fe200078e0003 */
[----:B------:R-:W-:-:S07]  /*27f60*/  MOV R65, R14 ;  /* 0x0000000e00417202 */ /* 0x000fce0000000f00 */
[----:B------:R-:W-:Y:S05]  /*27f70*/  WARPSYNC.COLLECTIVE R15, `(.L_x_935) ;  /* 0x000000000f087348 */ /* 0x000fea0003c00000 */
[----:B------:R0:W1:Y:S02]  /*27f80*/  SHFL.IDX P6, R14, R13, R12, R11 ;  /* 0x0000000c0d0e7389 */ /* 0x00006400000c000b */
[----:B01----:R-:W-:Y:S01]  /*27f90*/  ENDCOLLECTIVE ;  /* 0x000000000000791b */ /* 0x003fe20003800000 */
.L_x_935:
[----:B------:R-:W-:Y:S01]  /*27fa0*/  SEL R27, R65, R94, P0 ;  /* 0x0000005e411b7207 */ /* 0x000fe20000000000 */
[----:B------:R-:W-:Y:S02]  /*27fb0*/  IMAD.MOV.U32 R13, RZ, RZ, R100 ;  /* 0x000000ffff0d7224 */ /* 0x000fe400078e0064 */
[----:B------:R-:W-:Y:S01]  /*27fc0*/  IMAD.MOV.U32 R12, RZ, RZ, R7 ;  /* 0x000000ffff0c7224 */ /* 0x000fe200078e0007 */
[----:B------:R-:W-:-:S07]  /*27fd0*/  MOV R98, R14 ;  /* 0x0000000e00627202 */ /* 0x000fce0000000f00 */
[----:B------:R-:W-:Y:S05]  /*27fe0*/  WARPSYNC.COLLECTIVE R15, `(.L_x_936) ;  /* 0x000000000f087348 */ /* 0x000fea0003c00000 */
[----:B------:R0:W1:Y:S02]  /*27ff0*/  SHFL.IDX P6, R14, R13, R12, R11 ;  /* 0x0000000c0d0e7389 */ /* 0x00006400000c000b */
[----:B01----:R-:W-:Y:S01]  /*28000*/  ENDCOLLECTIVE ;  /* 0x000000000000791b */ /* 0x003fe20003800000 */
.L_x_936:
[----:B------:R-:W-:Y:S02]  /*28010*/  IMAD.MOV.U32 R13, RZ, RZ, R108 ;  /* 0x000000ffff0d7224 */ /* 0x000fe400078e006c */
[----:B------:R-:W-:Y:S01]  /*28020*/  IMAD.MOV.U32 R12, RZ, RZ, R3 ;  /* 0x000000ffff0c7224 */ /* 0x000fe200078e0003 */
[----:B------:R-:W-:-:S07]  /*28030*/  MOV R69, R14 ;  /* 0x0000000e00457202 */ /* 0x000fce0000000f00 */
[----:B------:R-:W-:Y:S05]  /*28040*/  WARPSYNC.COLLECTIVE R15, `(.L_x_937) ;  /* 0x000000000f087348 */ /* 0x000fea0003c00000 */
[----:B------:R0:W1:Y:S02]  /*28050*/  SHFL.IDX P6, R14, R13, R12, R11 ;  /* 0x0000000c0d0e7389 */ /* 0x00006400000c000b */
[----:B01----:R-:W-:Y:S01]  /*28060*/  ENDCOLLECTIVE ;  /* 0x000000000000791b */ /* 0x003fe20003800000 */
.L_x_937:
[----:B------:R-:W-:Y:S02]  /*28070*/  IMAD.MOV.U32 R13, RZ, RZ, R110 ;  /* 0x000000ffff0d7224 */ /* 0x000fe400078e006e */
[----:B------:R-:W-:Y:S01]  /*28080*/  IMAD.MOV.U32 R12, RZ, RZ, R7 ;  /* 0x000000ffff0c7224 */ /* 0x000fe200078e0007 */
[----:B------:R-:W-:-:S07]  /*28090*/  MOV R108, R14 ;  /* 0x0000000e006c7202 */ /* 0x000fce0000000f00 */
[----:B------:R-:W-:Y:S05]  /*280a0*/  WARPSYNC.COLLECTIVE R15, `(.L_x_938) ;  /* 0x000000000f087348 */ /* 0x000fea0003c00000 */
[----:B------:R0:W1:Y:S02]  /*280b0*/  SHFL.IDX P6, R14, R13, R12, R11 ;  /* 0x0000000c0d0e7389 */ /* 0x00006400000c000b */
[----:B01----:R-:W-:Y:S01]  /*280c0*/  ENDCOLLECTIVE ;  /* 0x000000000000791b */ /* 0x003fe20003800000 */
.L_x_938:
[----:B------:R-:W-:Y:S02]  /*280d0*/  IMAD.MOV.U32 R13, RZ, RZ, R112 ;  /* 0x000000ffff0d7224 */ /* 0x000fe400078e0070 */
[----:B------:R-:W-:Y:S01]  /*280e0*/  IMAD.MOV.U32 R12, RZ, RZ, R3 ;  /* 0x000000ffff0c7224 */ /* 0x000fe200078e0003 */
[----:B------:R-:W-:-:S07]  /*280f0*/  MOV R107, R14 ;  /* 0x0000000e006b7202 */ /* 0x000fce0000000f00 */
[----:B------:R-:W-:Y:S05]  /*28100*/  WARPSYNC.COLLECTIVE R15, `(.L_x_939) ;  /* 0x000000000f087348 */ /* 0x000fea0003c00000 */
[----:B------:R0:W1:Y:S02]  /*28110*/  SHFL.IDX P6, R14, R13, R12, R11 ;  /* 0x0000000c0d0e7389 */ /* 0x00006400000c000b */
[----:B01----:R-:W-:Y:S01]  /*28120*/  ENDCOLLECTIVE ;  /* 0x000000000000791b */ /* 0x003fe20003800000 */
.L_x_939:
[----:B------:R-:W-:Y:S02]  /*28130*/  IMAD.MOV.U32 R13, RZ, RZ, R114 ;  /* 0x000000ffff0d7224 */ /* 0x000fe400078e0072 */
[----:B------:R-:W-:Y:S01]  /*28140*/  IMAD.MOV.U32 R12, RZ, RZ, R7 ;  /* 0x000000ffff0c7224 */ /* 0x000fe200078e0007 */
[----:B------:R-:W-:-:S07]  /*28150*/  MOV R112, R14 ;  /* 0x0000000e00707202 */ /* 0x000fce0000000f00 */
[----:B------:R-:W-:Y:S05]  /*28160*/  WARPSYNC.COLLECTIVE R15, `(.L_x_940) ;  /* 0x000000000f087348 */ /* 0x000fea0003c00000 */
[----:B------:R0:W1:Y:S02]  /*28170*/  SHFL.IDX P6, R14, R13, R12, R11 ;  /* 0x0000000c0d0e7389 */ /* 0x00006400000c000b */
[----:B01----:R-:W-:Y:S01]  /*28180*/  ENDCOLLECTIVE ;  /* 0x000000000000791b */ /* 0x003fe20003800000 */
.L_x_940:
[----:B------:R-:W-:Y:S02]  /*28190*/  IMAD.MOV.U32 R13, RZ, RZ, R116 ;  /* 0x000000ffff0d7224 */ /* 0x000fe400078e0074 */
[----:B------:R-:W-:Y:S01]  /*281a0*/  IMAD.MOV.U32 R12, RZ, RZ, R3 ;  /* 0x000000ffff0c7224 */ /* 0x000fe200078e0003 */
[----:B------:R-:W-:-:S07]  /*281b0*/  MOV R109, R14 ;  /* 0x0000000e006d7202 */ /* 0x000fce0000000f00 */
[----:B------:R-:W-:Y:S05]  /*281c0*/  WARPSYNC.COLLECTIVE R15, `(.L_x_941) ;  /* 0x000000000f087348 */ /* 0x000fea0003c00000 */
[----:B------:R0:W1:Y:S02]  /*281d0*/  SHFL.IDX P6, R14, R13, R12, R11 ;  /* 0x0000000c0d0e7389 */ /* 0x00006400000c000b */
[----:B01----:R-:W-:Y:S01]  /*281e0*/  ENDCOLLECTIVE ;  /* 0x000000000000791b */ /* 0x003fe20003800000 */
.L_x_941:
[----:B------:R-:W-:Y:S02]  /*281f0*/  IMAD.MOV.U32 R13, RZ, RZ, R118 ;  /* 0x000000ffff0d7224 */ /* 0x000fe400078e0076 */
[----:B------:R-:W-:Y:S01]  /*28200*/  IMAD.MOV.U32 R12, RZ, RZ, R7 ;  /* 0x000000ffff0c7224 */ /* 0x000fe200078e0007 */
[----:B------:R-:W-:-:S07]  /*28210*/  MOV R116, R14 ;  /* 0x0000000e00747202 */ /* 0x000fce0000000f00 */
[----:B------:R-:W-:Y:S05]  /*28220*/  WARPSYNC.COLLECTIVE R15, `(.L_x_942) ;  /* 0x000000000f087348 */ /* 0x000fea0003c00000 */
[----:B------:R0:W1:Y:S02]  /*28230*/  SHFL.IDX P6, R14, R13, R12, R11 ;  /* 0x0000000c0d0e7389 */ /* 0x00006400000c000b */
[----:B01----:R-:W-:Y:S01]  /*28240*/  ENDCOLLECTIVE ;  /* 0x000000000000791b */ /* 0x003fe20003800000 */
.L_x_942:
[----:B------:R-:W-:Y:S02]  /*28250*/  IMAD.MOV.U32 R13, RZ, RZ, R120 ;  /* 0x000000ffff0d7224 */ /* 0x000fe400078e0078 */
[----:B------:R-:W-:Y:S01]  /*28260*/  IMAD.MOV.U32 R12, RZ, RZ, R3 ;  /* 0x000000ffff0c7224 */ /* 0x000fe200078e0003 */
[----:B------:R-:W-:-:S07]  /*28270*/  MOV R111, R14 ;  /* 0x0000000e006f7202 */ /* 0x000fce0000000f00 */
[----:B------:R-:W-:Y:S05]  /*28280*/  WARPSYNC.COLLECTIVE R15, `(.L_x_943) ;  /* 0x000000000f087348 */ /* 0x000fea0003c00000 */
[----:B------:R0:W1:Y:S02]  /*28290*/  SHFL.IDX P6, R14, R13, R12, R11 ;  /* 0x0000000c0d0e7389 */ /* 0x00006400000c000b */
[----:B01----:R-:W-:Y:S01]  /*282a0*/  ENDCOLLECTIVE ;  /* 0x000000000000791b */ /* 0x003fe20003800000 */
.L_x_943:
[----:B------:R-:W-:Y:S02]  /*282b0*/  IMAD.MOV.U32 R13, RZ, RZ, R122 ;  /* 0x000000ffff0d7224 */ /* 0x000fe400078e007a */
[----:B------:R-:W-:Y:S01]  /*282c0*/  IMAD.MOV.U32 R12, RZ, RZ, R7 ;  /* 0x000000ffff0c7224 */ /* 0x000fe200078e0007 */
[----:B------:R-:W-:-:S07]  /*282d0*/  MOV R120, R14 ;  /* 0x0000000e00787202 */ /* 0x000fce0000000f00 */
[----:B------:R-:W-:Y:S05]  /*282e0*/  WARPSYNC.COLLECTIVE R15, `(.L_x_944) ;  /* 0x000000000f087348 */ /* 0x000fea0003c00000 */
[----:B------:R0:W1:Y:S02]  /*282f0*/  SHFL.IDX P6, R14, R13, R12, R11 ;  /* 0x0000000c0d0e7389 */ /* 0x00006400000c000b */
[----:B01----:R-:W-:Y:S01]  /*28300*/  ENDCOLLECTIVE ;  /* 0x000000000000791b */ /* 0x003fe20003800000 */
.L_x_944:
[----:B------:R-:W-:Y:S02]  /*28310*/  IMAD.MOV.U32 R13, RZ, RZ, R124 ;  /* 0x000000ffff0d7224 */ /* 0x000fe400078e007c */
[----:B------:R-:W-:Y:S01]  /*28320*/  IMAD.MOV.U32 R12, RZ, RZ, R3 ;  /* 0x000000ffff0c7224 */ /* 0x000fe200078e0003 */
[----:B------:R-:W-:-:S07]  /*28330*/  MOV R113, R14 ;  /* 0x0000000e00717202 */ /* 0x000fce0000000f00 */
[----:B------:R-:W-:Y:S05]  /*28340*/  WARPSYNC.COLLECTIVE R15, `(.L_x_945) ;  /* 0x000000000f087348 */ /* 0x000fea0003c00000 */
[----:B------:R0:W1:Y:S02]  /*28350*/  SHFL.IDX P6, R14, R13, R12, R11 ;  /* 0x0000000c0d0e7389 */ /* 0x00006400000c000b */
[----:B01----:R-:W-:Y:S01]  /*28360*/  ENDCOLLECTIVE ;  /* 0x000000000000791b */ /* 0x003fe20003800000 */
.L_x_945:
[----:B------:R-:W-:Y:S02]  /*28370*/  IMAD.MOV.U32 R13, RZ, RZ, R126 ;  /* 0x000000ffff0d7224 */ /* 0x000fe400078e007e */
[----:B------:R-:W-:Y:S01]  /*28380*/  IMAD.MOV.U32 R12, RZ, RZ, R7 ;  /* 0x000000ffff0c7224 */ /* 0x000fe200078e0007 */
[----:B------:R-:W-:-:S07]  /*28390*/  MOV R124, R14 ;  /* 0x0000000e007c7202 */ /* 0x000fce0000000f00 */
[----:B------:R-:W-:Y:S05]  /*283a0*/  WARPSYNC.COLLECTIVE R15, `(.L_x_946) ;  /* 0x000000000f087348 */ /* 0x000fea0003c00000 */
[----:B------:R0:W1:Y:S02]  /*283b0*/  SHFL.IDX P6, R14, R13, R12, R11 ;  /* 0x0000000c0d0e7389 */ /* 0x00006400000c000b */
[----:B01----:R-:W-:Y:S01]  /*283c0*/  ENDCOLLECTIVE ;  /* 0x000000000000791b */ /* 0x003fe20003800000 */
.L_x_946:
[----:B------:R-:W-:Y:S02]  /*283d0*/  IMAD.MOV.U32 R13, RZ, RZ, R128 ;  /* 0x000000ffff0d7224 */ /* 0x000fe400078e0080 */
[----:B------:R-:W-:Y:S01]  /*283e0*/  IMAD.MOV.U32 R12, RZ, RZ, R3 ;  /* 0x000000ffff0c7224 */ /* 0x000fe200078e0003 */
[----:B------:R-:W-:-:S07]  /*283f0*/  MOV R115, R14 ;  /* 0x0000000e00737202 */ /* 0x000fce0000000f00 */
[----:B------:R-:W-:Y:S05]  /*28400*/  WARPSYNC.COLLECTIVE R15, `(.L_x_947) ;  /* 0x000000000f087348 */ /* 0x000fea0003c00000 */
[----:B------:R0:W1:Y:S02]  /*28410*/  SHFL.IDX P6, R14, R13, R12, R11 ;  /* 0x0000000c0d0e7389 */ /* 0x00006400000c000b */
[----:B01----:R-:W-:Y:S01]  /*28420*/  ENDCOLLECTIVE ;  /* 0x000000000000791b */ /* 0x003fe20003800000 */
.L_x_947:
[----:B------:R-:W-:Y:S02]  /*28430*/  IMAD.MOV.U32 R13, RZ, RZ, R130 ;  /* 0x000000ffff0d7224 */ /* 0x000fe400078e0082 */
[----:B------:R-:W-:Y:S01]  /*28440*/  IMAD.MOV.U32 R12, RZ, RZ, R7 ;  /* 0x000000ffff0c7224 */ /* 0x000fe200078e0007 */
[----:B------:R-:W-:-:S07]  /*28450*/  MOV R55, R14 ;  /* 0x0000000e00377202 */ /* 0x000fce0000000f00 */
[----:B------:R-:W-:Y:S05]  /*28460*/  WARPSYNC.COLLECTIVE R15, `(.L_x_948) ;  /* 0x000000000f087348 */ /* 0x000fea0003c00000 */
[----:B------:R0:W1:Y:S02]  /*28470*/  SHFL.IDX P6, R14, R13, R12, R11 ;  /* 0x0000000c0d0e7389 */ /* 0x00006400000c000b */
[----:B01----:R-:W-:Y:S01]  /*28480*/  ENDCOLLECTIVE ;  /* 0x000000000000791b */ /* 0x003fe20003800000 */
.L_x_948:
[----:B------:R-:W-:Y:S02]  /*28490*/  IMAD.MOV.U32 R13, RZ, RZ, R132 ;  /* 0x000000ffff0d7224 */ /* 0x000fe400078e0084 */
[----:B------:R-:W-:Y:S01]  /*284a0*/  IMAD.MOV.U32 R12, RZ, RZ, R3 ;  /* 0x000000ffff0c7224 */ /* 0x000fe200078e0003 */
[----:B------:R-:W-:-:S07]  /*284b0*/  MOV R130, R14 ;  /* 0x0000000e00827202 */ /* 0x000fce0000000f00 */
[----:B------:R-:W-:Y:S05]  /*284c0*/  WARPSYNC.COLLECTIVE R15, `(.L_x_949) ;  /* 0x000000000f087348 */ /* 0x000fea0003c00000 */
[----:B------:R0:W1:Y:S02]  /*284d0*/  SHFL.IDX P6, R14, R13, R12, R11 ;  /* 0x0000000c0d0e7389 */ /* 0x00006400000c000b */
[----:B01----:R-:W-:Y:S01]  /*284e0*/  ENDCOLLECTIVE ;  /* 0x000000000000791b */ /* 0x003fe20003800000 */
.L_x_949:
[----:B------:R-:W-:Y:S02]  /*284f0*/  IMAD.MOV.U32 R13, RZ, RZ, R134 ;  /* 0x000000ffff0d7224 */ /* 0x000fe400078e0086 */
[----:B------:R-:W-:Y:S01]  /*28500*/  IMAD.MOV.U32 R12, RZ, RZ, R7 ;  /* 0x000000ffff0c7224 */ /* 0x000fe200078e0007 */
[----:B------:R-:W-:-:S07]  /*28510*/  MOV R59, R14 ;  /* 0x0000000e003b7202 */ /* 0x000fce0000000f00 */
[----:B------:R-:W-:Y:S05]  /*28520*/  WARPSYNC.COLLECTIVE R15, `(.L_x_950) ;  /* 0x000000000f087348 */ /* 0x000fea0003c00000 */
[----:B------:R0:W1:Y:S02]  /*28530*/  SHFL.IDX P6, R14, R13, R12, R11 ;  /* 0x0000000c0d0e7389 */ /* 0x00006400000c000b */
[----:B01----:R-:W-:Y:S01]  /*28540*/  ENDCOLLECTIVE ;  /* 0x000000000000791b */ /* 0x003fe20003800000 */
.L_x_950:
[----:B------:R-:W-:Y:S02]  /*28550*/  IMAD.MOV.U32 R13, RZ, RZ, R136 ;  /* 0x000000ffff0d7224 */ /* 0x000fe400078e0088 */
[----:B------:R-:W-:Y:S01]  /*28560*/  IMAD.MOV.U32 R12, RZ, RZ, R3 ;  /* 0x000000ffff0c7224 */ /* 0x000fe200078e0003 */
[----:B------:R-:W-:-:S07]  /*28570*/  MOV R134, R14 ;  /* 0x0000000e00867202 */ /* 0x000fce0000000f00 */
[----:B------:R-:W-:Y:S05]  /*28580*/  WARPSYNC.COLLECTIVE R15, `(.L_x_951) ;  /* 0x000000000f087348 */ /* 0x000fea0003c00000 */
[----:B------:R0:W1:Y:S02]  /*28590*/  SHFL.IDX P6, R14, R13, R12, R11 ;  /* 0x0000000c0d0e7389 */ /* 0x00006400000c000b */
[----:B01----:R-:W-:Y:S01]  /*285a0*/  ENDCOLLECTIVE ;  /* 0x000000000000791b */ /* 0x003fe20003800000 */
.L_x_951:
[----:B------:R-:W-:Y:S02]  /*285b0*/  IMAD.MOV.U32 R13, RZ, RZ, R138 ;  /* 0x000000ffff0d7224 */ /* 0x000fe400078e008a */
[----:B------:R-:W-:Y:S01]  /*285c0*/  IMAD.MOV.U32 R12, RZ, RZ, R7 ;  /* 0x000000ffff0c7224 */ /* 0x000fe200078e0007 */
[----:B------:R-:W-:-:S07]  /*285d0*/  MOV R63, R14 ;  /* 0x0000000e003f7202 */ /* 0x000fce0000000f00 */
[----:B------:R-:W-:Y:S05]  /*285e0*/  WARPSYNC.COLLECTIVE R15, `(.L_x_952) ;  /* 0x000000000f087348 */ /* 0x000fea0003c00000 */
[----:B------:R0:W1:Y:S02]  /*285f0*/  SHFL.IDX P6, R14, R13, R12, R11 ;  /* 0x0000000c0d0e7389 */ /* 0x00006400000c000b */
[----:B01----:R-:W-:Y:S01]  /*28600*/  ENDCOLLECTIVE ;  /* 0x000000000000791b */ /* 0x003fe20003800000 */
.L_x_952:
[----:B------:R-:W-:Y:S02]  /*28610*/  IMAD.MOV.U32 R13, RZ, RZ, R140 ;  /* 0x000000ffff0d7224 */ /* 0x000fe400078e008c */
[----:B------:R-:W-:Y:S01]  /*28620*/  IMAD.MOV.U32 R12, RZ, RZ, R3 ;  /* 0x000000ffff0c7224 */ /* 0x000fe200078e0003 */
[----:B------:R-:W-:-:S07]  /*28630*/  MOV R138, R14 ;  /* 0x0000000e008a7202 */ /* 0x000fce0000000f00 */
[----:B------:R-:W-:Y:S05]  /*28640*/  WARPSYNC.COLLECTIVE R15, `(.L_x_953) ;  /* 0x000000000f087348 */ /* 0x000fea0003c00000 */
[----:B------:R0:W1:Y:S02]  /*28650*/  SHFL.IDX P6, R14, R13, R12, R11 ;  /* 0x0000000c0d0e7389 */ /* 0x00006400000c000b */
[----:B01----:R-:W-:Y:S01]  /*28660*/  ENDCOLLECTIVE ;  /* 0x000000000000791b */ /* 0x003fe20003800000 */
.L_x_953:
[----:B------:R-:W-:Y:S02]  /*28670*/  IMAD.MOV.U32 R13, RZ, RZ, R142 ;  /* 0x000000ffff0d7224 */ /* 0x000fe400078e008e */
[----:B------:R-:W-:Y:S01]  /*28680*/  IMAD.MOV.U32 R12, RZ, RZ, R7 ;  /* 0x000000ffff0c7224 */ /* 0x000fe200078e0007 */
[----:B------:R-:W-:-:S07]  /*28690*/  MOV R67, R14 ;  /* 0x0000000e00437202 */ /* 0x000fce0000000f00 */
[----:B------:R-:W-:Y:S05]  /*286a0*/  WARPSYNC.COLLECTIVE R15, `(.L_x_954) ;  /* 0x000000000f087348 */ /* 0x000fea0003c00000 */
[----:B------:R0:W1:Y:S02]  /*286b0*/  SHFL.IDX P6, R14, R13, R12, R11 ;  /* 0x0000000c0d0e7389 */ /* 0x00006400000c000b */
[----:B01----:R-:W-:Y:S01]  /*286c0*/  ENDCOLLECTIVE ;  /* 0x000000000000791b */ /* 0x003fe20003800000 */
.L_x_954:
[----:B------:R-:W-:Y:S02]  /*286d0*/  IMAD.MOV.U32 R13, RZ, RZ, R144 ;  /* 0x000000ffff0d7224 */ /* 0x000fe400078e0090 */
[----:B------:R-:W-:Y:S01]  /*286e0*/  IMAD.MOV.U32 R12, RZ, RZ, R3 ;  /* 0x000000ffff0c7224 */ /* 0x000fe200078e0003 */
[----:B------:R-:W-:-:S07]  /*286f0*/  MOV R142, R14 ;  /* 0x0000000e008e7202 */ /* 0x000fce0000000f00 */
[----:B------:R-:W-:Y:S05]  /*28700*/  WARPSYNC.COLLECTIVE R15, `(.L_x_955) ;  /* 0x000000000f087348 */ /* 0x000fea0003c00000 */
[----:B------:R0:W1:Y:S02]  /*28710*/  SHFL.IDX P6, R14, R13, R12, R11 ;  /* 0x0000000c0d0e7389 */ /* 0x00006400000c000b */
[----:B01----:R-:W-:Y:S01]  /*28720*/  ENDCOLLECTIVE ;  /* 0x000000000000791b */ /* 0x003fe20003800000 */
.L_x_955:
[----:B------:R-:W-:Y:S02]  /*28730*/  IMAD.MOV.U32 R13, RZ, RZ, R146 ;  /* 0x000000ffff0d7224 */ /* 0x000fe400078e0092 */
[----:B------:R-:W-:Y:S01]  /*28740*/  IMAD.MOV.U32 R12, RZ, RZ, R7 ;  /* 0x000000ffff0c7224 */ /* 0x000fe200078e0007 */
[----:B------:R-:W-:-:S07]  /*28750*/  MOV R71, R14 ;  /* 0x0000000e00477202 */ /* 0x000fce0000000f00 */
[----:B------:R-:W-:Y:S05]  /*28760*/  WARPSYNC.COLLECTIVE R15, `(.L_x_956) ;  /* 0x000000000f087348 */ /* 0x000fea0003c00000 */
[----:B------:R0:W1:Y:S02]  /*28770*/  SHFL.IDX P6, R14, R13, R12, R11 ;  /* 0x0000000c0d0e7389 */ /* 0x00006400000c000b */
[----:B01----:R-:W-:Y:S01]  /*28780*/  ENDCOLLECTIVE ;  /* 0x000000000000791b */ /* 0x003fe20003800000 */
.L_x_956:
[----:B------:R-:W-:Y:S01]  /*28790*/  IMAD.MOV.U32 R13, RZ, RZ, R6 ;  /* 0x000000ffff0d7224 */ /* 0x000fe200078e0006 */
[----:B------:R-:W-:Y:S01]  /*287a0*/  SEL R6, R28, R9, P0 ;  /* 0x000000091c067207 */ /* 0x000fe20000000000 */
[----:B------:R-:W-:Y:S01]  /*287b0*/  IMAD.MOV.U32 R12, RZ, RZ, R3 ;  /* 0x000000ffff0c7224 */ /* 0x000fe200078e0003 */
[----:B------:R-:W-:Y:S02]  /*287c0*/  SEL R28, R36, R29, P0 ;  /* 0x0000001d241c7207 */ /* 0x000fe40000000000 */
[----:B------:R-:W-:Y:S02]  /*287d0*/  SEL R36, R40, R33, P0 ;  /* 0x0000002128247207 */ /* 0x000fe40000000000 */
[----:B------:R-:W-:Y:S02]  /*287e0*/  SEL R9, R86, R57, P0 ;  /* 0x0000003956097207 */ /* 0x000fe40000000000 */
[----:B------:R-:W-:Y:S02]  /*287f0*/  SEL R29, R98, R69, P0 ;  /* 0x00000045621d7207 */ /* 0x000fe40000000000 */
[----:B------:R-:W-:-:S07]  /*28800*/  MOV R146, R14 ;  /* 0x0000000e00927202 */ /* 0x000fce0000000f00 */
[----:B------:R-:W-:Y:S05]  /*28810*/  WARPSYNC.COLLECTIVE R15, `(.L_x_957) ;  /* 0x000000000f087348 */ /* 0x000fea0003c00000 */
[----:B------:R0:W1:Y:S02]  /*28820*/  SHFL.IDX P6, R14, R13, R12, R11 ;  /* 0x0000000c0d0e7389 */ /* 0x00006400000c000b */
[----:B01----:R-:W-:Y:S01]  /*28830*/  ENDCOLLECTIVE ;  /* 0x000000000000791b */ /* 0x003fe20003800000 */
.L_x_957:
[----:B------:R-:W-:Y:S01]  /*28840*/  IMAD.MOV.U32 R13, RZ, RZ, R5 ;  /* 0x000000ffff0d7224 */ /* 0x000fe200078e0005 */
[----:B------:R-:W-:Y:S01]  /*28850*/  SEL R5, R82, R53, P0 ;  /* 0x0000003552057207 */ /* 0x000fe20000000000 */
[----:B------:R-:W-:Y:S01]  /*28860*/  IMAD.MOV.U32 R12, RZ, RZ, R7 ;  /* 0x000000ffff0c7224 */ /* 0x000fe200078e0007 */
[----:B------:R-:W-:Y:S02]  /*28870*/  SEL R7, R53, R82, P0 ;  /* 0x0000005235077207 */ /* 0x000fe40000000000 */
[----:B------:R-:W-:Y:S02]  /*28880*/  SEL R53, R55, R130, P0 ;  /* 0x0000008237357207 */ /* 0x000fe40000000000 */
[----:B------:R-:W-:Y:S02]  /*28890*/  SEL R55, R130, R55, P0 ;  /* 0x0000003782377207 */ /* 0x000fe40000000000 */
[----:B------:R-:W-:-:S07]  /*288a0*/  MOV R75, R14 ;  /* 0x0000000e004b7202 */ /* 0x000fce0000000f00 */
[----:B------:R-:W-:Y:S05]  /*288b0*/  WARPSYNC.COLLECTIVE R15, `(.L_x_958) ;  /* 0x000000000f087348 */ /* 0x000fea0003c00000 */
[----:B------:R0:W1:Y:S02]  /*288c0*/  SHFL.IDX P6, R14, R13, R12, R11 ;  /* 0x0000000c0d0e7389 */ /* 0x00006400000c000b */
[----:B01----:R-:W-:Y:S01]  /*288d0*/  ENDCOLLECTIVE ;  /* 0x000000000000791b */ /* 0x003fe20003800000 */
.L_x_958:
[----:B------:R-:W-:Y:S02]  /*288e0*/  SEL R12, R32, R25, P0 ;  /* 0x00000019200c7207 */ /* 0x000fe40000000000 */
[----:B------:R-:W-:Y:S02]  /*288f0*/  SEL R11, R57, R86, P0 ;  /* 0x00000056390b7207 */ /* 0x000fe40000000000 */
[----:B------:R-:W-:Y:S02]  /*28900*/  SEL R13, R90, R61, P0 ;  /* 0x0000003d5a0d7207 */ /* 0x000fe40000000000 */
[----:B------:R-:W-:Y:S02]  /*28910*/  SEL R15, R61, R90, P0 ;  /* 0x0000005a3d0f7207 */ /* 0x000fe40000000000 */
[----:B------:R-:W-:Y:S02]  /*28920*/  SEL R57, R59, R134, P0 ;  /* 0x000000863b397207 */ /* 0x000fe40000000000 */
[----:B------:R-:W-:-:S02]  /*28930*/  MOV R20, R14 ;  /* 0x0000000e00147202 */ /* 0x000fc40000000f00 */
        /* <DEDUP_REMOVED lines=14> */
[----:B------:R-:W-:Y:S01]  /*28a20*/  IMAD.MOV.U32 R78, RZ, RZ, RZ ;  /* 0x000000ffff4e7224 */ /* 0x000fe200078e00ff */
        /* <DEDUP_REMOVED lines=16> */
[----:B------:R-:W-:Y:S01]  /*28b30*/  SEL R71, R146, R71, P0 ;  /* 0x0000004792477207 */ /* 0x000fe20000000000 */
[----:B------:R-:W-:Y:S06]  /*28b40*/  BRA `(.L_x_959) ;  /* 0xffffff2800b87947 */ /* 0x000fec000383ffff */
.L_x_677:
[----:B------:R-:W-:Y:S01]  /*28b50*/  IMAD.MOV.U32 R13, RZ, RZ, R2 ;  /* 0x000000ffff0d7224 */ /* 0x000fe200078e0002 */
[----:B------:R-:W-:Y:S01]  /*28b60*/  MOV R12, RZ ;  /* 0x000000ff000c7202 */ /* 0x000fe20000000f00 */
[----:B------:R-:W-:Y:S02]  /*28b70*/  IMAD.MOV.U32 R11, RZ, RZ, 0x181f ;  /* 0x0000181fff0b7424 */ /* 0x000fe400078e00ff */
[----:B------:R-:W-:-:S07]  /*28b80*/  IMAD.MOV.U32 R15, RZ, RZ, -0x1 ;  /* 0xffffffffff0f7424 */ /* 0x000fce00078e00ff */
[----:B01----:R-:W-:Y:S05]  /*28b90*/  WARPSYNC.COLLECTIVE R15, `(.L_x_960) ;  /* 0x000000000f087348 */ /* 0x003fea0003c00000 */
[----:B------:R2:W3:Y:S02]  /*28ba0*/  SHFL.IDX P6, R14, R13, R12, R11 ;  /* 0x0000000c0d0e7389 */ /* 0x0004e400000c000b */
[----:B0123--:R-:W-:Y:S01]  /*28bb0*/  ENDCOLLECTIVE ;  /* 0x000000000000791b */ /* 0x00ffe20003800000 */
.L_x_960:
[----:B------:R-:W-:Y:S01]  /*28bc0*/  IMAD.MOV.U32 R13, RZ, RZ, R0 ;  /* 0x000000ffff0d7224 */ /* 0x000fe200078e0000 */
[----:B------:R-:W-:-:S07]  /*28bd0*/  MOV R3, R14 ;  /* 0x0000000e00037202 */ /* 0x000fce0000000f00 */
[----:B------:R-:W-:Y:S05]  /*28be0*/  WARPSYNC.COLLECTIVE R15, `(.L_x_961) ;  /* 0x000000000f087348 */ /* 0x000fea0003c00000 */
[----:B------:R0:W1:Y:S02]  /*28bf0*/  SHFL.IDX P6, R14, R13, R12, R11 ;  /* 0x0000000c0d0e7389 */ /* 0x00006400000c000b */
[----:B01----:R-:W-:Y:S01]  /*28c00*/  ENDCOLLECTIVE ;  /* 0x000000000000791b */ /* 0x003fe20003800000 */
.L_x_961:
[----:B------:R-:W-:Y:S05]  /*28c10*/  BRA `(.L_x_962) ;  /* 0xffffff4800487947 */ /* 0x000fea000383ffff */
.L_x_680:
[----:B------:R-:W-:Y:S01]  /*28c20*/  BSSY B1, `(.L_x_963) ;  /* 0x0000008000017945 */ /* 0x000fe20003800000 */
[----:B---3--:R-:W-:Y:S01]  /*28c30*/  IMAD.MOV.U32 R13, RZ, RZ, R2 ;  /* 0x000000ffff0d7224 */ /* 0x008fe200078e0002 */
[----:B------:R-:W-:Y:S01]  /*28c40*/  MOV R12, 0x1 ;  /* 0x00000001000c7802 */ /* 0x000fe20000000f00 */
[----:B------:R-:W-:Y:S02]  /*28c50*/  IMAD.MOV.U32 R11, RZ, RZ, 0x181f ;  /* 0x0000181fff0b7424 */ /* 0x000fe400078e00ff */
[----:B------:R-:W-:-:S07]  /*28c60*/  IMAD.MOV.U32 R15, RZ, RZ, -0x1 ;  /* 0xffffffffff0f7424 */ /* 0x000fce00078e00ff */
[----:B012-4-:R-:W-:Y:S05]  /*28c70*/  WARPSYNC.COLLECTIVE R15, `(.L_x_964) ;  /* 0x000000000f087348 */ /* 0x017fea0003c00000 */
[----:B----4-:R3:W4:Y:S02]  /*28c80*/  SHFL.IDX P6, R14, R13, R12, R11 ;  /* 0x0000000c0d0e7389 */ /* 0x01072400000c000b */
[----:B01234-:R-:W-:Y:S01]  /*28c90*/  ENDCOLLECTIVE ;  /* 0x000000000000791b */ /* 0x01ffe20003800000 */
.L_x_964:
[----:B------:R-:W-:Y:S05]  /*28ca0*/  BSYNC B1 ;  /* 0x0000000000017941 */ /* 0x000fea0003800000 */
.L_x_963:
        /* <DEDUP_REMOVED lines=8> */
.L_x_965:
[----:B------:R-:W-:Y:S05]  /*28d30*/  BRA `(.L_x_966) ;  /* 0xffffff4800687947 */ /* 0x000fea000383ffff */
.L_x_683:
        /* <DEDUP_REMOVED lines=8> */
.L_x_968:
[----:B------:R-:W-:Y:S05]  /*28dc0*/  BSYNC B1 ;  /* 0x0000000000017941 */ /* 0x000fea0003800000 */
.L_x_967:
        /* <DEDUP_REMOVED lines=8> */
.L_x_969:
[----:B------:R-:W-:Y:S05]  /*28e50*/  BRA `(.L_x_970) ;  /* 0xffffff4800887947 */ /* 0x000fea000383ffff */
.L_x_686:
        /* <DEDUP_REMOVED lines=8> */
.L_x_972:
[----:B------:R-:W-:Y:S05]  /*28ee0*/  BSYNC B1 ;  /* 0x0000000000017941 */ /* 0x000fea0003800000 */
.L_x_971:
        /* <DEDUP_REMOVED lines=8> */
.L_x_973:
[----:B------:R-:W-:Y:S05]  /*28f70*/  BRA `(.L_x_974) ;  /* 0xffffff4800a87947 */ /* 0x000fea000383ffff */
.L_x_702:
[----:B0-----:R-:W0:Y:S01]  /*28f80*/  S2R R8, SR_TID.X ;  /* 0x0000000000087919 */ /* 0x001e220000002100 */
[----:B------:R-:W-:Y:S01]  /*28f90*/  BSSY B1, `(.L_x_975) ;  /* 0x000000a000017945 */ /* 0x000fe20003800000 */
[----:B------:R-:W-:Y:S01]  /*28fa0*/  MOV R12, RZ ;  /* 0x000000ff000c7202 */ /* 0x000fe20000000f00 */
[----:B------:R-:W-:Y:S02]  /*28fb0*/  IMAD.MOV.U32 R11, RZ, RZ, 0x1f ;  /* 0x0000001fff0b7424 */ /* 0x000fe400078e00ff */
[----:B------:R-:W-:Y:S01]  /*28fc0*/  IMAD.MOV.U32 R15, RZ, RZ, -0x1 ;  /* 0xffffffffff0f7424 */ /* 0x000fe200078e00ff */
[----:B0-----:R-:W-:-:S04]  /*28fd0*/  SHF.R.U32.HI R8, RZ, 0x5, R8 ;  /* 0x00000005ff087819 */ /* 0x001fc80000011608 */
[----:B------:R-:W-:-:S05]  /*28fe0*/  LOP3.LUT R8, R8, 0x3, RZ, 0xc0, !PT ;  /* 0x0000000308087812 */ /* 0x000fca00078ec0ff */
[----:B------:R-:W-:-:S07]  /*28ff0*/  IMAD.MOV.U32 R13, RZ, RZ, R8 ;  /* 0x000000ffff0d7224 */ /* 0x000fce00078e0008 */
[----:B------:R-:W-:Y:S05]  /*29000*/  WARPSYNC.COLLECTIVE R15, `(.L_x_976) ;  /* 0x000000000f087348 */ /* 0x000fea0003c00000 */
[----:B------:R0:W1:Y:S02]  /*29010*/  SHFL.IDX P6, R14, R13, R12, R11 ;  /* 0x0000000c0d0e7389 */ /* 0x00006400000c000b */
[----:B01----:R-:W-:Y:S01]  /*29020*/  ENDCOLLECTIVE ;  /* 0x000000000000791b */ /* 0x003fe20003800000 */
.L_x_976:
[----:B------:R-:W-:Y:S05]  /*29030*/  BSYNC B1 ;  /* 0x0000000000017941 */ /* 0x000fea0003800000 */
.L_x_975:
[----:B------:R-:W-:Y:S05]  /*29040*/  BRA `(.L_x_977) ;  /* 0xffffff5c00947947 */ /* 0x000fea000383ffff */
.L_x_704:
[----:B------:R-:W-:Y:S01]  /*29050*/  BSSY B1, `(.L_x_978) ;  /* 0x0000006000017945 */ /* 0x000fe20003800000 */
[----:B------:R-:W-:-:S07]  /*29060*/  MOV R15, 0xffffffff ;  /* 0xffffffff000f7802 */ /* 0x000fce0000000f00 */
[----:B01----:R-:W-:Y:S05]  /*29070*/  WARPSYNC.COLLECTIVE R15, `(.L_x_979) ;  /* 0x000000000f0c7348 */ /* 0x003fea0003c00000 */
[----:B------:R-:W-:Y:S02]  /*29080*/  ELECT P6, UR62, PT ;  /* 0x00000000003e782f */ /* 0x000fe400038c0000 */
[----:B------:R-:W-:Y:S01]  /*29090*/  MOV R14, UR62 ;  /* 0x0000003e000e7c02 */ /* 0x000fe20008000f00 */
[----:B01----:R-:W-:Y:S10]  /*290a0*/  ENDCOLLECTIVE ;  /* 0x000000000000791b */ /* 0x003ff40003800000 */
.L_x_979:
[----:B------:R-:W-:Y:S05]  /*290b0*/  BSYNC B1 ;  /* 0x0000000000017941 */ /* 0x000fea0003800000 */
.L_x_978:
[----:B------:R-:W-:Y:S05]  /*290c0*/  BRA `(.L_x_703) ;  /* 0xffffff5c008c7947 */ /* 0x000fea000383ffff */
.L_x_706:
[----:B-1----:R1:W2:Y:S02]  /*290d0*/  SYNCS.PHASECHK.TRANS64.TRYWAIT P0, [R23+URZ+0x38820], R5 ;  /* 0x03882005170075a7 */ /* 0x0022a4000800017f */
[----:B--2---:R-:W-:Y:S05]  /*290e0*/  @!P0 NANOSLEEP.SYNCS 0x989680 ;  /* 0x009896800000895d */ /* 0x004fea0003900000 */
[----:B------:R-:W2:Y:S02]  /*290f0*/  @!P0 SYNCS.PHASECHK.TRANS64 P0, [R23+URZ+0x38820], R5 ;  /* 0x03882005170085a7 */ /* 0x000ea4000800007f */
[----:B--2---:R-:W-:Y:S05]  /*29100*/  @!P0 BRA `(.L_x_706) ;  /* 0xfffffffc00f08947 */ /* 0x004fea000383ffff */
[----:B------:R-:W-:Y:S05]  /*29110*/  BRA `(.L_x_980) ;  /* 0xffffff5c009c7947 */ /* 0x000fea000383ffff */
.L_x_710:
[----:B0-----:R0:W2:Y:S02]  /*29120*/  SYNCS.PHASECHK.TRANS64.TRYWAIT P0, [R9+URZ+0x388a0], R8 ;  /* 0x0388a008090075a7 */ /* 0x0010a4000800017f */
[----:B--2---:R-:W-:Y:S05]  /*29130*/  @!P0 NANOSLEEP.SYNCS 0x989680 ;  /* 0x009896800000895d */ /* 0x004fea0003900000 */
[----:B------:R-:W2:Y:S02]  /*29140*/  @!P0 SYNCS.PHASECHK.TRANS64 P0, [R9+URZ+0x388a0], R8 ;  /* 0x0388a008090085a7 */ /* 0x000ea4000800007f */
[----:B--2---:R-:W-:Y:S05]  /*29150*/  @!P0 BRA `(.L_x_710) ;  /* 0xfffffffc00f08947 */ /* 0x004fea000383ffff */
[----:B------:R-:W-:Y:S05]  /*29160*/  BRA `(.L_x_981) ;  /* 0xffffff5c00b47947 */ /* 0x000fea000383ffff */
.L_x_716:
[----:B-1----:R1:W2:Y:S02]  /*29170*/  SYNCS.PHASECHK.TRANS64.TRYWAIT P0, [R9+URZ+0x388c0], R8 ;  /* 0x0388c008090075a7 */ /* 0x0022a4000800017f */
[----:B--2---:R-:W-:Y:S05]  /*29180*/  @!P0 NANOSLEEP.SYNCS 0x989680 ;  /* 0x009896800000895d */ /* 0x004fea0003900000 */
[----:B------:R-:W2:Y:S02]  /*29190*/  @!P0 SYNCS.PHASECHK.TRANS64 P0, [R9+URZ+0x388c0], R8 ;  /* 0x0388c008090085a7 */ /* 0x000ea4000800007f */
[----:B--2---:R-:W-:Y:S05]  /*291a0*/  @!P0 BRA `(.L_x_716) ;  /* 0xfffffffc00f08947 */ /* 0x004fea000383ffff */
[----:B------:R-:W-:Y:S05]  /*291b0*/  BRA `(.L_x_982) ;  /* 0xffffff6000707947 */ /* 0x000fea000383ffff */
.L_x_724:
[----:B0-----:R0:W2:Y:S02]  /*291c0*/  SYNCS.PHASECHK.TRANS64.TRYWAIT P1, [R8+URZ+0x388a0], R7 ;  /* 0x0388a007080075a7 */ /* 0x0010a4000802017f */
[----:B--2---:R-:W-:Y:S05]  /*291d0*/  @!P1 NANOSLEEP.SYNCS 0x989680 ;  /* 0x009896800000995d */ /* 0x004fea0003900000 */
[----:B------:R-:W2:Y:S02]  /*291e0*/  @!P1 SYNCS.PHASECHK.TRANS64 P1, [R8+URZ+0x388a0], R7 ;  /* 0x0388a007080095a7 */ /* 0x000ea4000802007f */
[----:B--2---:R-:W-:Y:S05]  /*291f0*/  @!P1 BRA `(.L_x_724) ;  /* 0xfffffffc00f09947 */ /* 0x004fea000383ffff */
[----:B------:R-:W-:Y:S05]  /*29200*/  BRA `(.L_x_983) ;  /* 0xffffff6400687947 */ /* 0x000fea000383ffff */
.L_x_730:
[----:B-1----:R1:W2:Y:S02]  /*29210*/  SYNCS.PHASECHK.TRANS64.TRYWAIT P1, [R8+URZ+0x388c0], R7 ;  /* 0x0388c007080075a7 */ /* 0x0022a4000802017f */
[----:B--2---:R-:W-:Y:S05]  /*29220*/  @!P1 NANOSLEEP.SYNCS 0x989680 ;  /* 0x009896800000995d */ /* 0x004fea0003900000 */
[----:B------:R-:W2:Y:S02]  /*29230*/  @!P1 SYNCS.PHASECHK.TRANS64 P1, [R8+URZ+0x388c0], R7 ;  /* 0x0388c007080095a7 */ /* 0x000ea4000802007f */
[----:B--2---:R-:W-:Y:S05]  /*29240*/  @!P1 BRA `(.L_x_730) ;  /* 0xfffffffc00f09947 */ /* 0x004fea000383ffff */
[----:B------:R-:W-:Y:S05]  /*29250*/  BRA `(.L_x_984) ;  /* 0xffffff6800207947 */ /* 0x000fea000383ffff */
.L_x_746:
[----:B------:R-:W0:Y:S01]  /*29260*/  S2R R20, SR_TID.X ;  /* 0x0000000000147919 */ /* 0x000e220000002100 */
[----:B------:R-:W-:Y:S01]  /*29270*/  BSSY B0, `(.L_x_985) ;  /* 0x000000a000007945 */ /* 0x000fe20003800000 */
[----:B------:R-:W-:Y:S01]  /*29280*/  IMAD.MOV.U32 R12, RZ, RZ, RZ ;  /* 0x000000ffff0c7224 */ /* 0x000fe200078e00ff */
[----:B------:R-:W-:Y:S01]  /*29290*/  MOV R11, 0x1f ;  /* 0x0000001f000b7802 */ /* 0x000fe20000000f00 */
[----:B------:R-:W-:Y:S01]  /*292a0*/  IMAD.MOV.U32 R15, RZ, RZ, -0x1 ;  /* 0xffffffffff0f7424 */ /* 0x000fe200078e00ff */
[----:B0-----:R-:W-:-:S04]  /*292b0*/  SHF.R.U32.HI R9, RZ, 0x5, R20 ;  /* 0x00000005ff097819 */ /* 0x001fc80000011614 */
[----:B------:R-:W-:-:S05]  /*292c0*/  LOP3.LUT R9, R9, 0x3, RZ, 0xc0, !PT ;  /* 0x0000000309097812 */ /* 0x000fca00078ec0ff */
[----:B------:R-:W-:-:S07]  /*292d0*/  IMAD.MOV.U32 R13, RZ, RZ, R9 ;  /* 0x000000ffff0d7224 */ /* 0x000fce00078e0009 */
[----:B-----5:R-:W-:Y:S05]  /*292e0*/  WARPSYNC.COLLECTIVE R15, `(.L_x_986) ;  /* 0x000000000f087348 */ /* 0x020fea0003c00000 */
[----:B------:R0:W1:Y:S02]  /*292f0*/  SHFL.IDX P6, R14, R13, R12, R11 ;  /* 0x0000000c0d0e7389 */ /* 0x00006400000c000b */
[----:B01---5:R-:W-:Y:S01]  /*29300*/  ENDCOLLECTIVE ;  /* 0x000000000000791b */ /* 0x023fe20003800000 */
.L_x_986:
[----:B------:R-:W-:Y:S05]  /*29310*/  BSYNC B0 ;  /* 0x0000000000007941 */ /* 0x000fea0003800000 */
.L_x_985:
[----:B------:R-:W-:Y:S05]  /*29320*/  BRA `(.L_x_987) ;  /* 0xffffff7400447947 */ /* 0x000fea000383ffff */
.L_x_749:
[----:B0-----:R0:W1:Y:S02]  /*29330*/  SYNCS.PHASECHK.TRANS64.TRYWAIT P0, [R6+URZ+0x38880], R25 ;  /* 0x03888019060075a7 */ /* 0x001064000800017f */
[----:B-1----:R-:W-:Y:S05]  /*29340*/  @!P0 NANOSLEEP.SYNCS 0x989680 ;  /* 0x009896800000895d */ /* 0x002fea0003900000 */
[----:B------:R-:W1:Y:S02]  /*29350*/  @!P0 SYNCS.PHASECHK.TRANS64 P0, [R6+URZ+0x38880], R25 ;  /* 0x03888019060085a7 */ /* 0x000e64000800007f */
[----:B-1----:R-:W-:Y:S05]  /*29360*/  @!P0 BRA `(.L_x_749) ;  /* 0xfffffffc00f08947 */ /* 0x002fea000383ffff */
[----:B------:R-:W-:Y:S05]  /*29370*/  BRA `(.L_x_988) ;  /* 0xffffff7400547947 */ /* 0x000fea000383ffff */
.L_x_750:
[----:B------:R-:W-:Y:S01]  /*29380*/  BSSY B0, `(.L_x_989) ;  /* 0x0000008000007945 */ /* 0x000fe20003800000 */
[----:B------:R-:W-:Y:S01]  /*29390*/  IMAD.MOV.U32 R13, RZ, RZ, R3 ;  /* 0x000000ffff0d7224 */ /* 0x000fe200078e0003 */
[----:B------:R-:W-:Y:S01]  /*293a0*/  MOV R12, RZ ;  /* 0x000000ff000c7202 */ /* 0x000fe20000000f00 */
[----:B------:R-:W-:Y:S02]  /*293b0*/  IMAD.MOV.U32 R11, RZ, RZ, 0x181f ;  /* 0x0000181fff0b7424 */ /* 0x000fe400078e00ff */
[----:B------:R-:W-:-:S07]  /*293c0*/  IMAD.MOV.U32 R15, RZ, RZ, -0x1 ;  /* 0xffffffffff0f7424 */ /* 0x000fce00078e00ff */
[----:B0-----:R-:W-:Y:S05]  /*293d0*/  WARPSYNC.COLLECTIVE R15, `(.L_x_990) ;  /* 0x000000000f087348 */ /* 0x001fea0003c00000 */
[----:B------:R1:W2:Y:S02]  /*293e0*/  SHFL.IDX P6, R14, R13, R12, R11 ;  /* 0x0000000c0d0e7389 */ /* 0x0002a400000c000b */
[----:B012---:R-:W-:Y:S01]  /*293f0*/  ENDCOLLECTIVE ;  /* 0x000000000000791b */ /* 0x007fe20003800000 */
.L_x_990:
[----:B------:R-:W-:Y:S05]  /*29400*/  BSYNC B0 ;  /* 0x0000000000007941 */ /* 0x000fea0003800000 */
.L_x_989:
[----:B------:R-:W-:Y:S01]  /*29410*/  IMAD.MOV.U32 R13, RZ, RZ, R2 ;  /* 0x000000ffff0d7224 */ /* 0x000fe200078e0002 */
[----:B------:R-:W-:Y:S01]  /*29420*/  MOV R11, 0x181f ;  /* 0x0000181f000b7802 */ /* 0x000fe20000000f00 */
[----:B------:R-:W-:Y:S01]  /*29430*/  IMAD.MOV.U32 R12, RZ, RZ, RZ ;  /* 0x000000ffff0c7224 */ /* 0x000fe200078e00ff */
[----:B------:R-:W-:Y:S01]  /*29440*/  MOV R5, R14 ;  /* 0x0000000e00057202 */ /* 0x000fe20000000f00 */
[----:B------:R-:W-:Y:S01]  /*29450*/  IMAD.MOV.U32 R15, RZ, RZ, -0x1 ;  /* 0xffffffffff0f7424 */ /* 0x000fe200078e00ff */
[----:B------:R-:W-:Y:S02]  /*29460*/  LOP3.LUT R26, R31, 0x80, RZ, 0xfc, !PT ;  /* 0x000000801f1a7812 */ /* 0x000fe400078efcff */
[----:B------:R-:W-:-:S13]  /*29470*/  ISETP.GE.AND P3, PT, R7, 0x11, PT ;  /* 0x000000110700780c */ /* 0x000fda0003f66270 */
[----:B------:R-:W-:Y:S05]  /*29480*/  WARPSYNC.COLLECTIVE R15, `(.L_x_991) ;  /* 0x000000000f087348 */ /* 0x000fea0003c00000 */
[----:B------:R0:W1:Y:S02]  /*29490*/  SHFL.IDX P6, R14, R13, R12, R11 ;  /* 0x0000000c0d0e7389 */ /* 0x00006400000c000b */
[----:B01----:R-:W-:Y:S01]  /*294a0*/  ENDCOLLECTIVE ;  /* 0x000000000000791b */ /* 0x003fe20003800000 */
.L_x_991:
[----:B------:R-:W-:Y:S02]  /*294b0*/  LOP3.LUT R22, R22, 0xffffffef, RZ, 0xc0, !PT ;  /* 0xffffffef16167812 */ /* 0x000fe400078ec0ff */
[C---:B------:R-:W-:Y:S02]  /*294c0*/  ISETP.GE.AND P5, PT, R7.reuse, 0x31, PT ;  /* 0x000000310700780c */ /* 0x040fe40003fa6270 */
[C---:B------:R-:W-:Y:S02]  /*294d0*/  ISETP.GE.AND P4, PT, R7.reuse, 0x41, PT ;  /* 0x000000410700780c */ /* 0x040fe40003f86270 */
[----:B------:R-:W-:Y:S02]  /*294e0*/  @P3 LOP3.LUT R22, R22, 0x10, RZ, 0xfc, !PT ;  /* 0x0000001016163812 */ /* 0x000fe400078efcff */
[----:B------:R-:W-:Y:S01]  /*294f0*/  ISETP.GE.AND P3, PT, R7, 0x51, PT ;  /* 0x000000510700780c */ /* 0x000fe20003f66270 */
[----:B------:R-:W0:Y:S01]  /*29500*/  LDC R15, c[0x0][0x2f4] ;  /* 0x0000bd00ff0f7b82 */ /* 0x000e220000000800 */
[----:B------:R-:W-:Y:S01]  /*29510*/  IMAD.MOV.U32 R13, RZ, RZ, R3 ;  /* 0x000000ffff0d7224 */ /* 0x000fe200078e0003 */
[----:B------:R-:W-:-:S02]  /*29520*/  MOV R12, 0x1 ;  /* 0x00000001000c7802 */ /* 0x000fc40000000f00 */
[----:B------:R-:W-:Y:S01]  /*29530*/  LOP3.LUT R22, R22, 0xfffffff7, RZ, 0xc0, !PT ;  /* 0xfffffff716167812 */ /* 0x000fe200078ec0ff */
[----:B------:R-:W-:-:S05]  /*29540*/  IMAD.MOV.U32 R8, RZ, RZ, R14 ;  /* 0x000000ffff087224 */ /* 0x000fca00078e000e */
[----:B------:R-:W-:-:S04]  /*29550*/  IADD3 R8, P0, R31, R8, RZ ;  /* 0x000000081f087210 */ /* 0x000fc80007f1e0ff */
[----:B------:R-:W-:Y:S01]  /*29560*/  IADD3.X R9, RZ, R5, RZ, P0, !PT ;  /* 0x00000005ff097210 */ /* 0x000fe200007fe4ff */
[----:B------:R-:W-:Y:S01]  /*29570*/  IMAD.IADD R5, R23, 0x1, R10 ;  /* 0x0000000117057824 */ /* 0x000fe200078e020a */
[-C--:B0-----:R-:W-:Y:S02]  /*29580*/  ISETP.GE.AND P1, PT, R31, R15.reuse, PT ;  /* 0x0000000f1f00720c */ /* 0x081fe40003f26270 */
[----:B------:R-:W-:Y:S01]  /*29590*/  ISETP.GE.AND P0, PT, R26, R15, PT ;  /* 0x0000000f1a00720c */ /* 0x000fe20003f06270 */
[----:B------:R-:W-:Y:S01]  /*295a0*/  IMAD.MOV.U32 R15, RZ, RZ, -0x1 ;  /* 0xffffffffff0f7424 */ /* 0x000fe200078e00ff */
[----:B------:R-:W-:-:S13]  /*295b0*/  ISETP.LT.OR P2, PT, R7, 0x1, P1 ;  /* 0x000000010700780c */ /* 0x000fda0000f41670 */
[----:B------:R-:W-:Y:S05]  /*295c0*/  WARPSYNC.COLLECTIVE R15, `(.L_x_992) ;  /* 0x000000000f087348 */ /* 0x000fea0003c00000 */
[----:B------:R0:W1:Y:S02]  /*295d0*/  SHFL.IDX P6, R14, R13, R12, R11 ;  /* 0x0000000c0d0e7389 */ /* 0x00006400000c000b */
[----:B01----:R-:W-:Y:S01]  /*295e0*/  ENDCOLLECTIVE ;  /* 0x000000000000791b */ /* 0x003fe20003800000 */
.L_x_992:
[----:B------:R-:W-:Y:S01]  /*295f0*/  @!PT LDS RZ, [RZ] ;  /* 0x00000000fffff984 */ /* 0x000fe20000000800 */
[----:B------:R-:W-:Y:S01]  /*29600*/  @!PT LDS RZ, [RZ] ;  /* 0x00000000fffff984 */ /* 0x000fe20000000800 */
[----:B------:R-:W-:Y:S01]  /*29610*/  @!PT LDS RZ, [RZ] ;  /* 0x00000000fffff984 */ /* 0x000fe20000000800 */
[----:B------:R-:W-:Y:S01]  /*29620*/  LDGSTS.E.BYPASS.LTC128B.128 [R5+0x10400], desc[UR36][R8.64], !P2 ;  /* 0x1040000008057fae */ /* 0x000fe2000d101d64 */
[----:B------:R-:W-:Y:S02]  /*29630*/  ISETP.LT.OR P2, PT, R7, 0x1, P0 ;  /* 0x000000010700780c */ /* 0x000fe40000741670 */
[----:B------:R-:W-:-:S11]  /*29640*/  MOV R13, R2 ;  /* 0x00000002000d7202 */ /* 0x000fd60000000f00 */
[----:B------:R0:W-:Y:S02]  /*29650*/  LDGSTS.E.BYPASS.LTC128B.128 [R5+0x14400], desc[UR36][R8.64+0x80], !P2 ;  /* 0x1440008008057fae */ /* 0x0001e4000d101d64 */
[----:B0-----:R-:W-:-:S07]  /*29660*/  IMAD.MOV.U32 R9, RZ, RZ, R14 ;  /* 0x000000ffff097224 */ /* 0x001fce00078e000e */
[----:B------:R-:W-:Y:S05]  /*29670*/  WARPSYNC.COLLECTIVE R15, `(.L_x_993) ;  /* 0x000000000f087348 */ /* 0x000fea0003c00000 */
[----:B------:R0:W1:Y:S02]  /*29680*/  SHFL.IDX P6, R14, R13, R12, R11 ;  /* 0x0000000c0d0e7389 */ /* 0x00006400000c000b */
[----:B01----:R-:W-:Y:S01]  /*29690*/  ENDCOLLECTIVE ;  /* 0x000000000000791b */ /* 0x003fe20003800000 */
.L_x_993:
[----:B------:R-:W-:Y:S01]  /*296a0*/  MOV R13, R3 ;  /* 0x00000003000d7202 */ /* 0x000fe20000000f00 */
[----:B------:R-:W-:Y:S02]  /*296b0*/  IMAD.MOV.U32 R12, RZ, RZ, 0x2 ;  /* 0x00000002ff0c7424 */ /* 0x000fe400078e00ff */
[----:B------:R-:W-:-:S07]  /*296c0*/  IMAD.MOV.U32 R8, RZ, RZ, R14 ;  /* 0x000000ffff087224 */ /* 0x000fce00078e000e */
[----:B------:R-:W-:Y:S05]  /*296d0*/  WARPSYNC.COLLECTIVE R15, `(.L_x_994) ;  /* 0x000000000f087348 */ /* 0x000fea0003c00000 */
[----:B------:R0:W1:Y:S02]  /*296e0*/  SHFL.IDX P6, R14, R13, R12, R11 ;  /* 0x0000000c0d0e7389 */ /* 0x00006400000c000b */
[----:B01----:R-:W-:Y:S01]  /*296f0*/  ENDCOLLECTIVE ;  /* 0x000000000000791b */ /* 0x003fe20003800000 */
.L_x_994:
[----:B------:R-:W-:-:S05]  /*29700*/  IADD3 R8, P2, R31, R8, RZ ;  /* 0x000000081f087210 */ /* 0x000fca0007f5e0ff */
[----:B------:R-:W-:Y:S01]  /*29710*/  IMAD.X R9, RZ, RZ, R9, P2 ;  /* 0x000000ffff097224 */ /* 0x000fe200010e0609 */
[----:B------:R-:W-:Y:S02]  /*29720*/  ISETP.LT.OR P2, PT, R7, 0x11, P1 ;  /* 0x000000110700780c */ /* 0x000fe40000f41670 */
[----:B------:R-:W-:-:S11]  /*29730*/  MOV R13, R2 ;  /* 0x00000002000d7202 */ /* 0x000fd60000000f00 */
        /* <DEDUP_REMOVED lines=10> */
.L_x_995:
[----:B------:R-:W-:Y:S01]  /*297e0*/  MOV R13, R3 ;  /* 0x00000003000d7202 */ /* 0x000fe20000000f00 */
[----:B------:R-:W-:Y:S02]  /*297f0*/  IMAD.MOV.U32 R12, RZ, RZ, 0x3 ;  /* 0x00000003ff0c7424 */ /* 0x000fe400078e00ff */
[----:B------:R-:W-:-:S07]  /*29800*/  IMAD.MOV.U32 R8, RZ, RZ, R14 ;  /* 0x000000ffff087224 */ /* 0x000fce00078e000e */
[----:B------:R-:W-:Y:S05]  /*29810*/  WARPSYNC.COLLECTIVE R15, `(.L_x_996) ;  /* 0x000000000f087348 */ /* 0x000fea0003c00000 */
[----:B------:R0:W1:Y:S02]  /*29820*/  SHFL.IDX P6, R14, R13, R12, R11 ;  /* 0x0000000c0d0e7389 */ /* 0x00006400000c000b */
[----:B01----:R-:W-:Y:S01]  /*29830*/  ENDCOLLECTIVE ;  /* 0x000000000000791b */ /* 0x003fe20003800000 */
.L_x_996:
        /* <DEDUP_REMOVED lines=14> */
.L_x_997:
[----:B------:R-:W-:Y:S01]  /*29920*/  MOV R13, R3 ;  /* 0x00000003000d7202 */ /* 0x000fe20000000f00 */
[----:B------:R-:W-:Y:S02]  /*29930*/  IMAD.MOV.U32 R12, RZ, RZ, 0x4 ;  /* 0x00000004ff0c7424 */ /* 0x000fe400078e00ff */
[----:B------:R-:W-:-:S07]  /*29940*/  IMAD.MOV.U32 R8, RZ, RZ, R14 ;  /* 0x000000ffff087224 */ /* 0x000fce00078e000e */
[----:B------:R-:W-:Y:S05]  /*29950*/  WARPSYNC.COLLECTIVE R15, `(.L_x_998) ;  /* 0x000000000f087348 */ /* 0x000fea0003c00000 */
[----:B------:R0:W1:Y:S02]  /*29960*/  SHFL.IDX P6, R14, R13, R12, R11 ;  /* 0x0000000c0d0e7389 */ /* 0x00006400000c000b */
[----:B01----:R-:W-:Y:S01]  /*29970*/  ENDCOLLECTIVE ;  /* 0x000000000000791b */ /* 0x003fe20003800000 */
.L_x_998:
        /* <DEDUP_REMOVED lines=14> */
.L_x_999:
[----:B------:R-:W-:Y:S01]  /*29a60*/  MOV R13, R3 ;  /* 0x00000003000d7202 */ /* 0x000fe20000000f00 */
[----:B------:R-:W-:Y:S02]  /*29a70*/  IMAD.MOV.U32 R12, RZ, RZ, 0x5 ;  /* 0x00000005ff0c7424 */ /* 0x000fe400078e00ff */
[----:B------:R-:W-:-:S07]  /*29a80*/  IMAD.MOV.U32 R8, RZ, RZ, R14 ;  /* 0x000000ffff087224 */ /* 0x000fce00078e000e */
[----:B------:R-:W-:Y:S05]  /*29a90*/  WARPSYNC.COLLECTIVE R15, `(.L_x_1000) ;  /* 0x000000000f087348 */ /* 0x000fea0003c00000 */
[----:B------:R0:W1:Y:S02]  /*29aa0*/  SHFL.IDX P6, R14, R13, R12, R11 ;  /* 0x0000000c0d0e7389 */ /* 0x00006400000c000b */
[----:B01----:R-:W-:Y:S01]  /*29ab0*/  ENDCOLLECTIVE ;  /* 0x000000000000791b */ /* 0x003fe20003800000 */
.L_x_1000:
        /* <DEDUP_REMOVED lines=14> */
.L_x_1001:
[----:B------:R-:W-:Y:S01]  /*29ba0*/  MOV R13, R3 ;  /* 0x00000003000d7202 */ /* 0x000fe20000000f00 */
[----:B------:R-:W-:Y:S02]  /*29bb0*/  IMAD.MOV.U32 R12, RZ, RZ, 0x6 ;  /* 0x00000006ff0c7424 */ /* 0x000fe400078e00ff */
[----:B------:R-:W-:-:S07]  /*29bc0*/  IMAD.MOV.U32 R8, RZ, RZ, R14 ;  /* 0x000000ffff087224 */ /* 0x000fce00078e000e */
[----:B------:R-:W-:Y:S05]  /*29bd0*/  WARPSYNC.COLLECTIVE R15, `(.L_x_1002) ;  /* 0x000000000f087348 */ /* 0x000fea0003c00000 */
[----:B------:R0:W1:Y:S02]  /*29be0*/  SHFL.IDX P6, R14, R13, R12, R11 ;  /* 0x0000000c0d0e7389 */ /* 0x00006400000c000b */
[----:B01----:R-:W-:Y:S01]  /*29bf0*/  ENDCOLLECTIVE ;  /* 0x000000000000791b */ /* 0x003fe20003800000 */
.L_x_1002:
        /* <DEDUP_REMOVED lines=14> */
.L_x_1003:
[----:B------:R-:W-:Y:S01]  /*29ce0*/  MOV R13, R3 ;  /* 0x00000003000d7202 */ /* 0x000fe20000000f00 */
[----:B------:R-:W-:Y:S02]  /*29cf0*/  IMAD.MOV.U32 R12, RZ, RZ, 0x7 ;  /* 0x00000007ff0c7424 */ /* 0x000fe400078e00ff */
[----:B------:R-:W-:-:S07]  /*29d00*/  IMAD.MOV.U32 R8, RZ, RZ, R14 ;  /* 0x000000ffff087224 */ /* 0x000fce00078e000e */
[----:B------:R-:W-:Y:S05]  /*29d10*/  WARPSYNC.COLLECTIVE R15, `(.L_x_1004) ;  /* 0x000000000f087348 */ /* 0x000fea0003c00000 */
[----:B------:R0:W1:Y:S02]  /*29d20*/  SHFL.IDX P6, R14, R13, R12, R11 ;  /* 0x0000000c0d0e7389 */ /* 0x00006400000c000b */
[----:B01----:R-:W-:Y:S01]  /*29d30*/  ENDCOLLECTIVE ;  /* 0x000000000000791b */ /* 0x003fe20003800000 */
.L_x_1004:
[----:B------:R-:W-:-:S05]  /*29d40*/  IADD3 R8, P2, R31, R8, RZ ;  /* 0x000000081f087210 */ /* 0x000fca0007f5e0ff */
[----:B------:R-:W-:Y:S01]  /*29d50*/  IMAD.X R9, RZ, RZ, R9, P2 ;  /* 0x000000ffff097224 */ /* 0x000fe200010e0609 */
[----:B------:R-:W-:Y:S02]  /*29d60*/  ISETP.LT.OR P2, PT, R7, 0x61, P1 ;  /* 0x000000610700780c */ /* 0x000fe40000f41670 */
[----:B------:R-:W-:-:S11]  /*29d70*/  MOV R13, R2 ;  /* 0x00000002000d7202 */ /* 0x000fd60000000f00 */
        /* <DEDUP_REMOVED lines=9> */
.L_x_1005:
[----:B------:R-:W-:Y:S01]  /*29e10*/  @!PT LDS RZ, [RZ] ;  /* 0x00000000fffff984 */ /* 0x000fe20000000800 */
[----:B------:R-:W-:Y:S01]  /*29e20*/  @!PT LDS RZ, [RZ] ;  /* 0x00000000fffff984 */ /* 0x000fe20000000800 */
[----:B------:R-:W-:Y:S01]  /*29e30*/  @!PT LDS RZ, [RZ] ;  /* 0x00000000fffff984 */ /* 0x000fe20000000800 */
[----:B------:R1:W-:Y:S01]  /*29e40*/  LDGSTS.E.BYPASS.LTC128B.128 [R5+0x17400], desc[UR36][R8.64+0x80], !P2 ;  /* 0x1740008008057fae */ /* 0x0003e2000d101d64 */
[C---:B------:R-:W-:Y:S02]  /*29e50*/  ISETP.GE.AND P2, PT, R7.reuse, 0x21, PT ;  /* 0x000000210700780c */ /* 0x040fe40003f46270 */
[----:B------:R-:W-:Y:S01]  /*29e60*/  ISETP.GE.AND P6, PT, R7, 0x71, PT ;  /* 0x000000710700780c */ /* 0x000fe20003fc6270 */
[----:B------:R-:W-:-:S10]  /*29e70*/  IMAD.MOV.U32 R2, RZ, RZ, R14 ;  /* 0x000000ffff027224 */ /* 0x000fd400078e000e */
[----:B------:R-:W-:Y:S02]  /*29e80*/  @P2 LOP3.LUT R22, R22, 0x8, RZ, 0xfc, !PT ;  /* 0x0000000816162812 */ /* 0x000fe400078efcff */
[----:B------:R-:W-:Y:S02]  /*29e90*/  ISETP.GE.AND P2, PT, R7, 0x61, PT ;  /* 0x000000610700780c */ /* 0x000fe40003f46270 */
[----:B------:R-:W-:-:S04]  /*29ea0*/  LOP3.LUT R22, R22, 0xffffffbf, RZ, 0xc0, !PT ;  /* 0xffffffbf16167812 */ /* 0x000fc800078ec0ff */
[----:B------:R-:W-:Y:S01]  /*29eb0*/  @P6 LOP3.LUT R22, R22, 0x40, RZ, 0xfc, !PT ;  /* 0x0000004016166812 */ /* 0x000fe200078efcff */
[----:B-1----:R-:W-:Y:S06]  /*29ec0*/  BRA `(.L_x_1006) ;  /* 0xffffff70002c7947 */ /* 0x002fec000383ffff */
.L_x_755:
[----:B---3--:R3:W4:Y:S02]  /*29ed0*/  SYNCS.PHASECHK.TRANS64.TRYWAIT P0, [R6+URZ+0x38840], R25 ;  /* 0x03884019060075a7 */ /* 0x008724000800017f */
[----:B----4-:R-:W-:Y:S05]  /*29ee0*/  @!P0 NANOSLEEP.SYNCS 0x989680 ;  /* 0x009896800000895d */ /* 0x010fea0003900000 */
[----:B------:R-:W4:Y:S02]  /*29ef0*/  @!P0 SYNCS.PHASECHK.TRANS64 P0, [R6+URZ+0x38840], R25 ;  /* 0x03884019060085a7 */ /* 0x000f24000800007f */
[----:B----4-:R-:W-:Y:S05]  /*29f00*/  @!P0 BRA `(.L_x_755) ;  /* 0xfffffffc00f08947 */ /* 0x010fea000383ffff */
[----:B------:R-:W-:Y:S05]  /*29f10*/  BRA `(.L_x_1007) ;  /* 0xffffff7000847947 */ /* 0x000fea000383ffff */
.L_x_756:
[----:B------:R-:W-:Y:S01]  /*29f20*/  BSSY B0, `(.L_x_1008) ;  /* 0x0000008000007945 */ /* 0x000fe20003800000 */
[----:B------:R-:W-:Y:S01]  /*29f30*/  IMAD.MOV.U32 R13, RZ, RZ, R0 ;  /* 0x000000ffff0d7224 */ /* 0x000fe200078e0000 */
[----:B------:R-:W-:Y:S01]  /*29f40*/  MOV R12, RZ ;  /* 0x000000ff000c7202 */ /* 0x000fe20000000f00 */
[----:B------:R-:W-:Y:S02]  /*29f50*/  IMAD.MOV.U32 R11, RZ, RZ, 0x181f ;  /* 0x0000181fff0b7424 */ /* 0x000fe400078e00ff */
[----:B------:R-:W-:-:S07]  /*29f60*/  IMAD.MOV.U32 R15, RZ, RZ, -0x1 ;  /* 0xffffffffff0f7424 */ /* 0x000fce00078e00ff */
[----:B0-23--:R-:W-:Y:S05]  /*29f70*/  WARPSYNC.COLLECTIVE R15, `(.L_x_1009) ;  /* 0x000000000f087348 */ /* 0x00dfea0003c00000 */
[----:B------:R1:W4:Y:S02]  /*29f80*/  SHFL.IDX P6, R14, R13, R12, R11 ;  /* 0x0000000c0d0e7389 */ /* 0x00032400000c000b */
[----:B01234-:R-:W-:Y:S01]  /*29f90*/  ENDCOLLECTIVE ;  /* 0x000000000000791b */ /* 0x01ffe20003800000 */
.L_x_1009:
[----:B------:R-:W-:Y:S05]  /*29fa0*/  BSYNC B0 ;  /* 0x0000000000007941 */ /* 0x000fea0003800000 */
.L_x_1008:
        /* <DEDUP_REMOVED lines=8> */
.L_x_1010:
[----:B------:R-:W-:Y:S02]  /*2a030*/  IMAD.MOV.U32 R13, RZ, RZ, R0 ;  /* 0x000000ffff0d7224 */ /* 0x000fe400078e0000 */
[----:B------:R-:W-:Y:S01]  /*2a040*/  IMAD.MOV.U32 R12, RZ, RZ, 0x1 ;  /* 0x00000001ff0c7424 */ /* 0x000fe200078e00ff */
[----:B------:R-:W-:Y:S01]  /*2a050*/  LOP3.LUT P6, RZ, R22, 0x20, RZ, 0xc0, !PT ;  /* 0x0000002016ff7812 */ /* 0x000fe200078cc0ff */
[----:B------:R-:W-:-:S12]  /*2a060*/  IMAD.MOV.U32 R3, RZ, RZ, R14 ;  /* 0x000000ffff037224 */ /* 0x000fd800078e000e */
[----:B------:R-:W-:-:S04]  /*2a070*/  @P6 IADD3 R3, P0, R31, R3, RZ ;  /* 0x000000031f036210 */ /* 0x000fc80007f1e0ff */
[----:B------:R-:W-:Y:S02]  /*2a080*/  @P6 IADD3.X R2, RZ, R2, RZ, P0, !PT ;  /* 0x00000002ff026210 */ /* 0x000fe400007fe4ff */
[----:B------:R-:W-:Y:S02]  /*2a090*/  ISETP.GE.AND P0, PT, R31, R8, PT ;  /* 0x000000081f00720c */ /* 0x000fe40003f06270 */
        /* <DEDUP_REMOVED lines=11> */
.L_x_1011:
[----:B------:R-:W-:Y:S01]  /*2a150*/  IMAD.MOV.U32 R13, RZ, RZ, R4 ;  /* 0x000000ffff0d7224 */ /* 0x000fe200078e0004 */
[----:B------:R-:W-:-:S07]  /*2a160*/  MOV R2, R14 ;  /* 0x0000000e00027202 */ /* 0x000fce0000000f00 */
[----:B------:R-:W-:Y:S05]  /*2a170*/  WARPSYNC.COLLECTIVE R15, `(.L_x_1012) ;  /* 0x000000000f087348 */ /* 0x000fea0003c00000 */
[----:B------:R0:W1:Y:S02]  /*2a180*/  SHFL.IDX P6, R14, R13, R12, R11 ;  /* 0x0000000c0d0e7389 */ /* 0x00006400000c000b */
[----:B01----:R-:W-:Y:S01]  /*2a190*/  ENDCOLLECTIVE ;  /* 0x000000000000791b */ /* 0x003fe20003800000 */
.L_x_1012:
        /* <DEDUP_REMOVED lines=18> */
.L_x_1013:
[----:B------:R-:W-:Y:S01]  /*2a2c0*/  IMAD.MOV.U32 R13, RZ, RZ, R4 ;  /* 0x000000ffff0d7224 */ /* 0x000fe200078e0004 */
[----:B------:R-:W-:-:S07]  /*2a2d0*/  MOV R2, R14 ;  /* 0x0000000e00027202 */ /* 0x000fce0000000f00 */
[----:B------:R-:W-:Y:S05]  /*2a2e0*/  WARPSYNC.COLLECTIVE R15, `(.L_x_1014) ;  /* 0x000000000f087348 */ /* 0x000fea0003c00000 */
[----:B------:R0:W1:Y:S02]  /*2a2f0*/  SHFL.IDX P6, R14, R13, R12, R11 ;  /* 0x0000000c0d0e7389 */ /* 0x00006400000c000b */
[----:B01----:R-:W-:Y:S01]  /*2a300*/  ENDCOLLECTIVE ;  /* 0x000000000000791b */ /* 0x003fe20003800000 */
.L_x_1014:
        /* <DEDUP_REMOVED lines=18> */
.L_x_1015:
[----:B------:R-:W-:Y:S01]  /*2a430*/  IMAD.MOV.U32 R13, RZ, RZ, R4 ;  /* 0x000000ffff0d7224 */ /* 0x000fe200078e0004 */
[----:B------:R-:W-:-:S07]  /*2a440*/  MOV R2, R14 ;  /* 0x0000000e00027202 */ /* 0x000fce0000000f00 */
[----:B------:R-:W-:Y:S05]  /*2a450*/  WARPSYNC.COLLECTIVE R15, `(.L_x_1016) ;  /* 0x000000000f087348 */ /* 0x000fea0003c00000 */
[----:B------:R0:W1:Y:S02]  /*2a460*/  SHFL.IDX P6, R14, R13, R12, R11 ;  /* 0x0000000c0d0e7389 */ /* 0x00006400000c000b */
[----:B01----:R-:W-:Y:S01]  /*2a470*/  ENDCOLLECTIVE ;  /* 0x000000000000791b */ /* 0x003fe20003800000 */
.L_x_1016:
[----:B------:R-:W-:Y:S02]  /*2a480*/  IMAD.MOV.U32 R13, RZ, RZ, R0 ;  /* 0x000000ffff0d7224 */ /* 0x000fe400078e0000 */
[----:B------:R-:W-:Y:S02]  /*2a490*/  IMAD.MOV.U32 R12, RZ, RZ, 0x4 ;  /* 0x00000004ff0c7424 */ /* 0x000fe400078e00ff */
[----:B------:R-:W-:Y:S01]  /*2a4a0*/  IMAD.MOV.U32 R3, RZ, RZ, R14 ;  /* 0x000000ffff037224 */ /* 0x000fe200078e000e */
[----:B------:R-:W-:-:S04]  /*2a4b0*/  ISETP.GE.AND P6, PT, R31, R8, PT ;  /* 0x000000081f00720c */ /* 0x000fc80003fc6270 */
[----:B------:R-:W-:-:S04]  /*2a4c0*/  @P5 IADD3 R3, P0, R31, R3, RZ ;  /* 0x000000031f035210 */ /* 0x000fc80007f1e0ff */
[----:B------:R-:W-:-:S04]  /*2a4d0*/  @P5 IADD3.X R2, RZ, R2, RZ, P0, !PT ;  /* 0x00000002ff025210 */ /* 0x000fc800007fe4ff */
[----:B------:R-:W-:-:S04]  /*2a4e0*/  @P5 LOP3.LUT R3, R3, R2, RZ, 0x3c, !PT ;  /* 0x0000000203035212 */ /* 0x000fc800078e3cff */
[----:B------:R-:W-:-:S04]  /*2a4f0*/  @P5 LOP3.LUT R2, R3, R2, RZ, 0x3c, !PT ;  /* 0x0000000203025212 */ /* 0x000fc800078e3cff */
[----:B------:R-:W-:-:S05]  /*2a500*/  @P5 LOP3.LUT R3, R3, R2, RZ, 0x3c, !PT ;  /* 0x0000000203035212 */ /* 0x000fca00078e3cff */
[----:B------:R-:W-:Y:S01]  /*2a510*/  @!PT LDS RZ, [RZ] ;  /* 0x00000000fffff984 */ /* 0x000fe20000000800 */
[----:B------:R-:W-:Y:S01]  /*2a520*/  @!PT LDS RZ, [RZ] ;  /* 0x00000000fffff984 */ /* 0x000fe20000000800 */
[----:B------:R-:W-:Y:S01]  /*2a530*/  @!PT LDS RZ, [RZ] ;  /* 0x00000000fffff984 */ /* 0x000fe20000000800 */
[----:B------:R0:W-:Y:S02]  /*2a540*/  @P5 LDGSTS.E.BYPASS.LTC128B.128 [R5+0x29c00], desc[UR36][R2.64], !P6 ;  /* 0x29c0000002055fae */ /* 0x0001e4000f101d64 */
[----:B0-----:R-:W-:Y:S05]  /*2a550*/  WARPSYNC.COLLECTIVE R15, `(.L_x_1017) ;  /* 0x000000000f087348 */ /* 0x001fea0003c00000 */
[----:B------:R1:W2:Y:S02]  /*2a560*/  SHFL.IDX P6, R14, R13, R12, R11 ;  /* 0x0000000c0d0e7389 */ /* 0x0002a400000c000b */
[----:B012---:R-:W-:Y:S01]  /*2a570*/  ENDCOLLECTIVE ;  /* 0x000000000000791b */ /* 0x007fe20003800000 */
.L_x_1017:
[----:B------:R-:W-:Y:S01]  /*2a580*/  @!PT LDS RZ, [RZ] ;  /* 0x00000000fffff984 */ /* 0x000fe20000000800 */
[----:B------:R-:W-:Y:S01]  /*2a590*/  @!PT LDS RZ, [RZ] ;  /* 0x00000000fffff984 */ /* 0x000fe20000000800 */
[----:B------:R-:W-:Y:S01]  /*2a5a0*/  @!PT LDS RZ, [RZ] ;  /* 0x00000000fffff984 */ /* 0x000fe20000000800 */
[----:B------:R0:W-:Y:S01]  /*2a5b0*/  @P5 LDGSTS.E.BYPASS.LTC128B.128 [R5+0x2dc00], desc[UR36][R2.64+0x80], !P1 ;  /* 0x2dc0008002055fae */ /* 0x0001e2000c901d64 */
[----:B------:R-:W-:Y:S01]  /*2a5c0*/  ISETP.GE.AND P5, PT, R31, R8, PT ;  /* 0x000000081f00720c */ /* 0x000fe20003fa6270 */
[----:B------:R-:W-:Y:S01]  /*2a5d0*/  IMAD.MOV.U32 R13, RZ, RZ, R4 ;  /* 0x000000ffff0d7224 */ /* 0x000fe200078e0004 */
[----:B0-----:R-:W-:-:S11]  /*2a5e0*/  MOV R2, R14 ;  /* 0x0000000e00027202 */ /* 0x001fd60000000f00 */
[----:B------:R-:W-:Y:S05]  /*2a5f0*/  WARPSYNC.COLLECTIVE R15, `(.L_x_1018) ;  /* 0x000000000f087348 */ /* 0x000fea0003c00000 */
[----:B------:R0:W1:Y:S02]  /*2a600*/  SHFL.IDX P6, R14, R13, R12, R11 ;  /* 0x0000000c0d0e7389 */ /* 0x00006400000c000b */
[----:B01----:R-:W-:Y:S01]  /*2a610*/  ENDCOLLECTIVE ;  /* 0x000000000000791b */ /* 0x003fe20003800000 */
.L_x_1018:
[----:B------:R-:W-:Y:S02]  /*2a620*/  IMAD.MOV.U32 R13, RZ, RZ, R0 ;  /* 0x000000ffff0d7224 */ /* 0x000fe400078e0000 */
[----:B------:R-:W-:Y:S02]  /*2a630*/  IMAD.MOV.U32 R12, RZ, RZ, 0x5 ;  /* 0x00000005ff0c7424 */ /* 0x000fe400078e00ff */
[----:B------:R-:W-:-:S07]  /*2a640*/  IMAD.MOV.U32 R3, RZ, RZ, R14 ;  /* 0x000000ffff037224 */ /* 0x000fce00078e000e */
[----:B------:R-:W-:Y:S05]  /*2a650*/  WARPSYNC.COLLECTIVE R15, `(.L_x_1019) ;  /* 0x000000000f087348 */ /* 0x000fea0003c00000 */
[----:B------:R0:W1:Y:S02]  /*2a660*/  SHFL.IDX P6, R14, R13, R12, R11 ;  /* 0x0000000c0d0e7389 */ /* 0x00006400000c000b */
[----:B01----:R-:W-:Y:S01]  /*2a670*/  ENDCOLLECTIVE ;  /* 0x000000000000791b */ /* 0x003fe20003800000 */
.L_x_1019:
[----:B------:R-:W-:-:S04]  /*2a680*/  @P4 IADD3 R3, P0, R31, R3, RZ ;  /* 0x000000031f034210 */ /* 0x000fc80007f1e0ff */
[----:B------:R-:W-:-:S04]  /*2a690*/  @P4 IADD3.X R2, RZ, R2, RZ, P0, !PT ;  /* 0x00000002ff024210 */ /* 0x000fc800007fe4ff */
[----:B------:R-:W-:Y:S01]  /*2a6a0*/  @P4 LOP3.LUT R3, R3, R2, RZ, 0x3c, !PT ;  /* 0x0000000203034212 */ /* 0x000fe200078e3cff */
[----:B------:R-:W-:-:S03]  /*2a6b0*/  IMAD.MOV.U32 R13, RZ, RZ, R4 ;  /* 0x000000ffff0d7224 */ /* 0x000fc600078e0004 */
[----:B------:R-:W-:-:S04]  /*2a6c0*/  @P4 LOP3.LUT R2, R3, R2, RZ, 0x3c, !PT ;  /* 0x0000000203024212 */ /* 0x000fc800078e3cff */
[----:B------:R-:W-:-:S05]  /*2a6d0*/  @P4 LOP3.LUT R3, R3, R2, RZ, 0x3c, !PT ;  /* 0x0000000203034212 */ /* 0x000fca00078e3cff */
[----:B------:R-:W-:Y:S01]  /*2a6e0*/  @!PT LDS RZ, [RZ] ;  /* 0x00000000fffff984 */ /* 0x000fe20000000800 */
[----:B------:R-:W-:Y:S01]  /*2a6f0*/  @!PT LDS RZ, [RZ] ;  /* 0x00000000fffff984 */ /* 0x000fe20000000800 */
[----:B------:R-:W-:Y:S01]  /*2a700*/  @!PT LDS RZ, [RZ] ;  /* 0x00000000fffff984 */ /* 0x000fe20000000800 */
[----:B------:R-:W-:Y:S04]  /*2a710*/  @P4 LDGSTS.E.BYPASS.LTC128B.128 [R5+0x2a400], desc[UR36][R2.64], !P5 ;  /* 0x2a40000002054fae */ /* 0x000fe8000e901d64 */
[----:B------:R0:W-:Y:S02]  /*2a720*/  @P4 LDGSTS.E.BYPASS.LTC128B.128 [R5+0x2e400], desc[UR36][R2.64+0x80], !P1 ;  /* 0x2e40008002054fae */ /* 0x0001e4000c901d64 */
[----:B0-----:R-:W-:-:S07]  /*2a730*/  MOV R2, R14 ;  /* 0x0000000e00027202 */ /* 0x001fce0000000f00 */
[----:B------:R-:W-:Y:S05]  /*2a740*/  WARPSYNC.COLLECTIVE R15, `(.L_x_1020) ;  /* 0x000000000f087348 */ /* 0x000fea0003c00000 */
[----:B------:R0:W1:Y:S02]  /*2a750*/  SHFL.IDX P6, R14, R13, R12, R11 ;  /* 0x0000000c0d0e7389 */ /* 0x00006400000c000b */
[----:B01----:R-:W-:Y:S01]  /*2a760*/  ENDCOLLECTIVE ;  /* 0x000000000000791b */ /* 0x003fe20003800000 */
.L_x_1020:
[----:B------:R-:W-:Y:S02]  /*2a770*/  IMAD.MOV.U32 R13, RZ, RZ, R0 ;  /* 0x000000ffff0d7224 */ /* 0x000fe400078e0000 */
[----:B------:R-:W-:Y:S02]  /*2a780*/  IMAD.MOV.U32 R12, RZ, RZ, 0x6 ;  /* 0x00000006ff0c7424 */ /* 0x000fe400078e00ff */
[----:B------:R-:W-:-:S07]  /*2a790*/  IMAD.MOV.U32 R3, RZ, RZ, R14 ;  /* 0x000000ffff037224 */ /* 0x000fce00078e000e */
[----:B------:R-:W-:Y:S05]  /*2a7a0*/  WARPSYNC.COLLECTIVE R15, `(.L_x_1021) ;  /* 0x000000000f087348 */ /* 0x000fea0003c00000 */
[----:B------:R0:W1:Y:S02]  /*2a7b0*/  SHFL.IDX P6, R14, R13, R12, R11 ;  /* 0x0000000c0d0e7389 */ /* 0x00006400000c000b */
[----:B01----:R-:W-:Y:S01]  /*2a7c0*/  ENDCOLLECTIVE ;  /* 0x000000000000791b */ /* 0x003fe20003800000 */
.L_x_1021:
        /* <DEDUP_REMOVED lines=15> */
.L_x_1022:
[----:B------:R-:W-:Y:S02]  /*2a8c0*/  IMAD.MOV.U32 R13, RZ, RZ, R0 ;  /* 0x000000ffff0d7224 */ /* 0x000fe400078e0000 */
[----:B------:R-:W-:Y:S02]  /*2a8d0*/  IMAD.MOV.U32 R12, RZ, RZ, 0x7 ;  /* 0x00000007ff0c7424 */ /* 0x000fe400078e00ff */
[----:B------:R-:W-:-:S07]  /*2a8e0*/  IMAD.MOV.U32 R3, RZ, RZ, R14 ;  /* 0x000000ffff037224 */ /* 0x000fce00078e000e */
[----:B------:R-:W-:Y:S05]  /*2a8f0*/  WARPSYNC.COLLECTIVE R15, `(.L_x_1023) ;  /* 0x000000000f087348 */ /* 0x000fea0003c00000 */
[----:B------:R0:W1:Y:S02]  /*2a900*/  SHFL.IDX P6, R14, R13, R12, R11 ;  /* 0x0000000c0d0e7389 */ /* 0x00006400000c000b */
[----:B01----:R-:W-:Y:S01]  /*2a910*/  ENDCOLLECTIVE ;  /* 0x000000000000791b */ /* 0x003fe20003800000 */
.L_x_1023:
[----:B------:R-:W-:-:S04]  /*2a920*/  @P2 IADD3 R3, P0, R31, R3, RZ ;  /* 0x000000031f032210 */ /* 0x000fc80007f1e0ff */
[----:B------:R-:W-:-:S04]  /*2a930*/  @P2 IADD3.X R2, RZ, R2, RZ, P0, !PT ;  /* 0x00000002ff022210 */ /* 0x000fc800007fe4ff */
[----:B------:R-:W-:Y:S01]  /*2a940*/  @P2 LOP3.LUT R3, R3, R2, RZ, 0x3c, !PT ;  /* 0x0000000203032212 */ /* 0x000fe200078e3cff */
[----:B------:R-:W-:-:S03]  /*2a950*/  IMAD.MOV.U32 R13, RZ, RZ, R4 ;  /* 0x000000ffff0d7224 */ /* 0x000fc600078e0004 */
[----:B------:R-:W-:-:S04]  /*2a960*/  @P2 LOP3.LUT R2, R3, R2, RZ, 0x3c, !PT ;  /* 0x0000000203022212 */ /* 0x000fc800078e3cff */
[----:B------:R-:W-:Y:S02]  /*2a970*/  @P2 LOP3.LUT R3, R3, R2, RZ, 0x3c, !PT ;  /* 0x0000000203032212 */ /* 0x000fe400078e3cff */
[----:B------:R-:W-:-:S03]  /*2a980*/  MOV R0, R14 ;  /* 0x0000000e00007202 */ /* 0x000fc60000000f00 */
[----:B------:R-:W-:Y:S01]  /*2a990*/  @!PT LDS RZ, [RZ] ;  /* 0x00000000fffff984 */ /* 0x000fe20000000800 */
[----:B------:R-:W-:Y:S01]  /*2a9a0*/  @!PT LDS RZ, [RZ] ;  /* 0x00000000fffff984 */ /* 0x000fe20000000800 */
[----:B------:R-:W-:Y:S01]  /*2a9b0*/  @!PT LDS RZ, [RZ] ;  /* 0x00000000fffff984 */ /* 0x000fe20000000800 */
[----:B------:R0:W-:Y:S04]  /*2a9c0*/  @P2 LDGSTS.E.BYPASS.LTC128B.128 [R5+0x2b400], desc[UR36][R2.64], !P5 ;  /* 0x2b40000002052fae */ /* 0x0001e8000e901d64 */
[----:B0-----:R-:W-:Y:S05]  /*2a9d0*/  WARPSYNC.COLLECTIVE R15, `(.L_x_1024) ;  /* 0x000000000f087348 */ /* 0x001fea0003c00000 */
[----:B------:R1:W2:Y:S02]  /*2a9e0*/  SHFL.IDX P6, R14, R13, R12, R11 ;  /* 0x0000000c0d0e7389 */ /* 0x0002a400000c000b */
[----:B012---:R-:W-:Y:S01]  /*2a9f0*/  ENDCOLLECTIVE ;  /* 0x000000000000791b */ /* 0x007fe20003800000 */
.L_x_1024:
[----:B------:R-:W-:Y:S01]  /*2aa00*/  @!PT LDS RZ, [RZ] ;  /* 0x00000000fffff984 */ /* 0x000fe20000000800 */
[----:B------:R-:W-:Y:S01]  /*2aa10*/  @!PT LDS RZ, [RZ] ;  /* 0x00000000fffff984 */ /* 0x000fe20000000800 */
[----:B------:R-:W-:Y:S01]  /*2aa20*/  @!PT LDS RZ, [RZ] ;  /* 0x00000000fffff984 */ /* 0x000fe20000000800 */
[----:B------:R0:W-:Y:S01]  /*2aa30*/  @P2 LDGSTS.E.BYPASS.LTC128B.128 [R5+0x2f400], desc[UR36][R2.64+0x80], !P1 ;  /* 0x2f40008002052fae */ /* 0x0001e2000c901d64 */
[----:B------:R-:W-:Y:S01]  /*2aa40*/  IMAD.MOV.U32 R4, RZ, RZ, R14 ;  /* 0x000000ffff047224 */ /* 0x000fe200078e000e */
[----:B------:R-:W-:Y:S06]  /*2aa50*/  BRA `(.L_x_1025) ;  /* 0xffffff6c004c7947 */ /* 0x000fec000383ffff */
.L_x_761:
[----:B------:R-:W-:Y:S01]  /*2aa60*/  MOV R13, R5 ;  /* 0x00000005000d7202 */ /* 0x000fe20000000f00 */
[----:B------:R-:W-:Y:S01]  /*2aa70*/  IMAD.MOV.U32 R12, RZ, RZ, RZ ;  /* 0x000000ffff0c7224 */ /* 0x000fe200078e00ff */
[----:B------:R-:W-:Y:S01]  /*2aa80*/  MOV R15, 0xffffffff ;  /* 0xffffffff000f7802 */ /* 0x000fe20000000f00 */
[----:B------:R-:W-:Y:S02]  /*2aa90*/  IMAD.MOV.U32 R11, RZ, RZ, 0x181f ;  /* 0x0000181fff0b7424 */ /* 0x000fe400078e00ff */
[----:B-----5:R-:W-:Y:S02]  /*2aaa0*/  IMAD R6, R20, R8, RZ ;  /* 0x0000000814067224 */ /* 0x020fe400078e02ff */
[----:B------:R-:W-:-:S07]  /*2aab0*/  IMAD.IADD R4, R10, 0x1, R4 ;  /* 0x000000010a047824 */ /* 0x000fce00078e0204 */
[----:B------:R-:W-:Y:S05]  /*2aac0*/  WARPSYNC.COLLECTIVE R15, `(.L_x_1026) ;  /* 0x000000000f087348 */ /* 0x000fea0003c00000 */
[----:B------:R0:W1:Y:S02]  /*2aad0*/  SHFL.IDX P6, R14, R13, R12, R11 ;  /* 0x0000000c0d0e7389 */ /* 0x00006400000c000b */
[----:B01----:R-:W-:Y:S01]  /*2aae0*/  ENDCOLLECTIVE ;  /* 0x000000000000791b */ /* 0x003fe20003800000 */
.L_x_1026:
[C---:B------:R-:W-:Y:S02]  /*2aaf0*/  ISETP.GE.AND P3, PT, R4.reuse, R6, PT ;  /* 0x000000060400720c */ /* 0x040fe40003f66270 */
[----:B------:R-:W-:Y:S01]  /*2ab00*/  IADD3 R7, R4, 0x10, RZ ;  /* 0x0000001004077810 */ /* 0x000fe20007ffe0ff */
[----:B------:R-:W-:Y:S02]  /*2ab10*/  IMAD.MOV.U32 R13, RZ, RZ, R0 ;  /* 0x000000ffff0d7224 */ /* 0x000fe400078e0000 */
[----:B------:R-:W-:-:S08]  /*2ab20*/  IMAD.MOV.U32 R2, RZ, RZ, R14 ;  /* 0x000000ffff027224 */ /* 0x000fd000078e000e */
[----:B------:R-:W-:Y:S05]  /*2ab30*/  WARPSYNC.COLLECTIVE R15, `(.L_x_1027) ;  /* 0x000000000f087348 */ /* 0x000fea0003c00000 */
[----:B------:R0:W1:Y:S02]  /*2ab40*/  SHFL.IDX P6, R14, R13, R12, R11 ;  /* 0x0000000c0d0e7389 */ /* 0x00006400000c000b */
[----:B01----:R-:W-:Y:S01]  /*2ab50*/  ENDCOLLECTIVE ;  /* 0x000000000000791b */ /* 0x003fe20003800000 */
.L_x_1027:
[----:B------:R-:W-:Y:S02]  /*2ab60*/  IMAD.MOV.U32 R13, RZ, RZ, R5 ;  /* 0x000000ffff0d7224 */ /* 0x000fe400078e0005 */
[----:B------:R-:W-:Y:S01]  /*2ab70*/  IMAD.MOV.U32 R12, RZ, RZ, 0x1 ;  /* 0x00000001ff0c7424 */ /* 0x000fe200078e00ff */
[----:B------:R-:W-:-:S07]  /*2ab80*/  MOV R3, R14 ;  /* 0x0000000e00037202 */ /* 0x000fce0000000f00 */
[----:B------:R-:W-:Y:S05]  /*2ab90*/  WARPSYNC.COLLECTIVE R15, `(.L_x_1028) ;  /* 0x000000000f087348 */ /* 0x000fea0003c00000 */
[----:B------:R0:W1:Y:S02]  /*2aba0*/  SHFL.IDX P6, R14, R13, R12, R11 ;  /* 0x0000000c0d0e7389 */ /* 0x00006400000c000b */
[----:B01----:R-:W-:Y:S01]  /*2abb0*/  ENDCOLLECTIVE ;  /* 0x000000000000791b */ /* 0x003fe20003800000 */
.L_x_1028:
[----:B------:R-:W-:-:S05]  /*2abc0*/  @!P3 IADD3 R3, P2, R31, R3, RZ ;  /* 0x000000031f03b210 */ /* 0x000fca0007f5e0ff */
[----:B------:R-:W-:-:S05]  /*2abd0*/  @!P3 IMAD.X R2, RZ, RZ, R2, P2 ;  /* 0x000000ffff02b224 */ /* 0x000fca00010e0602 */
[----:B------:R-:W-:Y:S01]  /*2abe0*/  @!P3 LOP3.LUT R3, R3, R2, RZ, 0x3c, !PT ;  /* 0x000000020303b212 */ /* 0x000fe200078e3cff */
[----:B------:R-:W-:-:S03]  /*2abf0*/  IMAD.MOV.U32 R13, RZ, RZ, R0 ;  /* 0x000000ffff0d7224 */ /* 0x000fc600078e0000 */
[----:B------:R-:W-:-:S04]  /*2ac00*/  @!P3 LOP3.LUT R2, R3, R2, RZ, 0x3c, !PT ;  /* 0x000000020302b212 */ /* 0x000fc800078e3cff */
[----:B------:R-:W-:-:S05]  /*2ac10*/  @!P3 LOP3.LUT R3, R3, R2, RZ, 0x3c, !PT ;  /* 0x000000020303b212 */ /* 0x000fca00078e3cff */
[----:B------:R-:W-:Y:S01]  /*2ac20*/  @!PT LDS RZ, [RZ] ;  /* 0x00000000fffff984 */ /* 0x000fe20000000800 */
[----:B------:R-:W-:Y:S01]  /*2ac30*/  @!PT LDS RZ, [RZ] ;  /* 0x00000000fffff984 */ /* 0x000fe20000000800 */
[----:B------:R-:W-:Y:S01]  /*2ac40*/  @!PT LDS RZ, [RZ] ;  /* 0x00000000fffff984 */ /* 0x000fe20000000800 */
[----:B------:R-:W-:Y:S04]  /*2ac50*/  @!P3 LDGSTS.E.BYPASS.LTC128B.128 [R9+0x20400], desc[UR36][R2.64], !P0 ;  /* 0x204000000209bfae */ /* 0x000fe8000c101d64 */
[----:B------:R0:W-:Y:S01]  /*2ac60*/  @!P3 LDGSTS.E.BYPASS.LTC128B.128 [R9+0x24400], desc[UR36][R2.64+0x80], !P1 ;  /* 0x244000800209bfae */ /* 0x0001e2000c901d64 */
[----:B------:R-:W-:Y:S01]  /*2ac70*/  ISETP.GE.AND P3, PT, R7, R6, PT ;  /* 0x000000060700720c */ /* 0x000fe20003f66270 */
[----:B------:R-:W-:Y:S01]  /*2ac80*/  VIADD R7, R4, 0x20 ;  /* 0x0000002004077836 */ /* 0x000fe20000000000 */
[----:B0-----:R-:W-:-:S11]  /*2ac90*/  MOV R2, R14 ;  /* 0x0000000e00027202 */ /* 0x001fd60000000f00 */
[----:B------:R-:W-:Y:S05]  /*2aca0*/  WARPSYNC.COLLECTIVE R15, `(.L_x_1029) ;  /* 0x000000000f087348 */ /* 0x000fea0003c00000 */
[----:B------:R0:W1:Y:S02]  /*2acb0*/  SHFL.IDX P6, R14, R13, R12, R11 ;  /* 0x0000000c0d0e7389 */ /* 0x00006400000c000b */
[----:B01----:R-:W-:Y:S01]  /*2acc0*/  ENDCOLLECTIVE ;  /* 0x000000000000791b */ /* 0x003fe20003800000 */
.L_x_1029:
[----:B------:R-:W-:Y:S01]  /*2acd0*/  IMAD.MOV.U32 R13, RZ, RZ, R5 ;  /* 0x000000ffff0d7224 */ /* 0x000fe200078e0005 */
[----:B------:R-:W-:Y:S01]  /*2ace0*/  MOV R12, 0x2 ;  /* 0x00000002000c7802 */ /* 0x000fe20000000f00 */
[----:B------:R-:W-:-:S07]  /*2acf0*/  IMAD.MOV.U32 R3, RZ, RZ, R14 ;  /* 0x000000ffff037224 */ /* 0x000fce00078e000e */
[----:B------:R-:W-:Y:S05]  /*2ad00*/  WARPSYNC.COLLECTIVE R15, `(.L_x_1030) ;  /* 0x000000000f087348 */ /* 0x000fea0003c00000 */
[----:B------:R0:W1:Y:S02]  /*2ad10*/  SHFL.IDX P6, R14, R13, R12, R11 ;  /* 0x0000000c0d0e7389 */ /* 0x00006400000c000b */
[----:B01----:R-:W-:Y:S01]  /*2ad20*/  ENDCOLLECTIVE ;  /* 0x000000000000791b */ /* 0x003fe20003800000 */
.L_x_1030:
[----:B------:R-:W-:-:S04]  /*2ad30*/  @!P3 IADD3 R3, P2, R31, R3, RZ ;  /* 0x000000031f03b210 */ /* 0x000fc80007f5e0ff */
[----:B------:R-:W-:-:S04]  /*2ad40*/  @!P3 IADD3.X R2, RZ, R2, RZ, P2, !PT ;  /* 0x00000002ff02b210 */ /* 0x000fc800017fe4ff */
        /* <DEDUP_REMOVED lines=10> */
[----:B------:R-:W-:Y:S02]  /*2adf0*/  VIADD R7, R4, 0x30 ;  /* 0x0000003004077836 */ /* 0x000fe40000000000 */
[----:B0-----:R-:W-:-:S10]  /*2ae00*/  IMAD.MOV.U32 R2, RZ, RZ, R14 ;  /* 0x000000ffff027224 */ /* 0x001fd400078e000e */
[----:B------:R-:W-:Y:S05]  /*2ae10*/  WARPSYNC.COLLECTIVE R15, `(.L_x_1031) ;  /* 0x000000000f087348 */ /* 0x000fea0003c00000 */
[----:B------:R0:W1:Y:S02]  /*2ae20*/  SHFL.IDX P6, R14, R13, R12, R11 ;  /* 0x0000000c0d0e7389 */ /* 0x00006400000c000b */
[----:B01----:R-:W-:Y:S01]  /*2ae30*/  ENDCOLLECTIVE ;  /* 0x000000000000791b */ /* 0x003fe20003800000 */
.L_x_1031:
[----:B------:R-:W-:Y:S01]  /*2ae40*/  MOV R13, R5 ;  /* 0x00000005000d7202 */ /* 0x000fe20000000f00 */
[----:B------:R-:W-:Y:S01]  /*2ae50*/  IMAD.MOV.U32 R12, RZ, RZ, 0x3 ;  /* 0x00000003ff0c7424 */ /* 0x000fe200078e00ff */
[----:B------:R-:W-:-:S07]  /*2ae60*/  MOV R3, R14 ;  /* 0x0000000e00037202 */ /* 0x000fce0000000f00 */
[----:B------:R-:W-:Y:S05]  /*2ae70*/  WARPSYNC.COLLECTIVE R15, `(.L_x_1032) ;  /* 0x000000000f087348 */ /* 0x000fea0003c00000 */
[----:B------:R0:W1:Y:S02]  /*2ae80*/  SHFL.IDX P6, R14, R13, R12, R11 ;  /* 0x0000000c0d0e7389 */ /* 0x00006400000c000b */
[----:B01----:R-:W-:Y:S01]  /*2ae90*/  ENDCOLLECTIVE ;  /* 0x000000000000791b */ /* 0x003fe20003800000 */
.L_x_1032:
[----:B------:R-:W-:-:S05]  /*2aea0*/  @!P3 IADD3 R3, P2, R31, R3, RZ ;  /* 0x000000031f03b210 */ /* 0x000fca0007f5e0ff */
[----:B------:R-:W-:-:S05]  /*2aeb0*/  @!P3 IMAD.X R2, RZ, RZ, R2, P2 ;  /* 0x000000ffff02b224 */ /* 0x000fca00010e0602 */
[----:B------:R-:W-:Y:S02]  /*2aec0*/  @!P3 LOP3.LUT R3, R3, R2, RZ, 0x3c, !PT ;  /* 0x000000020303b212 */ /* 0x000fe400078e3cff */
[----:B------:R-:W-:Y:S02]  /*2aed0*/  MOV R13, R0 ;  /* 0x00000000000d7202 */ /* 0x000fe40000000f00 */
[----:B------:R-:W-:-:S04]  /*2aee0*/  @!P3 LOP3.LUT R2, R3, R2, RZ, 0x3c, !PT ;  /* 0x000000020302b212 */ /* 0x000fc800078e3cff */
[----:B------:R-:W-:-:S05]  /*2aef0*/  @!P3 LOP3.LUT R3, R3, R2, RZ, 0x3c, !PT ;  /* 0x000000020303b212 */ /* 0x000fca00078e3cff */
[----:B------:R-:W-:Y:S01]  /*2af00*/  @!PT LDS RZ, [RZ] ;  /* 0x00000000fffff984 */ /* 0x000fe20000000800 */
[----:B------:R-:W-:Y:S01]  /*2af10*/  @!PT LDS RZ, [RZ] ;  /* 0x00000000fffff984 */ /* 0x000fe20000000800 */
[----:B------:R-:W-:Y:S01]  /*2af20*/  @!PT LDS RZ, [RZ] ;  /* 0x00000000fffff984 */ /* 0x000fe20000000800 */
[----:B------:R-:W-:Y:S04]  /*2af30*/  @!P3 LDGSTS.E.BYPASS.LTC128B.128 [R9+0x21400], desc[UR36][R2.64], !P0 ;  /* 0x214000000209bfae */ /* 0x000fe8000c101d64 */
[----:B------:R0:W-:Y:S01]  /*2af40*/  @!P3 LDGSTS.E.BYPASS.LTC128B.128 [R9+0x25400], desc[UR36][R2.64+0x80], !P1 ;  /* 0x254000800209bfae */ /* 0x0001e2000c901d64 */
[----:B------:R-:W-:Y:S02]  /*2af50*/  ISETP.GE.AND P3, PT, R7, R6, PT ;  /* 0x000000060700720c */ /* 0x000fe40003f66270 */
[----:B------:R-:W-:Y:S01]  /*2af60*/  IADD3 R7, R4, 0x40, RZ ;  /* 0x0000004004077810 */ /* 0x000fe20007ffe0ff */
[----:B0-----:R-:W-:-:S10]  /*2af70*/  IMAD.MOV.U32 R2, RZ, RZ, R14 ;  /* 0x000000ffff027224 */ /* 0x001fd400078e000e */
[----:B------:R-:W-:Y:S05]  /*2af80*/  WARPSYNC.COLLECTIVE R15, `(.L_x_1033) ;  /* 0x000000000f087348 */ /* 0x000fea0003c00000 */
[----:B------:R0:W1:Y:S02]  /*2af90*/  SHFL.IDX P6, R14, R13, R12, R11 ;  /* 0x0000000c0d0e7389 */ /* 0x00006400000c000b */
[----:B01----:R-:W-:Y:S01]  /*2afa0*/  ENDCOLLECTIVE ;  /* 0x000000000000791b */ /* 0x003fe20003800000 */
.L_x_1033:
[----:B------:R-:W-:Y:S02]  /*2afb0*/  IMAD.MOV.U32 R13, RZ, RZ, R5 ;  /* 0x000000ffff0d7224 */ /* 0x000fe400078e0005 */
[----:B------:R-:W-:Y:S02]  /*2afc0*/  IMAD.MOV.U32 R12, RZ, RZ, 0x4 ;  /* 0x00000004ff0c7424 */ /* 0x000fe400078e00ff */
[----:B------:R-:W-:-:S07]  /*2afd0*/  IMAD.MOV.U32 R3, RZ, RZ, R14 ;  /* 0x000000ffff037224 */ /* 0x000fce00078e000e */
[----:B------:R-:W-:Y:S05]  /*2afe0*/  WARPSYNC.COLLECTIVE R15, `(.L_x_1034) ;  /* 0x000000000f087348 */ /* 0x000fea0003c00000 */
[----:B------:R0:W1:Y:S02]  /*2aff0*/  SHFL.IDX P6, R14, R13, R12, R11 ;  /* 0x0000000c0d0e7389 */ /* 0x00006400000c000b */
[----:B01----:R-:W-:Y:S01]  /*2b000*/  ENDCOLLECTIVE ;  /* 0x000000000000791b */ /* 0x003fe20003800000 */
.L_x_1034:
        /* <DEDUP_REMOVED lines=17> */
.L_x_1035:
[----:B------:R-:W-:Y:S01]  /*2b120*/  IMAD.MOV.U32 R13, RZ, RZ, R5 ;  /* 0x000000ffff0d7224 */ /* 0x000fe200078e0005 */
[----:B------:R-:W-:Y:S01]  /*2b130*/  MOV R12, 0x5 ;  /* 0x00000005000c7802 */ /* 0x000fe20000000f00 */
[----:B------:R-:W-:-:S07]  /*2b140*/  IMAD.MOV.U32 R3, RZ, RZ, R14 ;  /* 0x000000ffff037224 */ /* 0x000fce00078e000e */
[----:B------:R-:W-:Y:S05]  /*2b150*/  WARPSYNC.COLLECTIVE R15, `(.L_x_1036) ;  /* 0x000000000f087348 */ /* 0x000fea0003c00000 */
[----:B------:R0:W1:Y:S02]  /*2b160*/  SHFL.IDX P6, R14, R13, R12, R11 ;  /* 0x0000000c0d0e7389 */ /* 0x00006400000c000b */
[----:B01----:R-:W-:Y:S01]  /*2b170*/  ENDCOLLECTIVE ;  /* 0x000000000000791b */ /* 0x003fe20003800000 */
.L_x_1036:
        /* <DEDUP_REMOVED lines=17> */
.L_x_1037:
[----:B------:R-:W-:Y:S01]  /*2b290*/  IMAD.MOV.U32 R13, RZ, RZ, R5 ;  /* 0x000000ffff0d7224 */ /* 0x000fe200078e0005 */
[----:B------:R-:W-:Y:S02]  /*2b2a0*/  MOV R12, 0x6 ;  /* 0x00000006000c7802 */ /* 0x000fe40000000f00 */
[----:B------:R-:W-:-:S07]  /*2b2b0*/  MOV R3, R14 ;  /* 0x0000000e00037202 */ /* 0x000fce0000000f00 */
[----:B------:R-:W-:Y:S05]  /*2b2c0*/  WARPSYNC.COLLECTIVE R15, `(.L_x_1038) ;  /* 0x000000000f087348 */ /* 0x000fea0003c00000 */
[----:B------:R0:W1:Y:S02]  /*2b2d0*/  SHFL.IDX P6, R14, R13, R12, R11 ;  /* 0x0000000c0d0e7389 */ /* 0x00006400000c000b */
[----:B01----:R-:W-:Y:S01]  /*2b2e0*/  ENDCOLLECTIVE ;  /* 0x000000000000791b */ /* 0x003fe20003800000 */
.L_x_1038:
        /* <DEDUP_REMOVED lines=12> */
[----:B0-----:R-:W-:-:S12]  /*2b3b0*/  IMAD.MOV.U32 R2, RZ, RZ, R14 ;  /* 0x000000ffff027224 */ /* 0x001fd800078e000e */
[----:B------:R-:W-:Y:S05]  /*2b3c0*/  WARPSYNC.COLLECTIVE R15, `(.L_x_1039) ;  /* 0x000000000f087348 */ /* 0x000fea0003c00000 */
[----:B------:R0:W1:Y:S02]  /*2b3d0*/  SHFL.IDX P6, R14, R13, R12, R11 ;  /* 0x0000000c0d0e7389 */ /* 0x00006400000c000b */
[----:B01----:R-:W-:Y:S01]  /*2b3e0*/  ENDCOLLECTIVE ;  /* 0x000000000000791b */ /* 0x003fe20003800000 */
.L_x_1039:
[----:B------:R-:W-:Y:S01]  /*2b3f0*/  MOV R13, R5 ;  /* 0x00000005000d7202 */ /* 0x000fe20000000f00 */
[----:B------:R-:W-:Y:S01]  /*2b400*/  IMAD.MOV.U32 R12, RZ, RZ, 0x7 ;  /* 0x00000007ff0c7424 */ /* 0x000fe200078e00ff */
[----:B------:R-:W-:-:S07]  /*2b410*/  MOV R3, R14 ;  /* 0x0000000e00037202 */ /* 0x000fce0000000f00 */
[----:B------:R-:W-:Y:S05]  /*2b420*/  WARPSYNC.COLLECTIVE R15, `(.L_x_1040) ;  /* 0x000000000f087348 */ /* 0x000fea0003c00000 */
[----:B------:R0:W1:Y:S02]  /*2b430*/  SHFL.IDX P6, R14, R13, R12, R11 ;  /* 0x0000000c0d0e7389 */ /* 0x00006400000c000b */
[----:B01----:R-:W-:Y:S01]  /*2b440*/  ENDCOLLECTIVE ;  /* 0x000000000000791b */ /* 0x003fe20003800000 */
.L_x_1040:
[----:B------:R-:W-:-:S05]  /*2b450*/  @!P3 IADD3 R3, P2, R31, R3, RZ ;  /* 0x000000031f03b210 */ /* 0x000fca0007f5e0ff */
[----:B------:R-:W-:-:S05]  /*2b460*/  @!P3 IMAD.X R2, RZ, RZ, R2, P2 ;  /* 0x000000ffff02b224 */ /* 0x000fca00010e0602 */
[----:B------:R-:W-:Y:S02]  /*2b470*/  @!P3 LOP3.LUT R3, R3, R2, RZ, 0x3c, !PT ;  /* 0x000000020303b212 */ /* 0x000fe400078e3cff */
[----:B------:R-:W-:Y:S02]  /*2b480*/  MOV R13, R0 ;  /* 0x00000000000d7202 */ /* 0x000fe40000000f00 */
[----:B------:R-:W-:-:S04]  /*2b490*/  @!P3 LOP3.LUT R2, R3, R2, RZ, 0x3c, !PT ;  /* 0x000000020302b212 */ /* 0x000fc800078e3cff */
[----:B------:R-:W-:Y:S01]  /*2b4a0*/  @!P3 LOP3.LUT R3, R3, R2, RZ, 0x3c, !PT ;  /* 0x000000020303b212 */ /* 0x000fe200078e3cff */
[----:B------:R-:W-:-:S04]  /*2b4b0*/  IMAD.MOV.U32 R5, RZ, RZ, R14 ;  /* 0x000000ffff057224 */ /* 0x000fc800078e000e */
[----:B------:R-:W-:Y:S01]  /*2b4c0*/  @!PT LDS RZ, [RZ] ;  /* 0x00000000fffff984 */ /* 0x000fe20000000800 */
[----:B------:R-:W-:Y:S01]  /*2b4d0*/  @!PT LDS RZ, [RZ] ;  /* 0x00000000fffff984 */ /* 0x000fe20000000800 */
[----:B------:R-:W-:Y:S01]  /*2b4e0*/  @!PT LDS RZ, [RZ] ;  /* 0x00000000fffff984 */ /* 0x000fe20000000800 */
[----:B------:R0:W-:Y:S04]  /*2b4f0*/  @!P3 LDGSTS.E.BYPASS.LTC128B.128 [R9+0x23400], desc[UR36][R2.64], !P0 ;  /* 0x234000000209bfae */ /* 0x0001e8000c101d64 */
[----:B------:R0:W-:Y:S02]  /*2b500*/  @!P3 LDGSTS.E.BYPASS.LTC128B.128 [R9+0x27400], desc[UR36][R2.64+0x80], !P1 ;  /* 0x274000800209bfae */ /* 0x0001e4000c901d64 */
[----:B0-----:R-:W-:Y:S05]  /*2b510*/  WARPSYNC.COLLECTIVE R15, `(.L_x_1041) ;  /* 0x000000000f087348 */ /* 0x001fea0003c00000 */
[----:B------:R1:W2:Y:S02]  /*2b520*/  SHFL.IDX P6, R14, R13, R12, R11 ;  /* 0x0000000c0d0e7389 */ /* 0x0002a400000c000b */
[----:B012---:R-:W-:Y:S01]  /*2b530*/  ENDCOLLECTIVE ;  /* 0x000000000000791b */ /* 0x007fe20003800000 */
.L_x_1041:
[----:B------:R-:W-:Y:S05]  /*2b540*/  BRA `(.L_x_1042) ;  /* 0xffffff6c00947947 */ /* 0x000fea000383ffff */
.L_x_766:
[----:B0-----:R0:W1:Y:S02]  /*2b550*/  SYNCS.PHASECHK.TRANS64.TRYWAIT P0, [R23+URZ+0x38820], R0 ;  /* 0x03882000170075a7 */ /* 0x001064000800017f */
[----:B-1----:R-:W-:Y:S05]  /*2b560*/  @!P0 NANOSLEEP.SYNCS 0x989680 ;  /* 0x009896800000895d */ /* 0x002fea0003900000 */
[----:B------:R-:W1:Y:S02]  /*2b570*/  @!P0 SYNCS.PHASECHK.TRANS64 P0, [R23+URZ+0x38820], R0 ;  /* 0x03882000170085a7 */ /* 0x000e64000800007f */
[----:B-1----:R-:W-:Y:S05]  /*2b580*/  @!P0 BRA `(.L_x_766) ;  /* 0xfffffffc00f08947 */ /* 0x002fea000383ffff */
[----:B------:R-:W-:Y:S05]  /*2b590*/  BRA `(.L_x_1043) ;  /* 0xffffff7000047947 */ /* 0x000fea000383ffff */
.L_x_770:
[----:B0-----:R0:W1:Y:S02]  /*2b5a0*/  SYNCS.PHASECHK.TRANS64.TRYWAIT P0, [R0+URZ+0x38880], R21 ;  /* 0x03888015000075a7 */ /* 0x001064000800017f */
[----:B-1----:R-:W-:Y:S05]  /*2b5b0*/  @!P0 NANOSLEEP.SYNCS 0x989680 ;  /* 0x009896800000895d */ /* 0x002fea0003900000 */
[----:B------:R-:W1:Y:S02]  /*2b5c0*/  @!P0 SYNCS.PHASECHK.TRANS64 P0, [R0+URZ+0x38880], R21 ;  /* 0x03888015000085a7 */ /* 0x000e64000800007f */
[----:B-1----:R-:W-:Y:S05]  /*2b5d0*/  @!P0 BRA `(.L_x_770) ;  /* 0xfffffffc00f08947 */ /* 0x002fea000383ffff */
[----:B------:R-:W-:Y:S05]  /*2b5e0*/  BRA `(.L_x_1044) ;  /* 0xffffff7000b87947 */ /* 0x000fea000383ffff */
.L_x_771:
        /* <DEDUP_REMOVED lines=8> */
.L_x_1046:
[----:B------:R-:W-:Y:S05]  /*2b670*/  BSYNC B0 ;  /* 0x0000000000007941 */ /* 0x000fea0003800000 */
.L_x_1045:
[----:B------:R-:W-:Y:S01]  /*2b680*/  MOV R13, R8 ;  /* 0x00000008000d7202 */ /* 0x000fe20000000f00 */
[----:B------:R-:W-:Y:S01]  /*2b690*/  IMAD.MOV.U32 R12, RZ, RZ, RZ ;  /* 0x000000ffff0c7224 */ /* 0x000fe200078e00ff */
[----:B------:R-:W-:Y:S01]  /*2b6a0*/  MOV R15, 0xffffffff ;  /* 0xffffffff000f7802 */ /* 0x000fe20000000f00 */
[----:B------:R-:W-:Y:S01]  /*2b6b0*/  IMAD.MOV.U32 R11, RZ, RZ, 0x181f ;  /* 0x0000181fff0b7424 */ /* 0x000fe200078e00ff */
[----:B------:R-:W-:Y:S01]  /*2b6c0*/  IADD3 R4, R23, R4, RZ ;  /* 0x0000000417047210 */ /* 0x000fe20007ffe0ff */
[----:B------:R-:W-:-:S07]  /*2b6d0*/  IMAD.MOV.U32 R3, RZ, RZ, R14 ;  /* 0x000000ffff037224 */ /* 0x000fce00078e000e */
[----:B------:R-:W-:Y:S05]  /*2b6e0*/  WARPSYNC.COLLECTIVE R15, `(.L_x_1047) ;  /* 0x000000000f087348 */ /* 0x000fea0003c00000 */
[----:B------:R0:W1:Y:S02]  /*2b6f0*/  SHFL.IDX P6, R14, R13, R12, R11 ;  /* 0x0000000c0d0e7389 */ /* 0x00006400000c000b */
[----:B01----:R-:W-:Y:S01]  /*2b700*/  ENDCOLLECTIVE ;  /* 0x000000000000791b */ /* 0x003fe20003800000 */
.L_x_1047:
[----:B------:R-:W-:Y:S02]  /*2b710*/  IMAD.MOV.U32 R13, RZ, RZ, R7 ;  /* 0x000000ffff0d7224 */ /* 0x000fe400078e0007 */
[----:B------:R-:W-:Y:S02]  /*2b720*/  IMAD.MOV.U32 R12, RZ, RZ, 0x1 ;  /* 0x00000001ff0c7424 */ /* 0x000fe400078e00ff */
[----:B------:R-:W-:-:S07]  /*2b730*/  IMAD.MOV.U32 R2, RZ, RZ, R14 ;  /* 0x000000ffff027224 */ /* 0x000fce00078e000e */
[----:B------:R-:W-:Y:S05]  /*2b740*/  WARPSYNC.COLLECTIVE R15, `(.L_x_1048) ;  /* 0x000000000f087348 */ /* 0x000fea0003c00000 */
[----:B------:R0:W1:Y:S02]  /*2b750*/  SHFL.IDX P6, R14, R13, R12, R11 ;  /* 0x0000000c0d0e7389 */ /* 0x00006400000c000b */
[----:B01----:R-:W-:Y:S01]  /*2b760*/  ENDCOLLECTIVE ;  /* 0x000000000000791b */ /* 0x003fe20003800000 */
.L_x_1048:
        /* <DEDUP_REMOVED lines=8> */
[----:B0-----:R-:W-:-:S07]  /*2b7f0*/  MOV R3, R14 ;  /* 0x0000000e00037202 */ /* 0x001fce0000000f00 */
[----:B------:R-:W-:Y:S05]  /*2b800*/  WARPSYNC.COLLECTIVE R15, `(.L_x_1049) ;  /* 0x000000000f087348 */ /* 0x000fea0003c00000 */
[----:B------:R0:W1:Y:S02]  /*2b810*/  SHFL.IDX P6, R14, R13, R12, R11 ;  /* 0x0000000c0d0e7389 */ /* 0x00006400000c000b */
[----:B01----:R-:W-:Y:S01]  /*2b820*/  ENDCOLLECTIVE ;  /* 0x000000000000791b */ /* 0x003fe20003800000 */
.L_x_1049:
[----:B------:R-:W-:Y:S02]  /*2b830*/  IMAD.MOV.U32 R13, RZ, RZ, R7 ;  /* 0x000000ffff0d7224 */ /* 0x000fe400078e0007 */
[----:B------:R-:W-:Y:S02]  /*2b840*/  IMAD.MOV.U32 R12, RZ, RZ, 0x2 ;  /* 0x00000002ff0c7424 */ /* 0x000fe400078e00ff */
[----:B------:R-:W-:-:S07]  /*2b850*/  IMAD.MOV.U32 R2, RZ, RZ, R14 ;  /* 0x000000ffff027224 */ /* 0x000fce00078e000e */
[----:B------:R-:W-:Y:S05]  /*2b860*/  WARPSYNC.COLLECTIVE R15, `(.L_x_1050) ;  /* 0x000000000f087348 */ /* 0x000fea0003c00000 */
[----:B------:R0:W1:Y:S02]  /*2b870*/  SHFL.IDX P6, R14, R13, R12, R11 ;  /* 0x0000000c0d0e7389 */ /* 0x00006400000c000b */
[----:B01----:R-:W-:Y:S01]  /*2b880*/  ENDCOLLECTIVE ;  /* 0x000000000000791b */ /* 0x003fe20003800000 */
.L_x_1050:
[----:B------:R-:W-:-:S04]  /*2b890*/  IADD3 R2, P0, R31, R2, RZ ;  /* 0x000000021f027210 */ /* 0x000fc80007f1e0ff */
[----:B------:R-:W-:-:S05]  /*2b8a0*/  IADD3.X R3, RZ, R3, RZ, P0, !PT ;  /* 0x00000003ff037210 */ /* 0x000fca00007fe4ff */
        /* <DEDUP_REMOVED lines=10> */
.L_x_1051:
[----:B------:R-:W-:Y:S02]  /*2b950*/  IMAD.MOV.U32 R13, RZ, RZ, R7 ;  /* 0x000000ffff0d7224 */ /* 0x000fe400078e0007 */
[----:B------:R-:W-:Y:S02]  /*2b960*/  IMAD.MOV.U32 R12, RZ, RZ, 0x3 ;  /* 0x00000003ff0c7424 */ /* 0x000fe400078e00ff */
[----:B------:R-:W-:-:S07]  /*2b970*/  IMAD.MOV.U32 R2, RZ, RZ, R14 ;  /* 0x000000ffff027224 */ /* 0x000fce00078e000e */
[----:B------:R-:W-:Y:S05]  /*2b980*/  WARPSYNC.COLLECTIVE R15, `(.L_x_1052) ;  /* 0x000000000f087348 */ /* 0x000fea0003c00000 */
[----:B------:R0:W1:Y:S02]  /*2b990*/  SHFL.IDX P6, R14, R13, R12, R11 ;  /* 0x0000000c0d0e7389 */ /* 0x00006400000c000b */
[----:B01----:R-:W-:Y:S01]  /*2b9a0*/  ENDCOLLECTIVE ;  /* 0x000000000000791b */ /* 0x003fe20003800000 */
.L_x_1052:
        /* <DEDUP_REMOVED lines=12> */
.L_x_1053:
[----:B------:R-:W-:Y:S02]  /*2ba70*/  IMAD.MOV.U32 R13, RZ, RZ, R7 ;  /* 0x000000ffff0d7224 */ /* 0x000fe400078e0007 */
[----:B------:R-:W-:Y:S02]  /*2ba80*/  IMAD.MOV.U32 R12, RZ, RZ, 0x4 ;  /* 0x00000004ff0c7424 */ /* 0x000fe400078e00ff */
[----:B------:R-:W-:-:S07]  /*2ba90*/  IMAD.MOV.U32 R2, RZ, RZ, R14 ;  /* 0x000000ffff027224 */ /* 0x000fce00078e000e */
[----:B------:R-:W-:Y:S05]  /*2baa0*/  WARPSYNC.COLLECTIVE R15, `(.L_x_1054) ;  /* 0x000000000f087348 */ /* 0x000fea0003c00000 */
[----:B------:R0:W1:Y:S02]  /*2bab0*/  SHFL.IDX P6, R14, R13, R12, R11 ;  /* 0x0000000c0d0e7389 */ /* 0x00006400000c000b */
[----:B01----:R-:W-:Y:S01]  /*2bac0*/  ENDCOLLECTIVE ;  /* 0x000000000000791b */ /* 0x003fe20003800000 */
.L_x_1054:
        /* <DEDUP_REMOVED lines=12> */
.L_x_1055:
[----:B------:R-:W-:Y:S02]  /*2bb90*/  IMAD.MOV.U32 R13, RZ, RZ, R7 ;  /* 0x000000ffff0d7224 */ /* 0x000fe400078e0007 */
[----:B------:R-:W-:Y:S02]  /*2bba0*/  IMAD.MOV.U32 R12, RZ, RZ, 0x5 ;  /* 0x00000005ff0c7424 */ /* 0x000fe400078e00ff */
[----:B------:R-:W-:-:S07]  /*2bbb0*/  IMAD.MOV.U32 R2, RZ, RZ, R14 ;  /* 0x000000ffff027224 */ /* 0x000fce00078e000e */
[----:B------:R-:W-:Y:S05]  /*2bbc0*/  WARPSYNC.COLLECTIVE R15, `(.L_x_1056) ;  /* 0x000000000f087348 */ /* 0x000fea0003c00000 */
[----:B------:R0:W1:Y:S02]  /*2bbd0*/  SHFL.IDX P6, R14, R13, R12, R11 ;  /* 0x0000000c0d0e7389 */ /* 0x00006400000c000b */
[----:B01----:R-:W-:Y:S01]  /*2bbe0*/  ENDCOLLECTIVE ;  /* 0x000000000000791b */ /* 0x003fe20003800000 */
.L_x_1056:
        /* <DEDUP_REMOVED lines=12> */
.L_x_1057:
[----:B------:R-:W-:Y:S02]  /*2bcb0*/  IMAD.MOV.U32 R13, RZ, RZ, R7 ;  /* 0x000000ffff0d7224 */ /* 0x000fe400078e0007 */
[----:B------:R-:W-:Y:S02]  /*2bcc0*/  IMAD.MOV.U32 R12, RZ, RZ, 0x6 ;  /* 0x00000006ff0c7424 */ /* 0x000fe400078e00ff */
[----:B------:R-:W-:-:S07]  /*2bcd0*/  IMAD.MOV.U32 R2, RZ, RZ, R14 ;  /* 0x000000ffff027224 */ /* 0x000fce00078e000e */
[----:B------:R-:W-:Y:S05]  /*2bce0*/  WARPSYNC.COLLECTIVE R15, `(.L_x_1058) ;  /* 0x000000000f087348 */ /* 0x000fea0003c00000 */
[----:B------:R0:W1:Y:S02]  /*2bcf0*/  SHFL.IDX P6, R14, R13, R12, R11 ;  /* 0x0000000c0d0e7389 */ /* 0x00006400000c000b */
[----:B01----:R-:W-:Y:S01]  /*2bd00*/  ENDCOLLECTIVE ;  /* 0x000000000000791b */ /* 0x003fe20003800000 */
.L_x_1058:
        /* <DEDUP_REMOVED lines=12> */
.L_x_1059:
[----:B------:R-:W-:Y:S02]  /*2bdd0*/  IMAD.MOV.U32 R13, RZ, RZ, R7 ;  /* 0x000000ffff0d7224 */ /* 0x000fe400078e0007 */
[----:B------:R-:W-:Y:S02]  /*2bde0*/  IMAD.MOV.U32 R12, RZ, RZ, 0x7 ;  /* 0x00000007ff0c7424 */ /* 0x000fe400078e00ff */
[----:B------:R-:W-:-:S07]  /*2bdf0*/  IMAD.MOV.U32 R2, RZ, RZ, R14 ;  /* 0x000000ffff027224 */ /* 0x000fce00078e000e */
[----:B------:R-:W-:Y:S05]  /*2be00*/  WARPSYNC.COLLECTIVE R15, `(.L_x_1060) ;  /* 0x000000000f087348 */ /* 0x000fea0003c00000 */
[----:B------:R0:W1:Y:S02]  /*2be10*/  SHFL.IDX P6, R14, R13, R12, R11 ;  /* 0x0000000c0d0e7389 */ /* 0x00006400000c000b */
[----:B01----:R-:W-:Y:S01]  /*2be20*/  ENDCOLLECTIVE ;  /* 0x000000000000791b */ /* 0x003fe20003800000 */
.L_x_1060:
[----:B------:R-:W-:-:S04]  /*2be30*/  IADD3 R2, P0, R31, R2, RZ ;  /* 0x000000021f027210 */ /* 0x000fc80007f1e0ff */
[----:B------:R-:W-:-:S05]  /*2be40*/  IADD3.X R3, RZ, R3, RZ, P0, !PT ;  /* 0x00000003ff037210 */ /* 0x000fca00007fe4ff */
[----:B------:R-:W-:Y:S01]  /*2be50*/  @!PT LDS RZ, [RZ] ;  /* 0x00000000fffff984 */ /* 0x000fe20000000800 */
[----:B------:R-:W-:Y:S01]  /*2be60*/  @!PT LDS RZ, [RZ] ;  /* 0x00000000fffff984 */ /* 0x000fe20000000800 */
[----:B------:R-:W-:Y:S01]  /*2be70*/  @!PT LDS RZ, [RZ] ;  /* 0x00000000fffff984 */ /* 0x000fe20000000800 */
[----:B------:R0:W-:Y:S01]  /*2be80*/  LDGSTS.E.BYPASS.LTC128B.128 [R4+0x13400], desc[UR36][R2.64], !P3 ;  /* 0x1340000002047fae */ /* 0x0001e2000d901d64 */
[----:B------:R-:W-:-:S03]  /*2be90*/  IMAD.MOV.U32 R13, RZ, RZ, R8 ;  /* 0x000000ffff0d7224 */ /* 0x000fc600078e0008 */
[----:B------:R0:W-:Y:S01]  /*2bea0*/  LDGSTS.E.BYPASS.LTC128B.128 [R4+0x17400], desc[UR36][R2.64+0x80], !P2 ;  /* 0x1740008002047fae */ /* 0x0001e2000d101d64 */
[----:B------:R-:W-:-:S07]  /*2beb0*/  MOV R7, R14 ;  /* 0x0000000e00077202 */ /* 0x000fce0000000f00 */
[----:B0-----:R-:W-:Y:S05]  /*2bec0*/  WARPSYNC.COLLECTIVE R15, `(.L_x_1061) ;  /* 0x000000000f087348 */ /* 0x001fea0003c00000 */
[----:B------:R1:W2:Y:S02]  /*2bed0*/  SHFL.IDX P6, R14, R13, R12, R11 ;  /* 0x0000000c0d0e7389 */ /* 0x0002a400000c000b */
[----:B012---:R-:W-:Y:S01]  /*2bee0*/  ENDCOLLECTIVE ;  /* 0x000000000000791b */ /* 0x007fe20003800000 */
.L_x_1061:
[----:B------:R-:W-:Y:S01]  /*2bef0*/  IMAD.MOV.U32 R2, RZ, RZ, R14 ;  /* 0x000000ffff027224 */ /* 0x000fe200078e000e */
[----:B------:R-:W-:Y:S06]  /*2bf00*/  BRA `(.L_x_1062) ;  /* 0xffffff6c00907947 */ /* 0x000fec000383ffff */
.L_x_776:
[----:B----4-:R4:W0:Y:S02]  /*2bf10*/  SYNCS.PHASECHK.TRANS64.TRYWAIT P0, [R0+URZ+0x38840], R21 ;  /* 0x03884015000075a7 */ /* 0x010824000800017f */
[----:B0-----:R-:W-:Y:S05]  /*2bf20*/  @!P0 NANOSLEEP.SYNCS 0x989680 ;  /* 0x009896800000895d */ /* 0x001fea0003900000 */
[----:B------:R-:W0:Y:S02]  /*2bf30*/  @!P0 SYNCS.PHASECHK.TRANS64 P0, [R0+URZ+0x38840], R21 ;  /* 0x03884015000085a7 */ /* 0x000e24000800007f */
[----:B0-----:R-:W-:Y:S05]  /*2bf40*/  @!P0 BRA `(.L_x_776) ;  /* 0xfffffffc00f08947 */ /* 0x001fea000383ffff */
[----:B------:R-:W-:Y:S05]  /*2bf50*/  BRA `(.L_x_1063) ;  /* 0xffffff6c00e07947 */ /* 0x000fea000383ffff */
.L_x_777:
[----:B------:R-:W-:Y:S01]  /*2bf60*/  BSSY B0, `(.L_x_1064) ;  /* 0x0000008000007945 */ /* 0x000fe20003800000 */
[----:B------:R-:W-:Y:S01]  /*2bf70*/  MOV R13, R5 ;  /* 0x00000005000d7202 */ /* 0x000fe20000000f00 */
[----:B------:R-:W-:Y:S01]  /*2bf80*/  IMAD.MOV.U32 R12, RZ, RZ, RZ ;  /* 0x000000ffff0c7224 */ /* 0x000fe200078e00ff */
[----:B------:R-:W-:Y:S01]  /*2bf90*/  MOV R15, 0xffffffff ;  /* 0xffffffff000f7802 */ /* 0x000fe20000000f00 */
[----:B------:R-:W-:-:S07]  /*2bfa0*/  IMAD.MOV.U32 R11, RZ, RZ, 0x181f ;  /* 0x0000181fff0b7424 */ /* 0x000fce00078e00ff */
[----:B0--34-:R-:W-:Y:S05]  /*2bfb0*/  WARPSYNC.COLLECTIVE R15, `(.L_x_1065) ;  /* 0x000000000f087348 */ /* 0x019fea0003c00000 */
[----:B------:R1:W2:Y:S02]  /*2bfc0*/  SHFL.IDX P6, R14, R13, R12, R11 ;  /* 0x0000000c0d0e7389 */ /* 0x0002a400000c000b */
[----:B01234-:R-:W-:Y:S01]  /*2bfd0*/  ENDCOLLECTIVE ;  /* 0x000000000000791b */ /* 0x01ffe20003800000 */
.L_x_1065:
[----:B------:R-:W-:Y:S05]  /*2bfe0*/  BSYNC B0 ;  /* 0x0000000000007941 */ /* 0x000fea0003800000 */
.L_x_1064:
        /* <DEDUP_REMOVED lines=8> */
.L_x_1066:
[----:B------:R-:W-:Y:S01]  /*2c070*/  IMAD.MOV.U32 R13, RZ, RZ, R5 ;  /* 0x000000ffff0d7224 */ /* 0x000fe200078e0005 */
[----:B------:R-:W-:Y:S02]  /*2c080*/  MOV R12, 0x1 ;  /* 0x00000001000c7802 */ /* 0x000fe40000000f00 */
[----:B------:R-:W-:-:S07]  /*2c090*/  MOV R2, R14 ;  /* 0x0000000e00027202 */ /* 0x000fce0000000f00 */
[----:B------:R-:W-:Y:S05]  /*2c0a0*/  WARPSYNC.COLLECTIVE R15, `(.L_x_1067) ;  /* 0x000000000f087348 */ /* 0x000fea0003c00000 */
[----:B------:R0:W1:Y:S02]  /*2c0b0*/  SHFL.IDX P6, R14, R13, R12, R11 ;  /* 0x0000000c0d0e7389 */ /* 0x00006400000c000b */
[----:B01----:R-:W-:Y:S01]  /*2c0c0*/  ENDCOLLECTIVE ;  /* 0x000000000000791b */ /* 0x003fe20003800000 */
.L_x_1067:
        /* <DEDUP_REMOVED lines=12> */
.L_x_1068:
[----:B------:R-:W-:Y:S01]  /*2c190*/  IMAD.MOV.U32 R13, RZ, RZ, R5 ;  /* 0x000000ffff0d7224 */ /* 0x000fe200078e0005 */
[----:B------:R-:W-:Y:S02]  /*2c1a0*/  MOV R12, 0x2 ;  /* 0x00000002000c7802 */ /* 0x000fe40000000f00 */
[----:B------:R-:W-:-:S07]  /*2c1b0*/  MOV R2, R14 ;  /* 0x0000000e00027202 */ /* 0x000fce0000000f00 */
[----:B------:R-:W-:Y:S05]  /*2c1c0*/  WARPSYNC.COLLECTIVE R15, `(.L_x_1069) ;  /* 0x000000000f087348 */ /* 0x000fea0003c00000 */
[----:B------:R0:W1:Y:S02]  /*2c1d0*/  SHFL.IDX P6, R14, R13, R12, R11 ;  /* 0x0000000c0d0e7389 */ /* 0x00006400000c000b */
[----:B01----:R-:W-:Y:S01]  /*2c1e0*/  ENDCOLLECTIVE ;  /* 0x000000000000791b */ /* 0x003fe20003800000 */
.L_x_1069:
        /* <DEDUP_REMOVED lines=12> */
.L_x_1070:
[----:B------:R-:W-:Y:S01]  /*2c2b0*/  IMAD.MOV.U32 R13, RZ, RZ, R5 ;  /* 0x000000ffff0d7224 */ /* 0x000fe200078e0005 */
[----:B------:R-:W-:Y:S02]  /*2c2c0*/  MOV R12, 0x3 ;  /* 0x00000003000c7802 */ /* 0x000fe40000000f00 */
[----:B------:R-:W-:-:S07]  /*2c2d0*/  MOV R2, R14 ;  /* 0x0000000e00027202 */ /* 0x000fce0000000f00 */
[----:B------:R-:W-:Y:S05]  /*2c2e0*/  WARPSYNC.COLLECTIVE R15, `(.L_x_1071) ;  /* 0x000000000f087348 */ /* 0x000fea0003c00000 */
[----:B------:R0:W1:Y:S02]  /*2c2f0*/  SHFL.IDX P6, R14, R13, R12, R11 ;  /* 0x0000000c0d0e7389 */ /* 0x00006400000c000b */
[----:B01----:R-:W-:Y:S01]  /*2c300*/  ENDCOLLECTIVE ;  /* 0x000000000000791b */ /* 0x003fe20003800000 */
.L_x_1071:
        /* <DEDUP_REMOVED lines=12> */
.L_x_1072:
[----:B------:R-:W-:Y:S01]  /*2c3d0*/  IMAD.MOV.U32 R13, RZ, RZ, R5 ;  /* 0x000000ffff0d7224 */ /* 0x000fe200078e0005 */
[----:B------:R-:W-:Y:S02]  /*2c3e0*/  MOV R12, 0x4 ;  /* 0x00000004000c7802 */ /* 0x000fe40000000f00 */
[----:B------:R-:W-:-:S07]  /*2c3f0*/  MOV R2, R14 ;  /* 0x0000000e00027202 */ /* 0x000fce0000000f00 */
[----:B------:R-:W-:Y:S05]  /*2c400*/  WARPSYNC.COLLECTIVE R15, `(.L_x_1073) ;  /* 0x000000000f087348 */ /* 0x000fea0003c00000 */
[----:B------:R0:W1:Y:S02]  /*2c410*/  SHFL.IDX P6, R14, R13, R12, R11 ;  /* 0x0000000c0d0e7389 */ /* 0x00006400000c000b */
[----:B01----:R-:W-:Y:S01]  /*2c420*/  ENDCOLLECTIVE ;  /* 0x000000000000791b */ /* 0x003fe20003800000 */
.L_x_1073:
        /* <DEDUP_REMOVED lines=12> */
.L_x_1074:
[----:B------:R-:W-:Y:S01]  /*2c4f0*/  IMAD.MOV.U32 R13, RZ, RZ, R5 ;  /* 0x000000ffff0d7224 */ /* 0x000fe200078e0005 */
[----:B------:R-:W-:Y:S02]  /*2c500*/  MOV R12, 0x5 ;  /* 0x00000005000c7802 */ /* 0x000fe40000000f00 */
[----:B------:R-:W-:-:S07]  /*2c510*/  MOV R2, R14 ;  /* 0x0000000e00027202 */ /* 0x000fce0000000f00 */
[----:B------:R-:W-:Y:S05]  /*2c520*/  WARPSYNC.COLLECTIVE R15, `(.L_x_1075) ;  /* 0x000000000f087348 */ /* 0x000fea0003c00000 */
[----:B------:R0:W1:Y:S02]  /*2c530*/  SHFL.IDX P6, R14, R13, R12, R11 ;  /* 0x0000000c0d0e7389 */ /* 0x00006400000c000b */
[----:B01----:R-:W-:Y:S01]  /*2c540*/  ENDCOLLECTIVE ;  /* 0x000000000000791b */ /* 0x003fe20003800000 */
.L_x_1075:
        /* <DEDUP_REMOVED lines=12> */
.L_x_1076:
[----:B------:R-:W-:Y:S01]  /*2c610*/  IMAD.MOV.U32 R13, RZ, RZ, R5 ;  /* 0x000000ffff0d7224 */ /* 0x000fe200078e0005 */
[----:B------:R-:W-:Y:S02]  /*2c620*/  MOV R12, 0x6 ;  /* 0x00000006000c7802 */ /* 0x000fe40000000f00 */
[----:B------:R-:W-:-:S07]  /*2c630*/  MOV R2, R14 ;  /* 0x0000000e00027202 */ /* 0x000fce0000000f00 */
[----:B------:R-:W-:Y:S05]  /*2c640*/  WARPSYNC.COLLECTIVE R15, `(.L_x_1077) ;  /* 0x000000000f087348 */ /* 0x000fea0003c00000 */
[----:B------:R0:W1:Y:S02]  /*2c650*/  SHFL.IDX P6, R14, R13, R12, R11 ;  /* 0x0000000c0d0e7389 */ /* 0x00006400000c000b */
[----:B01----:R-:W-:Y:S01]  /*2c660*/  ENDCOLLECTIVE ;  /* 0x000000000000791b */ /* 0x003fe20003800000 */
.L_x_1077:
        /* <DEDUP_REMOVED lines=12> */
.L_x_1078:
[----:B------:R-:W-:Y:S01]  /*2c730*/  IMAD.MOV.U32 R13, RZ, RZ, R5 ;  /* 0x000000ffff0d7224 */ /* 0x000fe200078e0005 */
[----:B------:R-:W-:Y:S02]  /*2c740*/  MOV R12, 0x7 ;  /* 0x00000007000c7802 */ /* 0x000fe40000000f00 */
[----:B------:R-:W-:-:S07]  /*2c750*/  MOV R2, R14 ;  /* 0x0000000e00027202 */ /* 0x000fce0000000f00 */
[----:B------:R-:W-:Y:S05]  /*2c760*/  WARPSYNC.COLLECTIVE R15, `(.L_x_1079) ;  /* 0x000000000f087348 */ /* 0x000fea0003c00000 */
[----:B------:R0:W1:Y:S02]  /*2c770*/  SHFL.IDX P6, R14, R13, R12, R11 ;  /* 0x0000000c0d0e7389 */ /* 0x00006400000c000b */
[----:B01----:R-:W-:Y:S01]  /*2c780*/  ENDCOLLECTIVE ;  /* 0x000000000000791b */ /* 0x003fe20003800000 */
.L_x_1079:
        /* <DEDUP_REMOVED lines=12> */
.L_x_1080:
[----:B------:R-:W-:Y:S01]  /*2c850*/  MOV R2, R14 ;  /* 0x0000000e00027202 */ /* 0x000fe20000000f00 */
[----:B------:R-:W-:Y:S06]  /*2c860*/  BRA `(.L_x_1081) ;  /* 0xffffff6800b07947 */ /* 0x000fec000383ffff */
.L_x_782:
[----:B--2---:R2:W3:Y:S02]  /*2c870*/  SYNCS.PHASECHK.TRANS64.TRYWAIT P2, [R17+URZ+0x38870], R0 ;  /* 0x03887000110075a7 */ /* 0x0044e4000804017f */
[----:B---3--:R-:W-:Y:S05]  /*2c880*/  @!P2 NANOSLEEP.SYNCS 0x989680 ;  /* 0x009896800000a95d */ /* 0x008fea0003900000 */
[----:B------:R-:W3:Y:S02]  /*2c890*/  @!P2 SYNCS.PHASECHK.TRANS64 P2, [R17+URZ+0x38870], R0 ;  /* 0x038870001100a5a7 */ /* 0x000ee4000804007f */
[----:B---3--:R-:W-:Y:S05]  /*2c8a0*/  @!P2 BRA `(.L_x_782) ;  /* 0xfffffffc00f0a947 */ /* 0x008fea000383ffff */
[----:B------:R-:W-:Y:S05]  /*2c8b0*/  BRA `(.L_x_1082) ;  /* 0xffffff6c00147947 */ /* 0x000fea000383ffff */
.L_x_784:
[----:B0-----:R0:W2:Y:S02]  /*2c8c0*/  SYNCS.PHASECHK.TRANS64.TRYWAIT P2, [R17+URZ+0x38860], R0 ;  /* 0x03886000110075a7 */ /* 0x0010a4000804017f */
[----:B--2---:R-:W-:Y:S05]  /*2c8d0*/  @!P2 NANOSLEEP.SYNCS 0x989680 ;  /* 0x009896800000a95d */ /* 0x004fea0003900000 */
[----:B------:R-:W2:Y:S02]  /*2c8e0*/  @!P2 SYNCS.PHASECHK.TRANS64 P2, [R17+URZ+0x38860], R0 ;  /* 0x038860001100a5a7 */ /* 0x000ea4000804007f */
[----:B--2---:R-:W-:Y:S05]  /*2c8f0*/  @!P2 BRA `(.L_x_784) ;  /* 0xfffffffc00f0a947 */ /* 0x004fea000383ffff */
[----:B------:R-:W-:Y:S05]  /*2c900*/  BRA `(.L_x_1083) ;  /* 0xffffff6c00207947 */ /* 0x000fea000383ffff */
.L_x_792:
[----:B0-----:R0:W2:Y:S02]  /*2c910*/  SYNCS.PHASECHK.TRANS64.TRYWAIT P1, [R18+URZ+0x38870], R3 ;  /* 0x03887003120075a7 */ /* 0x0010a4000802017f */
[----:B--2---:R-:W-:Y:S05]  /*2c920*/  @!P1 NANOSLEEP.SYNCS 0x989680 ;  /* 0x009896800000995d */ /* 0x004fea0003900000 */
[----:B------:R-:W2:Y:S02]  /*2c930*/  @!P1 SYNCS.PHASECHK.TRANS64 P1, [R18+URZ+0x38870], R3 ;  /* 0x03887003120095a7 */ /* 0x000ea4000802007f */
[----:B--2---:R-:W-:Y:S05]  /*2c940*/  @!P1 BRA `(.L_x_792) ;  /* 0xfffffffc00f09947 */ /* 0x004fea000383ffff */
[----:B------:R-:W-:Y:S05]  /*2c950*/  BRA `(.L_x_1084) ;  /* 0xffffff7400787947 */ /* 0x000fea000383ffff */
.L_x_794:
[----:B0-----:R0:W2:Y:S02]  /*2c960*/  SYNCS.PHASECHK.TRANS64.TRYWAIT P1, [R18+URZ+0x38860], R3 ;  /* 0x03886003120075a7 */ /* 0x0010a4000802017f */
[----:B--2---:R-:W-:Y:S05]  /*2c970*/  @!P1 NANOSLEEP.SYNCS 0x989680 ;  /* 0x009896800000995d */ /* 0x004fea0003900000 */
[----:B------:R-:W2:Y:S02]  /*2c980*/  @!P1 SYNCS.PHASECHK.TRANS64 P1, [R18+URZ+0x38860], R3 ;  /* 0x03886003120095a7 */ /* 0x000ea4000802007f */
[----:B--2---:R-:W-:Y:S05]  /*2c990*/  @!P1 BRA `(.L_x_794) ;  /* 0xfffffffc00f09947 */ /* 0x004fea000383ffff */
[----:B------:R-:W-:Y:S05]  /*2c9a0*/  BRA `(.L_x_1085) ;  /* 0xffffff7400807947 */ /* 0x000fea000383ffff */
.L_x_799:
[----:B------:R-:W-:Y:S01]  /*2c9b0*/  BSSY B0, `(.L_x_1086) ;  /* 0x0000008000007945 */ /* 0x000fe20003800000 */
[----:B------:R-:W-:Y:S01]  /*2c9c0*/  IMAD.MOV.U32 R13, RZ, RZ, R16 ;  /* 0x000000ffff0d7224 */ /* 0x000fe200078e0010 */
[----:B------:R-:W-:Y:S01]  /*2c9d0*/  MOV R11, 0x1f ;  /* 0x0000001f000b7802 */ /* 0x000fe20000000f00 */
[----:B------:R-:W-:Y:S02]  /*2c9e0*/  IMAD.MOV.U32 R12, RZ, RZ, RZ ;  /* 0x000000ffff0c7224 */ /* 0x000fe400078e00ff */
[----:B------:R-:W-:-:S07]  /*2c9f0*/  IMAD.MOV.U32 R15, RZ, RZ, -0x1 ;  /* 0xffffffffff0f7424 */ /* 0x000fce00078e00ff */
[----:B-1----:R-:W-:Y:S05]  /*2ca00*/  WARPSYNC.COLLECTIVE R15, `(.L_x_1087) ;  /* 0x000000000f087348 */ /* 0x002fea0003c00000 */
[----:B------:R0:W2:Y:S02]  /*2ca10*/  SHFL.IDX P6, R14, R13, R12, R11 ;  /* 0x0000000c0d0e7389 */ /* 0x0000a400000c000b */
[----:B012---:R-:W-:Y:S01]  /*2ca20*/  ENDCOLLECTIVE ;  /* 0x000000000000791b */ /* 0x007fe20003800000 */
.L_x_1087:
[----:B------:R-:W-:Y:S05]  /*2ca30*/  BSYNC B0 ;  /* 0x0000000000007941 */ /* 0x000fea0003800000 */
.L_x_1086:
[----:B------:R-:W-:Y:S01]  /*2ca40*/  MOV R13, R16 ;  /* 0x00000010000d7202 */ /* 0x000fe20000000f00 */
[----:B------:R-:W-:Y:S01]  /*2ca50*/  IMAD.MOV.U32 R12, RZ, RZ, 0x1 ;  /* 0x00000001ff0c7424 */ /* 0x000fe200078e00ff */
[----:B------:R-:W-:Y:S01]  /*2ca60*/  MOV R15, 0xffffffff ;  /* 0xffffffff000f7802 */ /* 0x000fe20000000f00 */
[----:B------:R-:W-:Y:S02]  /*2ca70*/  IMAD.MOV.U32 R11, RZ, RZ, 0x1f ;  /* 0x0000001fff0b7424 */ /* 0x000fe400078e00ff */
[----:B------:R-:W-:Y:S02]  /*2ca80*/  IMAD.IADD R5, R19, 0x1, R8 ;  /* 0x0000000113057824 */ /* 0x000fe400078e0208 */
[----:B------:R-:W-:-:S07]  /*2ca90*/  IMAD.MOV.U32 R0, RZ, RZ, R14 ;  /* 0x000000ffff007224 */ /* 0x000fce00078e000e */
[----:B------:R-:W-:Y:S05]  /*2caa0*/  WARPSYNC.COLLECTIVE R15, `(.L_x_1088) ;  /* 0x000000000f087348 */ /* 0x000fea0003c00000 */
[----:B------:R0:W1:Y:S02]  /*2cab0*/  SHFL.IDX P6, R14, R13, R12, R11 ;  /* 0x0000000c0d0e7389 */ /* 0x00006400000c000b */
[----:B01----:R-:W-:Y:S01]  /*2cac0*/  ENDCOLLECTIVE ;  /* 0x000000000000791b */ /* 0x003fe20003800000 */
.L_x_1088:
[----:B------:R-:W-:Y:S02]  /*2cad0*/  ULDC UR4, c[0x0][0xc3c] ;  /* 0x00030f0000047ab9 */ /* 0x000fe40000000800 */
[----:B------:R-:W-:-:S13]  /*2cae0*/  ISETP.GE.OR P1, PT, R5, UR4, !P0 ;  /* 0x0000000405007c0c */ /* 0x000fda000c726670 */
[----:B------:R-:W0:Y:S01]  /*2caf0*/  @!P1 LDC.64 R2, c[0x0][0xc80] ;  /* 0x00032000ff029b82 */ /* 0x000e220000000a00 */
[----:B------:R-:W-:Y:S01]  /*2cb00*/  MOV R11, RZ ;  /* 0x000000ff000b7202 */ /* 0x000fe20000000f00 */
[----:B------:R-:W-:Y:S02]  /*2cb10*/  IMAD.MOV.U32 R4, RZ, RZ, R14 ;  /* 0x000000ffff047224 */ /* 0x000fe400078e000e */
[----:B0-----:R-:W-:-:S06]  /*2cb20*/  @!P1 IMAD.WIDE R2, R5, 0x4, R2 ;  /* 0x0000000405029825 */ /* 0x001fcc00078e0202 */
[----:B------:R-:W2:Y:S01]  /*2cb30*/  @!P1 LDG.E R2, desc[UR36][R2.64] ;  /* 0x0000002402029981 */ /* 0x000ea2000c1e1900 */
[----:B------:R-:W-:Y:S02]  /*2cb40*/  MOV R5, RZ ;  /* 0x000000ff00057202 */ /* 0x000fe40000000f00 */
[C---:B------:R-:W-:Y:S02]  /*2cb50*/  ISETP.GE.U32.AND P2, PT, R8.reuse, 0x2, PT ;  /* 0x000000020800780c */ /* 0x040fe40003f46070 */
[C---:B------:R-:W-:Y:S02]  /*2cb60*/  ISETP.GE.U32.AND P3, PT, R8.reuse, 0x4, PT ;  /* 0x000000040800780c */ /* 0x040fe40003f66070 */
[C---:B------:R-:W-:Y:S02]  /*2cb70*/  ISETP.GE.U32.AND P4, PT, R8.reuse, 0x8, PT ;  /* 0x000000080800780c */ /* 0x040fe40003f86070 */
[C---:B------:R-:W-:Y:S01]  /*2cb80*/  ISETP.GE.U32.AND P5, PT, R8.reuse, 0x10, PT ;  /* 0x000000100800780c */ /* 0x040fe20003fa6070 */
[----:B--2---:R-:W-:Y:S01]  /*2cb90*/  @!P1 IMAD.MOV.U32 R5, RZ, RZ, R2 ;  /* 0x000000ffff059224 */ /* 0x004fe200078e0002 */
[----:B------:R-:W-:-:S03]  /*2cba0*/  ISETP.NE.AND P1, PT, R8, RZ, PT ;  /* 0x000000ff0800720c */ /* 0x000fc60003f25270 */
[----:B------:R-:W-:-:S10]  /*2cbb0*/  IMAD.MOV.U32 R13, RZ, RZ, R5 ;  /* 0x000000ffff0d7224 */ /* 0x000fd400078e0005 */
[----:B------:R-:W-:Y:S05]  /*2cbc0*/  WARPSYNC.COLLECTIVE R15, `(.L_x_1089) ;  /* 0x000000000f087348 */ /* 0x000fea0003c00000 */
[----:B------:R0:W1:Y:S02]  /*2cbd0*/  SHFL.UP P6, R14, R13, R12, R11 ;  /* 0x0400000c0d0e7389 */ /* 0x00006400000c000b */
[----:B01----:R-:W-:Y:S01]  /*2cbe0*/  ENDCOLLECTIVE ;  /* 0x000000000000791b */ /* 0x003fe20003800000 */
.L_x_1089:
[----:B------:R-:W-:Y:S02]  /*2cbf0*/  MOV R12, 0x2 ;  /* 0x00000002000c7802 */ /* 0x000fe40000000f00 */
[----:B------:R-:W-:-:S05]  /*2cc00*/  SEL R6, R14, RZ, P1 ;  /* 0x000000ff0e067207 */ /* 0x000fca0000800000 */
[----:B------:R-:W-:-:S04]  /*2cc10*/  IMAD.IADD R6, R5, 0x1, R6 ;  /* 0x0000000105067824 */ /* 0x000fc800078e0206 */
[----:B------:R-:W-:-:S07]  /*2cc20*/  IMAD.MOV.U32 R13, RZ, RZ, R6 ;  /* 0x000000ffff0d7224 */ /* 0x000fce00078e0006 */
[----:B------:R-:W-:Y:S05]  /*2cc30*/  WARPSYNC.COLLECTIVE R15, `(.L_x_1090) ;  /* 0x000000000f087348 */ /* 0x000fea0003c00000 */
[----:B------:R0:W1:Y:S02]  /*2cc40*/  SHFL.UP P6, R14, R13, R12, R11 ;  /* 0x0400000c0d0e7389 */ /* 0x00006400000c000b */
[----:B01----:R-:W-:Y:S01]  /*2cc50*/  ENDCOLLECTIVE ;  /* 0x000000000000791b */ /* 0x003fe20003800000 */
.L_x_1090:
[----:B------:R-:W-:Y:S02]  /*2cc60*/  MOV R12, 0x4 ;  /* 0x00000004000c7802 */ /* 0x000fe40000000f00 */
[----:B------:R-:W-:-:S05]  /*2cc70*/  SEL R7, R14, RZ, P2 ;  /* 0x000000ff0e077207 */ /* 0x000fca0001000000 */
[----:B------:R-:W-:-:S04]  /*2cc80*/  IMAD.IADD R7, R6, 0x1, R7 ;  /* 0x0000000106077824 */ /* 0x000fc800078e0207 */
[----:B------:R-:W-:-:S07]  /*2cc90*/  IMAD.MOV.U32 R13, RZ, RZ, R7 ;  /* 0x000000ffff0d7224 */ /* 0x000fce00078e0007 */
[----:B------:R-:W-:Y:S05]  /*2cca0*/  WARPSYNC.COLLECTIVE R15, `(.L_x_1091) ;  /* 0x000000000f087348 */ /* 0x000fea0003c00000 */
[----:B------:R0:W1:Y:S02]  /*2ccb0*/  SHFL.UP P6, R14, R13, R12, R11 ;  /* 0x0400000c0d0e7389 */ /* 0x00006400000c000b */
[----:B01----:R-:W-:Y:S01]  /*2ccc0*/  ENDCOLLECTIVE ;  /* 0x000000000000791b */ /* 0x003fe20003800000 */
.L_x_1091:
[----:B------:R-:W-:Y:S02]  /*2ccd0*/  MOV R12, 0x8 ;  /* 0x00000008000c7802 */ /* 0x000fe40000000f00 */
[----:B------:R-:W-:-:S05]  /*2cce0*/  SEL R2, R14, RZ, P3 ;  /* 0x000000ff0e027207 */ /* 0x000fca0001800000 */
[----:B------:R-:W-:-:S04]  /*2ccf0*/  IMAD.IADD R2, R7, 0x1, R2 ;  /* 0x0000000107027824 */ /* 0x000fc800078e0202 */
[----:B------:R-:W-:-:S07]  /*2cd00*/  IMAD.MOV.U32 R13, RZ, RZ, R2 ;  /* 0x000000ffff0d7224 */ /* 0x000fce00078e0002 */
[----:B------:R-:W-:Y:S05]  /*2cd10*/  WARPSYNC.COLLECTIVE R15, `(.L_x_1092) ;  /* 0x000000000f087348 */ /* 0x000fea0003c00000 */
[----:B------:R0:W1:Y:S02]  /*2cd20*/  SHFL.UP P6, R14, R13, R12, R11 ;  /* 0x0400000c0d0e7389 */ /* 0x00006400000c000b */
[----:B01----:R-:W-:Y:S01]  /*2cd30*/  ENDCOLLECTIVE ;  /* 0x000000000000791b */ /* 0x003fe20003800000 */
.L_x_1092:
[----:B------:R-:W-:Y:S02]  /*2cd40*/  MOV R12, 0x10 ;  /* 0x00000010000c7802 */ /* 0x000fe40000000f00 */
[----:B------:R-:W-:-:S05]  /*2cd50*/  SEL R3, R14, RZ, P4 ;  /* 0x000000ff0e037207 */ /* 0x000fca0002000000 */
[----:B------:R-:W-:-:S04]  /*2cd60*/  IMAD.IADD R3, R2, 0x1, R3 ;  /* 0x0000000102037824 */ /* 0x000fc800078e0203 */
[----:B------:R-:W-:-:S07]  /*2cd70*/  IMAD.MOV.U32 R13, RZ, RZ, R3 ;  /* 0x000000ffff0d7224 */ /* 0x000fce00078e0003 */
[----:B------:R-:W-:Y:S05]  /*2cd80*/  WARPSYNC.COLLECTIVE R15, `(.L_x_1093) ;  /* 0x000000000f087348 */ /* 0x000fea0003c00000 */
[----:B------:R0:W1:Y:S02]  /*2cd90*/  SHFL.UP P6, R14, R13, R12, R11 ;  /* 0x0400000c0d0e7389 */ /* 0x00006400000c000b */
[----:B01----:R-:W-:Y:S01]  /*2cda0*/  ENDCOLLECTIVE ;  /* 0x000000000000791b */ /* 0x003fe20003800000 */
.L_x_1093:
[----:B------:R-:W-:Y:S01]  /*2cdb0*/  MOV R12, 0x1f ;  /* 0x0000001f000c7802 */ /* 0x000fe20000000f00 */
[----:B------:R-:W-:Y:S01]  /*2cdc0*/  IMAD.MOV.U32 R11, RZ, RZ, 0x1f ;  /* 0x0000001fff0b7424 */ /* 0x000fe200078e00ff */
[----:B------:R-:W-:-:S05]  /*2cdd0*/  SEL R2, R14, RZ, P5 ;  /* 0x000000ff0e027207 */ /* 0x000fca0002800000 */
[----:B------:R-:W-:-:S04]  /*2cde0*/  IMAD.IADD R2, R3, 0x1, R2 ;  /* 0x0000000103027824 */ /* 0x000fc800078e0202 */
[----:B------:R-:W-:-:S07]  /*2cdf0*/  IMAD.MOV.U32 R13, RZ, RZ, R2 ;  /* 0x000000ffff0d7224 */ /* 0x000fce00078e0002 */
[----:B------:R-:W-:Y:S05]  /*2ce00*/  WARPSYNC.COLLECTIVE R15, `(.L_x_1094) ;  /* 0x000000000f087348 */ /* 0x000fea0003c00000 */
[----:B------:R0:W1:Y:S02]  /*2ce10*/  SHFL.IDX P6, R14, R13, R12, R11 ;  /* 0x0000000c0d0e7389 */ /* 0x00006400000c000b */
[----:B01----:R-:W-:Y:S01]  /*2ce20*/  ENDCOLLECTIVE ;  /* 0x000000000000791b */ /* 0x003fe20003800000 */
.L_x_1094:
[----:B------:R-:W-:Y:S05]  /*2ce30*/  BRA `(.L_x_1095) ;  /* 0xffffff7c00247947 */ /* 0x000fea000383ffff */
.L_x_804:
[----:B------:R-:W-:Y:S01]  /*2ce40*/  BSSY B0, `(.L_x_1096) ;  /* 0x0000008000007945 */ /* 0x000fe20003800000 */
[----:B-----5:R-:W-:Y:S01]  /*2ce50*/  IMAD.MOV.U32 R13, RZ, RZ, R5 ;  /* 0x000000ffff0d7224 */ /* 0x020fe200078e0005 */
[----:B------:R-:W-:Y:S01]  /*2ce60*/  MOV R12, 0x1 ;  /* 0x00000001000c7802 */ /* 0x000fe20000000f00 */
[----:B------:R-:W-:Y:S02]  /*2ce70*/  IMAD.MOV.U32 R11, RZ, RZ, RZ ;  /* 0x000000ffff0b7224 */ /* 0x000fe400078e00ff */
[----:B------:R-:W-:-:S07]  /*2ce80*/  IMAD.MOV.U32 R15, RZ, RZ, -0x1 ;  /* 0xffffffffff0f7424 */ /* 0x000fce00078e00ff */
[----:B0-----:R-:W-:Y:S05]  /*2ce90*/  WARPSYNC.COLLECTIVE R15, `(.L_x_1097) ;  /* 0x000000000f087348 */ /* 0x001fea0003c00000 */
[----:B------:R1:W2:Y:S02]  /*2cea0*/  SHFL.UP P6, R14, R13, R12, R11 ;  /* 0x0400000c0d0e7389 */ /* 0x0002a400000c000b */
[----:B012---:R-:W-:Y:S01]  /*2ceb0*/  ENDCOLLECTIVE ;  /* 0x000000000000791b */ /* 0x007fe20003800000 */
.L_x_1097:
[----:B------:R-:W-:Y:S05]  /*2cec0*/  BSYNC B0 ;  /* 0x0000000000007941 */ /* 0x000fea0003800000 */
.L_x_1096:
[----:B------:R-:W-:Y:S01]  /*2ced0*/  SEL R14, R14, RZ, P1 ;  /* 0x000000ff0e0e7207 */ /* 0x000fe20000800000 */
[----:B------:R-:W-:Y:S01]  /*2cee0*/  IMAD.MOV.U32 R12, RZ, RZ, 0x2 ;  /* 0x00000002ff0c7424 */ /* 0x000fe200078e00ff */
[----:B------:R-:W-:Y:S01]  /*2cef0*/  MOV R15, 0xffffffff ;  /* 0xffffffff000f7802 */ /* 0x000fe20000000f00 */
[----:B------:R-:W-:Y:S01]  /*2cf00*/  IMAD.MOV.U32 R11, RZ, RZ, RZ ;  /* 0x000000ffff0b7224 */ /* 0x000fe200078e00ff */
[----:B------:R-:W-:-:S07]  /*2cf10*/  IADD3 R13, R5, R14, RZ ;  /* 0x0000000e050d7210 */ /* 0x000fce0007ffe0ff */
[----:B------:R-:W-:Y:S05]  /*2cf20*/  WARPSYNC.COLLECTIVE R15, `(.L_x_1098) ;  /* 0x000000000f087348 */ /* 0x000fea0003c00000 */
[----:B------:R0:W1:Y:S02]  /*2cf30*/  SHFL.UP P6, R14, R13, R12, R11 ;  /* 0x0400000c0d0e7389 */ /* 0x00006400000c000b */
[----:B01----:R-:W-:Y:S01]  /*2cf40*/  ENDCOLLECTIVE ;  /* 0x000000000000791b */ /* 0x003fe20003800000 */
.L_x_1098:
[----:B------:R-:W-:Y:S02]  /*2cf50*/  MOV R12, 0x4 ;  /* 0x00000004000c7802 */ /* 0x000fe40000000f00 */
[----:B------:R-:W-:-:S05]  /*2cf60*/  SEL R2, R14, RZ, P2 ;  /* 0x000000ff0e027207 */ /* 0x000fca0001000000 */
[----:B------:R-:W-:-:S04]  /*2cf70*/  IMAD.IADD R2, R13, 0x1, R2 ;  /* 0x000000010d027824 */ /* 0x000fc800078e0202 */
[----:B------:R-:W-:-:S07]  /*2cf80*/  IMAD.MOV.U32 R13, RZ, RZ, R2 ;  /* 0x000000ffff0d7224 */ /* 0x000fce00078e0002 */
[----:B------:R-:W-:Y:S05]  /*2cf90*/  WARPSYNC.COLLECTIVE R15, `(.L_x_1099) ;  /* 0x000000000f087348 */ /* 0x000fea0003c00000 */
[----:B------:R0:W1:Y:S02]  /*2cfa0*/  SHFL.UP P6, R14, R13, R12, R11 ;  /* 0x0400000c0d0e7389 */ /* 0x00006400000c000b */
[----:B01----:R-:W-:Y:S01]  /*2cfb0*/  ENDCOLLECTIVE ;  /* 0x000000000000791b */ /* 0x003fe20003800000 */
.L_x_1099:
[----:B------:R-:W-:Y:S02]  /*2cfc0*/  MOV R12, 0x8 ;  /* 0x00000008000c7802 */ /* 0x000fe40000000f00 */
[----:B------:R-:W-:-:S05]  /*2cfd0*/  SEL R3, R14, RZ, P3 ;  /* 0x000000ff0e037207 */ /* 0x000fca0001800000 */
[----:B------:R-:W-:-:S04]  /*2cfe0*/  IMAD.IADD R3, R2, 0x1, R3 ;  /* 0x0000000102037824 */ /* 0x000fc800078e0203 */
[----:B------:R-:W-:-:S07]  /*2cff0*/  IMAD.MOV.U32 R13, RZ, RZ, R3 ;  /* 0x000000ffff0d7224 */ /* 0x000fce00078e0003 */
[----:B------:R-:W-:Y:S05]  /*2d000*/  WARPSYNC.COLLECTIVE R15, `(.L_x_1100) ;  /* 0x000000000f087348 */ /* 0x000fea0003c00000 */
[----:B------:R0:W1:Y:S02]  /*2d010*/  SHFL.UP P6, R14, R13, R12, R11 ;  /* 0x0400000c0d0e7389 */ /* 0x00006400000c000b */
[----:B01----:R-:W-:Y:S01]  /*2d020*/  ENDCOLLECTIVE ;  /* 0x000000000000791b */ /* 0x003fe20003800000 */
.L_x_1100:
[----:B------:R-:W-:Y:S02]  /*2d030*/  MOV R12, 0x10 ;  /* 0x00000010000c7802 */ /* 0x000fe40000000f00 */
[----:B------:R-:W-:-:S05]  /*2d040*/  SEL R4, R14, RZ, P4 ;  /* 0x000000ff0e047207 */ /* 0x000fca0002000000 */
[----:B------:R-:W-:-:S04]  /*2d050*/  IMAD.IADD R4, R3, 0x1, R4 ;  /* 0x0000000103047824 */ /* 0x000fc800078e0204 */
[----:B------:R-:W-:-:S07]  /*2d060*/  IMAD.MOV.U32 R13, RZ, RZ, R4 ;  /* 0x000000ffff0d7224 */ /* 0x000fce00078e0004 */
[----:B------:R-:W-:Y:S05]  /*2d070*/  WARPSYNC.COLLECTIVE R15, `(.L_x_1101) ;  /* 0x000000000f087348 */ /* 0x000fea0003c00000 */
[----:B------:R0:W1:Y:S02]  /*2d080*/  SHFL.UP P6, R14, R13, R12, R11 ;  /* 0x0400000c0d0e7389 */ /* 0x00006400000c000b */
[----:B01----:R-:W-:Y:S01]  /*2d090*/  ENDCOLLECTIVE ;  /* 0x000000000000791b */ /* 0x003fe20003800000 */
.L_x_1101:
        /* <DEDUP_REMOVED lines=8> */
.L_x_1102:
[----:B------:R-:W-:Y:S05]  /*2d120*/  BRA `(.L_x_1103) ;  /* 0xffffff7c00047947 */ /* 0x000fea000383ffff */
.L_x_806:
[----:B------:R-:W-:Y:S01]  /*2d130*/  BSSY B0, `(.L_x_1104) ;  /* 0x0000006000007945 */ /* 0x000fe20003800000 */
[----:B------:R-:W-:Y:S01]  /*2d140*/  PLOP3.LUT P6, PT, P6, PT, PT, 0x8, 0x0 ;  /* 0x000000000000781c */ /* 0x000fe200037ce170 */
[----:B------:R-:W-:-:S12]  /*2d150*/  IMAD.MOV.U32 R15, RZ, RZ, -0x1 ;  /* 0xffffffffff0f7424 */ /* 0x000fd800078e00ff */
[----:B0-----:R-:W-:Y:S05]  /*2d160*/  WARPSYNC.COLLECTIVE R15, `(.L_x_1105) ;  /* 0x000000000f087348 */ /* 0x001fea0003c00000 */
[----:B------:R-:W-:Y:S01]  /*2d170*/  VOTE.ANY R14, PT, P6 ;  /* 0x00000000000e7806 */ /* 0x000fe200030e0100 */
[----:B0-----:R-:W-:Y:S06]  /*2d180*/  ENDCOLLECTIVE ;  /* 0x000000000000791b */ /* 0x001fec0003800000 */
.L_x_1105:
[----:B------:R-:W-:Y:S05]  /*2d190*/  BSYNC B0 ;  /* 0x0000000000007941 */ /* 0x000fea0003800000 */
.L_x_1104:
[----:B------:R-:W-:Y:S01]  /*2d1a0*/  MOV R3, R14 ;  /* 0x0000000e00037202 */ /* 0x000fe20000000f00 */
[----:B------:R-:W-:Y:S01]  /*2d1b0*/  IMAD.MOV.U32 R13, RZ, RZ, R5 ;  /* 0x000000ffff0d7224 */ /* 0x000fe200078e0005 */
[----:B------:R-:W-:Y:S01]  /*2d1c0*/  MOV R11, 0x1f ;  /* 0x0000001f000b7802 */ /* 0x000fe20000000f00 */
[----:B------:R-:W-:Y:S01]  /*2d1d0*/  IMAD.MOV.U32 R15, RZ, RZ, -0x1 ;  /* 0xffffffffff0f7424 */ /* 0x000fe200078e00ff */
[----:B------:R-:W0:Y:S02]  /*2d1e0*/  POPC R4, R3 ;  /* 0x0000000300047309 */ /* 0x000e240000000000 */
[----:B0-----:R-:W-:-:S07]  /*2d1f0*/  IMAD.MOV.U32 R12, RZ, RZ, R4 ;  /* 0x000000ffff0c7224 */ /* 0x001fce00078e0004 */
[----:B------:R-:W-:Y:S05]  /*2d200*/  WARPSYNC.COLLECTIVE R15, `(.L_x_1106) ;  /* 0x000000000f087348 */ /* 0x000fea0003c00000 */
[----:B------:R0:W1:Y:S02]  /*2d210*/  SHFL.IDX P6, R14, R13, R12, R11 ;  /* 0x0000000c0d0e7389 */ /* 0x00006400000c000b */
[----:B01----:R-:W-:Y:S01]  /*2d220*/  ENDCOLLECTIVE ;  /* 0x000000000000791b */ /* 0x003fe20003800000 */
.L_x_1106:
[----:B------:R-:W-:Y:S01]  /*2d230*/  IMAD.MOV.U32 R5, RZ, RZ, R14 ;  /* 0x000000ffff057224 */ /* 0x000fe200078e000e */
[----:B------:R-:W-:Y:S06]  /*2d240*/  BRA `(.L_x_1107) ;  /* 0xffffff7800f47947 */ /* 0x000fec000383ffff */
.L_x_808:
[----:B------:R-:W-:Y:S01]  /*2d250*/  BSSY B0, `(.L_x_1108) ;  /* 0x0000007000007945 */ /* 0x000fe20003800000 */
[----:B------:R-:W-:Y:S01]  /*2d260*/  MOV R13, R2 ;  /* 0x00000002000d7202 */ /* 0x000fe20000000f00 */
[----:B------:R-:W-:Y:S02]  /*2d270*/  IMAD.MOV.U32 R11, RZ, RZ, 0x1f ;  /* 0x0000001fff0b7424 */ /* 0x000fe400078e00ff */
[----:B------:R-:W-:-:S07]  /*2d280*/  IMAD.MOV.U32 R15, RZ, RZ, -0x1 ;  /* 0xffffffffff0f7424 */ /* 0x000fce00078e00ff */
[----:B012---:R-:W-:Y:S05]  /*2d290*/  WARPSYNC.COLLECTIVE R15, `(.L_x_1109) ;  /* 0x000000000f087348 */ /* 0x007fea0003c00000 */
[----:B------:R3:W4:Y:S02]  /*2d2a0*/  SHFL.IDX P6, R14, R13, R12, R11 ;  /* 0x0000000c0d0e7389 */ /* 0x00072400000c000b */
[----:B01234-:R-:W-:Y:S01]  /*2d2b0*/  ENDCOLLECTIVE ;  /* 0x000000000000791b */ /* 0x01ffe20003800000 */
.L_x_1109:
[----:B------:R-:W-:Y:S05]  /*2d2c0*/  BSYNC B0 ;  /* 0x0000000000007941 */ /* 0x000fea0003800000 */
.L_x_1108:
[----:B------:R-:W-:Y:S05]  /*2d2d0*/  BRA `(.L_x_807) ;  /* 0xffffff7800ec7947 */ /* 0x000fea000383ffff */
.L_x_812:
[----:B0-----:R0:W2:Y:S02]  /*2d2e0*/  SYNCS.PHASECHK.TRANS64.TRYWAIT P0, [R7+URZ+0x38820], R0 ;  /* 0x03882000070075a7 */ /* 0x0010a4000800017f */
[----:B--2---:R-:W-:Y:S05]  /*2d2f0*/  @!P0 NANOSLEEP.SYNCS 0x989680 ;  /* 0x009896800000895d */ /* 0x004fea0003900000 */
[----:B------:R-:W2:Y:S02]  /*2d300*/  @!P0 SYNCS.PHASECHK.TRANS64 P0, [R7+URZ+0x38820], R0 ;  /* 0x03882000070085a7 */ /* 0x000ea4000800007f */
[----:B--2---:R-:W-:Y:S05]  /*2d310*/  @!P0 BRA `(.L_x_812) ;  /* 0xfffffffc00f08947 */ /* 0x004fea000383ffff */
[----:B------:R-:W-:Y:S05]  /*2d320*/  BRA `(.L_x_1110) ;  /* 0xffffff7c00e07947 */ /* 0x000fea000383ffff */
.L_x_813:
[----:B------:R-:W2:Y:S01]  /*2d330*/  S2R R2, SR_TID.X ;  /* 0x0000000000027919 */ /* 0x000ea20000002100 */
[----:B------:R-:W-:Y:S01]  /*2d340*/  BSSY B0, `(.L_x_1111) ;  /* 0x000000a000007945 */ /* 0x000fe20003800000 */
[----:B------:R-:W-:Y:S01]  /*2d350*/  IMAD.MOV.U32 R12, RZ, RZ, RZ ;  /* 0x000000ffff0c7224 */ /* 0x000fe200078e00ff */
[----:B------:R-:W-:Y:S01]  /*2d360*/  MOV R15, 0xffffffff ;  /* 0xffffffff000f7802 */ /* 0x000fe20000000f00 */
[----:B------:R-:W-:Y:S01]  /*2d370*/  IMAD.MOV.U32 R11, RZ, RZ, 0x1f ;  /* 0x0000001fff0b7424 */ /* 0x000fe200078e00ff */
[----:B--2---:R-:W-:-:S04]  /*2d380*/  SHF.R.U32.HI R2, RZ, 0x5, R2 ;  /* 0x00000005ff027819 */ /* 0x004fc80000011602 */
[----:B------:R-:W-:-:S04]  /*2d390*/  LOP3.LUT R2, R2, 0x3, RZ, 0xc0, !PT ;  /* 0x0000000302027812 */ /* 0x000fc800078ec0ff */
[----:B------:R-:W-:-:S07]  /*2d3a0*/  MOV R13, R2 ;  /* 0x00000002000d7202 */ /* 0x000fce0000000f00 */
[----:B01----:R-:W-:Y:S05]  /*2d3b0*/  WARPSYNC.COLLECTIVE R15, `(.L_x_1112) ;  /* 0x000000000f087348 */ /* 0x003fea0003c00000 */
[----:B------:R2:W3:Y:S02]  /*2d3c0*/  SHFL.IDX P6, R14, R13, R12, R11 ;  /* 0x0000000c0d0e7389 */ /* 0x0004e400000c000b */
[----:B0123--:R-:W-:Y:S01]  /*2d3d0*/  ENDCOLLECTIVE ;  /* 0x000000000000791b */ /* 0x00ffe20003800000 */
.L_x_1112:
[----:B------:R-:W-:Y:S05]  /*2d3e0*/  BSYNC B0 ;  /* 0x0000000000007941 */ /* 0x000fea0003800000 */
.L_x_1111:
[----:B------:R-:W-:Y:S05]  /*2d3f0*/  BRA `(.L_x_1113) ;  /* 0xffffff7c00c87947 */ /* 0x000fea000383ffff */
.L_x_814:
[----:B------:R-:W-:Y:S01]  /*2d400*/  BSSY B0, `(.L_x_1114) ;  /* 0x0000006000007945 */ /* 0x000fe20003800000 */
[----:B------:R-:W-:-:S07]  /*2d410*/  IMAD.MOV.U32 R15, RZ, RZ, -0x1 ;  /* 0xffffffffff0f7424 */ /* 0x000fce00078e00ff */
[----:B01----:R-:W-:Y:S05]  /*2d420*/  WARPSYNC.COLLECTIVE R15, `(.L_x_1115) ;  /* 0x000000000f0c7348 */ /* 0x003fea0003c00000 */
[----:B------:R-:W-:Y:S02]  /*2d430*/  ELECT P6, UR62, PT ;  /* 0x00000000003e782f */ /* 0x000fe400038c0000 */
[----:B------:R-:W-:Y:S01]  /*2d440*/  MOV R14, UR62 ;  /* 0x0000003e000e7c02 */ /* 0x000fe20008000f00 */
[----:B01----:R-:W-:Y:S10]  /*2d450*/  ENDCOLLECTIVE ;  /* 0x000000000000791b */ /* 0x003ff40003800000 */
.L_x_1115:
[----:B------:R-:W-:Y:S05]  /*2d460*/  BSYNC B0 ;  /* 0x0000000000007941 */ /* 0x000fea0003800000 */
.L_x_1114:
[----:B------:R-:W-:Y:S05]  /*2d470*/  BRA `(.L_x_1116) ;  /* 0xffffff7c00bc7947 */ /* 0x000fea000383ffff */
.L_x_816:
[----:B0-----:R0:W2:Y:S02]  /*2d480*/  SYNCS.PHASECHK.TRANS64.TRYWAIT P1, [R5+URZ+0x38840], R0 ;  /* 0x03884000050075a7 */ /* 0x0010a4000802017f */
[----:B--2---:R-:W-:Y:S05]  /*2d490*/  @!P1 NANOSLEEP.SYNCS 0x989680 ;  /* 0x009896800000995d */ /* 0x004fea0003900000 */
[----:B------:R-:W2:Y:S02]  /*2d4a0*/  @!P1 SYNCS.PHASECHK.TRANS64 P1, [R5+URZ+0x38840], R0 ;  /* 0x03884000050095a7 */ /* 0x000ea4000802007f */
[----:B--2---:R-:W-:Y:S05]  /*2d4b0*/  @!P1 BRA `(.L_x_816) ;  /* 0xfffffffc00f09947 */ /* 0x004fea000383ffff */
[----:B------:R-:W-:Y:S05]  /*2d4c0*/  BRA `(.L_x_1117) ;  /* 0xffffff7c00e47947 */ /* 0x000fea000383ffff */
.L_x_818:
[----:B--2---:R2:W3:Y:S02]  /*2d4d0*/  SYNCS.PHASECHK.TRANS64.TRYWAIT P1, [R3+URZ+0x38840], R2 ;  /* 0x03884002030075a7 */ /* 0x0044e4000802017f */
[----:B---3--:R-:W-:Y:S05]  /*2d4e0*/  @!P1 NANOSLEEP.SYNCS 0x989680 ;  /* 0x009896800000995d */ /* 0x008fea0003900000 */
[----:B------:R-:W3:Y:S02]  /*2d4f0*/  @!P1 SYNCS.PHASECHK.TRANS64 P1, [R3+URZ+0x38840], R2 ;  /* 0x03884002030095a7 */ /* 0x000ee4000802007f */
[----:B---3--:R-:W-:Y:S05]  /*2d500*/  @!P1 BRA `(.L_x_818) ;  /* 0xfffffffc00f09947 */ /* 0x008fea000383ffff */
[----:B------:R-:W-:Y:S05]  /*2d510*/  BRA `(.L_x_1118) ;  /* 0xffffff7c00f07947 */ /* 0x000fea000383ffff */
.L_x_820:
[----:B---3--:R3:W4:Y:S02]  /*2d520*/  SYNCS.PHASECHK.TRANS64.TRYWAIT P1, [R5+URZ+0x38860], R0 ;  /* 0x03886000050075a7 */ /* 0x008724000802017f */
[----:B----4-:R-:W-:Y:S05]  /*2d530*/  @!P1 NANOSLEEP.SYNCS 0x989680 ;  /* 0x009896800000995d */ /* 0x010fea0003900000 */
[----:B------:R-:W4:Y:S02]  /*2d540*/  @!P1 SYNCS.PHASECHK.TRANS64 P1, [R5+URZ+0x38860], R0 ;  /* 0x03886000050095a7 */ /* 0x000f24000802007f */
[----:B----4-:R-:W-:Y:S05]  /*2d550*/  @!P1 BRA `(.L_x_820) ;  /* 0xfffffffc00f09947 */ /* 0x010fea000383ffff */
[----:B------:R-:W-:Y:S05]  /*2d560*/  BRA `(.L_x_1119) ;  /* 0xffffff7c00ec7947 */ /* 0x000fea000383ffff */
.L_x_822:
[----:B----4-:R4:W0:Y:S02]  /*2d570*/  SYNCS.PHASECHK.TRANS64.TRYWAIT P1, [R3+URZ+0x38860], R2 ;  /* 0x03886002030075a7 */ /* 0x010824000802017f */
[----:B0-----:R-:W-:Y:S05]  /*2d580*/  @!P1 NANOSLEEP.SYNCS 0x989680 ;  /* 0x009896800000995d */ /* 0x001fea0003900000 */
[----:B------:R-:W0:Y:S02]  /*2d590*/  @!P1 SYNCS.PHASECHK.TRANS64 P1, [R3+URZ+0x38860], R2 ;  /* 0x03886002030095a7 */ /* 0x000e24000802007f */
[----:B0-----:R-:W-:Y:S05]  /*2d5a0*/  @!P1 BRA `(.L_x_822) ;  /* 0xfffffffc00f09947 */ /* 0x001fea000383ffff */
[----:B------:R-:W-:Y:S05]  /*2d5b0*/  BRA `(.L_x_1120) ;  /* 0xffffff7c00e87947 */ /* 0x000fea000383ffff */
.L_x_824:
[----:B------:R0:W0:Y:S02]  /*2d5c0*/  SYNCS.PHASECHK.TRANS64.TRYWAIT P1, [R5+URZ+0x38880], R0 ;  /* 0x03888000050075a7 */ /* 0x000024000802017f */
[----:B0-----:R-:W-:Y:S05]  /*2d5d0*/  @!P1 NANOSLEEP.SYNCS 0x989680 ;  /* 0x009896800000995d */ /* 0x001fea0003900000 */
[----:B------:R-:W0:Y:S02]  /*2d5e0*/  @!P1 SYNCS.PHASECHK.TRANS64 P1, [R5+URZ+0x38880], R0 ;  /* 0x03888000050095a7 */ /* 0x000e24000802007f */
[----:B0-----:R-:W-:Y:S05]  /*2d5f0*/  @!P1 BRA `(.L_x_824) ;  /* 0xfffffffc00f09947 */ /* 0x001fea000383ffff */
[----:B------:R-:W-:Y:S05]  /*2d600*/  BRA `(.L_x_1121) ;  /* 0xffffff7c00e47947 */ /* 0x000fea000383ffff */
.L_x_1122:
        /* <DEDUP_REMOVED lines=15> */
.L_x_3632:


//--------------------- .text._ZN7cutlass13device_kernelIN5flash11enable_sm90INS1_16FlashAttnFwdSm90INS1_25CollectiveMainloopFwdSm90ILi2EN4cute5tupleIJNS5_1CILi1EEES8_S8_EEENS6_IJNS7_ILi128EEENS7_ILi64EEENS7_ILi256EEEEEELi256ENS_12float_e4m3_tEfNS_4arch4Sm90ELb0ELb1ELb1ELb0ELb1ELb0ELb0ELb1ELb0ELb1ELb0ELb0EEENS1_21CollectiveEpilogueFwdINS6_IJSA_SC_SB_EEES9_NS_10bfloat16_tESG_Li256ELb0ELb1ELb0ELb1EEENS1_30DynamicPersistentTileSchedulerILi256ELi128ELb0ELb1ELb1EEEEEEEEEvNT_6ParamsE --------------------------
	.section	.text._ZN7cutlass13device_kernelIN5flash11enable_sm90INS1_16FlashAttnFwdSm90INS1_25CollectiveMainloopFwdSm90ILi2EN4cute5tupleIJNS5_1CILi1EEES8_S8_EEENS6_IJNS7_ILi128EEENS7_ILi64EEENS7_ILi256EEEEEELi256ENS_12float_e4m3_tEfNS_4arch4Sm90ELb0ELb1ELb1ELb0ELb1ELb0ELb0ELb1ELb0ELb1ELb0ELb0EEENS1_21CollectiveEpilogueFwdINS6_IJSA_SC_SB_EEES9_NS_10bfloat16_tESG_Li256ELb0ELb1ELb0ELb1EEENS1_30DynamicPersistentTileSchedulerILi256ELi128ELb0ELb1ELb1EEEEEEEEEvNT_6ParamsE,"ax",@progbits
	.align	128
.text._ZN7cutlass13device_kernelIN5flash11enable_sm90INS1_16FlashAttnFwdSm90INS1_25CollectiveMainloopFwdSm90ILi2EN4cute5tupleIJNS5_1CILi1EEES8_S8_EEENS6_IJNS7_ILi128EEENS7_ILi64EEENS7_ILi256EEEEEELi256ENS_12float_e4m3_tEfNS_4arch4Sm90ELb0ELb1ELb1ELb0ELb1ELb0ELb0ELb1ELb0ELb1ELb0ELb0EEENS1_21CollectiveEpilogueFwdINS6_IJSA_SC_SB_EEES9_NS_10bfloat16_tESG_Li256ELb0ELb1ELb0ELb1EEENS1_30DynamicPersistentTileSchedulerILi256ELi128ELb0ELb1ELb1EEEEEEEEEvNT_6ParamsE:
        .type           _ZN7cutlass13device_kernelIN5flash11enable_sm90INS1_16FlashAttnFwdSm90INS1_25CollectiveMainloopFwdSm90ILi2EN4cute5tupleIJNS5_1CILi1EEES8_S8_EEENS6_IJNS7_ILi128EEENS7_ILi64EEENS7_ILi256EEEEEELi256ENS_12float_e4m3_tEfNS_4arch4Sm90ELb0ELb1ELb1ELb0ELb1ELb0ELb0ELb1ELb0ELb1ELb0ELb0EEENS1_21CollectiveEpilogueFwdINS6_IJSA_SC_SB_EEES9_NS_10bfloat16_tESG_Li256ELb0ELb1ELb0ELb1EEENS1_30DynamicPersistentTileSchedulerILi256ELi128ELb0ELb1ELb1EEEEEEEEEvNT_6ParamsE,@function
        .size           _ZN7cutlass13device_kernelIN5flash11enable_sm90INS1_16FlashAttnFwdSm90INS1_25CollectiveMainloopFwdSm90ILi2EN4cute5tupleIJNS5_1CILi1EEES8_S8_EEENS6_IJNS7_ILi128EEENS7_ILi64EEENS7_ILi256EEEEEELi256ENS_12float_e4m3_tEfNS_4arch4Sm90ELb0ELb1ELb1ELb0ELb1ELb0ELb0ELb1ELb0ELb1ELb0ELb0EEENS1_21CollectiveEpilogueFwdINS6_IJSA_SC_SB_EEES9_NS_10bfloat16_tESG_Li256ELb0ELb1ELb0ELb1EEENS1_30DynamicPersistentTileSchedulerILi256ELi128ELb0ELb1ELb1EEEEEEEEEvNT_6ParamsE,(.L_x_3633 - _ZN7cutlass13device_kernelIN5flash11enable_sm90INS1_16FlashAttnFwdSm90INS1_25CollectiveMainloopFwdSm90ILi2EN4cute5tupleIJNS5_1CILi1EEES8_S8_EEENS6_IJNS7_ILi128EEENS7_ILi64EEENS7_ILi256EEEEEELi256ENS_12float_e4m3_tEfNS_4arch4Sm90ELb0ELb1ELb1ELb0ELb1ELb0ELb0ELb1ELb0ELb1ELb0ELb0EEENS1_21CollectiveEpilogueFwdINS6_IJSA_SC_SB_EEES9_NS_10bfloat16_tESG_Li256ELb0ELb1ELb0ELb1EEENS1_30DynamicPersistentTileSchedulerILi256ELi128ELb0ELb1ELb1EEEEEEEEEvNT_6ParamsE)
        .other          _ZN7cutlass13device_kernelIN5flash11enable_sm90INS1_16FlashAttnFwdSm90INS1_25CollectiveMainloopFwdSm90ILi2EN4cute5tupleIJNS5_1CILi1EEES8_S8_EEENS6_IJNS7_ILi128EEENS7_ILi64EEENS7_ILi256EEEEEELi256ENS_12float_e4m3_tEfNS_4arch4Sm90ELb0ELb1ELb1ELb0ELb1ELb0ELb0ELb1ELb0ELb1ELb0ELb0EEENS1_21CollectiveEpilogueFwdINS6_IJSA_SC_SB_EEES9_NS_10bfloat16_tESG_Li256ELb0ELb1ELb0ELb1EEENS1_30DynamicPersistentTileSchedulerILi256ELi128ELb0ELb1ELb1EEEEEEEEEvNT_6ParamsE,@"STO_CUDA_ENTRY STV_DEFAULT"
_ZN7cutlass13device_kernelIN5flash11enable_sm90INS1_16FlashAttnFwdSm90INS1_25CollectiveMainloopFwdSm90ILi2EN4cute5tupleIJNS5_1CILi1EEES8_S8_EEENS6_IJNS7_ILi128EEENS7_ILi64EEENS7_ILi256EEEEEELi256ENS_12float_e4m3_tEfNS_4arch4Sm90ELb0ELb1ELb1ELb0ELb1ELb0ELb0ELb1ELb0ELb1ELb0ELb0EEENS1_21CollectiveEpilogueFwdINS6_IJSA_SC_SB_EEES9_NS_10bfloat16_tESG_Li256ELb0ELb1ELb0ELb1EEENS1_30DynamicPersistentTileSchedulerILi256ELi128ELb0ELb1ELb1EEEEEEEEEvNT_6ParamsE:
        /* <DEDUP_REMOVED lines=45> */
.L_x_1123:
        /* <DEDUP_REMOVED lines=22> */
.L_x_1124:
        /* <DEDUP_REMOVED lines=18> */
.L_x_1125:
        /* <DEDUP_REMOVED lines=22> */
.L_x_1126:
        /* <DEDUP_REMOVED lines=24> */
.L_x_1127:
[----:B------:R-:W-:Y:S01]  /*0830*/  UISETP.NE.AND UP0, UPT, UR9, URZ, UPT ;  /* 0x0000003f0900728c */ /* 0x000fe2000bf05270 */
[----:B------:R-:W-:Y:S01]  /*0840*/  NOP ;  /* 0x0000000000007918 */ /* 0x000fe20000000000 */
[----:B------:R-:W-:Y:S01]  /*0850*/  UMOV UR36, 0x1 ;  /* 0x0000000100247882 */ /* 0x000fe20000000000 */
[----:B------:R-:W-:Y:S01]  /*0860*/  IMAD.U32 R31, RZ, RZ, UR10 ;  /* 0x0000000aff1f7e24 */ /* 0x000fe2000f8e00ff */
[----:B------:R-:W-:Y:S01]  /*0870*/  USEL UR36, UR36, 0x2, !UP0 ;  /* 0x0000000224247887 */ /* 0x000fe2000c000000 */
[----:B01234-:R-:W-:Y:S01]  /*0880*/  BAR.SYNC.DEFER_BLOCKING 0x0 ;  /* 0x0000000000007b1d */ /* 0x01ffe20000010000 */
[----:B------:R-:W-:-:S05]  /*0890*/  PLOP3.LUT P0, PT, PT, PT, UP0, 0x80, 0x0 ;  /* 0x000000000000781c */ /* 0x000fca0003f0f008 */
[----:B------:R-:W-:-:S08]  /*08a0*/  ULDC.64 UR50, c[0x0][0x208] ;  /* 0x0000820000327ab9 */ /* 0x000fd00000000a00 */
[----:B------:R-:W-:Y:S05]  /*08b0*/  @!P0 BRA `(.L_x_1128) ;  /* 0x000000ec006c8947 */ /* 0x000fea0003800000 */
.L_x_1129:
[----:B------:R-:W-:-:S08]  /*08c0*/  NOP ;  /* 0x0000000000007918 */ /* 0x000fd00000000000 */
[----:B------:R-:W0:Y:S02]  /*08d0*/  USETMAXREG.TRY_ALLOC.CTAPOOL UP0, 0xe8 ;  /* 0x000000e8000079c8 */ /* 0x000e240008000600 */
[----:B0-----:R-:W-:-:S13]  /*08e0*/  PLOP3.LUT P0, PT, PT, PT, UP0, 0x80, 0x0 ;  /* 0x000000000000781c */ /* 0x001fda0003f0f008 */
[----:B------:R-:W-:Y:S05]  /*08f0*/  @!P0 BRA `(.L_x_1129) ;  /* 0xfffffffc00f08947 */ /* 0x000fea000383ffff */
[----:B------:R-:W0:Y:S01]  /*0900*/  S2R R0, SR_TID.X ;  /* 0x0000000000007919 */ /* 0x000e220000002100 */
[----:B------:R-:W1:Y:S08]  /*0910*/  S2UR UR4, SR_CTAID.X ;  /* 0x00000000000479c3 */ /* 0x000e700000002500 */
[----:B------:R-:W-:Y:S08]  /*0920*/  BAR.ARV 0x4, 0x180 ;  /* 0x0106000000007b1d */ /* 0x000ff00000002000 */
        /* <DEDUP_REMOVED lines=17> */
[CC--:B------:R-:W-:Y:S01]  /*0a40*/  LEA.HI R2, R3.reuse, R194.reuse, RZ, 0x4 ;  /* 0x000000c203027211 */ /* 0x0c0fe200078f20ff */
[----:B------:R-:W-:Y:S01]  /*0a50*/  IMAD.SHL.U32 R4, R4, 0x20, RZ ;  /* 0x0000002004047824 */ /* 0x000fe200078e00ff */
[----:B------:R-:W-:Y:S01]  /*0a60*/  LEA.HI R10, R3, R194, RZ, 0x2 ;  /* 0x000000c2030a7211 */ /* 0x000fe200078f10ff */
[----:B------:R-:W-:Y:S01]  /*0a70*/  IMAD.IADD R186, R194, 0x1, -R5 ;  /* 0x00000001c2ba7824 */ /* 0x000fe200078e0a05 */
[----:B------:R-:W-:-:S02]  /*0a80*/  LOP3.LUT R5, R2, 0x3fffff0, RZ, 0xc0, !PT ;  /* 0x03fffff002057812 */ /* 0x000fc400078ec0ff */
[----:B------:R-:W-:Y:S02]  /*0a90*/  LOP3.LUT R4, R4, 0xfffffc00, RZ, 0xc0, !PT ;  /* 0xfffffc0004047812 */ /* 0x000fe400078ec0ff */
[----:B------:R-:W-:Y:S01]  /*0aa0*/  SHF.R.S32.HI R9, RZ, 0x1f, R186 ;  /* 0x0000001fff097819 */ /* 0x000fe200000114ba */
[----:B------:R-:W-:Y:S01]  /*0ab0*/  IMAD.IADD R5, R194, 0x1, -R5 ;  /* 0x00000001c2057824 */ /* 0x000fe200078e0a05 */
[----:B------:R-:W-:Y:S02]  /*0ac0*/  SHF.R.S32.HI R7, RZ, 0x4, R2 ;  /* 0x00000004ff077819 */ /* 0x000fe40000011402 */
[----:B------:R-:W-:Y:S01]  /*0ad0*/  LEA.HI R6, R9, R186, RZ, 0x2 ;  /* 0x000000ba09067211 */ /* 0x000fe200078f10ff */
[----:B------:R-:W-:Y:S01]  /*0ae0*/  IMAD R189, R5, 0x40, R4 ;  /* 0x0000004005bd7824 */ /* 0x000fe200078e0204 */
[----:B------:R-:W-:Y:S02]  /*0af0*/  LOP3.LUT R5, R10, 0xfffffffc, RZ, 0xc0, !PT ;  /* 0xfffffffc0a057812 */ /* 0x000fe400078ec0ff */
[----:B------:R-:W-:-:S02]  /*0b00*/  SHF.R.S32.HI R8, RZ, 0x2, R6 ;  /* 0x00000002ff087819 */ /* 0x000fc40000011406 */
[----:B------:R-:W-:Y:S01]  /*0b10*/  SHF.R.S32.HI R11, RZ, 0x1f, R6 ;  /* 0x0000001fff0b7819 */ /* 0x000fe20000011406 */
[----:B------:R-:W-:Y:S01]  /*0b20*/  IMAD.IADD R4, R194, 0x1, -R5 ;  /* 0x00000001c2047824 */ /* 0x000fe200078e0a05 */
[----:B------:R-:W-:Y:S02]  /*0b30*/  LEA.HI R2, R2, R7, RZ, 0x1 ;  /* 0x0000000702027211 */ /* 0x000fe400078f08ff */
[----:B------:R-:W-:Y:S02]  /*0b40*/  LEA.HI R3, R3, R194, RZ, 0x3 ;  /* 0x000000c203037211 */ /* 0x000fe400078f18ff */
[----:B------:R-:W-:Y:S02]  /*0b50*/  LEA.HI R11, R11, R8, RZ, 0x3 ;  /* 0x000000080b0b7211 */ /* 0x000fe400078f18ff */
[----:B------:R-:W-:Y:S02]  /*0b60*/  SHF.R.S32.HI R187, RZ, 0x7, R0 ;  /* 0x00000007ffbb7819 */ /* 0x000fe40000011400 */
[----:B------:R-:W-:-:S02]  /*0b70*/  LOP3.LUT R2, R2, 0x1ffffffe, RZ, 0xc0, !PT ;  /* 0x1ffffffe02027812 */ /* 0x000fc400078ec0ff */
[----:B------:R-:W-:Y:S02]  /*0b80*/  LOP3.LUT R5, R3, 0xfffffff8, RZ, 0xc0, !PT ;  /* 0xfffffff803057812 */ /* 0x000fe400078ec0ff */
[----:B------:R-:W-:Y:S01]  /*0b90*/  LOP3.LUT R11, R11, 0xfffffff8, RZ, 0xc0, !PT ;  /* 0xfffffff80b0b7812 */ /* 0x000fe200078ec0ff */
[----:B------:R-:W-:Y:S01]  /*0ba0*/  IMAD.IADD R2, R7, 0x1, -R2 ;  /* 0x0000000107027824 */ /* 0x000fe200078e0a02 */
[----:B------:R-:W-:Y:S01]  /*0bb0*/  LEA.HI R9, R9, R186, RZ, 0x5 ;  /* 0x000000ba09097211 */ /* 0x000fe200078f28ff */
[----:B------:R-:W-:Y:S01]  /*0bc0*/  IMAD.IADD R184, R194, 0x1, -R5 ;  /* 0x00000001c2b87824 */ /* 0x000fe200078e0a05 */
[----:B------:R-:W-:Y:S01]  /*0bd0*/  LEA.HI R0, R0, R187, RZ, 0x1 ;  /* 0x000000bb00007211 */ /* 0x000fe200078f08ff */
[----:B------:R-:W-:Y:S01]  /*0be0*/  IMAD.IADD R8, R8, 0x1, -R11 ;  /* 0x0000000108087824 */ /* 0x000fe200078e0a0b */
[----:B------:R-:W-:Y:S01]  /*0bf0*/  SHF.R.S32.HI R9, RZ, 0x5, R9 ;  /* 0x00000005ff097819 */ /* 0x000fe20000011409 */
[----:B------:R-:W-:Y:S01]  /*0c00*/  IMAD.SHL.U32 R17, R184, 0x8, RZ ;  /* 0x00000008b8117824 */ /* 0x000fe200078e00ff */
[----:B------:R-:W-:Y:S01]  /*0c10*/  LEA.HI R7, R4, R4, RZ, 0x1 ;  /* 0x0000000404077211 */ /* 0x000fe200078f08ff */
[----:B------:R-:W-:Y:S01]  /*0c20*/  IMAD R189, R2, 0x8, R189 ;  /* 0x0000000802bd7824 */ /* 0x000fe200078e02bd */
[----:B------:R-:W-:Y:S01]  /*0c30*/  LOP3.LUT R0, R0, 0x3fffffe, RZ, 0xc0, !PT ;  /* 0x03fffffe00007812 */ /* 0x000fe200078ec0ff */
[----:B------:R-:W-:Y:S01]  /*0c40*/  IMAD R9, R9, 0x10, R8 ;  /* 0x0000001009097824 */ /* 0x000fe200078e0208 */
[----:B------:R-:W-:Y:S01]  /*0c50*/  LOP3.LUT R7, R7, 0x1ffffffe, RZ, 0xc0, !PT ;  /* 0x1ffffffe07077812 */ /* 0x000fe200078ec0ff */
[----:B------:R-:W-:Y:S01]  /*0c60*/  VIADD R22, R17, 0x40 ;  /* 0x0000004011167836 */ /* 0x000fe20000000000 */
[----:B------:R-:W-:Y:S01]  /*0c70*/  SHF.R.S32.HI R185, RZ, 0x3, R3 ;  /* 0x00000003ffb97819 */ /* 0x000fe20000011403 */
[----:B------:R-:W-:Y:S01]  /*0c80*/  IMAD.IADD R0, R187, 0x1, -R0 ;  /* 0x00000001bb007824 */ /* 0x000fe200078e0a00 */
[----:B------:R-:W-:Y:S01]  /*0c90*/  LOP3.LUT R3, R6, 0x7ffffffc, RZ, 0xc0, !PT ;  /* 0x7ffffffc06037812 */ /* 0x000fe200078ec0ff */
        /* <DEDUP_REMOVED lines=10> */
.L_x_1234:
[----:B------:R-:W-:Y:S01]  /*0d40*/  ULDC UR5, c[0x0][0xc60] ;  /* 0x0003180000057ab9 */ /* 0x000fe20000000800 */
[----:B------:R-:W-:Y:S01]  /*0d50*/  UMOV UR8, UR4 ;  /* 0x0000000400087c82 */ /* 0x000fe20008000000 */
[----:B------:R-:W-:-:S11]  /*0d60*/  UISETP.NE.AND UP0, UPT, UR5, 0x1, UPT ;  /* 0x000000010500788c */ /* 0x000fd6000bf05270 */
[----:B------:R-:W-:Y:S01]  /*0d70*/  @UP0 ULDC UR6, c[0x0][0xc64] ;  /* 0x0003190000060ab9 */ /* 0x000fe20000000800 */
[----:B------:R-:W-:Y:S01]  /*0d80*/  @UP0 ULDC UR9, c[0x0][0xc68] ;  /* 0x00031a0000090ab9 */ /* 0x000fe20000000800 */
[----:B------:R-:W-:-:S04]  /*0d90*/  UIMAD.WIDE.U32 UR6, UR4, UR6, URZ ;  /* 0x00000006040672a5 */ /* 0x000fc8000f8e003f */
[----:B------:R-:W-:-:S03]  /*0da0*/  @UP0 USHF.R.U32.HI UR8, URZ, UR9, UR7 ;  /* 0x000000093f080299 */ /* 0x000fc60008011607 */
[----:B------:R-:W-:Y:S02]  /*0db0*/  ULDC UR6, c[0x0][0xc78] ;  /* 0x00031e0000067ab9 */ /* 0x000fe40000000800 */
[----:B------:R-:W-:Y:S02]  /*0dc0*/  UISETP.GE.AND UP0, UPT, UR8, UR6, UPT ;  /* 0x000000060800728c */ /* 0x000fe4000bf06270 */
[----:B------:R-:W-:-:S04]  /*0dd0*/  UIADD3 UR6, -UR8, URZ, URZ ;  /* 0x0000003f08067290 */ /* 0x000fc8000fffe13f */
[----:B------:R-:W-:Y:S01]  /*0de0*/  PLOP3.LUT P0, PT, PT, PT, UP0, 0x80, 0x0 ;  /* 0x000000000000781c */ /* 0x000fe20003f0f008 */
[----:B------:R-:W-:-:S12]  /*0df0*/  UIMAD UR9, UR5, UR6, UR4 ;  /* 0x00000006050972a4 */ /* 0x000fd8000f8e0204 */
[----:B012345:R-:W-:Y:S05]  /*0e00*/  @!P0 BRA `(.L_x_1130) ;  /* 0x0000000000208947 */ /* 0x03ffea0003800000 */
[----:B------:R-:W-:Y:S01]  /*0e10*/  ULDC UR7, c[0x0][0xc6c] ;  /* 0x00031b0000077ab9 */ /* 0x000fe20000000800 */
[----:B------:R-:W-:Y:S01]  /*0e20*/  UMOV UR6, UR9 ;  /* 0x0000000900067c82 */ /* 0x000fe20008000000 */
[----:B------:R-:W-:-:S11]  /*0e30*/  UISETP.NE.AND UP0, UPT, UR7, 0x1, UPT ;  /* 0x000000010700788c */ /* 0x000fd6000bf05270 */
[----:B------:R-:W-:Y:S02]  /*0e40*/  @UP0 ULDC.64 UR10, c[0x0][0xc70] ;  /* 0x00031c00000a0ab9 */ /* 0x000fe40000000a00 */
[----:B------:R-:W-:-:S04]  /*0e50*/  UIMAD.WIDE.U32 UR4, UR9, UR10, URZ ;  /* 0x0000000a090472a5 */ /* 0x000fc8000f8e003f */
[----:B------:R-:W-:-:S04]  /*0e60*/  @UP0 USHF.R.U32.HI UR6, URZ, UR11, UR5 ;  /* 0x0000000b3f060299 */ /* 0x000fc80008011605 */
[----:B------:R-:W-:Y:S01]  /*0e70*/  UIMAD UR4, UR6, UR7, URZ ;  /* 0x00000007060472a4 */ /* 0x000fe2000f8e023f */
[----:B------:R-:W-:Y:S11]  /*0e80*/  BRA `(.L_x_1131) ;  /* 0x00000000001c7947 */ /* 0x000ff60003800000 */
.L_x_1130:
[----:B------:R-:W-:Y:S01]  /*0e90*/  ULDC UR7, c[0x0][0xc54] ;  /* 0x0003150000077ab9 */ /* 0x000fe20000000800 */
[----:B------:R-:W-:Y:S01]  /*0ea0*/  UMOV UR6, UR9 ;  /* 0x0000000900067c82 */ /* 0x000fe20008000000 */
[----:B------:R-:W-:-:S11]  /*0eb0*/  UISETP.NE.AND UP0, UPT, UR7, 0x1, UPT ;  /* 0x000000010700788c */ /* 0x000fd6000bf05270 */
[----:B------:R-:W-:Y:S02]  /*0ec0*/  @UP0 ULDC.64 UR10, c[0x0][0xc58] ;  /* 0x00031600000a0ab9 */ /* 0x000fe40000000a00 */
[----:B------:R-:W-:-:S04]  /*0ed0*/  UIMAD.WIDE.U32 UR4, UR9, UR10, URZ ;  /* 0x0000000a090472a5 */ /* 0x000fc8000f8e003f */
[----:B------:R-:W-:-:S04]  /*0ee0*/  @UP0 USHF.R.U32.HI UR6, URZ, UR11, UR5 ;  /* 0x0000000b3f060299 */ /* 0x000fc80008011605 */
[----:B------:R-:W-:-:S12]  /*0ef0*/  UIMAD UR4, UR6, UR7, URZ ;  /* 0x00000007060472a4 */ /* 0x000fd8000f8e023f */
.L_x_1131:
[----:B------:R-:W-:Y:S01]  /*0f00*/  ULOP3.LUT UR6, URZ, UR6, URZ, 0x33, !UPT ;  /* 0x000000063f067292 */ /* 0x000fe2000f8e333f */
[----:B------:R-:W-:Y:S01]  /*0f10*/  ULDC UR7, c[0x0][0x448] ;  /* 0x0001120000077ab9 */ /* 0x000fe20000000800 */
[----:B------:R-:W-:Y:S01]  /*0f20*/  ULDC UR5, c[0x0][0xc3c] ;  /* 0x00030f0000057ab9 */ /* 0x000fe20000000800 */
[----:B------:R-:W-:Y:S02]  /*0f30*/  UISETP.NE.AND UP3, UPT, UR7, 0x1, UPT ;  /* 0x000000010700788c */ /* 0x000fe4000bf65270 */
[----:B------:R-:W-:Y:S01]  /*0f40*/  UIADD3 UR6, UR6, UR5, URZ ;  /* 0x0000000506067290 */ /* 0x000fe2000fffe03f */
[----:B------:R-:W-:Y:S01]  /*0f50*/  ULDC.64 UR10, c[0x0][0x418] ;  /* 0x00010600000a7ab9 */ /* 0x000fe20000000a00 */
[----:B------:R-:W-:Y:S01]  /*0f60*/  UIADD3 UR4, UR9, -UR4, URZ ;  /* 0x8000000409047290 */ /* 0x000fe2000fffe03f */
[----:B------:R-:W-:Y:S01]  /*0f70*/  ULDC UR40, c[0x0][0xc48] ;  /* 0x0003120000287ab9 */ /* 0x000fe20000000800 */
[----:B------:R-:W-:Y:S02]  /*0f80*/  UISETP.NE.U32.AND UP0, UPT, UR10, URZ, UPT ;  /* 0x0000003f0a00728c */ /* 0x000fe4000bf05070 */
[----:B------:R-:W-:-:S02]  /*0f90*/  USHF.L.U32 UR37, UR6, 0x7, URZ ;  /* 0x0000000706257899 */ /* 0x000fc4000800063f */
[----:B------:R-:W-:Y:S01]  /*0fa0*/  UISETP.NE.AND UP1, UPT, UR40, 0x1, UPT ;  /* 0x000000012800788c */ /* 0x000fe2000bf25270 */
[----:B------:R-:W-:Y:S01]  /*0fb0*/  ULDC UR13, c[0x0][0xc54] ;  /* 0x00031500000d7ab9 */ /* 0x000fe20000000800 */
[----:B------:R-:W-:Y:S02]  /*0fc0*/  UISETP.NE.AND.EX UP0, UPT, UR11, URZ, UPT, UP0 ;  /* 0x0000003f0b00728c */ /* 0x000fe4000bf05300 */
[----:B------:R-:W-:Y:S02]  /*0fd0*/  UIADD3 UR10, UR37, 0x7f, URZ ;  /* 0x0000007f250a7890 */ /* 0x000fe4000fffe03f */
[----:B------:R-:W-:Y:S01]  /*0fe0*/  UIMAD UR13, UR8, UR13, UR4 ;  /* 0x0000000d080d72a4 */ /* 0x000fe2000f8e0204 */
[----:B------:R-:W-:Y:S01]  /*0ff0*/  ULDC UR39, c[0x0][0x424] ;  /* 0x0001090000277ab9 */ /* 0x000fe20000000800 */
[----:B------:R-:W-:Y:S01]  /*1000*/  ULDC UR53, c[0x0][0x288] ;  /* 0x0000a20000357ab9 */ /* 0x000fe20000000800 */
[----:B------:R-:W-:Y:S01]  /*1010*/  ULDC.64 UR4, c[0x0][0x9e0] ;  /* 0x0002780000047ab9 */ /* 0x000fe20000000a00 */
[----:B------:R-:W-:Y:S01]  /*1020*/  @UP3 ULDC UR8, c[0x0][0x44c] ;  /* 0x0001130000083ab9 */ /* 0x000fe20000000800 */
[----:B------:R-:W-:-:S02]  /*1030*/  UIADD3 UR11, -UR53, 0x1, URZ ;  /* 0x00000001350b7890 */ /* 0x000fc4000fffe13f */
[----:B------:R-:W-:Y:S02]  /*1040*/  UISETP.GE.AND UP2, UPT, UR5, 0x1, UPT ;  /* 0x000000010500788c */ /* 0x000fe4000bf46270 */
[----:B------:R-:W-:Y:S02]  /*1050*/  USEL UR39, UR39, 0x1, UP0 ;  /* 0x0000000127277887 */ /* 0x000fe40008000000 */
[----:B------:R-:W-:Y:S01]  /*1060*/  UIMAD.WIDE.U32 UR8, UR10, UR8, URZ ;  /* 0x000000080a0872a5 */ /* 0x000fe2000f8e003f */
[----:B------:R-:W-:Y:S01]  /*1070*/  ULDC UR12, c[0x0][0x2f0] ;  /* 0x0000bc00000c7ab9 */ /* 0x000fe20000000800 */
[----:B------:R-:W-:Y:S01]  /*1080*/  @UP3 ULDC UR15, c[0x0][0x450] ;  /* 0x00011400000f3ab9 */ /* 0x000fe20000000800 */
[----:B------:R-:W-:Y:S01]  /*1090*/  @UP1 ULDC UR6, c[0x0][0xc4c] ;  /* 0x0003130000061ab9 */ /* 0x000fe20000000800 */
[----:B------:R-:W-:Y:S01]  /*10a0*/  UIMAD UR11, UR39, UR12, UR11 ;  /* 0x0000000c270b72a4 */ /* 0x000fe2000f8e020b */
[----:B------:R-:W-:Y:S01]  /*10b0*/  PLOP3.LUT P0, PT, PT, PT, UP2, 0x40, 0x0 ;  /* 0x000000000000781c */ /* 0x000fe20003f0e828 */
[----:B------:R-:W-:-:S02]  /*10c0*/  @UP3 USHF.R.U32.HI UR10, URZ, UR15, UR9 ;  /* 0x0000000f3f0a3299 */ /* 0x000fc40008011609 */
[----:B------:R-:W-:Y:S01]  /*10d0*/  UIMAD.WIDE.U32 UR6, UR13, UR6, URZ ;  /* 0x000000060d0672a5 */ /* 0x000fe2000f8e003f */
[----:B------:R-:W-:Y:S01]  /*10e0*/  @UP1 ULDC UR14, c[0x0][0xc50] ;  /* 0x00031400000e1ab9 */ /* 0x000fe20000000800 */
[----:B------:R-:W-:Y:S01]  /*10f0*/  UIADD3 UR10, UR11, UR10, URZ ;  /* 0x0000000a0b0a7290 */ /* 0x000fe2000fffe03f */
[----:B------:R-:W-:Y:S01]  /*1100*/  UMOV UR38, UR13 ;  /* 0x0000000d00267c82 */ /* 0x000fe20008000000 */
[----:B------:R-:W-:Y:S02]  /*1110*/  @UP1 USHF.R.U32.HI UR38, URZ, UR14, UR7 ;  /* 0x0000000e3f261299 */ /* 0x000fe40008011607 */
[----:B------:R-:W-:Y:S02]  /*1120*/  UIADD3 UR4, UR10, UR4, URZ ;  /* 0x000000040a047290 */ /* 0x000fe4000fffe03f */
[----:B------:R-:W-:Y:S02]  /*1130*/  UIADD3 UR6, -UR38, URZ, URZ ;  /* 0x0000003f26067290 */ /* 0x000fe4000fffe13f */
[----:B------:R-:W-:-:S02]  /*1140*/  UP2UR UR47, UPR, URZ, 0x8 ;  /* 0x000000083f2f7883 */ /* 0x000fc40008000000 */
[----:B------:R-:W-:Y:S01]  /*1150*/  UP2UR UR46, UPR, URZ, 0x4 ;  /* 0x000000043f2e7883 */ /* 0x000fe20008000000 */
[----:B------:R-:W-:Y:S01]  /*1160*/  IMAD.U32 R0, RZ, RZ, UR4 ;  /* 0x00000004ff007e24 */ /* 0x000fe2000f8e00ff */
[----:B------:R-:W-:Y:S01]  /*1170*/  UIMAD UR40, UR40, UR6, UR13 ;  /* 0x00000006282872a4 */ /* 0x000fe2000f8e020d */
[----:B------:R-:W-:Y:S11]  /*1180*/  @P0 BRA `(.L_x_1132) ;  /* 0x0000000000400947 */ /* 0x000ff60003800000 */
[----:B------:R-:W-:Y:S01]  /*1190*/  ISETP.LT.AND P0, PT, RZ, UR10, PT ;  /* 0x0000000aff007c0c */ /* 0x000fe2000bf01270 */
[----:B------:R-:W-:-:S12]  /*11a0*/  UIADD3 UR4, UR10, -0x1, URZ ;  /* 0xffffffff0a047890 */ /* 0x000fd8000fffe03f */
[----:B------:R-:W-:Y:S05]  /*11b0*/  @P0 BRA `(.L_x_1133) ;  /* 0x00000000001c0947 */ /* 0x000fea0003800000 */
[----:B------:R-:W-:Y:S02]  /*11c0*/  UISETP.NE.AND UP0, UPT, UR5, 0x1, UPT ;  /* 0x000000010500788c */ /* 0x000fe4000bf05270 */
[----:B------:R-:W-:-:S09]  /*11d0*/  UIADD3 UR4, -UR10, URZ, URZ ;  /* 0x0000003f0a047290 */ /* 0x000fd2000fffe13f */
[----:B------:R-:W-:Y:S02]  /*11e0*/  @UP0 ULDC.64 UR8, c[0x0][0x9e8] ;  /* 0x00027a0000080ab9 */ /* 0x000fe40000000a00 */
[----:B------:R-:W-:-:S04]  /*11f0*/  UIMAD.WIDE.U32 UR6, UR4, UR8, URZ ;  /* 0x00000008040672a5 */ /* 0x000fc8000f8e003f */
[----:B------:R-:W-:-:S04]  /*1200*/  @UP0 USHF.R.U32.HI UR4, URZ, UR9, UR7 ;  /* 0x000000093f040299 */ /* 0x000fc80008011607 */
[----:B------:R-:W-:Y:S01]  /*1210*/  ULOP3.LUT UR4, URZ, UR4, URZ, 0x33, !UPT ;  /* 0x000000043f047292 */ /* 0x000fe2000f8e333f */
[----:B------:R-:W-:Y:S11]  /*1220*/  BRA `(.L_x_1134) ;  /* 0x0000000000107947 */ /* 0x000ff60003800000 */
.L_x_1133:
[----:B------:R-:W-:-:S11]  /*1230*/  UISETP.NE.AND UP0, UPT, UR5, 0x1, UPT ;  /* 0x000000010500788c */ /* 0x000fd6000bf05270 */
[----:B------:R-:W-:Y:S02]  /*1240*/  @UP0 ULDC.64 UR8, c[0x0][0x9e8] ;  /* 0x00027a0000080ab9 */ /* 0x000fe40000000a00 */
[----:B------:R-:W-:-:S04]  /*1250*/  UIMAD.WIDE.U32 UR6, UR4, UR8, URZ ;  /* 0x00000008040672a5 */ /* 0x000fc8000f8e003f */
[----:B------:R-:W-:-:S12]  /*1260*/  @UP0 USHF.R.U32.HI UR4, URZ, UR9, UR7 ;  /* 0x000000093f040299 */ /* 0x000fd80008011607 */
.L_x_1134:
[----:B------:R-:W-:-:S06]  /*1270*/  UIMAD UR4, UR4, UR5, UR5 ;  /* 0x00000005040472a4 */ /* 0x000fcc000f8e0205 */
[----:B------:R-:W-:-:S07]  /*1280*/  VIMNMX R0, R0, UR4, PT ;  /* 0x0000000400007c48 */ /* 0x000fce000bfe0100 */
.L_x_1132:
[----:B------:R-:W-:Y:S01]  /*1290*/  UISETP.NE.AND UP0, UPT, UR47, URZ, UPT ;  /* 0x0000003f2f00728c */ /* 0x000fe2000bf05270 */
[----:B------:R-:W-:Y:S01]  /*12a0*/  VIADD R0, R0, 0x3f ;  /* 0x0000003f00007836 */ /* 0x000fe20000000000 */
[----:B------:R-:W-:Y:S01]  /*12b0*/  UMOV UR9, UR37 ;  /* 0x0000002500097c82 */ /* 0x000fe20008000000 */
[----:B------:R-:W-:Y:S02]  /*12c0*/  UIMAD UR4, UR39, UR12, 0x3f ;  /* 0x0000003f270474a4 */ /* 0x000fe4000f8e020c */
[----:B------:R-:W-:Y:S01]  /*12d0*/  UIMAD UR53, UR39, UR12, -UR53 ;  /* 0x0000000c273572a4 */ /* 0x000fe2000f8e0a35 */
[----:B------:R-:W-:Y:S01]  /*12e0*/  SHF.R.S32.HI R3, RZ, 0x1f, R0 ;  /* 0x0000001fff037819 */ /* 0x000fe20000011400 */
[----:B------:R-:W-:Y:S01]  /*12f0*/  USHF.R.S32.HI UR8, URZ, 0x1f, UR4 ;  /* 0x0000001f3f087899 */ /* 0x000fe20008011404 */
[----:B------:R-:W-:Y:S02]  /*1300*/  ULDC UR10, c[0x0][0x9dc] ;  /* 0x00027700000a7ab9 */ /* 0x000fe40000000800 */
[----:B------:R-:W-:Y:S01]  /*1310*/  LEA.HI R3, R3, R0, RZ, 0x6 ;  /* 0x0000000003037211 */ /* 0x000fe200078f30ff */
[----:B------:R-:W-:Y:S01]  /*1320*/  @UP0 ULDC UR6, c[0x0][0x44c] ;  /* 0x0001130000060ab9 */ /* 0x000fe20000000800 */
[----:B------:R-:W-:Y:S01]  /*1330*/  @UP0 ULDC UR11, c[0x0][0x450] ;  /* 0x00011400000b0ab9 */ /* 0x000fe20000000800 */
[----:B------:R-:W-:Y:S01]  /*1340*/  UIMAD.WIDE.U32 UR6, UR37, UR6, URZ ;  /* 0x00000006250672a5 */ /* 0x000fe2000f8e003f */
[----:B------:R-:W-:Y:S01]  /*1350*/  SHF.R.S32.HI R3, RZ, 0x6, R3 ;  /* 0x00000006ff037819 */ /* 0x000fe20000011403 */
[----:B------:R-:W-:-:S02]  /*1360*/  ULEA.HI UR8, UR8, UR4, URZ, 0x6 ;  /* 0x0000000408087291 */ /* 0x000fc4000f8f303f */
[----:B------:R-:W-:Y:S02]  /*1370*/  @UP0 USHF.R.U32.HI UR9, URZ, UR11, UR7 ;  /* 0x0000000b3f090299 */ /* 0x000fe40008011607 */
[----:B------:R-:W-:Y:S02]  /*1380*/  UISETP.GE.AND UP0, UPT, UR5, 0x1, UPT ;  /* 0x000000010500788c */ /* 0x000fe4000bf06270 */
[----:B------:R-:W-:Y:S02]  /*1390*/  USHF.R.S32.HI UR8, URZ, 0x6, UR8 ;  /* 0x000000063f087899 */ /* 0x000fe40008011408 */
[----:B------:R-:W-:Y:S02]  /*13a0*/  UIADD3 UR4, UR53, UR9, URZ ;  /* 0x0000000935047290 */ /* 0x000fe4000fffe03f */
[----:B------:R-:W-:Y:S02]  /*13b0*/  PLOP3.LUT P0, PT, PT, PT, UP0, 0x40, 0x0 ;  /* 0x000000000000781c */ /* 0x000fe40003f0e808 */
[----:B------:R-:W-:Y:S01]  /*13c0*/  UIADD3 UR9, UR4, -UR10, URZ ;  /* 0x8000000a04097290 */ /* 0x000fe2000fffe03f */
[----:B------:R-:W-:-:S10]  /*13d0*/  VIMNMX R160, R3, UR8, PT ;  /* 0x0000000803a07c48 */ /* 0x000fd4000bfe0100 */
[----:B------:R-:W-:Y:S05]  /*13e0*/  @P0 BRA `(.L_x_1135) ;  /* 0x0000000000440947 */ /* 0x000fea0003800000 */
[----:B------:R-:W-:-:S06]  /*13f0*/  UISETP.GT.AND UP0, UPT, UR4, -0x1, UPT ;  /* 0xffffffff0400788c */ /* 0x000fcc000bf04270 */
[----:B------:R-:W-:-:S13]  /*1400*/  PLOP3.LUT P0, PT, PT, PT, UP0, 0x80, 0x0 ;  /* 0x000000000000781c */ /* 0x000fda0003f0f008 */
[----:B------:R-:W-:Y:S05]  /*1410*/  @P0 BRA `(.L_x_1136) ;  /* 0x00000000001c0947 */ /* 0x000fea0003800000 */
[----:B------:R-:W-:Y:S02]  /*1420*/  UISETP.NE.AND UP0, UPT, UR5, 0x1, UPT ;  /* 0x000000010500788c */ /* 0x000fe4000bf05270 */
[----:B------:R-:W-:-:S09]  /*1430*/  ULOP3.LUT UR4, URZ, UR4, URZ, 0x33, !UPT ;  /* 0x000000043f047292 */ /* 0x000fd2000f8e333f */
[----:B------:R-:W-:Y:S02]  /*1440*/  @UP0 ULDC.64 UR10, c[0x0][0x9e8] ;  /* 0x00027a00000a0ab9 */ /* 0x000fe40000000a00 */
[----:B------:R-:W-:-:S04]  /*1450*/  UIMAD.WIDE.U32 UR6, UR4, UR10, URZ ;  /* 0x0000000a040672a5 */ /* 0x000fc8000f8e003f */
[----:B------:R-:W-:-:S04]  /*1460*/  @UP0 USHF.R.U32.HI UR4, URZ, UR11, UR7 ;  /* 0x0000000b3f040299 */ /* 0x000fc80008011607 */
[----:B------:R-:W-:Y:S01]  /*1470*/  ULOP3.LUT UR4, URZ, UR4, URZ, 0x33, !UPT ;  /* 0x000000043f047292 */ /* 0x000fe2000f8e333f */
[----:B------:R-:W-:Y:S11]  /*1480*/  BRA `(.L_x_1137) ;  /* 0x0000000000107947 */ /* 0x000ff60003800000 */
.L_x_1136:
[----:B------:R-:W-:-:S11]  /*1490*/  UISETP.NE.AND UP0, UPT, UR5, 0x1, UPT ;  /* 0x000000010500788c */ /* 0x000fd6000bf05270 */
[----:B------:R-:W-:Y:S02]  /*14a0*/  @UP0 ULDC.64 UR10, c[0x0][0x9e8] ;  /* 0x00027a00000a0ab9 */ /* 0x000fe40000000a00 */
[----:B------:R-:W-:-:S04]  /*14b0*/  UIMAD.WIDE.U32 UR6, UR4, UR10, URZ ;  /* 0x0000000a040672a5 */ /* 0x000fc8000f8e003f */
[----:B------:R-:W-:-:S12]  /*14c0*/  @UP0 USHF.R.U32.HI UR4, URZ, UR11, UR7 ;  /* 0x0000000b3f040299 */ /* 0x000fd80008011607 */
.L_x_1137:
[----:B------:R-:W-:-:S04]  /*14d0*/  UIMAD UR4, UR4, UR5, URZ ;  /* 0x00000005040472a4 */ /* 0x000fc8000f8e023f */
[----:B------:R-:W-:-:S04]  /*14e0*/  UISETP.LT.AND UP0, UPT, UR9, UR4, UPT ;  /* 0x000000040900728c */ /* 0x000fc8000bf01270 */
[----:B------:R-:W-:-:S12]  /*14f0*/  USEL UR9, UR9, UR4, !UP0 ;  /* 0x0000000409097287 */ /* 0x000fd8000c000000 */
.L_x_1135:
[----:B------:R-:W-:Y:S01]  /*1500*/  USHF.R.S32.HI UR4, URZ, 0x1f, UR9 ;  /* 0x0000001f3f047899 */ /* 0x000fe20008011409 */
[----:B------:R-:W-:Y:S01]  /*1510*/  PLOP3.LUT P0, PT, PT, PT, PT, 0x80, 0x0 ;  /* 0x000000000000781c */ /* 0x000fe20003f0f070 */
[----:B------:R-:W-:Y:S01]  /*1520*/  IMAD.MOV.U32 R0, RZ, RZ, RZ ;  /* 0x000000ffff007224 */ /* 0x000fe200078e00ff */
[----:B------:R-:W-:Y:S01]  /*1530*/  CS2R R150, SRZ ;  /* 0x0000000000967805 */ /* 0x000fe2000001ff00 */
[----:B------:R-:W-:Y:S01]  /*1540*/  ULEA.HI UR4, UR4, UR9, URZ, 0x6 ;  /* 0x0000000904047291 */ /* 0x000fe2000f8f303f */
[----:B------:R-:W-:Y:S01]  /*1550*/  IMAD.MOV.U32 R2, RZ, RZ, RZ ;  /* 0x000000ffff027224 */ /* 0x000fe200078e00ff */
[----:B------:R-:W-:Y:S02]  /*1560*/  CS2R R26, SRZ ;  /* 0x00000000001a7805 */ /* 0x000fe4000001ff00 */
[----:B------:R-:W-:Y:S01]  /*1570*/  CS2R R92, SRZ ;  /* 0x00000000005c7805 */ /* 0x000fe2000001ff00 */
[----:B------:R-:W-:Y:S01]  /*1580*/  USHF.R.S32.HI UR4, URZ, 0x6, UR4 ;  /* 0x000000063f047899 */ /* 0x000fe20008011404 */
[----:B------:R-:W-:-:S02]  /*1590*/  CS2R R144, SRZ ;  /* 0x0000000000907805 */ /* 0x000fc4000001ff00 */
[----:B------:R-:W-:Y:S02]  /*15a0*/  CS2R R142, SRZ ;  /* 0x00000000008e7805 */ /* 0x000fe4000001ff00 */
[----:B------:R-:W-:Y:S01]  /*15b0*/  CS2R R30, SRZ ;  /* 0x00000000001e7805 */ /* 0x000fe2000001ff00 */
[----:B------:R-:W-:Y:S01]  /*15c0*/  UISETP.LT.AND UP0, UPT, URZ, UR4, UPT ;  /* 0x000000043f00728c */ /* 0x000fe2000bf01270 */
[----:B------:R-:W-:Y:S02]  /*15d0*/  CS2R R84, SRZ ;  /* 0x0000000000547805 */ /* 0x000fe4000001ff00 */
[----:B------:R-:W-:Y:S02]  /*15e0*/  CS2R R136, SRZ ;  /* 0x0000000000887805 */ /* 0x000fe4000001ff00 */
[----:B------:R-:W-:Y:S01]  /*15f0*/  CS2R R134, SRZ ;  /* 0x0000000000867805 */ /* 0x000fe2000001ff00 */
[----:B------:R-:W-:Y:S01]  /*1600*/  USEL UR41, URZ, UR4, !UP0 ;  /* 0x000000043f297287 */ /* 0x000fe2000c000000 */
[----:B------:R-:W-:-:S02]  /*1610*/  CS2R R34, SRZ ;  /* 0x0000000000227805 */ /* 0x000fc4000001ff00 */
[----:B------:R-:W-:Y:S02]  /*1620*/  CS2R R76, SRZ ;  /* 0x00000000004c7805 */ /* 0x000fe4000001ff00 */
[----:B------:R-:W-:Y:S02]  /*1630*/  CS2R R128, SRZ ;  /* 0x0000000000807805 */ /* 0x000fe4000001ff00 */
[----:B------:R-:W-:Y:S02]  /*1640*/  CS2R R126, SRZ ;  /* 0x00000000007e7805 */ /* 0x000fe4000001ff00 */
[----:B------:R-:W-:Y:S02]  /*1650*/  CS2R R38, SRZ ;  /* 0x0000000000267805 */ /* 0x000fe4000001ff00 */
[----:B------:R-:W-:Y:S02]  /*1660*/  ISETP.GT.AND P1, PT, R160, UR41, PT ;  /* 0x00000029a0007c0c */ /* 0x000fe4000bf24270 */
        /* <DEDUP_REMOVED lines=49> */
[----:B------:R-:W-:Y:S01]  /*1980*/  CS2R R24, SRZ ;  /* 0x0000000000187805 */ /* 0x000fe2000001ff00 */
[----:B------:R-:W-:Y:S01]  /*1990*/  IMAD.MOV.U32 R159, RZ, RZ, RZ ;  /* 0x000000ffff9f7224 */ /* 0x000fe200078e00ff */
[----:B------:R-:W-:Y:S06]  /*19a0*/  @!P1 BRA `(.L_x_1138) ;  /* 0x000000a400ac9947 */ /* 0x000fec0003800000 */
[----:B------:R-:W0:Y:S01]  /*19b0*/  SHFL.IDX PT, R0, R187, RZ, 0x1f ;  /* 0x00001fffbb007589 */ /* 0x000e2200000e0000 */
[----:B------:R-:W1:Y:S01]  /*19c0*/  S2UR UR52, SR_CgaCtaId ;  /* 0x00000000003479c3 */ /* 0x000e620000008800 */
[----:B------:R-:W-:Y:S01]  /*19d0*/  UMOV UR49, 0x400 ;  /* 0x0000040000317882 */ /* 0x000fe20000000000 */
        /* <DEDUP_REMOVED lines=28> */
.L_x_1139:
        /* <DEDUP_REMOVED lines=13> */
[----:B------:R-:W-:Y:S01]  /*1c70*/  @UP1 ULDC.64 UR14, c[0x0][0x9b8] ;  /* 0x00026e00000e1ab9 */ /* 0x000fe20000000a00 */
[----:B------:R-:W-:Y:S02]  /*1c80*/  @UP0 UIMAD UR8, UR8, UR16, URZ ;  /* 0x00000010080802a4 */ /* 0x000fe4000f8e023f */
[----:B------:R-:W-:Y:S02]  /*1c90*/  @UP1 UIMAD UR9, UR9, UR14, URZ ;  /* 0x0000000e090912a4 */ /* 0x000fe4000f8e023f */
[----:B------:R-:W-:Y:S02]  /*1ca0*/  @UP0 UIMAD.WIDE.U32 UR10, UR38, UR16, URZ ;  /* 0x00000010260a02a5 */ /* 0x000fe4000f8e003f */
[----:B------:R-:W-:-:S02]  /*1cb0*/  @UP0 UIMAD UR17, UR38, UR17, UR8 ;  /* 0x00000011261102a4 */ /* 0x000fc4000f8e0208 */
[----:B------:R-:W-:Y:S02]  /*1cc0*/  @UP0 USHF.R.S32.HI UR16, URZ, 0x1f, UR40 ;  /* 0x0000001f3f100899 */ /* 0x000fe40008011428 */
[----:B------:R-:W-:Y:S02]  /*1cd0*/  @UP1 USHF.R.S32.HI UR19, URZ, 0x1f, UR40 ;  /* 0x0000001f3f131899 */ /* 0x000fe40008011428 */
[----:B------:R-:W-:Y:S02]  /*1ce0*/  @UP1 UIMAD.WIDE.U32 UR12, UR38, UR14, URZ ;  /* 0x0000000e260c12a5 */ /* 0x000fe4000f8e003f */
[----:B------:R-:W-:Y:S02]  /*1cf0*/  @UP1 UIMAD UR18, UR38, UR15, UR9 ;  /* 0x0000000f261212a4 */ /* 0x000fe4000f8e0209 */
[----:B------:R-:W-:Y:S01]  /*1d00*/  @UP0 UIADD3 UR11, UR11, UR17, URZ ;  /* 0x000000110b0b0290 */ /* 0x000fe2000fffe03f */
[----:B------:R-:W-:Y:S01]  /*1d10*/  @UP0 ULDC.64 UR14, c[0x0][0x9b0] ;  /* 0x00026c00000e0ab9 */ /* 0x000fe20000000a00 */
[----:B------:R-:W-:Y:S01]  /*1d20*/  @UP1 ULDC.64 UR8, c[0x0][0x9c0] ;  /* 0x0002700000081ab9 */ /* 0x000fe20000000a00 */
[----:B------:R-:W-:-:S02]  /*1d30*/  @UP0 UIMAD UR16, UR16, UR14, URZ ;  /* 0x0000000e101002a4 */ /* 0x000fc4000f8e023f */
[----:B------:R-:W-:Y:S02]  /*1d40*/  @UP1 UIMAD UR17, UR19, UR8, URZ ;  /* 0x00000008131112a4 */ /* 0x000fe4000f8e023f */
[----:B------:R-:W-:Y:S02]  /*1d50*/  @UP1 UIADD3 UR13, UR13, UR18, URZ ;  /* 0x000000120d0d1290 */ /* 0x000fe4000fffe03f */
[----:B------:R-:W-:Y:S02]  /*1d60*/  @UP0 UIMAD UR16, UR40, UR15, UR16 ;  /* 0x0000000f281002a4 */ /* 0x000fe4000f8e0210 */
[----:B------:R-:W-:Y:S02]  /*1d70*/  @UP1 UIMAD UR17, UR40, UR9, UR17 ;  /* 0x00000009281112a4 */ /* 0x000fe4000f8e0211 */
[----:B------:R-:W-:Y:S02]  /*1d80*/  @UP0 UIMAD.WIDE.U32 UR14, UR40, UR14, UR10 ;  /* 0x0000000e280e02a5 */ /* 0x000fe4000f8e000a */
[----:B------:R-:W-:-:S02]  /*1d90*/  @UP1 UIMAD.WIDE.U32 UR8, UR40, UR8, UR12 ;  /* 0x00000008280812a5 */ /* 0x000fc4000f8e000c */
[----:B------:R-:W-:Y:S02]  /*1da0*/  @UP0 UIADD3 UR10, UR15, UR16, URZ ;  /* 0x000000100f0a0290 */ /* 0x000fe4000fffe03f */
[----:B------:R-:W-:Y:S02]  /*1db0*/  @UP0 ULEA UR4, UP2, UR14, UR4, 0x2 ;  /* 0x000000040e040291 */ /* 0x000fe4000f84103f */
[----:B------:R-:W-:Y:S02]  /*1dc0*/  @UP1 UIADD3 UR9, UR9, UR17, URZ ;  /* 0x0000001109091290 */ /* 0x000fe4000fffe03f */
[----:B------:R-:W-:Y:S02]  /*1dd0*/  @UP1 ULEA UR6, UP3, UR8, UR6, 0x2 ;  /* 0x0000000608061291 */ /* 0x000fe4000f86103f */
[----:B------:R-:W-:Y:S01]  /*1de0*/  @UP0 ULEA.HI.X UR5, UR14, UR5, UR10, 0x2, UP2 ;  /* 0x000000050e050291 */ /* 0x000fe200090f140a */
[----:B------:R-:W-:Y:S01]  /*1df0*/  IMAD.U32 R2, RZ, RZ, UR4 ;  /* 0x00000004ff027e24 */ /* 0x000fe2000f8e00ff */
[----:B------:R-:W-:-:S02]  /*1e00*/  @UP1 ULEA.HI.X UR7, UR8, UR7, UR9, 0x2, UP3 ;  /* 0x0000000708071291 */ /* 0x000fc400098f1409 */
[----:B------:R-:W-:Y:S02]  /*1e10*/  IMAD.U32 R4, RZ, RZ, UR6 ;  /* 0x00000006ff047e24 */ /* 0x000fe4000f8e00ff */
        /* <DEDUP_REMOVED lines=17> */
.L_x_1324:
[----:B------:R-:W-:Y:S05]  /*1f30*/  WARPSYNC.ALL ;  /* 0x0000000000007948 */ /* 0x000fea0003800000 */
[----:B------:R-:W-:Y:S01]  /*1f40*/  UISETP.NE.AND UP0, UPT, UR45, 0x3, UPT ;  /* 0x000000032d00788c */ /* 0x000fe2000bf05270 */
[----:B------:R1:W-:Y:S05]  /*1f50*/  BAR.SYNC.DEFER_BLOCKING R7, 0x100 ;  /* 0x000400070000751d */ /* 0x0003ea0000010000 */
[----:B------:R-:W-:-:S13]  /*1f60*/  PLOP3.LUT P0, PT, PT, PT, UP0, 0x40, 0x0 ;  /* 0x000000000000781c */ /* 0x000fda0003f0e808 */
[----:B-1----:R-:W-:Y:S05]  /*1f70*/  @P0 BRA `(.L_x_1141) ;  /* 0x0000000000040947 */ /* 0x002fea0003800000 */
[----:B------:R-:W-:Y:S01]  /*1f80*/  BPT.TRAP 0x1 ;  /* 0x000000040000795c */ /* 0x000fe20000300000 */
.L_x_1141:
[----:B------:R-:W-:Y:S01]  /*1f90*/  PLOP3.LUT P1, PT, PT, PT, UP0, 0x40, 0x0 ;  /* 0x000000000000781c */ /* 0x000fe20003f2e808 */
[----:B------:R-:W-:Y:S01]  /*1fa0*/  ULEA UR54, UR42, UR49, 0x3 ;  /* 0x000000312a367291 */ /* 0x000fe2000f8e183f */
[----:B------:R-:W-:-:S05]  /*1fb0*/  IMAD.U32 R8, RZ, RZ, UR43 ;  /* 0x0000002bff087e24 */ /* 0x000fca000f8e00ff */
[----:B------:R-:W-:-:S04]  /*1fc0*/  SHF.L.U32 R8, R8, 0x1f, RZ ;  /* 0x0000001f08087819 */ /* 0x000fc800000006ff */
[----:B------:R1:W2:Y:S02]  /*1fd0*/  SYNCS.PHASECHK.TRANS64.TRYWAIT P0, [UR54+0x28430], R8 ;  /* 0x02843008ff0075a7 */ /* 0x0002a40008000176 */
[----:B------:R-:W-:Y:S05]  /*1fe0*/  @P1 BRA `(.L_x_1142) ;  /* 0x0000000000041947 */ /* 0x000fea0003800000 */
[----:B------:R-:W-:Y:S01]  /*1ff0*/  BPT.TRAP 0x1 ;  /* 0x000000040000795c */ /* 0x000fe20000300000 */
.L_x_1142:
[----:B--2---:R-:W-:Y:S05]  /*2000*/  @P0 BRA `(.L_x_1143) ;  /* 0x0000000000080947 */ /* 0x004fea0003800000 */
[----:B------:R-:W2:Y:S02]  /*2010*/  SYNCS.PHASECHK.TRANS64.TRYWAIT P0, [UR54+0x28430], R8 ;  /* 0x02843008ff0075a7 */ /* 0x000ea40008000176 */
[----:B--2---:R-:W-:Y:S05]  /*2020*/  @!P0 BRA `(.L_x_1144) ;  /* 0x0000012000f48947 */ /* 0x004fea0003800000 */
.L_x_1143:
[----:B------:R-:W-:Y:S01]  /*2030*/  UIADD3 UR4, UR49, 0x20000, URZ ;  /* 0x0002000031047890 */ /* 0x000fe2000fffe03f */
[----:B------:R-:W-:Y:S01]  /*2040*/  WARPGROUP.ARRIVE ;  /* 0x00000000000079c5 */ /* 0x000fe20000000000 */
[----:B------:R-:W-:-:S05]  /*2050*/  ULOP3.LUT UR32, UR55, 0x10000, URZ, 0xfc, !UPT ;  /* 0x0001000037207892 */ /* 0x000fca000f8efc3f */
[----:B------:R-:W2:Y:S01]  /*2060*/  S2R R2, SR_TID.X ;  /* 0x0000000000027919 */ /* 0x000ea20000002100 */
[----:B------:R-:W-:Y:S01]  /*2070*/  USHF.R.U32.HI UR4, URZ, 0x4, UR4 ;  /* 0x000000043f047899 */ /* 0x000fe20008011604 */
[----:B------:R-:W-:Y:S01]  /*2080*/  PLOP3.LUT P0, PT, PT, PT, UP0, 0x40, 0x0 ;  /* 0x000000000000781c */ /* 0x000fe20003f0e808 */
[----:B------:R-:W-:Y:S01]  /*2090*/  UMOV UR33, 0x40000040 ;  /* 0x4000004000217882 */ /* 0x000fe20000000000 */
[----:B------:R-:W-:Y:S01]  /*20a0*/  UMOV UR35, 0x40000040 ;  /* 0x4000004000237882 */ /* 0x000fe20000000000 */
        /* <DEDUP_REMOVED lines=10> */
[----:B------:R-:W-:Y:S01]  /*2150*/  QGMMA.64x64x32.F32.E4M3.E4M3 R24, gdesc[UR32], RZ, !UPT, gsb0 ;  /* 0x00e00000201879f3 */ /* 0x000fe2000c0008ff */
        /* <DEDUP_REMOVED lines=25> */
[----:B------:R-:W-:Y:S03]  /*22f0*/  QGMMA.64x64x32.F32.E4M3.E4M3 R24, gdesc[UR4], R24, gsb0 ;  /* 0x00e00000041879f3 */ /* 0x000fe60008000818 */
        /* <DEDUP_REMOVED lines=19> */
[----:B------:R2:W-:Y:S06]  /*2430*/  BAR.ARV R2, 0x100 ;  /* 0x000400020000751d */ /* 0x0005ec0000002000 */
[----:B------:R-:W-:Y:S05]  /*2440*/  @P0 BRA `(.L_x_1145) ;  /* 0x0000000000040947 */ /* 0x000fea0003800000 */
[----:B------:R-:W-:Y:S01]  /*2450*/  BPT.TRAP 0x1 ;  /* 0x000000040000795c */ /* 0x000fe20000300000 */
.L_x_1145:
[----:B------:R-:W-:Y:S01]  /*2460*/  UISETP.NE.AND UP2, UPT, UR47, URZ, UPT ;  /* 0x0000003f2f00728c */ /* 0x000fe2000bf45270 */
[----:B------:R-:W3:Y:S01]  /*2470*/  LDC R14, c[0x0][0x2f0] ;  /* 0x0000bc00ff0e7b82 */ /* 0x000ee20000000800 */
[----:B------:R-:W-:Y:S01]  /*2480*/  VIADD R4, R18, UR37 ;  /* 0x0000002512047c36 */ /* 0x000fe20008000000 */
[----:B------:R-:W-:Y:S01]  /*2490*/  UISETP.NE.AND UP1, UPT, UR46, URZ, UPT ;  /* 0x0000003f2e00728c */ /* 0x000fe2000bf25270 */
[----:B------:R-:W-:Y:S02]  /*24a0*/  IMAD.MOV.U32 R5, RZ, RZ, -0x40 ;  /* 0xffffffc0ff057424 */ /* 0x000fe400078e00ff */
[C---:B------:R-:W-:Y:S01]  /*24b0*/  FMUL.FTZ R34, R0.reuse, R34 ;  /* 0x0000002200227220 */ /* 0x040fe20000410000 */
[----:B------:R-:W-:Y:S01]  /*24c0*/  PLOP3.LUT P0, PT, PT, PT, UP2, 0x80, 0x0 ;  /* 0x000000000000781c */ /* 0x000fe20003f0f028 */
[----:B------:R-:W-:Y:S01]  /*24d0*/  FMUL.FTZ R24, R0, R24 ;  /* 0x0000001800187220 */ /* 0x000fe20000410000 */
[----:B------:R-:W-:Y:S01]  /*24e0*/  PLOP3.LUT P1, PT, PT, PT, UP2, 0x80, 0x0 ;  /* 0x000000000000781c */ /* 0x000fe20003f2f028 */
[----:B------:R-:W4:Y:S01]  /*24f0*/  LDC R15, c[0x0][0x288] ;  /* 0x0000a200ff0f7b82 */ /* 0x000f220000000800 */
[----:B------:R-:W-:Y:S01]  /*2500*/  IMAD R5, R160, R5, 0x41 ;  /* 0x00000041a0057424 */ /* 0x000fe200078e0205 */
[----:B------:R-:W-:Y:S01]  /*2510*/  @UP2 ULDC UR6, c[0x0][0x44c] ;  /* 0x0001130000062ab9 */ /* 0x000fe20000000800 */
[C---:B------:R-:W-:Y:S01]  /*2520*/  FMUL.FTZ R25, R0.reuse, R25 ;  /* 0x0000001900197220 */ /* 0x040fe20000410000 */
[C---:B------:R-:W-:Y:S01]  /*2530*/  FMUL.FTZ R26, R0.reuse, R26 ;  /* 0x0000001a001a7220 */ /* 0x040fe20000410000 */
[C---:B------:R-:W-:Y:S01]  /*2540*/  FMUL.FTZ R27, R0.reuse, R27 ;  /* 0x0000001b001b7220 */ /* 0x040fe20000410000 */
[C---:B------:R-:W-:Y:S01]  /*2550*/  FMUL.FTZ R28, R0.reuse, R28 ;  /* 0x0000001c001c7220 */ /* 0x040fe20000410000 */
[C---:B------:R-:W-:Y:S01]  /*2560*/  FMUL.FTZ R29, R0.reuse, R29 ;  /* 0x0000001d001d7220 */ /* 0x040fe20000410000 */
[C---:B------:R-:W-:Y:S01]  /*2570*/  FMUL.FTZ R30, R0.reuse, R30 ;  /* 0x0000001e001e7220 */ /* 0x040fe20000410000 */
[----:B------:R-:W-:Y:S01]  /*2580*/  FMUL.FTZ R32, R0, R32 ;  /* 0x0000002000207220 */ /* 0x000fe20000410000 */
[----:B0-----:R-:W-:Y:S01]  /*2590*/  @P0 IMAD.HI.U32 R3, R4, UR6, RZ ;  /* 0x0000000604030c27 */ /* 0x001fe2000f8e00ff */
[----:B------:R-:W-:-:S03]  /*25a0*/  @UP2 ULDC UR6, c[0x0][0x450] ;  /* 0x0001140000062ab9 */ /* 0x000fc60000000800 */
[C---:B------:R-:W-:Y:S01]  /*25b0*/  FMUL.FTZ R33, R0.reuse, R33 ;  /* 0x0000002100217220 */ /* 0x040fe20000410000 */
[C---:B------:R-:W-:Y:S01]  /*25c0*/  FMUL.FTZ R36, R0.reuse, R36 ;  /* 0x0000002400247220 */ /* 0x040fe20000410000 */
[C---:B------:R-:W-:Y:S01]  /*25d0*/  FMUL.FTZ R37, R0.reuse, R37 ;  /* 0x0000002500257220 */ /* 0x040fe20000410000 */
[----:B------:R-:W-:Y:S01]  /*25e0*/  @P1 SHF.R.U32.HI R4, RZ, UR6, R3 ;  /* 0x00000006ff041c19 */ /* 0x000fe20008011603 */
[----:B------:R-:W-:Y:S01]  /*25f0*/  UIADD3 UR6, UR54, 0x28440, URZ ;  /* 0x0002844036067890 */ /* 0x000fe2000fffe03f */
[C---:B------:R-:W-:Y:S01]  /*2600*/  FMUL.FTZ R40, R0.reuse, R40 ;  /* 0x0000002800287220 */ /* 0x040fe20000410000 */
[C---:B------:R-:W-:Y:S01]  /*2610*/  FMUL.FTZ R41, R0.reuse, R41 ;  /* 0x0000002900297220 */ /* 0x040fe20000410000 */
[C---:B------:R-:W-:Y:S01]  /*2620*/  FMUL.FTZ R42, R0.reuse, R42 ;  /* 0x0000002a002a7220 */ /* 0x040fe20000410000 */
[----:B------:R-:W0:Y:S01]  /*2630*/  SHFL.IDX PT, R9, R4, RZ, 0x1c1f ;  /* 0x001c1fff04097589 */ /* 0x000e2200000e0000 */
[----:B------:R-:W-:Y:S01]  /*2640*/  UPRMT UR6, UR52, 0x654, UR6 ;  /* 0x0000065434067896 */ /* 0x000fe20008000006 */
[C---:B------:R-:W-:Y:S01]  /*2650*/  FMUL.FTZ R43, R0.reuse, R43 ;  /* 0x0000002b002b7220 */ /* 0x040fe20000410000 */
        /* <DEDUP_REMOVED lines=10> */
[----:B------:R-:W-:Y:S01]  /*2700*/  FMUL.FTZ R54, R0, R54 ;  /* 0x0000003600367220 */ /* 0x000fe20000410000 */
[----:B---3--:R-:W-:-:S02]  /*2710*/  IMAD R3, R14, UR39, R5 ;  /* 0x000000270e037c24 */ /* 0x008fc4000f8e0205 */
[----:B------:R-:W-:Y:S01]  /*2720*/  FMUL.FTZ R55, R0, R55 ;  /* 0x0000003700377220 */ /* 0x000fe20000410000 */
[----:B------:R3:W0:Y:S01]  /*2730*/  MUFU.TANH R12, R34 ;  /* 0x00000022000c7308 */ /* 0x0006220000002400 */
[----:B------:R-:W-:Y:S01]  /*2740*/  PLOP3.LUT P0, PT, PT, PT, UP1, 0x40, 0x0 ;  /* 0x000000000000781c */ /* 0x000fe20003f0e818 */
[----:B------:R-:W-:Y:S01]  /*2750*/  IMAD R6, R16, -0x2, R3 ;  /* 0xfffffffe10067824 */ /* 0x000fe200078e0203 */
[----:B------:R-:W-:Y:S01]  /*2760*/  ULDC UR11, c[0x0][0x9dc] ;  /* 0x00027700000b7ab9 */ /* 0x000fe20000000800 */
[----:B------:R-:W-:Y:S01]  /*2770*/  SYNCS.ARRIVE.TRANS64.RED.A1T0 RZ, [UR6], RZ ;  /* 0x000000ffffff79a7 */ /* 0x000fe20008100406 */
[C---:B------:R-:W-:Y:S01]  /*2780*/  FMUL.FTZ R31, R0.reuse, R31 ;  /* 0x0000001f001f7220 */ /* 0x040fe20000410000 */
[----:B------:R-:W-:Y:S01]  /*2790*/  FMUL.FTZ R38, R0, R38 ;  /* 0x0000002600267220 */ /* 0x000fe20000410000 */
[----:B------:R-:W-:Y:S01]  /*27a0*/  ULOP3.LUT UR6, URZ, UR11, URZ, 0x33, !UPT ;  /* 0x0000000b3f067292 */ /* 0x000fe2000f8e333f */
[----:B------:R-:W0:Y:S01]  /*27b0*/  MUFU.TANH R10, R30 ;  /* 0x0000001e000a7308 */ /* 0x000e220000002400 */
[----:B---3--:R-:W-:Y:S01]  /*27c0*/  LEA R34, R160, 0xffffffc0, 0x6 ;  /* 0xffffffc0a0227811 */ /* 0x008fe200078e30ff */
[----:B------:R-:W-:Y:S01]  /*27d0*/  FMUL.FTZ R35, R0, R35 ;  /* 0x0000002300237220 */ /* 0x000fe20000410000 */
[----:B----4-:R-:W-:Y:S01]  /*27e0*/  IMAD.IADD R6, R6, 0x1, -R15 ;  /* 0x0000000106067824 */ /* 0x010fe200078e0a0f */
[----:B------:R-:W-:Y:S01]  /*27f0*/  ULDC UR14, c[0x0][0x9e0] ;  /* 0x00027800000e7ab9 */ /* 0x000fe20000000800 */
[----:B------:R-:W-:Y:S01]  /*2800*/  FMUL.FTZ R39, R0, R39 ;  /* 0x0000002700277220 */ /* 0x000fe20000410000 */
[----:B------:R-:W-:-:S02]  /*2810*/  IMAD R3, R14, UR39, -R34 ;  /* 0x000000270e037c24 */ /* 0x000fc4000f8e0a22 */
[----:B------:R-:W3:Y:S08]  /*2820*/  MUFU.TANH R24, R24 ;  /* 0x0000001800187308 */ /* 0x000ef00000002400 */
[----:B------:R-:W4:Y:S08]  /*2830*/  MUFU.TANH R25, R25 ;  /* 0x0000001900197308 */ /* 0x000f300000002400 */
[----:B------:R-:W0:Y:S08]  /*2840*/  MUFU.TANH R26, R26 ;  /* 0x0000001a001a7308 */ /* 0x000e300000002400 */
        /* <DEDUP_REMOVED lines=23> */
[----:B------:R5:W0:Y:S08]  /*29c0*/  MUFU.TANH R11, R31 ;  /* 0x0000001f000b7308 */ /* 0x000a300000002400 */
[----:B------:R1:W2:Y:S01]  /*29d0*/  MUFU.TANH R20, R38 ;  /* 0x0000002600147308 */ /* 0x0002a20000002400 */
[----:B-----5:R-:W-:-:S07]  /*29e0*/  IMAD R31, R16, -0x2, R3 ;  /* 0xfffffffe101f7824 */ /* 0x020fce00078e0203 */
[----:B------:R5:W2:Y:S01]  /*29f0*/  MUFU.TANH R13, R35 ;  /* 0x00000023000d7308 */ /* 0x000aa20000002400 */
[----:B-1----:R-:W-:-:S05]  /*2a00*/  VIADD R38, R6, UR14 ;  /* 0x0000000e06267c36 */ /* 0x002fca0008000000 */
[----:B0-----:R-:W-:Y:S02]  /*2a10*/  VIADDMNMX R3, R9, R38, R31, PT ;  /* 0x0000002609037246 */ /* 0x001fe4000380011f */
[----:B------:R0:W1:Y:S01]  /*2a20*/  MUFU.TANH R21, R39 ;  /* 0x0000002700157308 */ /* 0x0000620000002400 */
[----:B-----5:R-:W-:Y:S02]  /*2a30*/  VIADD R35, R6, UR6 ;  /* 0x0000000606237c36 */ /* 0x020fe40008000000 */
[----:B0-----:R-:W-:Y:S02]  /*2a40*/  VIADD R39, R5, 0xffffffff ;  /* 0xffffffff05277836 */ /* 0x001fe40000000000 */
[----:B------:R-:W-:Y:S01]  /*2a50*/  IMAD.IADD R5, R35, 0x1, R9 ;  /* 0x0000000123057824 */ /* 0x000fe200078e0209 */
[----:B--234-:R-:W-:Y:S06]  /*2a60*/  @P0 BRA `(.L_x_1146) ;  /* 0x0000000000640947 */ /* 0x01cfec0003800000 */
[----:B------:R-:W-:Y:S01]  /*2a70*/  IMAD R6, R14, UR39, R9 ;  /* 0x000000270e067c24 */ /* 0x000fe2000f8e0209 */
[----:B------:R-:W-:Y:S03]  /*2a80*/  BSSY B0, `(.L_x_1147) ;  /* 0x0000013000007945 */ /* 0x000fe60003800000 */
[----:B------:R-:W-:-:S05]  /*2a90*/  IMAD.IADD R9, R6, 0x1, -R15 ;  /* 0x0000000106097824 */ /* 0x000fca00078e0a0f */
[----:B------:R-:W-:-:S13]  /*2aa0*/  ISETP.GT.AND P0, PT, R9, -0x1, PT ;  /* 0xffffffff0900780c */ /* 0x000fda0003f04270 */
[----:B------:R-:W-:Y:S05]  /*2ab0*/  @P0 BRA `(.L_x_1148) ;  /* 0x0000000000240947 */ /* 0x000fea0003800000 */
[----:B------:R-:W-:Y:S01]  /*2ac0*/  ULDC UR6, c[0x0][0x9e4] ;  /* 0x0002790000067ab9 */ /* 0x000fe20000000800 */
[----:B------:R-:W-:Y:S01]  /*2ad0*/  LOP3.LUT R9, RZ, R9, RZ, 0x33, !PT ;  /* 0x00000009ff097212 */ /* 0x000fe200078e33ff */
[----:B------:R-:W-:-:S05]  /*2ae0*/  IMAD.U32 R55, RZ, RZ, UR6 ;  /* 0x00000006ff377e24 */ /* 0x000fca000f8e00ff */
[----:B------:R-:W-:-:S13]  /*2af0*/  ISETP.NE.AND P0, PT, R55, 0x1, PT ;  /* 0x000000013700780c */ /* 0x000fda0003f05270 */
[----:B------:R-:W0:Y:S02]  /*2b00*/  @P0 LDC.64 R56, c[0x0][0x9e8] ;  /* 0x00027a00ff380b82 */ /* 0x000e240000000a00 */
[----:B0-----:R-:W-:-:S05]  /*2b10*/  @P0 IMAD.HI.U32 R6, R9, R56, RZ ;  /* 0x0000003809060227 */ /* 0x001fca00078e00ff */
[----:B------:R-:W-:-:S04]  /*2b20*/  @P0 SHF.R.U32.HI R9, RZ, R57, R6 ;  /* 0x00000039ff090219 */ /* 0x000fc80000011606 */
[----:B------:R-:W-:Y:S01]  /*2b30*/  LOP3.LUT R9, RZ, R9, RZ, 0x33, !PT ;  /* 0x00000009ff097212 */ /* 0x000fe200078e33ff */
[----:B------:R-:W-:Y:S06]  /*2b40*/  BRA `(.L_x_1149) ;  /* 0x0000000000187947 */ /* 0x000fec0003800000 */
.L_x_1148:
[----:B------:R-:W-:Y:S02]  /*2b50*/  ULDC UR6, c[0x0][0x9e4] ;  /* 0x0002790000067ab9 */ /* 0x000fe40000000800 */
[----:B------:R-:W-:-:S05]  /*2b60*/  IMAD.U32 R55, RZ, RZ, UR6 ;  /* 0x00000006ff377e24 */ /* 0x000fca000f8e00ff */
[----:B------:R-:W-:-:S13]  /*2b70*/  ISETP.NE.AND P0, PT, R55, 0x1, PT ;  /* 0x000000013700780c */ /* 0x000fda0003f05270 */
[----:B------:R-:W0:Y:S02]  /*2b80*/  @P0 LDC.64 R56, c[0x0][0x9e8] ;  /* 0x00027a00ff380b82 */ /* 0x000e240000000a00 */
[----:B0-----:R-:W-:-:S05]  /*2b90*/  @P0 IMAD.HI.U32 R6, R9, R56, RZ ;  /* 0x0000003809060227 */ /* 0x001fca00078e00ff */
[----:B------:R-:W-:-:S07]  /*2ba0*/  @P0 SHF.R.U32.HI R9, RZ, R57, R6 ;  /* 0x00000039ff090219 */ /* 0x000fce0000011606 */
.L_x_1149:
[----:B------:R-:W-:Y:S05]  /*2bb0*/  BSYNC B0 ;  /* 0x0000000000007941 */ /* 0x000fea0003800000 */
.L_x_1147:
[----:B------:R-:W-:-:S04]  /*2bc0*/  IMAD R9, R9, R55, -R34 ;  /* 0x0000003709097224 */ /* 0x000fc800078e0a22 */
[----:B------:R-:W-:-:S05]  /*2bd0*/  IMAD R6, R16, -0x2, R9 ;  /* 0xfffffffe10067824 */ /* 0x000fca00078e0209 */
[----:B------:R-:W-:Y:S02]  /*2be0*/  VIADDMNMX R3, R6, R55, R3, PT ;  /* 0x0000003706037246 */ /* 0x000fe40003800103 */
[----:B------:R-:W-:-:S07]  /*2bf0*/  VIMNMX R5, R5, R6, !PT ;  /* 0x0000000605057248 */ /* 0x000fce0007fe0100 */
.L_x_1146:
[C---:B------:R-:W-:Y:S01]  /*2c00*/  ISETP.GE.AND P1, PT, R39.reuse, 0x1, PT ;  /* 0x000000012700780c */ /* 0x040fe20003f26270 */
[----:B------:R-:W0:Y:S01]  /*2c10*/  SHFL.IDX PT, R4, R4, 0x1, 0x1c1f ;  /* 0x003c1f0004047f89 */ /* 0x000e2200000e0000 */
[----:B------:R-:W-:Y:S01]  /*2c20*/  ISETP.GE.AND P0, PT, R39, 0x2, PT ;  /* 0x000000022700780c */ /* 0x000fe20003f06270 */
[----:B------:R-:W-:Y:S01]  /*2c30*/  UISETP.NE.AND UP1, UPT, UR46, URZ, UPT ;  /* 0x0000003f2e00728c */ /* 0x000fe2000bf25270 */
[----:B------:R-:W-:Y:S02]  /*2c40*/  P2R R9, PR, RZ, 0x2 ;  /* 0x00000002ff097803 */ /* 0x000fe40000000000 */
[----:B------:R-:W-:Y:S02]  /*2c50*/  ISETP.GT.AND P3, PT, R5, RZ, !P1 ;  /* 0x000000ff0500720c */ /* 0x000fe40004f64270 */
[----:B------:R-:W-:Y:S02]  /*2c60*/  ISETP.GE.AND P1, PT, R39, 0x9, PT ;  /* 0x000000092700780c */ /* 0x000fe40003f26270 */
[----:B------:R-:W-:-:S02]  /*2c70*/  ISETP.GT.AND P2, PT, R5, 0x1, !P0 ;  /* 0x000000010500780c */ /* 0x000fc40004744270 */
[----:B------:R-:W-:Y:S02]  /*2c80*/  P2R R55, PR, RZ, 0x2 ;  /* 0x00000002ff377803 */ /* 0x000fe40000000000 */
[----:B------:R-:W-:Y:S02]  /*2c90*/  ISETP.GT.AND P1, PT, R5, 0x8, !P1 ;  /* 0x000000080500780c */ /* 0x000fe40004f24270 */
[----:B------:R-:W-:Y:S02]  /*2ca0*/  ISETP.GE.AND P4, PT, R39, 0x11, PT ;  /* 0x000000112700780c */ /* 0x000fe40003f86270 */
[C---:B------:R-:W-:Y:S02]  /*2cb0*/  ISETP.LT.OR P1, PT, R3.reuse, 0x9, P1 ;  /* 0x000000090300780c */ /* 0x040fe40000f21670 */
[----:B------:R-:W-:Y:S02]  /*2cc0*/  ISETP.LT.OR P3, PT, R3, 0x1, P3 ;  /* 0x000000010300780c */ /* 0x000fe40001f61670 */
[----:B------:R-:W-:-:S02]  /*2cd0*/  FSEL R60, R28, -INF , !P1 ;  /* 0xff8000001c3c7808 */ /* 0x000fc40004800000 */
[----:B------:R-:W-:Y:S01]  /*2ce0*/  ISETP.LT.OR P2, PT, R3, 0x2, P2 ;  /* 0x000000020300780c */ /* 0x000fe20001741670 */
[----:B0-----:R-:W-:Y:S01]  /*2cf0*/  IMAD.IADD R6, R35, 0x1, R4 ;  /* 0x0000000123067824 */ /* 0x001fe200078e0204 */
[----:B------:R-:W-:Y:S02]  /*2d00*/  ISETP.GT.AND P1, PT, R5, 0x10, !P4 ;  /* 0x000000100500780c */ /* 0x000fe40006724270 */
[----:B------:R-:W-:Y:S02]  /*2d10*/  ISETP.GE.AND P5, PT, R39, 0xa, PT ;  /* 0x0000000a2700780c */ /* 0x000fe40003fa6270 */
[----:B------:R-:W-:Y:S02]  /*2d20*/  FSEL R56, R24, -INF , !P3 ;  /* 0xff80000018387808 */ /* 0x000fe40005800000 */
[----:B------:R-:W-:Y:S02]  /*2d30*/  FSEL R58, R25, -INF , !P2 ;  /* 0xff800000193a7808 */ /* 0x000fe40005000000 */
[----:B------:R-:W-:-:S02]  /*2d40*/  ISETP.LT.OR P1, PT, R3, 0x11, P1 ;  /* 0x000000110300780c */ /* 0x000fc40000f21670 */
[----:B------:R-:W-:Y:S02]  /*2d50*/  ISETP.GT.AND P2, PT, R5, 0x9, !P5 ;  /* 0x000000090500780c */ /* 0x000fe40006f44270 */
[----:B------:R-:W-:Y:S02]  /*2d60*/  ISETP.GE.AND P3, PT, R39, 0x12, PT ;  /* 0x000000122700780c */ /* 0x000fe40003f66270 */
[----:B------:R-:W-:Y:S02]  /*2d70*/  FSEL R64, R32, -INF , !P1 ;  /* 0xff80000020407808 */ /* 0x000fe40004800000 */
[----:B------:R-:W-:Y:S02]  /*2d80*/  ISETP.LT.OR P2, PT, R3, 0xa, P2 ;  /* 0x0000000a0300780c */ /* 0x000fe40001741670 */
[----:B------:R-:W-:Y:S02]  /*2d90*/  ISETP.GT.AND P1, PT, R5, 0x11, !P3 ;  /* 0x000000110500780c */ /* 0x000fe40005f24270 */
[----:B------:R-:W-:-:S02]  /*2da0*/  FSEL R62, R29, -INF , !P2 ;  /* 0xff8000001d3e7808 */ /* 0x000fc40005000000 */
[----:B------:R-:W-:Y:S02]  /*2db0*/  ISETP.LT.OR P1, PT, R3, 0x12, P1 ;  /* 0x000000120300780c */ /* 0x000fe40000f21670 */
[----:B------:R-:W-:Y:S02]  /*2dc0*/  ISETP.GE.AND P2, PT, R39, 0x19, PT ;  /* 0x000000192700780c */ /* 0x000fe40003f46270 */
[----:B------:R-:W-:Y:S02]  /*2dd0*/  FSEL R66, R33, -INF , !P1 ;  /* 0xff80000021427808 */ /* 0x000fe40004800000 */
[----:B------:R-:W-:Y:S02]  /*2de0*/  ISETP.GT.AND P1, PT, R5, 0x18, !P2 ;  /* 0x000000180500780c */ /* 0x000fe40005724270 */
[----:B------:R-:W-:Y:S02]  /*2df0*/  P2R R33, PR, RZ, 0x4 ;  /* 0x00000004ff217803 */ /* 0x000fe40000000000 */
[----:B------:R-:W-:-:S02]  /*2e00*/  ISETP.LT.OR P1, PT, R3, 0x19, P1 ;  /* 0x000000190300780c */ /* 0x000fc40000f21670 */
[----:B------:R-:W-:Y:S02]  /*2e10*/  ISETP.GE.AND P2, PT, R39, 0x1a, PT ;  /* 0x0000001a2700780c */ /* 0x000fe40003f46270 */
[----:B------:R-:W-:Y:S02]  /*2e20*/  FSEL R68, R36, -INF , !P1 ;  /* 0xff80000024447808 */ /* 0x000fe40004800000 */
[----:B------:R-:W-:Y:S02]  /*2e30*/  ISETP.GT.AND P1, PT, R5, 0x19, !P2 ;  /* 0x000000190500780c */ /* 0x000fe40005724270 */
[----:B------:R-:W-:Y:S02]  /*2e40*/  P2R R36, PR, RZ, 0x4 ;  /* 0x00000004ff247803 */ /* 0x000fe40000000000 */
[----:B------:R-:W-:Y:S02]  /*2e50*/  ISETP.LT.OR P1, PT, R3, 0x1a, P1 ;  /* 0x0000001a0300780c */ /* 0x000fe40000f21670 */
[----:B------:R-:W-:-:S02]  /*2e60*/  ISETP.GE.AND P2, PT, R39, 0x21, PT ;  /* 0x000000212700780c */ /* 0x000fc40003f46270 */
[----:B------:R-:W-:Y:S02]  /*2e70*/  FSEL R70, R37, -INF , !P1 ;  /* 0xff80000025467808 */ /* 0x000fe40004800000 */
[----:B------:R-:W-:Y:S02]  /*2e80*/  ISETP.GT.AND P1, PT, R5, 0x20, !P2 ;  /* 0x000000200500780c */ /* 0x000fe40005724270 */
[----:B------:R-:W-:Y:S02]  /*2e90*/  P2R R37, PR, RZ, 0x4 ;  /* 0x00000004ff257803 */ /* 0x000fe40000000000 */
[----:B------:R-:W-:Y:S02]  /*2ea0*/  ISETP.LT.OR P1, PT, R3, 0x21, P1 ;  /* 0x000000210300780c */ /* 0x000fe40000f21670 */
[----:B------:R-:W-:Y:S02]  /*2eb0*/  ISETP.GE.AND P2, PT, R39, 0x22, PT ;  /* 0x000000222700780c */ /* 0x000fe40003f46270 */
[----:B------:R-:W-:-:S02]  /*2ec0*/  FSEL R72, R40, -INF , !P1 ;  /* 0xff80000028487808 */ /* 0x000fc40004800000 */
[----:B------:R-:W-:Y:S02]  /*2ed0*/  ISETP.GT.AND P1, PT, R5, 0x21, !P2 ;  /* 0x000000210500780c */ /* 0x000fe40005724270 */
[----:B------:R-:W-:Y:S02]  /*2ee0*/  P2R R40, PR, RZ, 0x4 ;  /* 0x00000004ff287803 */ /* 0x000fe40000000000 */
[----:B------:R-:W-:Y:S02]  /*2ef0*/  ISETP.LT.OR P1, PT, R3, 0x22, P1 ;  /* 0x000000220300780c */ /* 0x000fe40000f21670 */
[----:B------:R-:W-:Y:S02]  /*2f00*/  P2R R32, PR, RZ, 0x8 ;  /* 0x00000008ff207803 */ /* 0x000fe40000000000 */
[----:B------:R-:W-:Y:S02]  /*2f10*/  FSEL R74, R41, -INF , !P1 ;  /* 0xff800000294a7808 */ /* 0x000fe40004800000 */
[----:B------:R-:W-:-:S02]  /*2f20*/  ISETP.GE.AND P1, PT, R39, 0x29, PT ;  /* 0x000000292700780c */ /* 0x000fc40003f26270 */
[----:B------:R-:W-:Y:S02]  /*2f30*/  P2R R25, PR, RZ, 0x10 ;  /* 0x00000010ff197803 */ /* 0x000fe40000000000 */
[----:B------:R-:W-:Y:S02]  /*2f40*/  ISETP.GT.AND P2, PT, R5, 0x28, !P1 ;  /* 0x000000280500780c */ /* 0x000fe40004f44270 */
[----:B------:R-:W-:Y:S02]  /*2f50*/  P2R R57, PR, RZ, 0x20 ;  /* 0x00000020ff397803 */ /* 0x000fe40000000000 */
[----:B------:R-:W-:-:S04]  /*2f60*/  ISETP.LT.OR P2, PT, R3, 0x29, P2 ;  /* 0x000000290300780c */ /* 0x000fc80001741670 */
[----:B------:R-:W-:Y:S02]  /*2f70*/  FSEL R44, R44, -INF , !P2 ;  /* 0xff8000002c2c7808 */ /* 0x000fe40005000000 */
[----:B------:R-:W-:-:S04]  /*2f80*/  ISETP.GE.AND P2, PT, R39, 0x2a, PT ;  /* 0x0000002a2700780c */ /* 0x000fc80003f46270 */
[----:B------:R-:W-:-:S04]  /*2f90*/  ISETP.GT.AND P3, PT, R5, 0x29, !P2 ;  /* 0x000000290500780c */ /* 0x000fc80005764270 */
        /* <DEDUP_REMOVED lines=15> */
[----:B------:R-:W-:Y:S02]  /*3090*/  P2R R39, PR, RZ, 0x40 ;  /* 0x00000040ff277803 */ /* 0x000fe40000000000 */
[----:B------:R-:W-:-:S04]  /*30a0*/  ISETP.GT.AND P6, PT, R5, 0x39, !P6 ;  /* 0x000000390500780c */ /* 0x000fc800077c4270 */
[----:B------:R-:W-:Y:S02]  /*30b0*/  ISETP.LT.OR P6, PT, R3, 0x3a, P6 ;  /* 0x0000003a0300780c */ /* 0x000fe400037c1670 */
[----:B------:R-:W-:Y:S02]  /*30c0*/  VIADDMNMX R3, R4, R38, R31, PT ;  /* 0x0000002604037246 */ /* 0x000fe4000380011f */
[----:B------:R-:W-:Y:S02]  /*30d0*/  FSEL R80, R53, -INF , !P6 ;  /* 0xff80000035507808 */ /* 0x000fe40007000000 */
[----:B------:R-:W-:-:S13]  /*30e0*/  PLOP3.LUT P6, PT, PT, PT, UP1, 0x40, 0x0 ;  /* 0x000000000000781c */ /* 0x000fda0003fce818 */
[----:B------:R-:W-:Y:S05]  /*30f0*/  @P6 BRA `(.L_x_1150) ;  /* 0x0000000000646947 */ /* 0x000fea0003800000 */
        /* <DEDUP_REMOVED lines=14> */
.L_x_1152:
[----:B------:R-:W-:Y:S02]  /*31e0*/  ULDC UR6, c[0x0][0x9e4] ;  /* 0x0002790000067ab9 */ /* 0x000fe40000000800 */
[----:B------:R-:W-:-:S05]  /*31f0*/  IMAD.U32 R24, RZ, RZ, UR6 ;  /* 0x00000006ff187e24 */ /* 0x000fca000f8e00ff */
[----:B------:R-:W-:-:S13]  /*3200*/  ISETP.NE.AND P6, PT, R24, 0x1, PT ;  /* 0x000000011800780c */ /* 0x000fda0003fc5270 */
[----:B------:R-:W0:Y:S02]  /*3210*/  @P6 LDC.64 R28, c[0x0][0x9e8] ;  /* 0x00027a00ff1c6b82 */ /* 0x000e240000000a00 */
[----:B0-----:R-:W-:-:S05]  /*3220*/  @P6 IMAD.HI.U32 R4, R5, R28, RZ ;  /* 0x0000001c05046227 */ /* 0x001fca00078e00ff */
[----:B------:R-:W-:-:S07]  /*3230*/  @P6 SHF.R.U32.HI R5, RZ, R29, R4 ;  /* 0x0000001dff056219 */ /* 0x000fce0000011604 */
.L_x_1153:
[----:B------:R-:W-:Y:S05]  /*3240*/  BSYNC B0 ;  /* 0x0000000000007941 */ /* 0x000fea0003800000 */
.L_x_1151:
[----:B------:R-:W-:-:S04]  /*3250*/  IMAD R5, R5, R24, -R34 ;  /* 0x0000001805057224 */ /* 0x000fc800078e0a22 */
[----:B------:R-:W-:-:S05]  /*3260*/  IMAD R5, R16, -0x2, R5 ;  /* 0xfffffffe10057824 */ /* 0x000fca00078e0205 */
[----:B------:R-:W-:Y:S02]  /*3270*/  VIADDMNMX R3, R5, R24, R3, PT ;  /* 0x0000001805037246 */ /* 0x000fe40003800103 */
[----:B------:R-:W-:-:S07]  /*3280*/  VIMNMX R6, R6, R5, !PT ;  /* 0x0000000506067248 */ /* 0x000fce0007fe0100 */
.L_x_1150:
[----:B------:R-:W-:Y:S01]  /*3290*/  ISETP.GT.AND P0, PT, R6, 0x1, !P0 ;  /* 0x000000010600780c */ /* 0x000fe20004704270 */
[----:B------:R-:W-:Y:S01]  /*32a0*/  ULDC UR10, c[0x0][0x988] ;  /* 0x00026200000a7ab9 */ /* 0x000fe20000000800 */
[----:B------:R-:W-:Y:S01]  /*32b0*/  ISETP.NE.AND P6, PT, R9, RZ, PT ;  /* 0x000000ff0900720c */ /* 0x000fe20003fc5270 */
[----:B------:R-:W-:Y:S01]  /*32c0*/  IMAD.U32 R49, RZ, RZ, UR10 ;  /* 0x0000000aff317e24 */ /* 0x000fe2000f8e00ff */
[----:B------:R-:W-:Y:S02]  /*32d0*/  ISETP.LT.OR P0, PT, R3, 0x2, P0 ;  /* 0x000000020300780c */ /* 0x000fe40000701670 */
[----:B------:R-:W-:Y:S02]  /*32e0*/  FMNMX.FTZ R5, R56, R58, !PT ;  /* 0x0000003a38057209 */ /* 0x000fe40007810000 */
[----:B------:R-:W-:Y:S02]  /*32f0*/  FSEL R9, R27, -INF , !P0 ;  /* 0xff8000001b097808 */ /* 0x000fe40004000000 */
[----:B------:R-:W-:-:S02]  /*3300*/  ISETP.NE.AND P0, PT, R55, RZ, PT ;  /* 0x000000ff3700720c */ /* 0x000fc40003f05270 */
[----:B------:R-:W-:Y:S02]  /*3310*/  FMNMX.FTZ R5, R60, R5, !PT ;  /* 0x000000053c057209 */ /* 0x000fe40007810000 */
[----:B------:R-:W-:Y:S02]  /*3320*/  ISETP.GT.AND P0, PT, R6, 0x8, !P0 ;  /* 0x000000080600780c */ /* 0x000fe40004704270 */
[----:B------:R-:W-:Y:S02]  /*3330*/  FMNMX.FTZ R5, R62, R5, !PT ;  /* 0x000000053e057209 */ /* 0x000fe40007810000 */
[----:B------:R-:W-:Y:S02]  /*3340*/  ISETP.LT.OR P0, PT, R3, 0x9, P0 ;  /* 0x000000090300780c */ /* 0x000fe40000701670 */
[----:B------:R-:W-:Y:S02]  /*3350*/  FMNMX.FTZ R5, R64, R5, !PT ;  /* 0x0000000540057209 */ /* 0x000fe40007810000 */
[----:B------:R-:W-:-:S02]  /*3360*/  FSEL R10, R10, -INF , !P0 ;  /* 0xff8000000a0a7808 */ /* 0x000fc40004000000 */
[----:B------:R-:W-:Y:S02]  /*3370*/  ISETP.NE.AND P0, PT, R57, RZ, PT ;  /* 0x000000ff3900720c */ /* 0x000fe40003f05270 */
[----:B------:R-:W-:Y:S02]  /*3380*/  FMNMX.FTZ R5, R66, R5, !PT ;  /* 0x0000000542057209 */ /* 0x000fe40007810000 */
[----:B------:R-:W-:Y:S02]  /*3390*/  ISETP.GT.AND P0, PT, R6, 0x9, !P0 ;  /* 0x000000090600780c */ /* 0x000fe40004704270 */
[----:B------:R-:W-:Y:S02]  /*33a0*/  FMNMX.FTZ R5, R68, R5, !PT ;  /* 0x0000000544057209 */ /* 0x000fe40007810000 */
[----:B------:R-:W-:Y:S02]  /*33b0*/  ISETP.LT.OR P0, PT, R3, 0xa, P0 ;  /* 0x0000000a0300780c */ /* 0x000fe40000701670 */
[----:B------:R-:W-:-:S02]  /*33c0*/  FMNMX.FTZ R5, R70, R5, !PT ;  /* 0x0000000546057209 */ /* 0x000fc40007810000 */
[----:B------:R-:W-:Y:S02]  /*33d0*/  FSEL R11, R11, -INF , !P0 ;  /* 0xff8000000b0b7808 */ /* 0x000fe40004000000 */
[----:B------:R-:W-:Y:S02]  /*33e0*/  ISETP.NE.AND P0, PT, R25, RZ, PT ;  /* 0x000000ff1900720c */ /* 0x000fe40003f05270 */
[----:B------:R-:W-:Y:S02]  /*33f0*/  FMNMX.FTZ R5, R72, R5, !PT ;  /* 0x0000000548057209 */ /* 0x000fe40007810000 */
[----:B------:R-:W-:Y:S02]  /*3400*/  ISETP.GT.AND P0, PT, R6, 0x10, !P0 ;  /* 0x000000100600780c */ /* 0x000fe40004704270 */
[----:B------:R-:W-:Y:S02]  /*3410*/  FMNMX.FTZ R5, R74, R5, !PT ;  /* 0x000000054a057209 */ /* 0x000fe40007810000 */
[----:B------:R-:W-:-:S02]  /*3420*/  ISETP.LT.OR P0, PT, R3, 0x11, P0 ;  /* 0x000000110300780c */ /* 0x000fc40000701670 */
[----:B------:R-:W-:Y:S02]  /*3430*/  FMNMX.FTZ R5, R44, R5, !PT ;  /* 0x000000052c057209 */ /* 0x000fe40007810000 */
[----:B------:R-:W-:Y:S02]  /*3440*/  FSEL R12, R12, -INF , !P0 ;  /* 0xff8000000c0c7808 */ /* 0x000fe40004000000 */
[----:B------:R-:W-:Y:S02]  /*3450*/  ISETP.NE.AND P0, PT, R32, RZ, PT ;  /* 0x000000ff2000720c */ /* 0x000fe40003f05270 */
[----:B------:R-:W-:Y:S02]  /*3460*/  FMNMX.FTZ R5, R76, R5, !PT ;  /* 0x000000054c057209 */ /* 0x000fe40007810000 */
[----:B------:R-:W-:Y:S02]  /*3470*/  ISETP.GT.AND P0, PT, R6, 0x11, !P0 ;  /* 0x000000110600780c */ /* 0x000fe40004704270 */
[----:B------:R-:W-:-:S02]  /*3480*/  FMNMX.FTZ R5, R48, R5, !PT ;  /* 0x0000000530057209 */ /* 0x000fc40007810000 */
[----:B------:R-:W-:Y:S02]  /*3490*/  ISETP.LT.OR P0, PT, R3, 0x12, P0 ;  /* 0x000000120300780c */ /* 0x000fe40000701670 */
[----:B------:R-:W-:Y:S02]  /*34a0*/  FMNMX.FTZ R5, R78, R5, !PT ;  /* 0x000000054e057209 */ /* 0x000fe40007810000 */
[----:B------:R-:W-:Y:S02]  /*34b0*/  FSEL R13, R13, -INF , !P0 ;  /* 0xff8000000d0d7808 */ /* 0x000fe40004000000 */
[----:B------:R-:W-:Y:S02]  /*34c0*/  ISETP.NE.AND P0, PT, R33, RZ, PT ;  /* 0x000000ff2100720c */ /* 0x000fe40003f05270 */
[----:B------:R-:W-:Y:S02]  /*34d0*/  FMNMX.FTZ R5, R52, R5, !PT ;  /* 0x0000000534057209 */ /* 0x000fe40007810000 */
[----:B------:R-:W-:-:S02]  /*34e0*/  ISETP.GT.AND P0, PT, R6, 0x18, !P0 ;  /* 0x000000180600780c */ /* 0x000fc40004704270 */
[----:B------:R-:W-:Y:S02]  /*34f0*/  FMNMX.FTZ R27, R80, R5, !PT ;  /* 0x00000005501b7209 */ /* 0x000fe40007810000 */
[----:B------:R-:W-:Y:S02]  /*3500*/  ISETP.LT.OR P0, PT, R3, 0x19, P0 ;  /* 0x000000190300780c */ /* 0x000fe40000701670 */
[----:B------:R-:W-:Y:S02]  /*3510*/  ISETP.GT.AND P1, PT, R6, 0x28, !P1 ;  /* 0x000000280600780c */ /* 0x000fe40004f24270 */
[----:B------:R-:W-:Y:S02]  /*3520*/  FSEL R20, R20, -INF , !P0 ;  /* 0xff80000014147808 */ /* 0x000fe40004000000 */
[----:B------:R-:W-:Y:S02]  /*3530*/  ISETP.NE.AND P0, PT, R36, RZ, PT ;  /* 0x000000ff2400720c */ /* 0x000fe40003f05270 */
[----:B------:R-:W-:-:S02]  /*3540*/  ISETP.GT.AND P2, PT, R6, 0x29, !P2 ;  /* 0x000000290600780c */ /* 0x000fc40005744270 */
[C---:B------:R-:W-:Y:S02]  /*3550*/  ISETP.GT.AND P0, PT, R6.reuse, 0x19, !P0 ;  /* 0x000000190600780c */ /* 0x040fe40004704270 */
[C---:B------:R-:W-:Y:S02]  /*3560*/  ISETP.GT.AND P3, PT, R6.reuse, 0x30, !P3 ;  /* 0x000000300600780c */ /* 0x040fe40005f64270 */
[----:B------:R-:W-:Y:S02]  /*3570*/  ISETP.LT.OR P0, PT, R3, 0x1a, P0 ;  /* 0x0000001a0300780c */ /* 0x000fe40000701670 */
[----:B------:R-:W-:Y:S02]  /*3580*/  ISETP.GT.AND P4, PT, R6, 0x31, !P4 ;  /* 0x000000310600780c */ /* 0x000fe40006784270 */
[----:B-1----:R-:W-:Y:S02]  /*3590*/  FSEL R21, R21, -INF , !P0 ;  /* 0xff80000015157808 */ /* 0x002fe40004000000 */
[----:B------:R-:W-:-:S02]  /*35a0*/  ISETP.NE.AND P0, PT, R37, RZ, PT ;  /* 0x000000ff2500720c */ /* 0x000fc40003f05270 */
[C---:B------:R-:W-:Y:S02]  /*35b0*/  ISETP.GT.AND P5, PT, R6.reuse, 0x38, !P5 ;  /* 0x000000380600780c */ /* 0x040fe40006fa4270 */
[----:B------:R-:W-:Y:S02]  /*35c0*/  ISETP.GT.AND P0, PT, R6, 0x20, !P0 ;  /* 0x000000200600780c */ /* 0x000fe40004704270 */
[C---:B------:R-:W-:Y:S02]  /*35d0*/  ISETP.LT.OR P1, PT, R3.reuse, 0x29, P1 ;  /* 0x000000290300780c */ /* 0x040fe40000f21670 */
[C---:B------:R-:W-:Y:S02]  /*35e0*/  ISETP.LT.OR P0, PT, R3.reuse, 0x21, P0 ;  /* 0x000000210300780c */ /* 0x040fe40000701670 */
[----:B------:R-:W-:Y:S02]  /*35f0*/  ISETP.LT.OR P2, PT, R3, 0x2a, P2 ;  /* 0x0000002a0300780c */ /* 0x000fe40001741670 */
[----:B------:R-:W-:-:S02]  /*3600*/  FSEL R24, R42, -INF , !P0 ;  /* 0xff8000002a187808 */ /* 0x000fc40004000000 */
[C---:B------:R-:W-:Y:S02]  /*3610*/  ISETP.GT.AND P0, PT, R6.reuse, RZ, !P6 ;  /* 0x000000ff0600720c */ /* 0x040fe40007704270 */
[----:B------:R-:W-:Y:S02]  /*3620*/  ISETP.NE.AND P6, PT, R39, RZ, PT ;  /* 0x000000ff2700720c */ /* 0x000fe40003fc5270 */
[----:B------:R-:W-:Y:S02]  /*3630*/  ISETP.LT.OR P0, PT, R3, 0x1, P0 ;  /* 0x000000010300780c */ /* 0x000fe40000701670 */
[----:B------:R-:W-:Y:S02]  /*3640*/  ISETP.GT.AND P6, PT, R6, 0x39, !P6 ;  /* 0x000000390600780c */ /* 0x000fe400077c4270 */
[----:B------:R-:W-:Y:S02]  /*3650*/  FSEL R4, R26, -INF , !P0 ;  /* 0xff8000001a047808 */ /* 0x000fe40004000000 */
[----:B------:R-:W0:Y:S01]  /*3660*/  SHFL.BFLY PT, R26, R27, 0x2, 0x1f ;  /* 0x0c401f001b1a7f89 */ /* 0x000e2200000e0000 */
[----:B------:R-:W-:-:S02]  /*3670*/  ISETP.NE.AND P0, PT, R40, RZ, PT ;  /* 0x000000ff2800720c */ /* 0x000fc40003f05270 */
[----:B------:R-:W-:Y:S02]  /*3680*/  FMNMX.FTZ R5, R4, R9, !PT ;  /* 0x0000000904057209 */ /* 0x000fe40007810000 */
[----:B------:R-:W-:Y:S02]  /*3690*/  ISETP.GT.AND P0, PT, R6, 0x21, !P0 ;  /* 0x000000210600780c */ /* 0x000fe40004704270 */
[C---:B------:R-:W-:Y:S02]  /*36a0*/  ISETP.LT.OR P3, PT, R3.reuse, 0x31, P3 ;  /* 0x000000310300780c */ /* 0x040fe40001f61670 */
[C---:B------:R-:W-:Y:S02]  /*36b0*/  ISETP.LT.OR P0, PT, R3.reuse, 0x22, P0 ;  /* 0x000000220300780c */ /* 0x040fe40000701670 */
[C---:B------:R-:W-:Y:S02]  /*36c0*/  ISETP.LT.OR P4, PT, R3.reuse, 0x32, P4 ;  /* 0x000000320300780c */ /* 0x040fe40002781670 */
[----:B------:R-:W-:-:S02]  /*36d0*/  ISETP.LT.OR P5, PT, R3, 0x39, P5 ;  /* 0x000000390300780c */ /* 0x000fc40002fa1670 */
[----:B------:R-:W-:Y:S02]  /*36e0*/  ISETP.LT.OR P6, PT, R3, 0x3a, P6 ;  /* 0x0000003a0300780c */ /* 0x000fe400037c1670 */
[----:B------:R-:W-:Y:S02]  /*36f0*/  FSEL R3, R54, -INF , !P5 ;  /* 0xff80000036037808 */ /* 0x000fe40006800000 */
[----:B------:R-:W-:Y:S02]  /*3700*/  FSEL R30, R30, -INF , !P6 ;  /* 0xff8000001e1e7808 */ /* 0x000fe40007000000 */
[----:B0-----:R-:W-:Y:S02]  /*3710*/  FMNMX.FTZ R28, R27, R26, !PT ;  /* 0x0000001a1b1c7209 */ /* 0x001fe40007810000 */
[----:B------:R-:W-:-:S03]  /*3720*/  FMNMX.FTZ R26, R10, R5, !PT ;  /* 0x000000050a1a7209 */ /* 0x000fc60007810000 */
[----:B------:R-:W0:Y:S01]  /*3730*/  SHFL.BFLY PT, R29, R28, 0x1, 0x1f ;  /* 0x0c201f001c1d7f89 */ /* 0x000e2200000e0000 */
[----:B------:R-:W-:-:S04]  /*3740*/  FMNMX.FTZ R25, R11, R26, !PT ;  /* 0x0000001a0b197209 */ /* 0x000fc80007810000 */
[----:B------:R-:W-:-:S04]  /*3750*/  FMNMX.FTZ R26, R12, R25, !PT ;  /* 0x000000190c1a7209 */ /* 0x000fc80007810000 */
[----:B------:R-:W-:-:S04]  /*3760*/  FMNMX.FTZ R25, R13, R26, !PT ;  /* 0x0000001a0d197209 */ /* 0x000fc80007810000 */
[----:B------:R-:W-:Y:S02]  /*3770*/  FMNMX.FTZ R26, R20, R25, !PT ;  /* 0x00000019141a7209 */ /* 0x000fe40007810000 */
[----:B------:R-:W-:Y:S02]  /*3780*/  FSEL R25, R43, -INF , !P0 ;  /* 0xff8000002b197808 */ /* 0x000fe40004000000 */
[----:B------:R-:W-:-:S04]  /*3790*/  FMNMX.FTZ R27, R21, R26, !PT ;  /* 0x0000001a151b7209 */ /* 0x000fc80007810000 */
[----:B------:R-:W-:Y:S02]  /*37a0*/  FMNMX.FTZ R6, R24, R27, !PT ;  /* 0x0000001b18067209 */ /* 0x000fe40007810000 */
[----:B------:R-:W-:Y:S02]  /*37b0*/  FSEL R27, R47, -INF , !P2 ;  /* 0xff8000002f1b7808 */ /* 0x000fe40005000000 */
[----:B0-----:R-:W-:Y:S01]  /*37c0*/  FMNMX.FTZ R5, R28, R29, !PT ;  /* 0x0000001d1c057209 */ /* 0x001fe20007810000 */
[----:B------:R-:W-:Y:S01]  /*37d0*/  IMAD.U32 R28, RZ, RZ, UR10 ;  /* 0x0000000aff1c7e24 */ /* 0x000fe2000f8e00ff */
[----:B------:R-:W-:Y:S02]  /*37e0*/  FMNMX.FTZ R29, R25, R6, !PT ;  /* 0x00000006191d7209 */ /* 0x000fe40007810000 */
[C---:B------:R-:W-:Y:S01]  /*37f0*/  FSETP.NEU.FTZ.AND P0, PT, R5.reuse, -INF , PT ;  /* 0xff8000000500780b */ /* 0x040fe20003f1d000 */
[----:B------:R-:W-:-:S01]  /*3800*/  FFMA.FTZ R26, R5, R28, -8 ;  /* 0xc1000000051a7423 */ /* 0x000fc2000001001c */
[----:B------:R-:W-:-:S04]  /*3810*/  FSEL R28, R50, -INF , !P3 ;  /* 0xff800000321c7808 */ /* 0x000fc80005800000 */
[----:B------:R-:W-:Y:S02]  /*3820*/  FSEL R33, R26, RZ, P0 ;  /* 0x000000ff1a217208 */ /* 0x000fe40000000000 */
[----:B------:R-:W-:-:S03]  /*3830*/  FSEL R26, R46, -INF , !P1 ;  /* 0xff8000002e1a7808 */ /* 0x000fc60004800000 */
[--C-:B------:R-:W-:Y:S01]  /*3840*/  FFMA.FTZ R32, R56, UR10, -R33.reuse ;  /* 0x0000000a38207c23 */ /* 0x100fe20008010821 */
[----:B------:R-:W-:Y:S01]  /*3850*/  FMNMX.FTZ R6, R26, R29, !PT ;  /* 0x0000001d1a067209 */ /* 0x000fe20007810000 */
[--C-:B------:R-:W-:Y:S01]  /*3860*/  FFMA.FTZ R34, R58, UR10, -R33.reuse ;  /* 0x0000000a3a227c23 */ /* 0x100fe20008010821 */
[----:B------:R-:W-:Y:S01]  /*3870*/  FSEL R29, R51, -INF , !P4 ;  /* 0xff800000331d7808 */ /* 0x000fe20006000000 */
[----:B------:R0:W-:Y:S01]  /*3880*/  MUFU.EX2 R152, R32 ;  /* 0x0000002000987308 */ /* 0x0001e20000000800 */
[----:B------:R-:W-:Y:S01]  /*3890*/  FMNMX.FTZ R31, R27, R6, !PT ;  /* 0x000000061b1f7209 */ /* 0x000fe20007810000 */
[--C-:B------:R-:W-:Y:S01]  /*38a0*/  FFMA.FTZ R37, R62, UR10, -R33.reuse ;  /* 0x0000000a3e257c23 */ /* 0x100fe20008010821 */
[----:B------:R-:W-:-:S01]  /*38b0*/  FFMA.FTZ R46, R48, UR10, -R33 ;  /* 0x0000000a302e7c23 */ /* 0x000fc20008010821 */
[--C-:B------:R-:W-:Y:S01]  /*38c0*/  FFMA.FTZ R38, R64, UR10, -R33.reuse ;  /* 0x0000000a40267c23 */ /* 0x100fe20008010821 */
[----:B------:R-:W-:Y:S01]  /*38d0*/  FMNMX.FTZ R6, R28, R31, !PT ;  /* 0x0000001f1c067209 */ /* 0x000fe20007810000 */
[--C-:B------:R-:W-:Y:S01]  /*38e0*/  FFMA.FTZ R40, R68, UR10, -R33.reuse ;  /* 0x0000000a44287c23 */ /* 0x100fe20008010821 */
[----:B------:R-:W-:-:S01]  /*38f0*/  FFMA.FTZ R41, R70, UR10, -R33 ;  /* 0x0000000a46297c23 */ /* 0x000fc20008010821 */
[----:B------:R1:W2:Y:S01]  /*3900*/  MUFU.EX2 R35, R34 ;  /* 0x0000002200237308 */ /* 0x0002a20000000800 */
[----:B------:R-:W-:Y:S01]  /*3910*/  FMNMX.FTZ R6, R29, R6, !PT ;  /* 0x000000061d067209 */ /* 0x000fe20007810000 */
[--C-:B0-----:R-:W-:Y:S01]  /*3920*/  FFMA.FTZ R32, R60, UR10, -R33.reuse ;  /* 0x0000000a3c207c23 */ /* 0x101fe20008010821 */
[----:B------:R-:W-:-:S01]  /*3930*/  FFMA.FTZ R42, R72, UR10, -R33 ;  /* 0x0000000a482a7c23 */ /* 0x000fc20008010821 */
[--C-:B------:R-:W-:Y:S01]  /*3940*/  FFMA.FTZ R43, R74, UR10, -R33.reuse ;  /* 0x0000000a4a2b7c23 */ /* 0x100fe20008010821 */
[----:B------:R-:W-:Y:S01]  /*3950*/  FMNMX.FTZ R31, R3, R6, !PT ;  /* 0x00000006031f7209 */ /* 0x000fe20007810000 */
[----:B------:R-:W-:-:S02]  /*3960*/  FFMA.FTZ R47, R78, UR10, -R33 ;  /* 0x0000000a4e2f7c23 */ /* 0x000fc40008010821 */
[----:B------:R-:W0:Y:S01]  /*3970*/  MUFU.EX2 R36, R32 ;  /* 0x0000002000247308 */ /* 0x000e220000000800 */
[----:B------:R-:W-:Y:S01]  /*3980*/  FMNMX.FTZ R31, R30, R31, !PT ;  /* 0x0000001f1e1f7209 */ /* 0x000fe20007810000 */
[----:B-1----:R-:W-:-:S04]  /*3990*/  FFMA.FTZ R34, R66, UR10, -R33 ;  /* 0x0000000a42227c23 */ /* 0x002fc80008010821 */
[----:B------:R-:W1:Y:S02]  /*39a0*/  SHFL.BFLY PT, R6, R31, 0x2, 0x1f ;  /* 0x0c401f001f067f89 */ /* 0x000e6400000e0000 */
[----:B------:R3:W-:Y:S08]  /*39b0*/  MUFU.EX2 R39, R34 ;  /* 0x0000002200277308 */ /* 0x0007f00000000800 */
[----:B------:R-:W-:Y:S01]  /*39c0*/  MUFU.EX2 R37, R37 ;  /* 0x0000002500257308 */ /* 0x000fe20000000800 */
[----:B---3--:R-:W-:-:S01]  /*39d0*/  FFMA.FTZ R34, R44, UR10, -R33 ;  /* 0x0000000a2c227c23 */ /* 0x008fc20008010821 */
[----:B------:R-:W-:-:S06]  /*39e0*/  FFMA.FTZ R44, R76, UR10, -R33 ;  /* 0x0000000a4c2c7c23 */ /* 0x000fcc0008010821 */
[----:B------:R3:W-:Y:S01]  /*39f0*/  MUFU.EX2 R45, R44 ;  /* 0x0000002c002d7308 */ /* 0x0007e20000000800 */
[----:B-1----:R-:W-:-:S07]  /*3a00*/  FMNMX.FTZ R32, R31, R6, !PT ;  /* 0x000000061f207209 */ /* 0x002fce0007810000 */
[----:B------:R-:W-:Y:S01]  /*3a10*/  MUFU.EX2 R38, R38 ;  /* 0x0000002600267308 */ /* 0x000fe20000000800 */
[----:B------:R-:W1:Y:S07]  /*3a20*/  SHFL.BFLY PT, R31, R32, 0x1, 0x1f ;  /* 0x0c201f00201f7f89 */ /* 0x000e6e00000e0000 */
[----:B------:R-:W-:Y:S08]  /*3a30*/  MUFU.EX2 R40, R40 ;  /* 0x0000002800287308 */ /* 0x000ff00000000800 */
[----:B------:R-:W-:Y:S08]  /*3a40*/  MUFU.EX2 R41, R41 ;  /* 0x0000002900297308 */ /* 0x000ff00000000800 */
[----:B------:R-:W-:Y:S01]  /*3a50*/  MUFU.EX2 R42, R42 ;  /* 0x0000002a002a7308 */ /* 0x000fe20000000800 */
[----:B-1----:R-:W-:Y:S01]  /*3a60*/  FMNMX.FTZ R6, R32, R31, !PT ;  /* 0x0000001f20067209 */ /* 0x002fe20007810000 */
[--C-:B------:R-:W-:Y:S01]  /*3a70*/  FFMA.FTZ R31, R52, UR10, -R33.reuse ;  /* 0x0000000a341f7c23 */ /* 0x100fe20008010821 */
[----:B------:R-:W-:-:S02]  /*3a80*/  FFMA.FTZ R33, R80, UR10, -R33 ;  /* 0x0000000a50217c23 */ /* 0x000fc40008010821 */
[C---:B------:R-:W-:Y:S01]  /*3a90*/  FSETP.NEU.FTZ.AND P0, PT, R6.reuse, -INF , PT ;  /* 0xff8000000600780b */ /* 0x040fe20003f1d000 */
[----:B------:R-:W-:-:S02]  /*3aa0*/  FFMA.FTZ R32, R6, R49, -8 ;  /* 0xc100000006207423 */ /* 0x000fc40000010031 */
[----:B------:R-:W-:Y:S03]  /*3ab0*/  MUFU.EX2 R43, R43 ;  /* 0x0000002b002b7308 */ /* 0x000fe60000000800 */
[----:B---3--:R-:W-:Y:S02]  /*3ac0*/  FSEL R44, R32, RZ, P0 ;  /* 0x000000ff202c7208 */ /* 0x008fe40000000000 */
[----:B------:R-:W-:-:S03]  /*3ad0*/  PLOP3.LUT P0, PT, PT, PT, UP0, 0x40, 0x0 ;  /* 0x000000000000781c */ /* 0x000fc60003f0e808 */
        /* <DEDUP_REMOVED lines=16> */
[----:B------:R2:W1:Y:S01]  /*3be0*/  MUFU.EX2 R48, R9 ;  /* 0x0000000900307308 */ /* 0x0004620000000800 */
[----:B------:R-:W-:-:S01]  /*3bf0*/  FFMA.FTZ R3, R3, UR10, -R44 ;  /* 0x0000000a03037c23 */ /* 0x000fc2000801082c */
[----:B------:R-:W-:-:S06]  /*3c00*/  FFMA.FTZ R30, R30, UR10, -R44 ;  /* 0x0000000a1e1e7c23 */ /* 0x000fcc000801082c */
[----:B------:R-:W3:Y:S01]  /*3c10*/  MUFU.EX2 R10, R10 ;  /* 0x0000000a000a7308 */ /* 0x000ee20000000800 */
[----:B--2---:R-:W-:-:S04]  /*3c20*/  FADD.FTZ R9, R152, R35 ;  /* 0x0000002398097221 */ /* 0x004fc80000010000 */
[----:B0-----:R-:W-:-:S03]  /*3c30*/  FADD.FTZ R4, R36, R9 ;  /* 0x0000000924047221 */ /* 0x001fc60000010000 */
[----:B------:R-:W0:Y:S01]  /*3c40*/  MUFU.EX2 R11, R11 ;  /* 0x0000000b000b7308 */ /* 0x000e220000000800 */
[----:B-1----:R-:W-:-:S01]  /*3c50*/  FADD.FTZ R33, R153, R48 ;  /* 0x0000003099217221 */ /* 0x002fc20000010000 */
[C---:B------:R-:W-:Y:S01]  /*3c60*/  FADD.FTZ R9, R37.reuse, R4 ;  /* 0x0000000425097221 */ /* 0x040fe20000010000 */
[----:B------:R-:W-:-:S03]  /*3c70*/  F2FP.SATFINITE.E4M3.F32.PACK_AB_MERGE_C R37, R37, R36, RZ ;  /* 0x000000242525723e */ /* 0x000fc600048070ff */
[----:B------:R-:W-:Y:S01]  /*3c80*/  FADD.FTZ R4, R38, R9 ;  /* 0x0000000926047221 */ /* 0x000fe20000010000 */
[----:B------:R-:W-:Y:S01]  /*3c90*/  F2FP.SATFINITE.E4M3.F32.PACK_AB_MERGE_C R152, R35, R152, R37 ;  /* 0x000000982398723e */ /* 0x000fe20004807025 */
[----:B------:R-:W1:Y:S01]  /*3ca0*/  MUFU.EX2 R12, R12 ;  /* 0x0000000c000c7308 */ /* 0x000e620000000800 */
[----:B---3--:R-:W-:-:S01]  /*3cb0*/  FADD.FTZ R50, R10, R33 ;  /* 0x000000210a327221 */ /* 0x008fc20000010000 */
[----:B------:R-:W-:-:S04]  /*3cc0*/  FADD.FTZ R9, R39, R4 ;  /* 0x0000000427097221 */ /* 0x000fc80000010000 */
[----:B------:R-:W-:Y:S02]  /*3cd0*/  FADD.FTZ R4, R40, R9 ;  /* 0x0000000928047221 */ /* 0x000fe40000010000 */
[----:B------:R-:W2:Y:S01]  /*3ce0*/  MUFU.EX2 R13, R13 ;  /* 0x0000000d000d7308 */ /* 0x000ea20000000800 */
[----:B0-----:R-:W-:-:S01]  /*3cf0*/  FADD.FTZ R33, R11, R50 ;  /* 0x000000320b217221 */ /* 0x001fc20000010000 */
[C---:B------:R-:W-:Y:S01]  /*3d00*/  FADD.FTZ R9, R41.reuse, R4 ;  /* 0x0000000429097221 */ /* 0x040fe20000010000 */
[----:B------:R-:W-:-:S04]  /*3d10*/  F2FP.SATFINITE.E4M3.F32.PACK_AB_MERGE_C R41, R41, R40, RZ ;  /* 0x000000282929723e */ /* 0x000fc800048070ff */
[----:B------:R-:W-:Y:S01]  /*3d20*/  F2FP.SATFINITE.E4M3.F32.PACK_AB_MERGE_C R154, R39, R38, R41 ;  /* 0x00000026279a723e */ /* 0x000fe20004807029 */
        /* <DEDUP_REMOVED lines=8> */
[----:B------:R-:W-:Y:S01]  /*3db0*/  FADD.FTZ R50, R42, R9 ;  /* 0x000000092a327221 */ /* 0x000fe20000010000 */
[----:B------:R-:W-:-:S03]  /*3dc0*/  F2FP.SATFINITE.E4M3.F32.PACK_AB_MERGE_C R20, R21, R20, RZ ;  /* 0x000000141514723e */ /* 0x000fc600048070ff */
[----:B------:R-:W-:Y:S01]  /*3dd0*/  FADD.FTZ R9, R43, R50 ;  /* 0x000000322b097221 */ /* 0x000fe20000010000 */
[----:B------:R-:W-:Y:S01]  /*3de0*/  F2FP.SATFINITE.E4M3.F32.PACK_AB_MERGE_C R155, R13, R12, R20 ;  /* 0x0000000c0d9b723e */ /* 0x000fe20004807014 */
        /* <DEDUP_REMOVED lines=10> */
[----:B------:R-:W-:-:S06]  /*3e90*/  FADD.FTZ R33, R45, R44 ;  /* 0x0000002c2d217221 */ /* 0x000fcc0000010000 */
        /* <DEDUP_REMOVED lines=12> */
[----:B------:R1:W0:Y:S08]  /*3f60*/  MUFU.EX2 R4, R3 ;  /* 0x0000000300047308 */ /* 0x0002300000000800 */
[----:B------:R-:W3:Y:S01]  /*3f70*/  MUFU.EX2 R9, R30 ;  /* 0x0000001e00097308 */ /* 0x000ee20000000800 */
[----:B-1----:R-:W-:-:S01]  /*3f80*/  FADD.FTZ R3, R29, R40 ;  /* 0x000000281d037221 */ /* 0x002fc20000010000 */
[----:B--2---:R-:W-:Y:S01]  /*3f90*/  FADD.FTZ R11, R31, R36 ;  /* 0x000000241f0b7221 */ /* 0x004fe20000010000 */
[----:B------:R-:W-:-:S04]  /*3fa0*/  F2FP.SATFINITE.E4M3.F32.PACK_AB_MERGE_C R31, R32, R31, RZ ;  /* 0x0000001f201f723e */ /* 0x000fc800048070ff */
[----:B------:R-:W-:Y:S01]  /*3fb0*/  F2FP.SATFINITE.E4M3.F32.PACK_AB_MERGE_C R158, R47, R46, R31 ;  /* 0x0000002e2f9e723e */ /* 0x000fe2000480701f */
[----:B0-----:R-:W-:-:S01]  /*3fc0*/  FADD.FTZ R10, R4, R3 ;  /* 0x00000003040a7221 */ /* 0x001fc20000010000 */
[----:B------:R-:W-:Y:S01]  /*3fd0*/  FADD.FTZ R3, R32, R11 ;  /* 0x0000000b20037221 */ /* 0x000fe20000010000 */
[C---:B---3--:R-:W-:Y:S02]  /*3fe0*/  F2FP.SATFINITE.E4M3.F32.PACK_AB_MERGE_C R159, R9.reuse, R4, RZ ;  /* 0x00000004099f723e */ /* 0x048fe400048070ff */
[----:B------:R-:W-:Y:S02]  /*3ff0*/  FADD.FTZ R4, R9, R10 ;  /* 0x0000000a09047221 */ /* 0x000fe40000010000 */
[----:B------:R-:W-:Y:S01]  /*4000*/  F2FP.SATFINITE.E4M3.F32.PACK_AB_MERGE_C R159, R29, R28, R159 ;  /* 0x0000001c1d9f723e */ /* 0x000fe2000480709f */
[----:B------:R-:W-:Y:S06]  /*4010*/  @P0 BRA `(.L_x_1154) ;  /* 0x0000000000040947 */ /* 0x000fec0003800000 */
[----:B------:R-:W-:Y:S01]  /*4020*/  BPT.TRAP 0x1 ;  /* 0x000000040000795c */ /* 0x000fe20000300000 */
.L_x_1154:
[----:B------:R-:W-:Y:S01]  /*4030*/  PLOP3.LUT P1, PT, PT, PT, UP0, 0x40, 0x0 ;  /* 0x000000000000781c */ /* 0x000fe20003f2e808 */
[----:B------:R0:W1:-:S12]  /*4040*/  SYNCS.PHASECHK.TRANS64.TRYWAIT P0, [UR54+0x28450], R8 ;  /* 0x02845008ff0075a7 */ /* 0x0000580008000176 */
[----:B0-----:R-:W-:Y:S05]  /*4050*/  @P1 BRA `(.L_x_1155) ;  /* 0x0000000000041947 */ /* 0x001fea0003800000 */
[----:B------:R-:W-:Y:S01]  /*4060*/  BPT.TRAP 0x1 ;  /* 0x000000040000795c */ /* 0x000fe20000300000 */
.L_x_1155:
[----:B-1----:R-:W-:Y:S05]  /*4070*/  @P0 BRA `(.L_x_1156) ;  /* 0x0000000000080947 */ /* 0x002fea0003800000 */
[----:B------:R-:W0:Y:S02]  /*4080*/  SYNCS.PHASECHK.TRANS64.TRYWAIT P0, [UR54+0x28450], R8 ;  /* 0x02845008ff0075a7 */ /* 0x000e240008000176 */
[----:B0-----:R-:W-:Y:S05]  /*4090*/  @!P0 BRA `(.L_x_1157) ;  /* 0x0000010000f08947 */ /* 0x001fea0003800000 */
.L_x_1156:
[----:B------:R1:W-:Y:S01]  /*40a0*/  BAR.SYNC.DEFER_BLOCKING R7, 0x100 ;  /* 0x000400070000751d */ /* 0x0003e20000010000 */
[----:B------:R-:W-:Y:S01]  /*40b0*/  UIADD3 UR49, UR49, 0x8000, URZ ;  /* 0x0000800031317890 */ /* 0x000fe2000fffe03f */
[----:B------:R-:W-:-:S03]  /*40c0*/  PLOP3.LUT P0, PT, PT, PT, UP0, 0x40, 0x0 ;  /* 0x000000000000781c */ /* 0x000fc60003f0e808 */
[----:B------:R-:W-:Y:S01]  /*40d0*/  USHF.R.U32.HI UR49, URZ, 0x4, UR49 ;  /* 0x000000043f317899 */ /* 0x000fe20008011631 */
[----:B------:R-:W-:-:S03]  /*40e0*/  UMOV UR7, 0x80000020 ;  /* 0x8000002000077882 */ /* 0x000fc60000000000 */
[----:B------:R-:W-:-:S04]  /*40f0*/  ULOP3.LUT UR49, UR49, 0x3fff, URZ, 0xc0, !UPT ;  /* 0x00003fff31317892 */ /* 0x000fc8000f8ec03f */
[----:B------:R-:W-:-:S04]  /*4100*/  ULOP3.LUT UR49, UR49, 0x10000, URZ, 0xfc, !UPT ;  /* 0x0001000031317892 */ /* 0x000fc8000f8efc3f */
[----:B------:R-:W-:Y:S01]  /*4110*/  ULEA UR6, UR42, UR49, 0xa ;  /* 0x000000312a067291 */ /* 0x000fe2000f8e503f */
[----:B------:R-:W-:-:S08]  /*4120*/  WARPGROUP.ARRIVE ;  /* 0x00000000000079c5 */ /* 0x000fd00000000000 */
[----:B------:R-:W-:Y:S01]  /*4130*/  QGMMA.64x256x32.F32.E4M3.E4M3 R24, R152, gdesc[UR4], RZ, !UPT, gsb0 ;  /* 0x03e0000498187df3 */ /* 0x000fe2000c0008ff */
[----:B------:R-:W-:Y:S01]  /*4140*/  UIADD3 UR6, UR6, 0x2, URZ ;  /* 0x0000000206067890 */ /* 0x000fe2000fffe03f */
[----:B------:R-:W-:Y:S01]  /*4150*/  UMOV UR7, 0x80000020 ;  /* 0x8000002000077882 */ /* 0x000fe20000000000 */
[----:B------:R-:W-:Y:S02]  /*4160*/  WARPGROUP.DEPBAR.LE gsb0, 0x0 ;  /* 0x00008000000079c5 */ /* 0x000fe40000010000 */
[----:B------:R-:W-:-:S15]  /*4170*/  WARPGROUP.ARRIVE ;  /* 0x00000000000079c5 */ /* 0x000fde0000000000 */
[----:B------:R-:W-:-:S08]  /*4180*/  NOP ;  /* 0x0000000000007918 */ /* 0x000fd00000000000 */
[----:B------:R-:W-:Y:S03]  /*4190*/  QGMMA.64x256x32.F32.E4M3.E4M3 R24, R156, gdesc[UR4], R24, gsb0 ;  /* 0x03e000049c187df3 */ /* 0x000fe60008000818 */
[----:B------:R-:W-:Y:S02]  /*41a0*/  WARPGROUP.DEPBAR.LE gsb0, 0x0 ;  /* 0x00008000000079c5 */ /* 0x000fe40000010000 */
[----:B-1----:R-:W-:Y:S05]  /*41b0*/  @P0 BRA `(.L_x_1158) ;  /* 0x0000000000040947 */ /* 0x002fea0003800000 */
[----:B------:R-:W-:Y:S01]  /*41c0*/  BPT.TRAP 0x1 ;  /* 0x000000040000795c */ /* 0x000fe20000300000 */
.L_x_1158:
[----:B------:R-:W-:Y:S01]  /*41d0*/  UISETP.NE.AND UP2, UPT, UR47, URZ, UPT ;  /* 0x0000003f2f00728c */ /* 0x000fe2000bf45270 */
[----:B0-----:R-:W-:Y:S01]  /*41e0*/  VIADD R9, R160, 0xfffffffe ;  /* 0xfffffffea0097836 */ /* 0x001fe20000000000 */
[----:B------:R-:W-:Y:S02]  /*41f0*/  UISETP.NE.AND UP1, UPT, UR46, URZ, UPT ;  /* 0x0000003f2e00728c */ /* 0x000fe4000bf25270 */
[----:B------:R-:W-:Y:S01]  /*4200*/  UIADD3 UR54, UR54, 0x28460, URZ ;  /* 0x0002846036367890 */ /* 0x000fe2000fffe03f */
[----:B------:R-:W-:-:S03]  /*4210*/  UMOV UR15, UR37 ;  /* 0x00000025000f7c82 */ /* 0x000fc60008000000 */
[----:B------:R-:W-:Y:S01]  /*4220*/  PLOP3.LUT P0, PT, PT, PT, UP1, 0x40, 0x0 ;  /* 0x000000000000781c */ /* 0x000fe20003f0e818 */
[----:B------:R-:W-:Y:S02]  /*4230*/  UPRMT UR54, UR52, 0x654, UR54 ;  /* 0x0000065434367896 */ /* 0x000fe40008000036 */
[----:B------:R-:W-:Y:S01]  /*4240*/  @UP2 ULDC UR6, c[0x0][0x44c] ;  /* 0x0001130000062ab9 */ /* 0x000fe20000000800 */
[----:B------:R-:W-:Y:S01]  /*4250*/  @UP2 ULDC UR18, c[0x0][0x450] ;  /* 0x0001140000122ab9 */ /* 0x000fe20000000800 */
[----:B------:R-:W-:-:S04]  /*4260*/  UIMAD.WIDE.U32 UR6, UR37, UR6, URZ ;  /* 0x00000006250672a5 */ /* 0x000fc8000f8e003f */
[----:B------:R-:W-:Y:S01]  /*4270*/  @UP2 USHF.R.U32.HI UR15, URZ, UR18, UR7 ;  /* 0x000000123f0f2299 */ /* 0x000fe20008011607 */
[----:B------:R-:W-:Y:S03]  /*4280*/  SYNCS.ARRIVE.TRANS64.RED.A1T0 RZ, [UR54], RZ ;  /* 0x000000ffffff79a7 */ /* 0x000fe60008100436 */
[----:B------:R-:W-:-:S04]  /*4290*/  UIADD3 UR53, UR53, UR15, URZ ;  /* 0x0000000f35357290 */ /* 0x000fc8000fffe03f */
[----:B------:R-:W-:Y:S01]  /*42a0*/  UIADD3 UR18, UR53, UR14, URZ ;  /* 0x0000000e35127290 */ /* 0x000fe2000fffe03f */
[----:B------:R-:W-:Y:S11]  /*42b0*/  @P0 BRA `(.L_x_1159) ;  /* 0x00000000004c0947 */ /* 0x000ff60003800000 */
[----:B------:R-:W-:Y:S01]  /*42c0*/  ISETP.LT.AND P0, PT, RZ, UR53, PT ;  /* 0x00000035ff007c0c */ /* 0x000fe2000bf01270 */
[----:B------:R-:W-:-:S12]  /*42d0*/  UIADD3 UR19, UR53, -0x1, URZ ;  /* 0xffffffff35137890 */ /* 0x000fd8000fffe03f */
[----:B------:R-:W-:Y:S05]  /*42e0*/  @P0 BRA `(.L_x_1160) ;  /* 0x0000000000200947 */ /* 0x000fea0003800000 */
[----:B------:R-:W-:Y:S01]  /*42f0*/  ULDC UR22, c[0x0][0x9e4] ;  /* 0x0002790000167ab9 */ /* 0x000fe20000000800 */
[----:B------:R-:W-:Y:S02]  /*4300*/  UIADD3 UR19, -UR53, URZ, URZ ;  /* 0x0000003f35137290 */ /* 0x000fe4000fffe13f */
[----:B------:R-:W-:-:S11]  /*4310*/  UISETP.NE.AND UP1, UPT, UR22, 0x1, UPT ;  /* 0x000000011600788c */ /* 0x000fd6000bf25270 */
[----:B------:R-:W-:Y:S02]  /*4320*/  @UP1 ULDC.64 UR6, c[0x0][0x9e8] ;  /* 0x00027a0000061ab9 */ /* 0x000fe40000000a00 */
[----:B------:R-:W-:-:S04]  /*4330*/  UIMAD.WIDE.U32 UR14, UR19, UR6, URZ ;  /* 0x00000006130e72a5 */ /* 0x000fc8000f8e003f */
[----:B------:R-:W-:-:S04]  /*4340*/  @UP1 USHF.R.U32.HI UR19, URZ, UR7, UR15 ;  /* 0x000000073f131299 */ /* 0x000fc8000801160f */
[----:B------:R-:W-:Y:S01]  /*4350*/  ULOP3.LUT UR19, URZ, UR19, URZ, 0x33, !UPT ;  /* 0x000000133f137292 */ /* 0x000fe2000f8e333f */
[----:B------:R-:W-:Y:S11]  /*4360*/  BRA `(.L_x_1161) ;  /* 0x0000000000147947 */ /* 0x000ff60003800000 */
.L_x_1160:
[----:B------:R-:W-:Y:S02]  /*4370*/  ULDC UR22, c[0x0][0x9e4] ;  /* 0x0002790000167ab9 */ /* 0x000fe40000000800 */
[----:B------:R-:W-:-:S11]  /*4380*/  UISETP.NE.AND UP1, UPT, UR22, 0x1, UPT ;  /* 0x000000011600788c */ /* 0x000fd6000bf25270 */
[----:B------:R-:W-:Y:S02]  /*4390*/  @UP1 ULDC.64 UR6, c[0x0][0x9e8] ;  /* 0x00027a0000061ab9 */ /* 0x000fe40000000a00 */
[----:B------:R-:W-:-:S04]  /*43a0*/  UIMAD.WIDE.U32 UR14, UR19, UR6, URZ ;  /* 0x00000006130e72a5 */ /* 0x000fc8000f8e003f */
[----:B------:R-:W-:-:S12]  /*43b0*/  @UP1 USHF.R.U32.HI UR19, URZ, UR7, UR15 ;  /* 0x000000073f131299 */ /* 0x000fd8000801160f */
.L_x_1161:
[----:B------:R-:W-:-:S04]  /*43c0*/  UIMAD UR19, UR19, UR22, UR22 ;  /* 0x00000016131372a4 */ /* 0x000fc8000f8e0216 */
[----:B------:R-:W-:-:S04]  /*43d0*/  UISETP.LT.AND UP1, UPT, UR18, UR19, UPT ;  /* 0x000000131200728c */ /* 0x000fc8000bf21270 */
[----:B------:R-:W-:-:S12]  /*43e0*/  USEL UR18, UR18, UR19, UP1 ;  /* 0x0000001312127287 */ /* 0x000fd80008800000 */
.L_x_1159:
[----:B------:R-:W-:-:S04]  /*43f0*/  USHF.R.S32.HI UR6, URZ, 0x1f, UR18 ;  /* 0x0000001f3f067899 */ /* 0x000fc80008011412 */
[----:B------:R-:W-:-:S04]  /*4400*/  ULEA.HI UR6, UR6, UR18, URZ, 0x6 ;  /* 0x0000001206067291 */ /* 0x000fc8000f8f303f */
[----:B------:R-:W-:-:S04]  /*4410*/  USHF.R.S32.HI UR6, URZ, 0x6, UR6 ;  /* 0x000000063f067899 */ /* 0x000fc80008011406 */
[----:B------:R-:W-:-:S04]  /*4420*/  UISETP.LT.AND UP1, UPT, UR41, UR6, UPT ;  /* 0x000000062900728c */ /* 0x000fc8000bf21270 */
[----:B------:R-:W-:-:S06]  /*4430*/  USEL UR58, UR41, UR6, !UP1 ;  /* 0x00000006293a7287 */ /* 0x000fcc000c800000 */
[----:B------:R-:W-:-:S13]  /*4440*/  ISETP.GE.AND P0, PT, R9, UR58, PT ;  /* 0x0000003a09007c0c */ /* 0x000fda000bf06270 */
[----:B------:R-:W-:Y:S05]  /*4450*/  @!P0 BRA `(.L_x_1162) ;  /* 0x0000002800188947 */ /* 0x000fea0003800000 */
[----:B------:R-:W-:Y:S01]  /*4460*/  IMAD.MOV.U32 R11, RZ, RZ, R6 ;  /* 0x000000ffff0b7224 */ /* 0x000fe200078e0006 */
[----:B------:R-:W-:Y:S01]  /*4470*/  ULDC UR53, c[0x0][0x9e4] ;  /* 0x0002790000357ab9 */ /* 0x000fe20000000800 */
[----:B------:R-:W-:Y:S01]  /*4480*/  IMAD.MOV.U32 R10, RZ, RZ, R5 ;  /* 0x000000ffff0a7224 */ /* 0x000fe200078e0005 */
[----:B------:R-:W-:Y:S01]  /*4490*/  ULDC UR54, c[0x0][0x9dc] ;  /* 0x0002770000367ab9 */ /* 0x000fe20000000800 */
[----:B------:R-:W-:Y:S01]  /*44a0*/  ULDC UR52, c[0x0][0x988] ;  /* 0x0002620000347ab9 */ /* 0x000fe20000000800 */
[----:B------:R-:W-:-:S05]  /*44b0*/  ULDC UR55, c[0x0][0x9e0] ;  /* 0x0002780000377ab9 */ /* 0x000fca0000000800 */
.L_x_1181:
[----:B------:R-:W-:Y:S01]  /*44c0*/  UIADD3 UR42, UR42, 0x1, URZ ;  /* 0x000000012a2a7890 */ /* 0x000fe2000fffe03f */
[----:B------:R-:W-:-:S03]  /*44d0*/  PLOP3.LUT P0, PT, PT, PT, UP0, 0x40, 0x0 ;  /* 0x000000000000781c */ /* 0x000fc60003f0e808 */
[----:B------:R-:W-:-:S04]  /*44e0*/  UISETP.NE.AND UP1, UPT, UR42, 0x2, UPT ;  /* 0x000000022a00788c */ /* 0x000fc8000bf25270 */
[----:B------:R-:W-:Y:S02]  /*44f0*/  USEL UR6, URZ, 0x1, UP1 ;  /* 0x000000013f067887 */ /* 0x000fe40008800000 */
[----:B------:R-:W-:Y:S02]  /*4500*/  USEL UR42, UR42, URZ, UP1 ;  /* 0x0000003f2a2a7287 */ /* 0x000fe40008800000 */
[----:B------:R-:W-:Y:S02]  /*4510*/  ULOP3.LUT UR43, UR43, UR6, URZ, 0x3c, !UPT ;  /* 0x000000062b2b7292 */ /* 0x000fe4000f8e3c3f */
[----:B--2---:R-:W-:Y:S10]  /*4520*/  @P0 BRA `(.L_x_1163) ;  /* 0x0000000000040947 */ /* 0x004ff40003800000 */
[----:B------:R-:W-:Y:S01]  /*4530*/  BPT.TRAP 0x1 ;  /* 0x000000040000795c */ /* 0x000fe20000300000 */
.L_x_1163:
[----:B------:R-:W0:Y:S01]  /*4540*/  S2UR UR57, SR_CgaCtaId ;  /* 0x00000000003979c3 */ /* 0x000e220000008800 */
[----:B------:R-:W-:Y:S01]  /*4550*/  UMOV UR6, 0x400 ;  /* 0x0000040000067882 */ /* 0x000fe20000000000 */
[----:B------:R-:W-:Y:S01]  /*4560*/  PLOP3.LUT P1, PT, PT, PT, UP0, 0x40, 0x0 ;  /* 0x000000000000781c */ /* 0x000fe20003f2e808 */
[----:B------:R-:W-:-:S05]  /*4570*/  IMAD.U32 R8, RZ, RZ, UR43 ;  /* 0x0000002bff087e24 */ /* 0x000fca000f8e00ff */
[----:B------:R-:W-:Y:S01]  /*4580*/  SHF.L.U32 R8, R8, 0x1f, RZ ;  /* 0x0000001f08087819 */ /* 0x000fe200000006ff */
[----:B0-----:R-:W-:-:S04]  /*4590*/  ULEA UR6, UR57, UR6, 0x18 ;  /* 0x0000000639067291 */ /* 0x001fc8000f8ec03f */
[----:B------:R-:W-:-:S09]  /*45a0*/  ULEA UR56, UR42, UR6, 0x3 ;  /* 0x000000062a387291 */ /* 0x000fd2000f8e183f */
[----:B------:R0:W1:Y:S01]  /*45b0*/  SYNCS.PHASECHK.TRANS64.TRYWAIT P0, [UR56+0x28430], R8 ;  /* 0x02843008ff0075a7 */ /* 0x0000620008000178 */
[----:B------:R-:W-:Y:S05]  /*45c0*/  @P1 BRA `(.L_x_1164) ;  /* 0x0000000000041947 */ /* 0x000fea0003800000 */
[----:B------:R-:W-:Y:S01]  /*45d0*/  BPT.TRAP 0x1 ;  /* 0x000000040000795c */ /* 0x000fe20000300000 */
.L_x_1164:
[----:B-1----:R-:W-:Y:S05]  /*45e0*/  @P0 BRA `(.L_x_1165) ;  /* 0x0000000000080947 */ /* 0x002fea0003800000 */
[----:B------:R-:W1:Y:S02]  /*45f0*/  SYNCS.PHASECHK.TRANS64.TRYWAIT P0, [UR56+0x28430], R8 ;  /* 0x02843008ff0075a7 */ /* 0x000e640008000178 */
[----:B-1----:R-:W-:Y:S05]  /*4600*/  @!P0 BRA `(.L_x_1166) ;  /* 0x000000fc00ac8947 */ /* 0x002fea0003800000 */
.L_x_1165:
[----:B------:R-:W-:Y:S01]  /*4610*/  ULEA UR34, UR42, UR48, 0xa ;  /* 0x000000302a227291 */ /* 0x000fe2000f8e503f */
[----:B------:R-:W-:Y:S01]  /*4620*/  WARPGROUP.ARRIVE ;  /* 0x00000000000079c5 */ /* 0x000fe20000000000 */
[----:B------:R-:W-:Y:S01]  /*4630*/  UMOV UR35, 0x40000040 ;  /* 0x4000004000237882 */ /* 0x000fe20000000000 */
[----:B------:R-:W-:Y:S01]  /*4640*/  UMOV UR7, 0x40000040 ;  /* 0x4000004000077882 */ /* 0x000fe20000000000 */
[----:B------:R-:W-:-:S03]  /*4650*/  UIADD3 UR6, UR34, 0x2, URZ ;  /* 0x0000000222067890 */ /* 0x000fc6000fffe03f */
[----:B------:R-:W2:Y:S01]  /*4660*/  S2R R2, SR_TID.X ;  /* 0x0000000000027919 */ /* 0x000ea20000002100 */
[----:B------:R-:W-:Y:S01]  /*4670*/  UIADD3 UR10, UR34, 0x4, URZ ;  /* 0x00000004220a7890 */ /* 0x000fe2000fffe03f */
[----:B------:R-:W-:Y:S01]  /*4680*/  PLOP3.LUT P0, PT, PT, PT, UP0, 0x40, 0x0 ;  /* 0x000000000000781c */ /* 0x000fe20003f0e808 */
[----:B------:R-:W-:Y:S01]  /*4690*/  UMOV UR11, 0x40000040 ;  /* 0x40000040000b7882 */ /* 0x000fe20000000000 */
[----:B------:R-:W-:Y:S01]  /*46a0*/  QGMMA.64x64x32.F32.E4M3.E4M3 R152, gdesc[UR32], RZ, !UPT, gsb0 ;  /* 0x00e00000209879f3 */ /* 0x000fe2000c0008ff */
        /* <DEDUP_REMOVED lines=10> */
[----:B--2---:R-:W-:-:S04]  /*4750*/  SHF.R.U32.HI R200, RZ, 0x7, R2 ;  /* 0x00000007ffc87819 */ /* 0x004fc80000011602 */
[----:B------:R-:W-:Y:S01]  /*4760*/  IADD3 R2, -R200, 0xb, RZ ;  /* 0x0000000bc8027810 */ /* 0x000fe20007ffe1ff */
        /* <DEDUP_REMOVED lines=25> */
.L_x_1167:
[----:B------:R-:W-:Y:S01]  /*4900*/  UISETP.NE.AND UP2, UPT, UR47, URZ, UPT ;  /* 0x0000003f2f00728c */ /* 0x000fe2000bf45270 */
[C---:B------:R-:W-:Y:S01]  /*4910*/  FMUL.FTZ R196, R0.reuse, R156 ;  /* 0x0000009c00c47220 */ /* 0x040fe20000410000 */
[C---:B------:R-:W-:Y:S01]  /*4920*/  FMUL.FTZ R156, R0.reuse, R170 ;  /* 0x000000aa009c7220 */ /* 0x040fe20000410000 */
[----:B------:R-:W-:Y:S01]  /*4930*/  FMUL.FTZ R170, R0, R176 ;  /* 0x000000b000aa7220 */ /* 0x000fe20000410000 */
[----:B------:R-:W-:Y:S01]  /*4940*/  VIADD R176, R18, UR37 ;  /* 0x0000002512b07c36 */ /* 0x000fe20008000000 */
[----:B------:R-:W3:Y:S01]  /*4950*/  LDC R14, c[0x0][0x2f0] ;  /* 0x0000bc00ff0e7b82 */ /* 0x000ee20000000800 */
[----:B------:R-:W-:Y:S01]  /*4960*/  PLOP3.LUT P0, PT, PT, PT, UP2, 0x80, 0x0 ;  /* 0x000000000000781c */ /* 0x000fe20003f0f028 */
[C---:B------:R-:W-:Y:S01]  /*4970*/  FMUL.FTZ R13, R0.reuse, R155 ;  /* 0x0000009b000d7220 */ /* 0x040fe20000410000 */
[----:B------:R-:W-:Y:S01]  /*4980*/  PLOP3.LUT P1, PT, PT, PT, UP2, 0x80, 0x0 ;  /* 0x000000000000781c */ /* 0x000fe20003f2f028 */
[C---:B------:R-:W-:Y:S01]  /*4990*/  FMUL.FTZ R155, R0.reuse, R167 ;  /* 0x000000a7009b7220 */ /* 0x040fe20000410000 */
[C---:B------:R-:W-:Y:S01]  /*49a0*/  FMUL.FTZ R167, R0.reuse, R169 ;  /* 0x000000a900a77220 */ /* 0x040fe20000410000 */
[----:B------:R-:W-:Y:S01]  /*49b0*/  @UP2 ULDC UR6, c[0x0][0x44c] ;  /* 0x0001130000062ab9 */ /* 0x000fe20000000800 */
[C---:B------:R-:W-:Y:S01]  /*49c0*/  FMUL.FTZ R169, R0.reuse, R172 ;  /* 0x000000ac00a97220 */ /* 0x040fe20000410000 */
[----:B------:R-:W4:Y:S01]  /*49d0*/  LDC R15, c[0x0][0x288] ;  /* 0x0000a200ff0f7b82 */ /* 0x000f220000000800 */
[----:B------:R-:W-:Y:S01]  /*49e0*/  FMUL.FTZ R21, R0, R159 ;  /* 0x0000009f00157220 */ /* 0x000fe20000410000 */
[----:B------:R-:W-:-:S02]  /*49f0*/  IMAD.SHL.U32 R172, R9, 0x40, RZ ;  /* 0x0000004009ac7824 */ /* 0x000fc400078e00ff */
[C---:B------:R-:W-:Y:S01]  /*4a00*/  FMUL.FTZ R159, R0.reuse, R175 ;  /* 0x000000af009f7220 */ /* 0x040fe20000410000 */
[----:B------:R-:W-:Y:S01]  /*4a10*/  FMUL.FTZ R12, R0, R154 ;  /* 0x0000009a000c7220 */ /* 0x000fe20000410000 */
[----:B------:R-:W-:Y:S01]  /*4a20*/  UISETP.NE.AND UP1, UPT, UR46, URZ, UPT ;  /* 0x0000003f2e00728c */ /* 0x000fe2000bf25270 */
[----:B------:R-:W-:Y:S01]  /*4a30*/  @P0 IMAD.HI.U32 R6, R176, UR6, RZ ;  /* 0x00000006b0060c27 */ /* 0x000fe2000f8e00ff */
[----:B------:R-:W-:-:S03]  /*4a40*/  @UP2 ULDC UR6, c[0x0][0x450] ;  /* 0x0001140000062ab9 */ /* 0x000fc60000000800 */
[----:B------:R-:W-:Y:S01]  /*4a50*/  FMUL.FTZ R154, R0, R166 ;  /* 0x000000a6009a7220 */ /* 0x000fe20000410000 */
[----:B------:R-:W-:Y:S01]  /*4a60*/  IADD3 R7, -R172, 0x1, RZ ;  /* 0x00000001ac077810 */ /* 0x000fe20007ffe1ff */
[C---:B-1----:R-:W-:Y:S01]  /*4a70*/  FMUL.FTZ R5, R0.reuse, R152 ;  /* 0x0000009800057220 */ /* 0x042fe20000410000 */
[----:B------:R-:W-:Y:S01]  /*4a80*/  @P1 SHF.R.U32.HI R176, RZ, UR6, R6 ;  /* 0x00000006ffb01c19 */ /* 0x000fe20008011606 */
[----:B------:R-:W-:Y:S01]  /*4a90*/  UIADD3 UR6, UR56, 0x28440, URZ ;  /* 0x0002844038067890 */ /* 0x000fe2000fffe03f */
[C---:B------:R-:W-:Y:S01]  /*4aa0*/  FMUL.FTZ R195, R0.reuse, R153 ;  /* 0x0000009900c37220 */ /* 0x040fe20000410000 */
[C---:B------:R-:W-:Y:S01]  /*4ab0*/  FMUL.FTZ R197, R0.reuse, R157 ;  /* 0x0000009d00c57220 */ /* 0x040fe20000410000 */
[C---:B------:R-:W-:Y:S01]  /*4ac0*/  FMUL.FTZ R20, R0.reuse, R158 ;  /* 0x0000009e00147220 */ /* 0x040fe20000410000 */
[----:B------:R-:W1:Y:S01]  /*4ad0*/  SHFL.IDX PT, R175, R176, RZ, 0x1c1f ;  /* 0x001c1fffb0af7589 */ /* 0x000e6200000e0000 */
[C---:B------:R-:W-:Y:S01]  /*4ae0*/  FMUL.FTZ R166, R0.reuse, R168 ;  /* 0x000000a800a67220 */ /* 0x040fe20000410000 */
        /* <DEDUP_REMOVED lines=17> */
[----:B------:R-:W-:Y:S01]  /*4c00*/  IMAD R7, R16, -0x2, R7 ;  /* 0xfffffffe10077824 */ /* 0x000fe200078e0207 */
[----:B------:R-:W-:Y:S01]  /*4c10*/  PLOP3.LUT P0, PT, PT, PT, UP1, 0x40, 0x0 ;  /* 0x000000000000781c */ /* 0x000fe20003f0e818 */
[----:B------:R-:W0:Y:S01]  /*4c20*/  MUFU.TANH R5, R5 ;  /* 0x0000000500057308 */ /* 0x000e220000002400 */
[----:B------:R-:W-:Y:S01]  /*4c30*/  UMOV UR11, UR54 ;  /* 0x00000036000b7c82 */ /* 0x000fe20008000000 */
[----:B---3--:R-:W-:Y:S01]  /*4c40*/  IMAD R6, R14, UR39, R7 ;  /* 0x000000270e067c24 */ /* 0x008fe2000f8e0207 */
[----:B------:R-:W-:Y:S01]  /*4c50*/  SYNCS.ARRIVE.TRANS64.RED.A1T0 RZ, [UR6], RZ ;  /* 0x000000ffffff79a7 */ /* 0x000fe20008100406 */
[----:B------:R-:W-:-:S02]  /*4c60*/  ULOP3.LUT UR6, URZ, UR11, URZ, 0x33, !UPT ;  /* 0x0000000b3f067292 */ /* 0x000fc4000f8e333f */
[----:B----4-:R-:W-:Y:S02]  /*4c70*/  IMAD.IADD R6, R6, 0x1, -R15 ;  /* 0x0000000106067824 */ /* 0x010fe400078e0a0f */
[----:B------:R-:W3:Y:S02]  /*4c80*/  MUFU.TANH R195, R195 ;  /* 0x000000c300c37308 */ /* 0x000ee40000002400 */
[C---:B------:R-:W-:Y:S02]  /*4c90*/  VIADD R179, R6.reuse, UR55 ;  /* 0x0000003706b37c36 */ /* 0x040fe40008000000 */
[----:B------:R-:W-:Y:S02]  /*4ca0*/  VIADD R180, R6, UR6 ;  /* 0x0000000606b47c36 */ /* 0x000fe40008000000 */
[----:B-1----:R-:W-:Y:S02]  /*4cb0*/  IMAD.IADD R177, R179, 0x1, R175 ;  /* 0x00000001b3b17824 */ /* 0x002fe400078e02af */
[----:B------:R-:W1:Y:S01]  /*4cc0*/  MUFU.TANH R12, R12 ;  /* 0x0000000c000c7308 */ /* 0x000e620000002400 */
[----:B------:R-:W-:-:S07]  /*4cd0*/  IMAD.IADD R178, R175, 0x1, R180 ;  /* 0x00000001afb27824 */ /* 0x000fce00078e02b4 */
        /* <DEDUP_REMOVED lines=28> */
[----:B------:R-:W0:Y:S01]  /*4ea0*/  MUFU.TANH R163, R163 ;  /* 0x000000a300a37308 */ /* 0x000e220000002400 */
[----:B-1-34-:R-:W-:Y:S05]  /*4eb0*/  @P0 BRA `(.L_x_1168) ;  /* 0x00000000005c0947 */ /* 0x01afea0003800000 */
[----:B------:R-:W-:Y:S01]  /*4ec0*/  IMAD R6, R14, UR39, R175 ;  /* 0x000000270e067c24 */ /* 0x000fe2000f8e02af */
[----:B------:R-:W-:Y:S03]  /*4ed0*/  BSSY B0, `(.L_x_1169) ;  /* 0x0000011000007945 */ /* 0x000fe60003800000 */
[----:B------:R-:W-:-:S05]  /*4ee0*/  IMAD.IADD R175, R6, 0x1, -R15 ;  /* 0x0000000106af7824 */ /* 0x000fca00078e0a0f */
[----:B------:R-:W-:-:S13]  /*4ef0*/  ISETP.GT.AND P0, PT, R175, -0x1, PT ;  /* 0xffffffffaf00780c */ /* 0x000fda0003f04270 */
[----:B------:R-:W-:Y:S05]  /*4f00*/  @P0 BRA `(.L_x_1170) ;  /* 0x0000000000200947 */ /* 0x000fea0003800000 */
[----:B------:R-:W-:Y:S01]  /*4f10*/  IMAD.U32 R182, RZ, RZ, UR53 ;  /* 0x00000035ffb67e24 */ /* 0x000fe2000f8e00ff */
[----:B------:R-:W-:-:S04]  /*4f20*/  LOP3.LUT R175, RZ, R175, RZ, 0x33, !PT ;  /* 0x000000afffaf7212 */ /* 0x000fc800078e33ff */
[----:B------:R-:W-:-:S13]  /*4f30*/  ISETP.NE.AND P0, PT, R182, 0x1, PT ;  /* 0x00000001b600780c */ /* 0x000fda0003f05270 */
[----:B------:R-:W1:Y:S02]  /*4f40*/  @P0 LDC.64 R6, c[0x0][0x9e8] ;  /* 0x00027a00ff060b82 */ /* 0x000e640000000a00 */
[----:B-1----:R-:W-:-:S05]  /*4f50*/  @P0 IMAD.HI.U32 R6, R175, R6, RZ ;  /* 0x00000006af060227 */ /* 0x002fca00078e00ff */
[----:B------:R-:W-:-:S04]  /*4f60*/  @P0 SHF.R.U32.HI R175, RZ, R7, R6 ;  /* 0x00000007ffaf0219 */ /* 0x000fc80000011606 */
[----:B------:R-:W-:Y:S01]  /*4f70*/  LOP3.LUT R175, RZ, R175, RZ, 0x33, !PT ;  /* 0x000000afffaf7212 */ /* 0x000fe200078e33ff */
[----:B------:R-:W-:Y:S06]  /*4f80*/  BRA `(.L_x_1171) ;  /* 0x0000000000147947 */ /* 0x000fec0003800000 */
.L_x_1170:
[----:B------:R-:W-:-:S05]  /*4f90*/  IMAD.U32 R182, RZ, RZ, UR53 ;  /* 0x00000035ffb67e24 */ /* 0x000fca000f8e00ff */
[----:B------:R-:W-:-:S13]  /*4fa0*/  ISETP.NE.AND P0, PT, R182, 0x1, PT ;  /* 0x00000001b600780c */ /* 0x000fda0003f05270 */
[----:B------:R-:W1:Y:S02]  /*4fb0*/  @P0 LDC.64 R6, c[0x0][0x9e8] ;  /* 0x00027a00ff060b82 */ /* 0x000e640000000a00 */
[----:B-1----:R-:W-:-:S05]  /*4fc0*/  @P0 IMAD.HI.U32 R6, R175, R6, RZ ;  /* 0x00000006af060227 */ /* 0x002fca00078e00ff */
[----:B------:R-:W-:-:S07]  /*4fd0*/  @P0 SHF.R.U32.HI R175, RZ, R7, R6 ;  /* 0x00000007ffaf0219 */ /* 0x000fce0000011606 */
.L_x_1171:
[----:B------:R-:W-:Y:S05]  /*4fe0*/  BSYNC B0 ;  /* 0x0000000000007941 */ /* 0x000fea0003800000 */
.L_x_1169:
[----:B------:R-:W-:-:S04]  /*4ff0*/  IMAD R175, R175, R182, -R172 ;  /* 0x000000b6afaf7224 */ /* 0x000fc800078e0aac */
[----:B------:R-:W-:-:S05]  /*5000*/  IMAD R175, R16, -0x2, R175 ;  /* 0xfffffffe10af7824 */ /* 0x000fca00078e02af */
[----:B------:R-:W-:Y:S02]  /*5010*/  VIADDMNMX R177, R175, R182, R177, PT ;  /* 0x000000b6afb17246 */ /* 0x000fe400038001b1 */
[----:B------:R-:W-:-:S07]  /*5020*/  VIMNMX R178, R178, R175, !PT ;  /* 0x000000afb2b27248 */ /* 0x000fce0007fe0100 */
.L_x_1168:
[----:B------:R-:W-:Y:S01]  /*5030*/  ISETP.GT.AND P0, PT, R9, -0x1, PT ;  /* 0xffffffff0900780c */ /* 0x000fe20003f04270 */
[----:B------:R-:W1:Y:S01]  /*5040*/  SHFL.IDX PT, R7, R176, 0x1, 0x1c1f ;  /* 0x003c1f00b0077f89 */ /* 0x000e6200000e0000 */
[----:B------:R-:W-:Y:S02]  /*5050*/  UISETP.NE.AND UP1, UPT, UR46, URZ, UPT ;  /* 0x0000003f2e00728c */ /* 0x000fe4000bf25270 */
[C---:B------:R-:W-:Y:S02]  /*5060*/  ISETP.GT.AND P3, PT, R178.reuse, 0x10, P0 ;  /* 0x00000010b200780c */ /* 0x040fe40000764270 */
[C---:B------:R-:W-:Y:S02]  /*5070*/  ISETP.GT.AND P5, PT, R178.reuse, RZ, P0 ;  /* 0x000000ffb200720c */ /* 0x040fe400007a4270 */
[----:B------:R-:W-:Y:S02]  /*5080*/  ISETP.LT.OR P3, PT, R177, 0x11, P3 ;  /* 0x00000011b100780c */ /* 0x000fe40001f61670 */
[----:B------:R-:W-:-:S02]  /*5090*/  ISETP.GT.AND P6, PT, R178, 0x1, P0 ;  /* 0x00000001b200780c */ /* 0x000fc400007c4270 */
[C---:B------:R-:W-:Y:S02]  /*50a0*/  ISETP.GT.AND P1, PT, R178.reuse, 0x8, P0 ;  /* 0x00000008b200780c */ /* 0x040fe40000724270 */
[----:B------:R-:W-:Y:S02]  /*50b0*/  ISETP.GT.AND P4, PT, R178, 0x9, P0 ;  /* 0x00000009b200780c */ /* 0x000fe40000784270 */
[----:B0-----:R-:W-:Y:S02]  /*50c0*/  FSEL R198, R198, -INF , !P3 ;  /* 0xff800000c6c67808 */ /* 0x001fe40005800000 */
[----:B------:R-:W-:Y:S02]  /*50d0*/  ISETP.GT.AND P3, PT, R178, 0x28, P0 ;  /* 0x00000028b200780c */ /* 0x000fe40000764270 */
[C---:B------:R-:W-:Y:S02]  /*50e0*/  ISETP.LT.OR P5, PT, R177.reuse, 0x1, P5 ;  /* 0x00000001b100780c */ /* 0x040fe40002fa1670 */
[----:B------:R-:W-:-:S02]  /*50f0*/  ISETP.LT.OR P6, PT, R177, 0x2, P6 ;  /* 0x00000002b100780c */ /* 0x000fc400037c1670 */
[----:B------:R-:W-:Y:S01]  /*5100*/  ISETP.LT.OR P1, PT, R177, 0x9, P1 ;  /* 0x00000009b100780c */ /* 0x000fe20000f21670 */
[----:B-1----:R-:W-:Y:S01]  /*5110*/  IMAD.IADD R176, R179, 0x1, R7 ;  /* 0x00000001b3b07824 */ /* 0x002fe200078e0207 */
[C---:B------:R-:W-:Y:S02]  /*5120*/  ISETP.LT.OR P4, PT, R177.reuse, 0xa, P4 ;  /* 0x0000000ab100780c */ /* 0x040fe40002781670 */
[----:B------:R-:W-:Y:S02]  /*5130*/  ISETP.LT.OR P3, PT, R177, 0x29, P3 ;  /* 0x00000029b100780c */ /* 0x000fe40001f61670 */
[----:B------:R-:W-:Y:S02]  /*5140*/  FSEL R175, R5, -INF , !P5 ;  /* 0xff80000005af7808 */ /* 0x000fe40006800000 */
[----:B------:R-:W-:Y:S02]  /*5150*/  FSEL R195, R195, -INF , !P6 ;  /* 0xff800000c3c37808 */ /* 0x000fe40007000000 */
[----:B------:R-:W-:-:S02]  /*5160*/  FSEL R196, R196, -INF , !P1 ;  /* 0xff800000c4c47808 */ /* 0x000fc40004800000 */
[----:B------:R-:W-:Y:S02]  /*5170*/  FSEL R197, R197, -INF , !P4 ;  /* 0xff800000c5c57808 */ /* 0x000fe40006000000 */
[C---:B------:R-:W-:Y:S02]  /*5180*/  ISETP.GT.AND P2, PT, R178.reuse, 0x11, P0 ;  /* 0x00000011b200780c */ /* 0x040fe40000744270 */
[C---:B------:R-:W-:Y:S02]  /*5190*/  ISETP.GT.AND P5, PT, R178.reuse, 0x18, P0 ;  /* 0x00000018b200780c */ /* 0x040fe400007a4270 */
[C---:B------:R-:W-:Y:S02]  /*51a0*/  ISETP.GT.AND P6, PT, R178.reuse, 0x19, P0 ;  /* 0x00000019b200780c */ /* 0x040fe400007c4270 */
[C---:B------:R-:W-:Y:S02]  /*51b0*/  ISETP.GT.AND P1, PT, R178.reuse, 0x20, P0 ;  /* 0x00000020b200780c */ /* 0x040fe40000724270 */
[----:B------:R-:W-:-:S02]  /*51c0*/  ISETP.GT.AND P4, PT, R178, 0x21, P0 ;  /* 0x00000021b200780c */ /* 0x000fc40000784270 */
[----:B------:R-:W-:Y:S02]  /*51d0*/  FSEL R169, R169, -INF , !P3 ;  /* 0xff800000a9a97808 */ /* 0x000fe40005800000 */
[----:B------:R-:W-:Y:S02]  /*51e0*/  PLOP3.LUT P3, PT, PT, PT, UP1, 0x40, 0x0 ;  /* 0x000000000000781c */ /* 0x000fe40003f6e818 */
[C---:B------:R-:W-:Y:S02]  /*51f0*/  ISETP.LT.OR P2, PT, R177.reuse, 0x12, P2 ;  /* 0x00000012b100780c */ /* 0x040fe40001741670 */
[C---:B------:R-:W-:Y:S02]  /*5200*/  ISETP.LT.OR P5, PT, R177.reuse, 0x19, P5 ;  /* 0x00000019b100780c */ /* 0x040fe40002fa1670 */
[C---:B------:R-:W-:Y:S02]  /*5210*/  ISETP.LT.OR P6, PT, R177.reuse, 0x1a, P6 ;  /* 0x0000001ab100780c */ /* 0x040fe400037c1670 */
[----:B------:R-:W-:-:S02]  /*5220*/  ISETP.LT.OR P1, PT, R177, 0x21, P1 ;  /* 0x00000021b100780c */ /* 0x000fc40000f21670 */
[----:B------:R-:W-:Y:S02]  /*5230*/  ISETP.LT.OR P4, PT, R177, 0x22, P4 ;  /* 0x00000022b100780c */ /* 0x000fe40002781670 */
[----:B------:R-:W-:Y:S02]  /*5240*/  FSEL R199, R199, -INF , !P2 ;  /* 0xff800000c7c77808 */ /* 0x000fe40005000000 */
[----:B------:R-:W-:Y:S02]  /*5250*/  FSEL R164, R164, -INF , !P5 ;  /* 0xff800000a4a47808 */ /* 0x000fe40006800000 */
[----:B------:R-:W-:Y:S02]  /*5260*/  FSEL R165, R165, -INF , !P6 ;  /* 0xff800000a5a57808 */ /* 0x000fe40007000000 */
[----:B------:R-:W-:Y:S02]  /*5270*/  FSEL R166, R166, -INF , !P1 ;  /* 0xff800000a6a67808 */ /* 0x000fe40004800000 */
[----:B------:R-:W-:-:S02]  /*5280*/  FSEL R167, R167, -INF , !P4 ;  /* 0xff800000a7a77808 */ /* 0x000fc40006000000 */
[C---:B------:R-:W-:Y:S02]  /*5290*/  ISETP.GT.AND P2, PT, R178.reuse, 0x29, P0 ;  /* 0x00000029b200780c */ /* 0x040fe40000744270 */
[C---:B------:R-:W-:Y:S02]  /*52a0*/  ISETP.GT.AND P5, PT, R178.reuse, 0x30, P0 ;  /* 0x00000030b200780c */ /* 0x040fe400007a4270 */
[C---:B------:R-:W-:Y:S02]  /*52b0*/  ISETP.GT.AND P6, PT, R178.reuse, 0x31, P0 ;  /* 0x00000031b200780c */ /* 0x040fe400007c4270 */
[C---:B------:R-:W-:Y:S02]  /*52c0*/  ISETP.GT.AND P1, PT, R178.reuse, 0x38, P0 ;  /* 0x00000038b200780c */ /* 0x040fe40000724270 */
[----:B------:R-:W-:Y:S02]  /*52d0*/  ISETP.GT.AND P4, PT, R178, 0x39, P0 ;  /* 0x00000039b200780c */ /* 0x000fe40000784270 */
[----:B------:R-:W-:-:S02]  /*52e0*/  ISETP.LT.OR P2, PT, R177, 0x2a, P2 ;  /* 0x0000002ab100780c */ /* 0x000fc40001741670 */
[C---:B------:R-:W-:Y:S02]  /*52f0*/  ISETP.LT.OR P5, PT, R177.reuse, 0x31, P5 ;  /* 0x00000031b100780c */ /* 0x040fe40002fa1670 */
[C---:B------:R-:W-:Y:S02]  /*5300*/  ISETP.LT.OR P6, PT, R177.reuse, 0x32, P6 ;  /* 0x00000032b100780c */ /* 0x040fe400037c1670 */
[C---:B------:R-:W-:Y:S02]  /*5310*/  ISETP.LT.OR P1, PT, R177.reuse, 0x39, P1 ;  /* 0x00000039b100780c */ /* 0x040fe40000f21670 */
[----:B------:R-:W-:Y:S01]  /*5320*/  ISETP.LT.OR P4, PT, R177, 0x3a, P4 ;  /* 0x0000003ab100780c */ /* 0x000fe20002781670 */
[----:B------:R-:W-:Y:S01]  /*5330*/  IMAD.IADD R177, R180, 0x1, R7 ;  /* 0x00000001b4b17824 */ /* 0x000fe200078e0207 */
[----:B------:R-:W-:Y:S02]  /*5340*/  FSEL R168, R168, -INF , !P2 ;  /* 0xff800000a8a87808 */ /* 0x000fe40005000000 */
[----:B------:R-:W-:-:S02]  /*5350*/  FSEL R170, R170, -INF , !P5 ;  /* 0xff800000aaaa7808 */ /* 0x000fc40006800000 */
[----:B------:R-:W-:Y:S02]  /*5360*/  FSEL R171, R171, -INF , !P6 ;  /* 0xff800000abab7808 */ /* 0x000fe40007000000 */
[----:B------:R-:W-:Y:S02]  /*5370*/  FSEL R173, R173, -INF , !P1 ;  /* 0xff800000adad7808 */ /* 0x000fe40004800000 */
[----:B------:R-:W-:Y:S01]  /*5380*/  FSEL R174, R174, -INF , !P4 ;  /* 0xff800000aeae7808 */ /* 0x000fe20006000000 */
[----:B------:R-:W-:Y:S06]  /*5390*/  @P3 BRA `(.L_x_1172) ;  /* 0x00000000005c3947 */ /* 0x000fec0003800000 */
        /* <DEDUP_REMOVED lines=8> */
[----:B------:R-:W0:Y:S02]  /*5420*/  @P1 LDC.64 R6, c[0x0][0x9e8] ;  /* 0x00027a00ff061b82 */ /* 0x000e240000000a00 */
[----:B0-----:R-:W-:-:S05]  /*5430*/  @P1 IMAD.HI.U32 R6, R5, R6, RZ ;  /* 0x0000000605061227 */ /* 0x001fca00078e00ff */
[----:B------:R-:W-:-:S04]  /*5440*/  @P1 SHF.R.U32.HI R5, RZ, R7, R6 ;  /* 0x00000007ff051219 */ /* 0x000fc80000011606 */
[----:B------:R-:W-:Y:S01]  /*5450*/  LOP3.LUT R5, RZ, R5, RZ, 0x33, !PT ;  /* 0x00000005ff057212 */ /* 0x000fe200078e33ff */
[----:B------:R-:W-:Y:S06]  /*5460*/  BRA `(.L_x_1175) ;  /* 0x0000000000147947 */ /* 0x000fec0003800000 */
.L_x_1174:
[----:B------:R-:W-:-:S05]  /*5470*/  IMAD.U32 R178, RZ, RZ, UR53 ;  /* 0x00000035ffb27e24 */ /* 0x000fca000f8e00ff */
[----:B------:R-:W-:-:S13]  /*5480*/  ISETP.NE.AND P1, PT, R178, 0x1, PT ;  /* 0x00000001b200780c */ /* 0x000fda0003f25270 */
[----:B------:R-:W0:Y:S02]  /*5490*/  @P1 LDC.64 R6, c[0x0][0x9e8] ;  /* 0x00027a00ff061b82 */ /* 0x000e240000000a00 */
[----:B0-----:R-:W-:-:S05]  /*54a0*/  @P1 IMAD.HI.U32 R6, R5, R6, RZ ;  /* 0x0000000605061227 */ /* 0x001fca00078e00ff */
[----:B------:R-:W-:-:S07]  /*54b0*/  @P1 SHF.R.U32.HI R5, RZ, R7, R6 ;  /* 0x00000007ff051219 */ /* 0x000fce0000011606 */
.L_x_1175:
[----:B------:R-:W-:Y:S05]  /*54c0*/  BSYNC B0 ;  /* 0x0000000000007941 */ /* 0x000fea0003800000 */
.L_x_1173:
[----:B------:R-:W-:-:S04]  /*54d0*/  IMAD R5, R5, R178, -R172 ;  /* 0x000000b205057224 */ /* 0x000fc800078e0aac */
[----:B------:R-:W-:-:S05]  /*54e0*/  IMAD R5, R16, -0x2, R5 ;  /* 0xfffffffe10057824 */ /* 0x000fca00078e0205 */
[----:B------:R-:W-:Y:S02]  /*54f0*/  VIADDMNMX R176, R5, R178, R176, PT ;  /* 0x000000b205b07246 */ /* 0x000fe400038001b0 */
[----:B------:R-:W-:-:S07]  /*5500*/  VIMNMX R177, R177, R5, !PT ;  /* 0x00000005b1b17248 */ /* 0x000fce0007fe0100 */
.L_x_1172:
[----:B------:R-:W-:Y:S01]  /*5510*/  FMNMX.FTZ R6, R175, R10, !PT ;  /* 0x0000000aaf067209 */ /* 0x000fe20007810000 */
[----:B------:R-:W-:Y:S01]  /*5520*/  UMOV UR10, UR52 ;  /* 0x00000034000a7c82 */ /* 0x000fe20008000000 */
[----:B------:R-:W-:Y:S02]  /*5530*/  ISETP.GT.AND P1, PT, R177, RZ, P0 ;  /* 0x000000ffb100720c */ /* 0x000fe40000724270 */
[----:B------:R-:W-:Y:S02]  /*5540*/  FMNMX.FTZ R5, R195, R6, !PT ;  /* 0x00000006c3057209 */ /* 0x000fe40007810000 */
[----:B------:R-:W-:Y:S02]  /*5550*/  ISETP.GT.AND P2, PT, R177, 0x1, P0 ;  /* 0x00000001b100780c */ /* 0x000fe40000744270 */
[----:B------:R-:W-:Y:S02]  /*5560*/  FMNMX.FTZ R6, R196, R5, !PT ;  /* 0x00000005c4067209 */ /* 0x000fe40007810000 */
[----:B------:R-:W-:-:S02]  /*5570*/  ISETP.LT.OR P1, PT, R176, 0x1, P1 ;  /* 0x00000001b000780c */ /* 0x000fc40000f21670 */
[----:B------:R-:W-:Y:S02]  /*5580*/  FMNMX.FTZ R5, R197, R6, !PT ;  /* 0x00000006c5057209 */ /* 0x000fe40007810000 */
[----:B------:R-:W-:Y:S02]  /*5590*/  ISETP.GT.AND P3, PT, R177, 0x8, P0 ;  /* 0x00000008b100780c */ /* 0x000fe40000764270 */
[----:B------:R-:W-:Y:S02]  /*55a0*/  FMNMX.FTZ R6, R198, R5, !PT ;  /* 0x00000005c6067209 */ /* 0x000fe40007810000 */
[----:B------:R-:W-:Y:S02]  /*55b0*/  ISETP.LT.OR P2, PT, R176, 0x2, P2 ;  /* 0x00000002b000780c */ /* 0x000fe40001741670 */
[----:B------:R-:W-:Y:S02]  /*55c0*/  FMNMX.FTZ R5, R199, R6, !PT ;  /* 0x00000006c7057209 */ /* 0x000fe40007810000 */
[----:B------:R-:W-:-:S02]  /*55d0*/  FSEL R12, R12, -INF , !P1 ;  /* 0xff8000000c0c7808 */ /* 0x000fc40004800000 */
        /* <DEDUP_REMOVED lines=15> */
[----:B------:R-:W-:Y:S02]  /*56d0*/  FSEL R21, R21, -INF , !P4 ;  /* 0xff80000015157808 */ /* 0x000fe40006000000 */
[----:B------:R-:W-:Y:S02]  /*56e0*/  FMNMX.FTZ R5, R173, R6, !PT ;  /* 0x00000006ad057209 */ /* 0x000fe40007810000 */
[----:B------:R-:W-:-:S02]  /*56f0*/  ISETP.LT.OR P5, PT, R176, 0x11, P5 ;  /* 0x00000011b000780c */ /* 0x000fc40002fa1670 */
[----:B------:R-:W-:Y:S02]  /*5700*/  FMNMX.FTZ R6, R174, R5, !PT ;  /* 0x00000005ae067209 */ /* 0x000fe40007810000 */
[C---:B------:R-:W-:Y:S02]  /*5710*/  ISETP.GT.AND P3, PT, R177.reuse, 0x19, P0 ;  /* 0x00000019b100780c */ /* 0x040fe40000764270 */
[----:B------:R-:W-:Y:S01]  /*5720*/  ISETP.GT.AND P2, PT, R177, 0x18, P0 ;  /* 0x00000018b100780c */ /* 0x000fe20000744270 */
[----:B------:R-:W0:Y:S01]  /*5730*/  SHFL.BFLY PT, R5, R6, 0x2, 0x1f ;  /* 0x0c401f0006057f89 */ /* 0x000e2200000e0000 */
[----:B------:R-:W-:Y:S02]  /*5740*/  ISETP.LT.OR P6, PT, R176, 0x12, P6 ;  /* 0x00000012b000780c */ /* 0x000fe400037c1670 */
[----:B------:R-:W-:Y:S02]  /*5750*/  FSEL R152, R152, -INF , !P5 ;  /* 0xff80000098987808 */ /* 0x000fe40006800000 */
[----:B------:R-:W-:-:S02]  /*5760*/  ISETP.LT.OR P3, PT, R176, 0x1a, P3 ;  /* 0x0000001ab000780c */ /* 0x000fc40001f61670 */
[----:B------:R-:W-:Y:S02]  /*5770*/  FSEL R153, R153, -INF , !P6 ;  /* 0xff80000099997808 */ /* 0x000fe40007000000 */
[----:B------:R-:W-:Y:S02]  /*5780*/  ISETP.LT.OR P2, PT, R176, 0x19, P2 ;  /* 0x00000019b000780c */ /* 0x000fe40001741670 */
[----:B------:R-:W-:Y:S02]  /*5790*/  FSEL R155, R155, -INF , !P3 ;  /* 0xff8000009b9b7808 */ /* 0x000fe40005800000 */
[C---:B------:R-:W-:Y:S02]  /*57a0*/  ISETP.GT.AND P4, PT, R177.reuse, 0x20, P0 ;  /* 0x00000020b100780c */ /* 0x040fe40000784270 */
[----:B------:R-:W-:Y:S02]  /*57b0*/  FSEL R154, R154, -INF , !P2 ;  /* 0xff8000009a9a7808 */ /* 0x000fe40005000000 */
[----:B------:R-:W-:-:S02]  /*57c0*/  ISETP.GT.AND P1, PT, R177, 0x21, P0 ;  /* 0x00000021b100780c */ /* 0x000fc40000724270 */
[C---:B------:R-:W-:Y:S02]  /*57d0*/  ISETP.LT.OR P4, PT, R176.reuse, 0x21, P4 ;  /* 0x00000021b000780c */ /* 0x040fe40002781670 */
[C---:B------:R-:W-:Y:S02]  /*57e0*/  ISETP.GT.AND P5, PT, R177.reuse, 0x28, P0 ;  /* 0x00000028b100780c */ /* 0x040fe400007a4270 */
[----:B------:R-:W-:Y:S02]  /*57f0*/  ISETP.LT.OR P1, PT, R176, 0x22, P1 ;  /* 0x00000022b000780c */ /* 0x000fe40000f21670 */
[----:B0-----:R-:W-:Y:S02]  /*5800*/  FMNMX.FTZ R7, R6, R5, !PT ;  /* 0x0000000506077209 */ /* 0x001fe40007810000 */
[----:B------:R-:W-:Y:S02]  /*5810*/  FMNMX.FTZ R6, R12, R11, !PT ;  /* 0x0000000b0c067209 */ /* 0x000fe40007810000 */
[----:B------:R-:W-:Y:S01]  /*5820*/  FSEL R156, R156, -INF , !P4 ;  /* 0xff8000009c9c7808 */ /* 0x000fe20006000000 */
[----:B------:R-:W0:Y:S01]  /*5830*/  SHFL.BFLY PT, R172, R7, 0x1, 0x1f ;  /* 0x0c201f0007ac7f89 */ /* 0x000e2200000e0000 */
[----:B------:R-:W-:-:S02]  /*5840*/  ISETP.GT.AND P6, PT, R177, 0x29, P0 ;  /* 0x00000029b100780c */ /* 0x000fc400007c4270 */
[----:B------:R-:W-:Y:S02]  /*5850*/  FSEL R157, R157, -INF , !P1 ;  /* 0xff8000009d9d7808 */ /* 0x000fe40004800000 */
[C---:B------:R-:W-:Y:S02]  /*5860*/  ISETP.LT.OR P5, PT, R176.reuse, 0x29, P5 ;  /* 0x00000029b000780c */ /* 0x040fe40002fa1670 */
[C---:B------:R-:W-:Y:S02]  /*5870*/  ISETP.GT.AND P2, PT, R177.reuse, 0x30, P0 ;  /* 0x00000030b100780c */ /* 0x040fe40000744270 */
[----:B------:R-:W-:Y:S02]  /*5880*/  ISETP.LT.OR P6, PT, R176, 0x2a, P6 ;  /* 0x0000002ab000780c */ /* 0x000fe400037c1670 */
[----:B------:R-:W-:Y:S02]  /*5890*/  FSEL R158, R158, -INF , !P5 ;  /* 0xff8000009e9e7808 */ /* 0x000fe40006800000 */
[----:B------:R-:W-:-:S02]  /*58a0*/  ISETP.GT.AND P4, PT, R177, 0x31, P0 ;  /* 0x00000031b100780c */ /* 0x000fc40000784270 */
[C---:B------:R-:W-:Y:S02]  /*58b0*/  ISETP.LT.OR P2, PT, R176.reuse, 0x31, P2 ;  /* 0x00000031b000780c */ /* 0x040fe40001741670 */
[----:B------:R-:W-:Y:S02]  /*58c0*/  FSEL R159, R159, -INF , !P6 ;  /* 0xff8000009f9f7808 */ /* 0x000fe40007000000 */
[C---:B------:R-:W-:Y:S02]  /*58d0*/  ISETP.GT.AND P1, PT, R177.reuse, 0x38, P0 ;  /* 0x00000038b100780c */ /* 0x040fe40000724270 */
[----:B------:R-:W-:Y:S02]  /*58e0*/  ISETP.GT.AND P0, PT, R177, 0x39, P0 ;  /* 0x00000039b100780c */ /* 0x000fe40000704270 */
[----:B------:R-:W-:Y:S02]  /*58f0*/  ISETP.LT.OR P4, PT, R176, 0x32, P4 ;  /* 0x00000032b000780c */ /* 0x000fe40002781670 */
[----:B0-----:R-:W-:Y:S01]  /*5900*/  FMNMX.FTZ R5, R7, R172, !PT ;  /* 0x000000ac07057209 */ /* 0x001fe20007810000 */
[----:B------:R-:W-:Y:S01]  /*5910*/  IMAD.U32 R172, RZ, RZ, UR10 ;  /* 0x0000000affac7e24 */ /* 0x000fe2000f8e00ff */
[----:B------:R-:W-:-:S02]  /*5920*/  FMNMX.FTZ R7, R13, R6, !PT ;  /* 0x000000060d077209 */ /* 0x000fc40007810000 */
[C---:B------:R-:W-:Y:S01]  /*5930*/  FSETP.NEU.FTZ.AND P3, PT, R5.reuse, -INF , PT ;  /* 0xff8000000500780b */ /* 0x040fe20003f7d000 */
[----:B------:R-:W-:-:S01]  /*5940*/  FFMA.FTZ R172, R5, R172, -8 ;  /* 0xc100000005ac7423 */ /* 0x000fc200000100ac */
[----:B------:R-:W-:Y:S02]  /*5950*/  FMNMX.FTZ R6, R20, R7, !PT ;  /* 0x0000000714067209 */ /* 0x000fe40007810000 */
[----:B------:R-:W-:Y:S02]  /*5960*/  FSEL R160, R160, -INF , !P2 ;  /* 0xff800000a0a07808 */ /* 0x000fe40005000000 */
[----:B------:R-:W-:Y:S02]  /*5970*/  FMNMX.FTZ R7, R21, R6, !PT ;  /* 0x0000000615077209 */ /* 0x000fe40007810000 */
[----:B------:R-:W-:Y:S02]  /*5980*/  ISETP.LT.OR P1, PT, R176, 0x39, P1 ;  /* 0x00000039b000780c */ /* 0x000fe40000f21670 */
[----:B------:R-:W-:-:S02]  /*5990*/  FMNMX.FTZ R6, R152, R7, !PT ;  /* 0x0000000798067209 */ /* 0x000fc40007810000 */
[----:B------:R-:W-:Y:S02]  /*59a0*/  ISETP.LT.OR P0, PT, R176, 0x3a, P0 ;  /* 0x0000003ab000780c */ /* 0x000fe40000701670 */
[----:B------:R-:W-:Y:S02]  /*59b0*/  FMNMX.FTZ R7, R153, R6, !PT ;  /* 0x0000000699077209 */ /* 0x000fe40007810000 */
[----:B------:R-:W-:Y:S02]  /*59c0*/  FSEL R6, R172, RZ, P3 ;  /* 0x000000ffac067208 */ /* 0x000fe40001800000 */
[----:B------:R-:W-:Y:S02]  /*59d0*/  FMNMX.FTZ R172, R154, R7, !PT ;  /* 0x000000079aac7209 */ /* 0x000fe40007810000 */
[----:B------:R-:W-:Y:S01]  /*59e0*/  FSEL R162, R162, -INF , !P1 ;  /* 0xff800000a2a27808 */ /* 0x000fe20004800000 */
        /* <DEDUP_REMOVED lines=8> */
[----:B------:R-:W-:Y:S01]  /*5a70*/  FFMA.FTZ R164, R164, UR10, -R6 ;  /* 0x0000000aa4a47c23 */ /* 0x000fe20008010806 */
[----:B------:R-:W-:-:S03]  /*5a80*/  FMNMX.FTZ R175, R157, R178, !PT ;  /* 0x000000b29daf7209 */ /* 0x000fc60007810000 */
[----:B------:R-:W-:Y:S01]  /*5a90*/  MUFU.EX2 R7, R7 ;  /* 0x0000000700077308 */ /* 0x000fe20000000800 */
[----:B------:R-:W-:Y:S01]  /*5aa0*/  FMNMX.FTZ R178, R158, R175, !PT ;  /* 0x000000af9eb27209 */ /* 0x000fe20007810000 */
[--C-:B0-----:R-:W-:Y:S01]  /*5ab0*/  FFMA.FTZ R179, R165, UR10, -R6.reuse ;  /* 0x0000000aa5b37c23 */ /* 0x101fe20008010806 */
[----:B------:R-:W-:Y:S01]  /*5ac0*/  FSEL R175, R161, -INF , !P4 ;  /* 0xff800000a1af7808 */ /* 0x000fe20006000000 */
[--C-:B------:R-:W-:Y:S01]  /*5ad0*/  FFMA.FTZ R165, R166, UR10, -R6.reuse ;  /* 0x0000000aa6a57c23 */ /* 0x100fe20008010806 */
[----:B------:R-:W-:Y:S01]  /*5ae0*/  FMNMX.FTZ R177, R159, R178, !PT ;  /* 0x000000b29fb17209 */ /* 0x000fe20007810000 */
[--C-:B------:R-:W-:Y:S01]  /*5af0*/  FFMA.FTZ R166, R167, UR10, -R6.reuse ;  /* 0x0000000aa7a67c23 */ /* 0x100fe20008010806 */
[----:B------:R-:W-:-:S01]  /*5b00*/  FFMA.FTZ R167, R169, UR10, -R6 ;  /* 0x0000000aa9a77c23 */ /* 0x000fc20008010806 */
[----:B------:R-:W-:Y:S01]  /*5b10*/  FFMA.FTZ R169, R171, UR10, -R6 ;  /* 0x0000000aaba97c23 */ /* 0x000fe20008010806 */
[----:B------:R-:W-:Y:S01]  /*5b20*/  FMNMX.FTZ R178, R160, R177, !PT ;  /* 0x000000b1a0b27209 */ /* 0x000fe20007810000 */
[----:B------:R-:W-:Y:S01]  /*5b30*/  MUFU.EX2 R161, R196 ;  /* 0x000000c400a17308 */ /* 0x000fe20000000800 */
[----:B------:R-:W-:-:S02]  /*5b40*/  FSEL R171, R5, RZ, P3 ;  /* 0x000000ff05ab7208 */ /* 0x000fc40001800000 */
[----:B------:R-:W-:-:S03]  /*5b50*/  FMNMX.FTZ R177, R175, R178, !PT ;  /* 0x000000b2afb17209 */ /* 0x000fc60007810000 */
[----:B------:R-:W-:Y:S01]  /*5b60*/  FADD.FTZ R171, -R171, R10 ;  /* 0x0000000aabab7221 */ /* 0x000fe20000010100 */
[----:B------:R-:W-:Y:S01]  /*5b70*/  FMNMX.FTZ R178, R162, R177, !PT ;  /* 0x000000b1a2b27209 */ /* 0x000fe20007810000 */
[--C-:B------:R-:W-:Y:S01]  /*5b80*/  FFMA.FTZ R177, R198, UR10, -R6.reuse ;  /* 0x0000000ac6b17c23 */ /* 0x100fe20008010806 */
[----:B------:R-:W-:Y:S01]  /*5b90*/  MUFU.EX2 R176, R176 ;  /* 0x000000b000b07308 */ /* 0x000fe20000000800 */
[----:B------:R-:W-:Y:S01]  /*5ba0*/  FMUL.FTZ R171, R171, UR10 ;  /* 0x0000000aabab7c20 */ /* 0x000fe20008410000 */
[----:B------:R-:W-:Y:S01]  /*5bb0*/  FMNMX.FTZ R180, R163, R178, !PT ;  /* 0x000000b2a3b47209 */ /* 0x000fe20007810000 */
[----:B------:R-:W-:-:S04]  /*5bc0*/  FFMA.FTZ R178, R199, UR10, -R6 ;  /* 0x0000000ac7b27c23 */ /* 0x000fc80008010806 */
[----:B------:R-:W0:Y:S01]  /*5bd0*/  SHFL.BFLY PT, R181, R180, 0x2, 0x1f ;  /* 0x0c401f00b4b57f89 */ /* 0x000e2200000e0000 */
[----:B------:R-:W1:Y:S08]  /*5be0*/  MUFU.EX2 R171, R171 ;  /* 0x000000ab00ab7308 */ /* 0x000e700000000800 */
[----:B------:R-:W-:Y:S08]  /*5bf0*/  MUFU.EX2 R177, R177 ;  /* 0x000000b100b17308 */ /* 0x000ff00000000800 */
[----:B------:R-:W-:Y:S01]  /*5c00*/  MUFU.EX2 R178, R178 ;  /* 0x000000b200b27308 */ /* 0x000fe20000000800 */
[-C--:B-1----:R-:W-:Y:S01]  /*5c10*/  FMUL.FTZ R24, R24, R171.reuse ;  /* 0x000000ab18187220 */ /* 0x082fe20000410000 */
[-C--:B------:R-:W-:Y:S01]  /*5c20*/  FMUL.FTZ R25, R25, R171.reuse ;  /* 0x000000ab19197220 */ /* 0x080fe20000410000 */
[-C--:B------:R-:W-:Y:S01]  /*5c30*/  FMUL.FTZ R28, R28, R171.reuse ;  /* 0x000000ab1c1c7220 */ /* 0x080fe20000410000 */
[-C--:B------:R-:W-:Y:S01]  /*5c40*/  FMUL.FTZ R29, R29, R171.reuse ;  /* 0x000000ab1d1d7220 */ /* 0x080fe20000410000 */
[-C--:B------:R-:W-:Y:S01]  /*5c50*/  FMUL.FTZ R32, R32, R171.reuse ;  /* 0x000000ab20207220 */ /* 0x080fe20000410000 */
[----:B------:R-:W-:Y:S01]  /*5c60*/  FMUL.FTZ R33, R33, R171 ;  /* 0x000000ab21217220 */ /* 0x000fe20000410000 */
[----:B0-----:R-:W-:Y:S01]  /*5c70*/  FMNMX.FTZ R181, R180, R181, !PT ;  /* 0x000000b5b4b57209 */ /* 0x001fe20007810000 */
[--C-:B------:R-:W-:Y:S01]  /*5c80*/  FFMA.FTZ R180, R168, UR10, -R6.reuse ;  /* 0x0000000aa8b47c23 */ /* 0x100fe20008010806 */
[----:B------:R-:W-:-:S01]  /*5c90*/  FFMA.FTZ R168, R170, UR10, -R6 ;  /* 0x0000000aaaa87c23 */ /* 0x000fc20008010806 */
[--C-:B------:R-:W-:Y:S01]  /*5ca0*/  FFMA.FTZ R170, R173, UR10, -R6.reuse ;  /* 0x0000000aadaa7c23 */ /* 0x100fe20008010806 */
[----:B------:R-:W-:-:S01]  /*5cb0*/  FFMA.FTZ R173, R174, UR10, -R6 ;  /* 0x0000000aaead7c23 */ /* 0x000fc20008010806 */
[----:B------:R-:W0:Y:S01]  /*5cc0*/  SHFL.BFLY PT, R182, R181, 0x1, 0x1f ;  /* 0x0c201f00b5b67f89 */ /* 0x000e2200000e0000 */
[----:B------:R-:W-:Y:S01]  /*5cd0*/  MUFU.EX2 R164, R164 ;  /* 0x000000a400a47308 */ /* 0x000fe20000000800 */
[-C--:B------:R-:W-:Y:S01]  /*5ce0*/  FMUL.FTZ R36, R36, R171.reuse ;  /* 0x000000ab24247220 */ /* 0x080fe20000410000 */
[-C--:B------:R-:W-:Y:S01]  /*5cf0*/  FMUL.FTZ R37, R37, R171.reuse ;  /* 0x000000ab25257220 */ /* 0x080fe20000410000 */
[-C--:B------:R-:W-:Y:S01]  /*5d00*/  FMUL.FTZ R40, R40, R171.reuse ;  /* 0x000000ab28287220 */ /* 0x080fe20000410000 */
[-C--:B------:R-:W-:Y:S01]  /*5d10*/  FMUL.FTZ R41, R41, R171.reuse ;  /* 0x000000ab29297220 */ /* 0x080fe20000410000 */
[-C--:B------:R-:W-:Y:S01]  /*5d20*/  FMUL.FTZ R44, R44, R171.reuse ;  /* 0x000000ab2c2c7220 */ /* 0x080fe20000410000 */
[-C--:B------:R-:W-:Y:S01]  /*5d30*/  FMUL.FTZ R45, R45, R171.reuse ;  /* 0x000000ab2d2d7220 */ /* 0x080fe20000410000 */
[-C--:B------:R-:W-:Y:S01]  /*5d40*/  FMUL.FTZ R48, R48, R171.reuse ;  /* 0x000000ab30307220 */ /* 0x080fe20000410000 */
        /* <DEDUP_REMOVED lines=15> */
[----:B0-----:R-:W-:Y:S01]  /*5e40*/  FMNMX.FTZ R6, R181, R182, !PT ;  /* 0x000000b6b5067209 */ /* 0x001fe20007810000 */
[----:B------:R-:W-:Y:S01]  /*5e50*/  IMAD.U32 R181, RZ, RZ, UR10 ;  /* 0x0000000affb57e24 */ /* 0x000fe2000f8e00ff */
[----:B------:R-:W-:Y:S01]  /*5e60*/  MUFU.EX2 R166, R166 ;  /* 0x000000a600a67308 */ /* 0x000fe20000000800 */
[----:B------:R-:W-:Y:S01]  /*5e70*/  FMUL.FTZ R76, R76, R171 ;  /* 0x000000ab4c4c7220 */ /* 0x000fe20000410000 */
[C---:B------:R-:W-:Y:S01]  /*5e80*/  FSETP.NEU.FTZ.AND P0, PT, R6.reuse, -INF , PT ;  /* 0xff8000000600780b */ /* 0x040fe20003f1d000 */
[----:B------:R-:W-:-:S01]  /*5e90*/  FFMA.FTZ R174, R6, R181, -8 ;  /* 0xc100000006ae7423 */ /* 0x000fc200000100b5 */
[-C--:B------:R-:W-:Y:S01]  /*5ea0*/  FMUL.FTZ R77, R77, R171.reuse ;  /* 0x000000ab4d4d7220 */ /* 0x080fe20000410000 */
[-C--:B------:R-:W-:Y:S01]  /*5eb0*/  FMUL.FTZ R80, R80, R171.reuse ;  /* 0x000000ab50507220 */ /* 0x080fe20000410000 */
[-C--:B------:R-:W-:Y:S01]  /*5ec0*/  FMUL.FTZ R81, R81, R171.reuse ;  /* 0x000000ab51517220 */ /* 0x080fe20000410000 */
[-C--:B------:R-:W-:Y:S01]  /*5ed0*/  FMUL.FTZ R84, R84, R171.reuse ;  /* 0x000000ab54547220 */ /* 0x080fe20000410000 */
[----:B------:R-:W-:Y:S01]  /*5ee0*/  FSEL R174, R174, RZ, P0 ;  /* 0x000000ffaeae7208 */ /* 0x000fe20000000000 */
[----:B------:R-:W-:Y:S01]  /*5ef0*/  MUFU.EX2 R167, R167 ;  /* 0x000000a700a77308 */ /* 0x000fe20000000800 */
[-C--:B------:R-:W-:Y:S01]  /*5f00*/  FMUL.FTZ R85, R85, R171.reuse ;  /* 0x000000ab55557220 */ /* 0x080fe20000410000 */
[-C--:B------:R-:W-:Y:S01]  /*5f10*/  FMUL.FTZ R88, R88, R171.reuse ;  /* 0x000000ab58587220 */ /* 0x080fe20000410000 */
[----:B------:R-:W-:Y:S01]  /*5f20*/  FMUL.FTZ R89, R89, R171 ;  /* 0x000000ab59597220 */ /* 0x000fe20000410000 */
[--C-:B------:R-:W-:Y:S01]  /*5f30*/  FFMA.FTZ R181, R12, UR10, -R174.reuse ;  /* 0x0000000a0cb57c23 */ /* 0x100fe200080108ae */
[----:B------:R-:W-:-:S01]  /*5f40*/  FFMA.FTZ R12, R152, UR10, -R174 ;  /* 0x0000000a980c7c23 */ /* 0x000fc200080108ae */
[--C-:B------:R-:W-:Y:S01]  /*5f50*/  FFMA.FTZ R152, R154, UR10, -R174.reuse ;  /* 0x0000000a9a987c23 */ /* 0x100fe200080108ae */
[----:B------:R-:W-:Y:S01]  /*5f60*/  FSEL R154, R6, RZ, P0 ;  /* 0x000000ff069a7208 */ /* 0x000fe20000000000 */
[--C-:B------:R-:W-:Y:S01]  /*5f70*/  FFMA.FTZ R10, R13, UR10, -R174.reuse ;  /* 0x0000000a0d0a7c23 */ /* 0x100fe200080108ae */
[----:B------:R-:W-:-:S01]  /*5f80*/  FFMA.FTZ R13, R20, UR10, -R174 ;  /* 0x0000000a140d7c23 */ /* 0x000fc200080108ae */
[----:B------:R-:W-:Y:S01]  /*5f90*/  MUFU.EX2 R181, R181 ;  /* 0x000000b500b57308 */ /* 0x000fe20000000800 */
[----:B------:R-:W-:-:S01]  /*5fa0*/  FFMA.FTZ R20, R21, UR10, -R174 ;  /* 0x0000000a15147c23 */ /* 0x000fc200080108ae */
[----:B------:R-:W-:Y:S01]  /*5fb0*/  FADD.FTZ R154, -R154, R11 ;  /* 0x0000000b9a9a7221 */ /* 0x000fe20000010100 */
[----:B------:R-:W-:-:S01]  /*5fc0*/  FFMA.FTZ R21, R153, UR10, -R174 ;  /* 0x0000000a99157c23 */ /* 0x000fc200080108ae */
[----:B------:R-:W-:Y:S01]  /*5fd0*/  FFMA.FTZ R11, R156, UR10, -R174 ;  /* 0x0000000a9c0b7c23 */ /* 0x000fe200080108ae */
[----:B------:R-:W-:-:S01]  /*5fe0*/  FFMA.FTZ R156, R171, R3, R172 ;  /* 0x00000003ab9c7223 */ /* 0x000fc200000100ac */
[----:B------:R-:W-:Y:S01]  /*5ff0*/  FMUL.FTZ R154, R154, UR10 ;  /* 0x0000000a9a9a7c20 */ /* 0x000fe20008410000 */
[----:B------:R-:W-:-:S01]  /*6000*/  FFMA.FTZ R153, R155, UR10, -R174 ;  /* 0x0000000a9b997c23 */ /* 0x000fc200080108ae */
[----:B------:R-:W-:Y:S01]  /*6010*/  MUFU.EX2 R10, R10 ;  /* 0x0000000a000a7308 */ /* 0x000fe20000000800 */
[----:B------:R-:W-:-:S01]  /*6020*/  FADD.FTZ R156, R7, R156 ;  /* 0x0000009c079c7221 */ /* 0x000fc20000010000 */
[--C-:B------:R-:W-:Y:S01]  /*6030*/  FFMA.FTZ R196, R157, UR10, -R174.reuse ;  /* 0x0000000a9dc47c23 */ /* 0x100fe200080108ae */
[----:B------:R-:W-:-:S01]  /*6040*/  FFMA.FTZ R158, R158, UR10, -R174 ;  /* 0x0000000a9e9e7c23 */ /* 0x000fc200080108ae */
[--C-:B------:R-:W-:Y:S01]  /*6050*/  FFMA.FTZ R175, R175, UR10, -R174.reuse ;  /* 0x0000000aafaf7c23 */ /* 0x100fe200080108ae */
[----:B------:R-:W-:-:S01]  /*6060*/  FFMA.FTZ R162, R162, UR10, -R174 ;  /* 0x0000000aa2a27c23 */ /* 0x000fc200080108ae */
[----:B------:R-:W-:Y:S01]  /*6070*/  FFMA.FTZ R163, R163, UR10, -R174 ;  /* 0x0000000aa3a37c23 */ /* 0x000fe200080108ae */
[----:B------:R-:W-:Y:S01]  /*6080*/  PLOP3.LUT P0, PT, PT, PT, UP0, 0x40, 0x0 ;  /* 0x000000000000781c */ /* 0x000fe20003f0e808 */
[----:B------:R-:W0:Y:S01]  /*6090*/  MUFU.EX2 R182, R154 ;  /* 0x0000009a00b67308 */ /* 0x000e220000000800 */
[-C--:B------:R-:W-:Y:S01]  /*60a0*/  FMUL.FTZ R92, R92, R171.reuse ;  /* 0x000000ab5c5c7220 */ /* 0x080fe20000410000 */
[-C--:B------:R-:W-:Y:S01]  /*60b0*/  FMUL.FTZ R93, R93, R171.reuse ;  /* 0x000000ab5d5d7220 */ /* 0x080fe20000410000 */
[-C--:B------:R-:W-:Y:S01]  /*60c0*/  FMUL.FTZ R96, R96, R171.reuse ;  /* 0x000000ab60607220 */ /* 0x080fe20000410000 */
[-C--:B------:R-:W-:Y:S01]  /*60d0*/  FMUL.FTZ R97, R97, R171.reuse ;  /* 0x000000ab61617220 */ /* 0x080fe20000410000 */
[-C--:B------:R-:W-:Y:S01]  /*60e0*/  FMUL.FTZ R100, R100, R171.reuse ;  /* 0x000000ab64647220 */ /* 0x080fe20000410000 */
[-C--:B------:R-:W-:Y:S01]  /*60f0*/  FMUL.FTZ R101, R101, R171.reuse ;  /* 0x000000ab65657220 */ /* 0x080fe20000410000 */
[-C--:B------:R-:W-:Y:S01]  /*6100*/  FMUL.FTZ R104, R104, R171.reuse ;  /* 0x000000ab68687220 */ /* 0x080fe20000410000 */
[----:B------:R-:W1:Y:S01]  /*6110*/  MUFU.EX2 R13, R13 ;  /* 0x0000000d000d7308 */ /* 0x000e620000000800 */
[-C--:B------:R-:W-:Y:S01]  /*6120*/  FMUL.FTZ R105, R105, R171.reuse ;  /* 0x000000ab69697220 */ /* 0x080fe20000410000 */
[-C--:B------:R-:W-:Y:S01]  /*6130*/  FMUL.FTZ R108, R108, R171.reuse ;  /* 0x000000ab6c6c7220 */ /* 0x080fe20000410000 */
[-C--:B------:R-:W-:Y:S01]  /*6140*/  FMUL.FTZ R109, R109, R171.reuse ;  /* 0x000000ab6d6d7220 */ /* 0x080fe20000410000 */
[-C--:B------:R-:W-:Y:S01]  /*6150*/  FMUL.FTZ R112, R112, R171.reuse ;  /* 0x000000ab70707220 */ /* 0x080fe20000410000 */
[-C--:B------:R-:W-:Y:S01]  /*6160*/  FMUL.FTZ R113, R113, R171.reuse ;  /* 0x000000ab71717220 */ /* 0x080fe20000410000 */
[-C--:B------:R-:W-:Y:S01]  /*6170*/  FMUL.FTZ R116, R116, R171.reuse ;  /* 0x000000ab74747220 */ /* 0x080fe20000410000 */
[----:B------:R-:W-:Y:S01]  /*6180*/  FMUL.FTZ R117, R117, R171 ;  /* 0x000000ab75757220 */ /* 0x000fe20000410000 */
[----:B------:R-:W3:Y:S01]  /*6190*/  MUFU.EX2 R20, R20 ;  /* 0x0000001400147308 */ /* 0x000ee20000000800 */
[----:B0-----:R-:W-:-:S01]  /*61a0*/  FFMA.FTZ R155, R182, R4, R181 ;  /* 0x00000004b69b7223 */ /* 0x001fc200000100b5 */
[--C-:B------:R-:W-:Y:S01]  /*61b0*/  FFMA.FTZ R4, R159, UR10, -R174.reuse ;  /* 0x0000000a9f047c23 */ /* 0x100fe200080108ae */
[----:B------:R-:W-:-:S01]  /*61c0*/  FFMA.FTZ R159, R160, UR10, -R174 ;  /* 0x0000000aa09f7c23 */ /* 0x000fc200080108ae */
[----:B------:R-:W-:Y:S01]  /*61d0*/  FMUL.FTZ R120, R120, R171 ;  /* 0x000000ab78787220 */ /* 0x000fe20000410000 */
[----:B------:R-:W-:-:S01]  /*61e0*/  FADD.FTZ R198, R10, R155 ;  /* 0x0000009b0ac67221 */ /* 0x000fc20000010000 */
[----:B------:R-:W-:Y:S01]  /*61f0*/  FADD.FTZ R155, R161, R156 ;  /* 0x0000009ca19b7221 */ /* 0x000fe20000010000 */
[----:B------:R-:W-:Y:S01]  /*6200*/  F2FP.SATFINITE.E4M3.F32.PACK_AB_MERGE_C R161, R176, R161, RZ ;  /* 0x000000a1b0a1723e */ /* 0x000fe200048070ff */
[----:B------:R-:W0:Y:S01]  /*6210*/  MUFU.EX2 R12, R12 ;  /* 0x0000000c000c7308 */ /* 0x000e220000000800 */
[----:B-1----:R-:W-:-:S01]  /*6220*/  FADD.FTZ R157, R13, R198 ;  /* 0x000000c60d9d7221 */ /* 0x002fc20000010000 */
[----:B------:R-:W-:Y:S01]  /*6230*/  FADD.FTZ R154, R176, R155 ;  /* 0x0000009bb09a7221 */ /* 0x000fe20000010000 */
[-C--:B------:R-:W-:Y:S01]  /*6240*/  FMUL.FTZ R121, R121, R171.reuse ;  /* 0x000000ab79797220 */ /* 0x080fe20000410000 */
[-C--:B------:R-:W-:Y:S01]  /*6250*/  FMUL.FTZ R124, R124, R171.reuse ;  /* 0x000000ab7c7c7220 */ /* 0x080fe20000410000 */
[-C--:B------:R-:W-:Y:S01]  /*6260*/  FMUL.FTZ R125, R125, R171.reuse ;  /* 0x000000ab7d7d7220 */ /* 0x080fe20000410000 */
[----:B------:R-:W-:Y:S01]  /*6270*/  FADD.FTZ R155, R177, R154 ;  /* 0x0000009ab19b7221 */ /* 0x000fe20000010000 */
[----:B------:R-:W-:Y:S01]  /*6280*/  FMUL.FTZ R128, R128, R171 ;  /* 0x000000ab80807220 */ /* 0x000fe20000410000 */
[----:B------:R-:W1:Y:S01]  /*6290*/  MUFU.EX2 R21, R21 ;  /* 0x0000001500157308 */ /* 0x000e620000000800 */
[----:B---3--:R-:W-:-:S01]  /*62a0*/  FADD.FTZ R157, R20, R157 ;  /* 0x0000009d149d7221 */ /* 0x008fc20000010000 */
[----:B------:R-:W-:Y:S01]  /*62b0*/  FADD.FTZ R155, R178, R155 ;  /* 0x0000009bb29b7221 */ /* 0x000fe20000010000 */
[----:B------:R-:W-:Y:S01]  /*62c0*/  F2FP.SATFINITE.E4M3.F32.PACK_AB_MERGE_C R13, R20, R13, RZ ;  /* 0x0000000d140d723e */ /* 0x000fe200048070ff */
[-C--:B------:R-:W-:Y:S01]  /*62d0*/  FMUL.FTZ R129, R129, R171.reuse ;  /* 0x000000ab81817220 */ /* 0x080fe20000410000 */
[-C--:B------:R-:W-:Y:S01]  /*62e0*/  FMUL.FTZ R132, R132, R171.reuse ;  /* 0x000000ab84847220 */ /* 0x080fe20000410000 */
[-C--:B------:R-:W-:Y:S01]  /*62f0*/  FMUL.FTZ R133, R133, R171.reuse ;  /* 0x000000ab85857220 */ /* 0x080fe20000410000 */
[----:B------:R-:W-:Y:S01]  /*6300*/  FMUL.FTZ R136, R136, R171 ;  /* 0x000000ab88887220 */ /* 0x000fe20000410000 */
[----:B------:R-:W3:Y:S01]  /*6310*/  MUFU.EX2 R152, R152 ;  /* 0x0000009800987308 */ /* 0x000ee20000000800 */
        /* <DEDUP_REMOVED lines=9> */
[----:B------:R-:W-:Y:S01]  /*63b0*/  FADD.FTZ R154, R164, R155 ;  /* 0x0000009ba49a7221 */ /* 0x000fe20000010000 */
[----:B------:R-:W-:Y:S01]  /*63c0*/  F2FP.SATFINITE.E4M3.F32.PACK_AB_MERGE_C R164, R179, R164, RZ ;  /* 0x000000a4b3a4723e */ /* 0x000fe200048070ff */
[----:B------:R-:W-:Y:S01]  /*63d0*/  FMUL.FTZ R149, R149, R171 ;  /* 0x000000ab95957220 */ /* 0x000fe20000410000 */
[-C--:B------:R-:W-:Y:S01]  /*63e0*/  FMUL.FTZ R26, R26, R182.reuse ;  /* 0x000000b61a1a7220 */ /* 0x080fe20000410000 */
[----:B------:R-:W-:Y:S01]  /*63f0*/  FADD.FTZ R154, R179, R154 ;  /* 0x0000009ab39a7221 */ /* 0x000fe20000010000 */
[----:B------:R-:W-:Y:S01]  /*6400*/  FMUL.FTZ R27, R27, R182 ;  /* 0x000000b61b1b7220 */ /* 0x000fe20000410000 */
[----:B------:R-:W1:Y:S01]  /*6410*/  MUFU.EX2 R11, R11 ;  /* 0x0000000b000b7308 */ /* 0x000e620000000800 */
[----:B---3--:R-:W-:-:S01]  /*6420*/  FADD.FTZ R156, R152, R157 ;  /* 0x0000009d989c7221 */ /* 0x008fc20000010000 */
[----:B------:R-:W-:Y:S01]  /*6430*/  FADD.FTZ R155, R165, R154 ;  /* 0x0000009aa59b7221 */ /* 0x000fe20000010000 */
[-C--:B------:R-:W-:Y:S01]  /*6440*/  FMUL.FTZ R30, R30, R182.reuse ;  /* 0x000000b61e1e7220 */ /* 0x080fe20000410000 */
[-C--:B------:R-:W-:Y:S01]  /*6450*/  FMUL.FTZ R31, R31, R182.reuse ;  /* 0x000000b61f1f7220 */ /* 0x080fe20000410000 */
[-C--:B------:R-:W-:Y:S01]  /*6460*/  FMUL.FTZ R34, R34, R182.reuse ;  /* 0x000000b622227220 */ /* 0x080fe20000410000 */
[----:B------:R-:W-:Y:S01]  /*6470*/  FADD.FTZ R154, R166, R155 ;  /* 0x0000009ba69a7221 */ /* 0x000fe20000010000 */
[----:B------:R-:W-:Y:S01]  /*6480*/  FMUL.FTZ R35, R35, R182 ;  /* 0x000000b623237220 */ /* 0x000fe20000410000 */
[----:B------:R-:W3:Y:S01]  /*6490*/  MUFU.EX2 R196, R196 ;  /* 0x000000c400c47308 */ /* 0x000ee20000000800 */
[----:B0-----:R-:W-:-:S01]  /*64a0*/  FADD.FTZ R156, R153, R156 ;  /* 0x0000009c999c7221 */ /* 0x001fc20000010000 */
[----:B------:R-:W-:Y:S01]  /*64b0*/  FADD.FTZ R155, R167, R154 ;  /* 0x0000009aa79b7221 */ /* 0x000fe20000010000 */
        /* <DEDUP_REMOVED lines=14> */
[----:B---3--:R-:W-:-:S01]  /*65a0*/  FADD.FTZ R156, R196, R157 ;  /* 0x0000009dc49c7221 */ /* 0x008fc20000010000 */
[-C--:B------:R-:W-:Y:S01]  /*65b0*/  FMUL.FTZ R59, R59, R182.reuse ;  /* 0x000000b63b3b7220 */ /* 0x080fe20000410000 */
[-C--:B------:R-:W-:Y:S01]  /*65c0*/  FMUL.FTZ R62, R62, R182.reuse ;  /* 0x000000b63e3e7220 */ /* 0x080fe20000410000 */
        /* <DEDUP_REMOVED lines=15> */
[----:B------:R-:W-:Y:S01]  /*66c0*/  FMUL.FTZ R83, R83, R182 ;  /* 0x000000b653537220 */ /* 0x000fe20000410000 */
[----:B------:R-:W-:Y:S01]  /*66d0*/  F2FP.SATFINITE.E4M3.F32.PACK_AB_MERGE_C R167, R153, R152, RZ ;  /* 0x0000009899a7723e */ /* 0x000fe200048070ff */
[----:B------:R-:W-:Y:S01]  /*66e0*/  FMUL.FTZ R86, R86, R182 ;  /* 0x000000b656567220 */ /* 0x000fe20000410000 */
[----:B------:R-:W-:Y:S01]  /*66f0*/  F2FP.SATFINITE.E4M3.F32.PACK_AB_MERGE_C R152, R7, R172, R161 ;  /* 0x000000ac0798723e */ /* 0x000fe200048070a1 */
[----:B------:R-:W-:Y:S01]  /*6700*/  FMUL.FTZ R87, R87, R182 ;  /* 0x000000b657577220 */ /* 0x000fe20000410000 */
[----:B------:R-:W1:Y:S01]  /*6710*/  MUFU.EX2 R159, R159 ;  /* 0x0000009f009f7308 */ /* 0x000e620000000800 */
[----:B---3--:R-:W-:-:S01]  /*6720*/  FADD.FTZ R154, R4, R157 ;  /* 0x0000009d049a7221 */ /* 0x008fc20000010000 */
[----:B------:R-:W-:Y:S01]  /*6730*/  F2FP.SATFINITE.E4M3.F32.PACK_AB_MERGE_C R153, R10, R181, R13 ;  /* 0x000000b50a99723e */ /* 0x000fe2000480700d */
        /* <DEDUP_REMOVED lines=15> */
[----:B------:R-:W-:Y:S01]  /*6830*/  F2FP.SATFINITE.E4M3.F32.PACK_AB_MERGE_C R154, R178, R177, R164 ;  /* 0x000000b1b29a723e */ /* 0x000fe200048070a4 */
[-C--:B------:R-:W-:Y:S01]  /*6840*/  FMUL.FTZ R111, R111, R182.reuse ;  /* 0x000000b66f6f7220 */ /* 0x080fe20000410000 */
[-C--:B------:R-:W-:Y:S01]  /*6850*/  FMUL.FTZ R114, R114, R182.reuse ;  /* 0x000000b672727220 */ /* 0x080fe20000410000 */
[-C--:B------:R-:W-:Y:S01]  /*6860*/  FMUL.FTZ R115, R115, R182.reuse ;  /* 0x000000b673737220 */ /* 0x080fe20000410000 */
[-C--:B------:R-:W-:Y:S01]  /*6870*/  FMUL.FTZ R118, R118, R182.reuse ;  /* 0x000000b676767220 */ /* 0x080fe20000410000 */
        /* <DEDUP_REMOVED lines=26> */
[----:B---3--:R-:W-:-:S01]  /*6a20*/  FADD.FTZ R4, R162, R155 ;  /* 0x0000009ba2047221 */ /* 0x008fc20000010000 */
[----:B------:R-:W-:Y:S01]  /*6a30*/  F2FP.SATFINITE.E4M3.F32.PACK_AB_MERGE_C R155, R21, R12, R167 ;  /* 0x0000000c159b723e */ /* 0x000fe200048070a7 */
[----:B------:R-:W-:Y:S01]  /*6a40*/  FMUL.FTZ R151, R151, R182 ;  /* 0x000000b697977220 */ /* 0x000fe20000410000 */
[C---:B0-----:R-:W-:Y:S01]  /*6a50*/  F2FP.SATFINITE.E4M3.F32.PACK_AB_MERGE_C R158, R173.reuse, R170, RZ ;  /* 0x000000aaad9e723e */ /* 0x041fe200048070ff */
[----:B------:R-:W-:-:S03]  /*6a60*/  FADD.FTZ R3, R173, R20 ;  /* 0x00000014ad037221 */ /* 0x000fc60000010000 */
[----:B------:R-:W-:Y:S02]  /*6a70*/  F2FP.SATFINITE.E4M3.F32.PACK_AB_MERGE_C R158, R169, R168, R158 ;  /* 0x000000a8a99e723e */ /* 0x000fe4000480709e */
[C---:B-1----:R-:W-:Y:S01]  /*6a80*/  F2FP.SATFINITE.E4M3.F32.PACK_AB_MERGE_C R162, R163.reuse, R162, RZ ;  /* 0x000000a2a3a2723e */ /* 0x042fe200048070ff */
[----:B------:R-:W-:-:S03]  /*6a90*/  FADD.FTZ R4, R163, R4 ;  /* 0x00000004a3047221 */ /* 0x000fc60000010000 */
[----:B------:R-:W-:Y:S01]  /*6aa0*/  F2FP.SATFINITE.E4M3.F32.PACK_AB_MERGE_C R159, R160, R159, R162 ;  /* 0x0000009fa09f723e */ /* 0x000fe200048070a2 */
[----:B------:R-:W-:Y:S06]  /*6ab0*/  @P0 BRA `(.L_x_1176) ;  /* 0x0000000000040947 */ /* 0x000fec0003800000 */
[----:B------:R-:W-:Y:S01]  /*6ac0*/  BPT.TRAP 0x1 ;  /* 0x000000040000795c */ /* 0x000fe20000300000 */
.L_x_1176:
[----:B------:R-:W-:Y:S01]  /*6ad0*/  PLOP3.LUT P1, PT, PT, PT, UP0, 0x40, 0x0 ;  /* 0x000000000000781c */ /* 0x000fe20003f2e808 */
[----:B------:R0:W1:-:S12]  /*6ae0*/  SYNCS.PHASECHK.TRANS64.TRYWAIT P0, [UR56+0x28450], R8 ;  /* 0x02845008ff0075a7 */ /* 0x0000580008000178 */
[----:B0-----:R-:W-:Y:S05]  /*6af0*/  @P1 BRA `(.L_x_1177) ;  /* 0x0000000000041947 */ /* 0x001fea0003800000 */
[----:B------:R-:W-:Y:S01]  /*6b00*/  BPT.TRAP 0x1 ;  /* 0x000000040000795c */ /* 0x000fe20000300000 */
.L_x_1177:
[----:B------:R-:W-:Y:S01]  /*6b10*/  VIADD R7, R200, 0x8 ;  /* 0x00000008c8077836 */ /* 0x000fe20000000000 */
[----:B-1----:R-:W-:Y:S06]  /*6b20*/  @P0 BRA `(.L_x_1178) ;  /* 0x0000000000080947 */ /* 0x002fec0003800000 */
[----:B------:R-:W0:Y:S02]  /*6b30*/  SYNCS.PHASECHK.TRANS64.TRYWAIT P0, [UR56+0x28450], R8 ;  /* 0x02845008ff0075a7 */ /* 0x000e240008000178 */
[----:B0-----:R-:W-:Y:S05]  /*6b40*/  @!P0 BRA `(.L_x_1179) ;  /* 0x000000d800748947 */ /* 0x001fea0003800000 */
.L_x_1178:
[----:B------:R1:W-:Y:S01]  /*6b50*/  BAR.SYNC.DEFER_BLOCKING R7, 0x100 ;  /* 0x000400070000751d */ /* 0x0003e20000010000 */
[----:B------:R-:W-:Y:S01]  /*6b60*/  ULEA UR6, UR42, UR49, 0xa ;  /* 0x000000312a067291 */ /* 0x000fe2000f8e503f */
[----:B------:R-:W-:-:S04]  /*6b70*/  PLOP3.LUT P0, PT, PT, PT, UP0, 0x40, 0x0 ;  /* 0x000000000000781c */ /* 0x000fc80003f0e808 */
[----:B------:R-:W-:Y:S01]  /*6b80*/  UMOV UR7, 0x80000020 ;  /* 0x8000002000077882 */ /* 0x000fe20000000000 */
[----:B------:R-:W-:-:S06]  /*6b90*/  WARPGROUP.ARRIVE ;  /* 0x00000000000079c5 */ /* 0x000fcc0000000000 */
        /* <DEDUP_REMOVED lines=10> */
.L_x_1180:
[----:B------:R-:W-:Y:S01]  /*6c40*/  UIADD3 UR56, UR56, 0x28460, URZ ;  /* 0x0002846038387890 */ /* 0x000fe2000fffe03f */
[C---:B------:R-:W-:Y:S01]  /*6c50*/  ISETP.GT.AND P0, PT, R9.reuse, UR58, PT ;  /* 0x0000003a09007c0c */ /* 0x040fe2000bf04270 */
[----:B------:R-:W-:Y:S02]  /*6c60*/  VIADD R9, R9, 0xffffffff ;  /* 0xffffffff09097836 */ /* 0x000fe40000000000 */
[----:B------:R-:W-:Y:S01]  /*6c70*/  UPRMT UR56, UR57, 0x654, UR56 ;  /* 0x0000065439387896 */ /* 0x000fe20008000038 */
[----:B0-----:R-:W-:Y:S02]  /*6c80*/  IMAD.MOV.U32 R11, RZ, RZ, R6 ;  /* 0x000000ffff0b7224 */ /* 0x001fe400078e0006 */
[----:B------:R-:W-:-:S06]  /*6c90*/  IMAD.MOV.U32 R10, RZ, RZ, R5 ;  /* 0x000000ffff0a7224 */ /* 0x000fcc00078e0005 */
[----:B------:R-:W-:Y:S01]  /*6ca0*/  SYNCS.ARRIVE.TRANS64.RED.A1T0 RZ, [UR56], RZ ;  /* 0x000000ffffff79a7 */ /* 0x000fe20008100438 */
[----:B------:R-:W-:Y:S05]  /*6cb0*/  @P0 BRA `(.L_x_1181) ;  /* 0xffffffd800000947 */ /* 0x000fea000383ffff */
.L_x_1162:
[----:B------:R-:W-:Y:S01]  /*6cc0*/  UISETP.NE.AND UP2, UPT, UR47, URZ, UPT ;  /* 0x0000003f2f00728c */ /* 0x000fe2000bf45270 */
[----:B------:R-:W-:Y:S01]  /*6cd0*/  IADD3 R15, -R15, 0x1, RZ ;  /* 0x000000010f0f7810 */ /* 0x000fe20007ffe1ff */
[----:B------:R-:W-:Y:S02]  /*6ce0*/  UISETP.NE.AND UP1, UPT, UR46, URZ, UPT ;  /* 0x0000003f2e00728c */ /* 0x000fe4000bf25270 */
[----:B------:R-:W-:Y:S02]  /*6cf0*/  UIADD3 UR14, UR37, 0x7f, URZ ;  /* 0x0000007f250e7890 */ /* 0x000fe4000fffe03f */
[----:B------:R-:W-:Y:S02]  /*6d00*/  IMAD R7, R14, UR39, R15 ;  /* 0x000000270e077c24 */ /* 0x000fe4000f8e020f */
[----:B------:R-:W-:-:S03]  /*6d10*/  PLOP3.LUT P0, PT, PT, PT, UP1, 0x40, 0x0 ;  /* 0x000000000000781c */ /* 0x000fc60003f0e818 */
[----:B------:R-:W-:Y:S01]  /*6d20*/  @UP2 ULDC UR6, c[0x0][0x44c] ;  /* 0x0001130000062ab9 */ /* 0x000fe20000000800 */
[----:B------:R-:W-:Y:S01]  /*6d30*/  @UP2 ULDC UR15, c[0x0][0x450] ;  /* 0x00011400000f2ab9 */ /* 0x000fe20000000800 */
[----:B------:R-:W-:-:S04]  /*6d40*/  UIMAD.WIDE.U32 UR6, UR14, UR6, URZ ;  /* 0x000000060e0672a5 */ /* 0x000fc8000f8e003f */
[----:B------:R-:W-:-:S06]  /*6d50*/  @UP2 USHF.R.U32.HI UR14, URZ, UR15, UR7 ;  /* 0x0000000f3f0e2299 */ /* 0x000fcc0008011607 */
[----:B------:R-:W-:-:S04]  /*6d60*/  VIADD R7, R7, UR14 ;  /* 0x0000000e07077c36 */ /* 0x000fc80008000000 */
[----:B------:R-:W-:Y:S01]  /*6d70*/  VIADD R8, R7, -UR11 ;  /* 0x8000000b07087c36 */ /* 0x000fe20008000000 */
[----:B------:R-:W-:Y:S06]  /*6d80*/  @P0 BRA `(.L_x_1182) ;  /* 0x0000000000440947 */ /* 0x000fec0003800000 */
[----:B------:R-:W-:-:S13]  /*6d90*/  ISETP.GT.AND P0, PT, R7, -0x1, PT ;  /* 0xffffffff0700780c */ /* 0x000fda0003f04270 */
[----:B------:R-:W-:Y:S05]  /*6da0*/  @P0 BRA `(.L_x_1183) ;  /* 0x0000000000200947 */ /* 0x000fea0003800000 */
[----:B------:R-:W0:Y:S01]  /*6db0*/  LDC R12, c[0x0][0x9e4] ;  /* 0x00027900ff0c7b82 */ /* 0x000e220000000800 */
[----:B------:R-:W-:Y:S02]  /*6dc0*/  LOP3.LUT R7, RZ, R7, RZ, 0x33, !PT ;  /* 0x00000007ff077212 */ /* 0x000fe400078e33ff */
[----:B0-----:R-:W-:-:S13]  /*6dd0*/  ISETP.NE.AND P0, PT, R12, 0x1, PT ;  /* 0x000000010c00780c */ /* 0x001fda0003f05270 */
[----:B------:R-:W0:Y:S02]  /*6de0*/  @P0 LDC.64 R10, c[0x0][0x9e8] ;  /* 0x00027a00ff0a0b82 */ /* 0x000e240000000a00 */
[----:B0-----:R-:W-:-:S05]  /*6df0*/  @P0 IMAD.HI.U32 R10, R7, R10, RZ ;  /* 0x0000000a070a0227 */ /* 0x001fca00078e00ff */
[----:B------:R-:W-:-:S04]  /*6e00*/  @P0 SHF.R.U32.HI R7, RZ, R11, R10 ;  /* 0x0000000bff070219 */ /* 0x000fc8000001160a */
[----:B------:R-:W-:Y:S01]  /*6e10*/  LOP3.LUT R7, RZ, R7, RZ, 0x33, !PT ;  /* 0x00000007ff077212 */ /* 0x000fe200078e33ff */
[----:B------:R-:W-:Y:S06]  /*6e20*/  BRA `(.L_x_1184) ;  /* 0x0000000000147947 */ /* 0x000fec0003800000 */
.L_x_1183:
[----:B------:R-:W0:Y:S02]  /*6e30*/  LDC R12, c[0x0][0x9e4] ;  /* 0x00027900ff0c7b82 */ /* 0x000e240000000800 */
[----:B0-----:R-:W-:-:S13]  /*6e40*/  ISETP.NE.AND P0, PT, R12, 0x1, PT ;  /* 0x000000010c00780c */ /* 0x001fda0003f05270 */
[----:B------:R-:W0:Y:S02]  /*6e50*/  @P0 LDC.64 R10, c[0x0][0x9e8] ;  /* 0x00027a00ff0a0b82 */ /* 0x000e240000000a00 */
[----:B0-----:R-:W-:-:S05]  /*6e60*/  @P0 IMAD.HI.U32 R10, R7, R10, RZ ;  /* 0x0000000a070a0227 */ /* 0x001fca00078e00ff */
[----:B------:R-:W-:-:S07]  /*6e70*/  @P0 SHF.R.U32.HI R7, RZ, R11, R10 ;  /* 0x0000000bff070219 */ /* 0x000fce000001160a */
.L_x_1184:
[----:B------:R-:W-:-:S05]  /*6e80*/  IMAD R7, R7, R12, RZ ;  /* 0x0000000c07077224 */ /* 0x000fca00078e02ff */
[----:B------:R-:W-:-:S07]  /*6e90*/  VIMNMX R8, R8, R7, !PT ;  /* 0x0000000708087248 */ /* 0x000fce0007fe0100 */
.L_x_1182:
[----:B------:R-:W-:-:S05]  /*6ea0*/  VIADD R8, R8, 0x3f ;  /* 0x0000003f08087836 */ /* 0x000fca0000000000 */
[----:B------:R-:W-:-:S04]  /*6eb0*/  SHF.R.S32.HI R7, RZ, 0x1f, R8 ;  /* 0x0000001fff077819 */ /* 0x000fc80000011408 */
[----:B------:R-:W-:-:S04]  /*6ec0*/  LEA.HI R7, R7, R8, RZ, 0x6 ;  /* 0x0000000807077211 */ /* 0x000fc800078f30ff */
[----:B------:R-:W-:-:S04]  /*6ed0*/  SHF.R.S32.HI R7, RZ, 0x6, R7 ;  /* 0x00000006ff077819 */ /* 0x000fc80000011407 */
[----:B------:R-:W-:-:S04]  /*6ee0*/  VIMNMX R7, R7, UR41, !PT ;  /* 0x0000002907077c48 */ /* 0x000fc8000ffe0100 */
[----:B------:R-:W-:-:S13]  /*6ef0*/  ISETP.GE.AND P0, PT, R9, R7, PT ;  /* 0x000000070900720c */ /* 0x000fda0003f06270 */
[----:B------:R-:W-:Y:S05]  /*6f00*/  @!P0 BRA `(.L_x_1185) ;  /* 0x0000001c003c8947 */ /* 0x000fea0003800000 */
[----:B------:R-:W-:Y:S01]  /*6f10*/  IMAD.MOV.U32 R11, RZ, RZ, R6 ;  /* 0x000000ffff0b7224 */ /* 0x000fe200078e0006 */
[----:B------:R-:W-:Y:S01]  /*6f20*/  ULDC UR52, c[0x0][0x988] ;  /* 0x0002620000347ab9 */ /* 0x000fe20000000800 */
[----:B------:R-:W-:-:S07]  /*6f30*/  IMAD.MOV.U32 R20, RZ, RZ, R5 ;  /* 0x000000ffff147224 */ /* 0x000fce00078e0005 */
.L_x_1196:
[----:B------:R-:W-:Y:S01]  /*6f40*/  UIADD3 UR42, UR42, 0x1, URZ ;  /* 0x000000012a2a7890 */ /* 0x000fe2000fffe03f */
[----:B------:R-:W-:Y:S02]  /*6f50*/  PLOP3.LUT P1, PT, PT, PT, UP0, 0x40, 0x0 ;  /* 0x000000000000781c */ /* 0x000fe40003f2e808 */
[C---:B------:R-:W-:Y:S01]  /*6f60*/  ISETP.GT.AND P0, PT, R9.reuse, R7, PT ;  /* 0x000000070900720c */ /* 0x040fe20003f04270 */
[----:B------:R-:W-:Y:S01]  /*6f70*/  UISETP.NE.AND UP1, UPT, UR42, 0x2, UPT ;  /* 0x000000022a00788c */ /* 0x000fe2000bf25270 */
[----:B------:R-:W-:-:S03]  /*6f80*/  VIADD R9, R9, 0xffffffff ;  /* 0xffffffff09097836 */ /* 0x000fc60000000000 */
[----:B------:R-:W-:Y:S02]  /*6f90*/  USEL UR6, URZ, 0x1, UP1 ;  /* 0x000000013f067887 */ /* 0x000fe40008800000 */
[----:B------:R-:W-:Y:S02]  /*6fa0*/  USEL UR42, UR42, URZ, UP1 ;  /* 0x0000003f2a2a7287 */ /* 0x000fe40008800000 */
[----:B------:R-:W-:Y:S02]  /*6fb0*/  ULOP3.LUT UR43, UR43, UR6, URZ, 0x3c, !UPT ;  /* 0x000000062b2b7292 */ /* 0x000fe4000f8e3c3f */
[----:B------:R-:W-:Y:S10]  /*6fc0*/  @P1 BRA `(.L_x_1186) ;  /* 0x0000000000041947 */ /* 0x000ff40003800000 */
[----:B------:R-:W-:Y:S01]  /*6fd0*/  BPT.TRAP 0x1 ;  /* 0x000000040000795c */ /* 0x000fe20000300000 */
.L_x_1186:
        /* <DEDUP_REMOVED lines=10> */
.L_x_1187:
[----:B-1----:R-:W-:Y:S05]  /*7080*/  @P1 BRA `(.L_x_1188) ;  /* 0x0000000000081947 */ /* 0x002fea0003800000 */
[----:B------:R-:W1:Y:S02]  /*7090*/  SYNCS.PHASECHK.TRANS64.TRYWAIT P1, [UR53+0x28430], R8 ;  /* 0x02843008ff0075a7 */ /* 0x000e640008020175 */
[----:B-1----:R-:W-:Y:S05]  /*70a0*/  @!P1 BRA `(.L_x_1189) ;  /* 0x000000d400349947 */ /* 0x002fea0003800000 */
.L_x_1188:
[----:B------:R-:W-:Y:S01]  /*70b0*/  ULEA UR34, UR42, UR48, 0xa ;  /* 0x000000302a227291 */ /* 0x000fe2000f8e503f */
[----:B------:R-:W-:Y:S01]  /*70c0*/  WARPGROUP.ARRIVE ;  /* 0x00000000000079c5 */ /* 0x000fe20000000000 */
[----:B------:R-:W-:Y:S01]  /*70d0*/  UMOV UR35, 0x40000040 ;  /* 0x4000004000237882 */ /* 0x000fe20000000000 */
[----:B------:R-:W-:Y:S01]  /*70e0*/  UMOV UR7, 0x40000040 ;  /* 0x4000004000077882 */ /* 0x000fe20000000000 */
[----:B------:R-:W-:-:S03]  /*70f0*/  UIADD3 UR6, UR34, 0x2, URZ ;  /* 0x0000000222067890 */ /* 0x000fc6000fffe03f */
[----:B--2---:R-:W2:Y:S01]  /*7100*/  S2R R2, SR_TID.X ;  /* 0x0000000000027919 */ /* 0x004ea20000002100 */
        /* <DEDUP_REMOVED lines=41> */
.L_x_1190:
        /* <DEDUP_REMOVED lines=23> */
[----:B-1----:R-:W-:Y:S01]  /*7510*/  FMNMX.FTZ R5, R15, R20, !PT ;  /* 0x000000140f057209 */ /* 0x002fe20007810000 */
[C---:B------:R-:W-:Y:S01]  /*7520*/  FMUL.FTZ R153, R0.reuse, R162 ;  /* 0x000000a200997220 */ /* 0x040fe20000410000 */
[C---:B------:R-:W-:Y:S01]  /*7530*/  FMUL.FTZ R159, R0.reuse, R166 ;  /* 0x000000a6009f7220 */ /* 0x040fe20000410000 */
[C---:B------:R-:W-:Y:S01]  /*7540*/  FMUL.FTZ R166, R0.reuse, R174 ;  /* 0x000000ae00a67220 */ /* 0x040fe20000410000 */
[C---:B------:R-:W-:Y:S01]  /*7550*/  FMUL.FTZ R162, R0.reuse, R170 ;  /* 0x000000aa00a27220 */ /* 0x040fe20000410000 */
[----:B------:R-:W-:Y:S01]  /*7560*/  FMUL.FTZ R170, R0, R178 ;  /* 0x000000b200aa7220 */ /* 0x000fe20000410000 */
[----:B------:R-:W-:Y:S01]  /*7570*/  UMOV UR10, UR52 ;  /* 0x00000034000a7c82 */ /* 0x000fe20008000000 */
[----:B------:R-:W1:Y:S01]  /*7580*/  MUFU.TANH R152, R152 ;  /* 0x0000009800987308 */ /* 0x000e620000002400 */
[----:B---3--:R-:W-:Y:S01]  /*7590*/  FMNMX.FTZ R154, R6, R5, !PT ;  /* 0x00000005069a7209 */ /* 0x008fe20007810000 */
[----:B------:R-:W-:Y:S01]  /*75a0*/  UIADD3 UR6, UR53, 0x28440, URZ ;  /* 0x0002844035067890 */ /* 0x000fe2000fffe03f */
[----:B------:R-:W-:-:S03]  /*75b0*/  PLOP3.LUT P1, PT, PT, PT, UP0, 0x40, 0x0 ;  /* 0x000000000000781c */ /* 0x000fc60003f2e808 */
[----:B------:R-:W-:Y:S02]  /*75c0*/  UPRMT UR6, UR54, 0x654, UR6 ;  /* 0x0000065436067896 */ /* 0x000fe40008000006 */
[----:B------:R-:W3:Y:S01]  /*75d0*/  MUFU.TANH R155, R155 ;  /* 0x0000009b009b7308 */ /* 0x000ee20000002400 */
[----:B----4-:R-:W-:-:S06]  /*75e0*/  FMNMX.FTZ R5, R21, R154, !PT ;  /* 0x0000009a15057209 */ /* 0x010fcc0007810000 */
[----:B------:R-:W-:Y:S01]  /*75f0*/  SYNCS.ARRIVE.TRANS64.RED.A1T0 RZ, [UR6], RZ ;  /* 0x000000ffffff79a7 */ /* 0x000fe20008100406 */
[----:B------:R-:W4:Y:S01]  /*7600*/  MUFU.TANH R156, R156 ;  /* 0x0000009c009c7308 */ /* 0x000f220000002400 */
[----:B-1----:R-:W-:-:S07]  /*7610*/  FMNMX.FTZ R154, R152, R5, !PT ;  /* 0x00000005989a7209 */ /* 0x002fce0007810000 */
[----:B------:R-:W1:Y:S01]  /*7620*/  MUFU.TANH R157, R157 ;  /* 0x0000009d009d7308 */ /* 0x000e620000002400 */
[----:B---3--:R-:W-:-:S07]  /*7630*/  FMNMX.FTZ R5, R155, R154, !PT ;  /* 0x0000009a9b057209 */ /* 0x008fce0007810000 */
[----:B------:R-:W3:Y:S01]  /*7640*/  MUFU.TANH R158, R158 ;  /* 0x0000009e009e7308 */ /* 0x000ee20000002400 */
[----:B----4-:R-:W-:-:S07]  /*7650*/  FMNMX.FTZ R154, R156, R5, !PT ;  /* 0x000000059c9a7209 */ /* 0x010fce0007810000 */
        /* <DEDUP_REMOVED lines=9> */
[----:B---3--:R-:W-:Y:S01]  /*76f0*/  FMNMX.FTZ R5, R165, R154, !PT ;  /* 0x0000009aa5057209 */ /* 0x008fe20007810000 */
[C---:B------:R-:W-:Y:S01]  /*7700*/  FMUL.FTZ R154, R0.reuse, R163 ;  /* 0x000000a3009a7220 */ /* 0x040fe20000410000 */
[C---:B------:R-:W-:Y:S01]  /*7710*/  FMUL.FTZ R163, R0.reuse, R171 ;  /* 0x000000ab00a37220 */ /* 0x040fe20000410000 */
[----:B------:R-:W-:-:S04]  /*7720*/  FMUL.FTZ R171, R0, R179 ;  /* 0x000000b300ab7220 */ /* 0x000fc80000410000 */
        /* <DEDUP_REMOVED lines=9> */
[----:B-1----:R-:W-:Y:S01]  /*77c0*/  FMNMX.FTZ R5, R169, R160, !PT ;  /* 0x000000a0a9057209 */ /* 0x002fe20007810000 */
[C---:B------:R-:W-:Y:S01]  /*77d0*/  FMUL.FTZ R160, R0.reuse, R167 ;  /* 0x000000a700a07220 */ /* 0x040fe20000410000 */
[C---:B------:R-:W-:Y:S01]  /*77e0*/  FMUL.FTZ R167, R0.reuse, R175 ;  /* 0x000000af00a77220 */ /* 0x040fe20000410000 */
[----:B------:R-:W-:Y:S02]  /*77f0*/  FMUL.FTZ R175, R0, R183 ;  /* 0x000000b700af7220 */ /* 0x000fe40000410000 */
[----:B------:R-:W1:Y:S02]  /*7800*/  SHFL.BFLY PT, R180, R5, 0x2, 0x1f ;  /* 0x0c401f0005b47f89 */ /* 0x000e6400000e0000 */
[----:B------:R-:W5:Y:S08]  /*7810*/  MUFU.TANH R13, R13 ;  /* 0x0000000d000d7308 */ /* 0x000f700000002400 */
[----:B------:R-:W0:Y:S08]  /*7820*/  MUFU.TANH R14, R14 ;  /* 0x0000000e000e7308 */ /* 0x000e300000002400 */
[----:B------:R-:W2:Y:S01]  /*7830*/  MUFU.TANH R153, R153 ;  /* 0x0000009900997308 */ /* 0x000ea20000002400 */
[----:B-1----:R-:W-:-:S02]  /*7840*/  FMNMX.FTZ R180, R5, R180, !PT ;  /* 0x000000b405b47209 */ /* 0x002fc40007810000 */
[----:B---3--:R-:W-:-:S05]  /*7850*/  FMNMX.FTZ R5, R10, R11, !PT ;  /* 0x0000000b0a057209 */ /* 0x008fca0007810000 */
[----:B------:R-:W1:Y:S01]  /*7860*/  MUFU.TANH R154, R154 ;  /* 0x0000009a009a7308 */ /* 0x000e620000002400 */
[----:B------:R-:W3:Y:S01]  /*7870*/  SHFL.BFLY PT, R181, R180, 0x1, 0x1f ;  /* 0x0c201f00b4b57f89 */ /* 0x000ee200000e0000 */
[----:B----4-:R-:W-:-:S04]  /*7880*/  FMNMX.FTZ R174, R12, R5, !PT ;  /* 0x000000050cae7209 */ /* 0x010fc80007810000 */
[----:B-----5:R-:W-:Y:S02]  /*7890*/  FMNMX.FTZ R5, R13, R174, !PT ;  /* 0x000000ae0d057209 */ /* 0x020fe40007810000 */
[----:B------:R-:W4:Y:S01]  /*78a0*/  MUFU.TANH R159, R159 ;  /* 0x0000009f009f7308 */ /* 0x000f220000002400 */
[----:B------:R-:W-:Y:S01]  /*78b0*/  FMUL.FTZ R174, R0, R182 ;  /* 0x000000b600ae7220 */ /* 0x000fe20000410000 */
[----:B0-----:R-:W-:-:S04]  /*78c0*/  FMNMX.FTZ R178, R14, R5, !PT ;  /* 0x000000050eb27209 */ /* 0x001fc80007810000 */
[----:B--2---:R-:W-:Y:S02]  /*78d0*/  FMNMX.FTZ R177, R153, R178, !PT ;  /* 0x000000b299b17209 */ /* 0x004fe40007810000 */
[----:B------:R-:W0:Y:S02]  /*78e0*/  MUFU.TANH R160, R160 ;  /* 0x000000a000a07308 */ /* 0x000e240000002400 */
[----:B-1----:R-:W-:-:S06]  /*78f0*/  FMNMX.FTZ R178, R154, R177, !PT ;  /* 0x000000b19ab27209 */ /* 0x002fcc0007810000 */
[----:B------:R-:W1:Y:S01]  /*7900*/  MUFU.TANH R162, R162 ;  /* 0x000000a200a27308 */ /* 0x000e620000002400 */
[----:B----4-:R-:W-:Y:S01]  /*7910*/  FMNMX.FTZ R177, R159, R178, !PT ;  /* 0x000000b29fb17209 */ /* 0x010fe20007810000 */
[----:B------:R-:W-:Y:S01]  /*7920*/  IMAD.U32 R178, RZ, RZ, UR10 ;  /* 0x0000000affb27e24 */ /* 0x000fe2000f8e00ff */
[----:B---3--:R-:W-:-:S05]  /*7930*/  FMNMX.FTZ R5, R180, R181, !PT ;  /* 0x000000b5b4057209 */ /* 0x008fca0007810000 */
[----:B------:R-:W2:Y:S01]  /*7940*/  MUFU.TANH R163, R163 ;  /* 0x000000a300a37308 */ /* 0x000ea20000002400 */
[----:B0-----:R-:W-:Y:S01]  /*7950*/  FMNMX.FTZ R179, R160, R177, !PT ;  /* 0x000000b1a0b37209 */ /* 0x001fe20007810000 */
[----:B------:R-:W-:-:S01]  /*7960*/  FFMA.FTZ R177, R5, R178, -8 ;  /* 0xc100000005b17423 */ /* 0x000fc200000100b2 */
[----:B------:R-:W-:-:S03]  /*7970*/  FADD.FTZ R20, -R5, R20 ;  /* 0x0000001405147221 */ /* 0x000fc60000010100 */
[--C-:B------:R-:W-:Y:S01]  /*7980*/  FFMA.FTZ R180, R6, UR10, -R177.reuse ;  /* 0x0000000a06b47c23 */ /* 0x100fe200080108b1 */
[----:B------:R-:W-:-:S01]  /*7990*/  FFMA.FTZ R15, R15, UR10, -R177 ;  /* 0x0000000a0f0f7c23 */ /* 0x000fc200080108b1 */
[----:B------:R-:W0:Y:S01]  /*79a0*/  MUFU.TANH R166, R166 ;  /* 0x000000a600a67308 */ /* 0x000e220000002400 */
[----:B-1----:R-:W-:Y:S01]  /*79b0*/  FMNMX.FTZ R178, R162, R179, !PT ;  /* 0x000000b3a2b27209 */ /* 0x002fe20007810000 */
[--C-:B------:R-:W-:Y:S01]  /*79c0*/  FFMA.FTZ R21, R21, UR10, -R177.reuse ;  /* 0x0000000a15157c23 */ /* 0x100fe200080108b1 */
[----:B------:R-:W-:-:S01]  /*79d0*/  FFMA.FTZ R152, R152, UR10, -R177 ;  /* 0x0000000a98987c23 */ /* 0x000fc200080108b1 */
[--C-:B------:R-:W-:Y:S01]  /*79e0*/  FFMA.FTZ R155, R155, UR10, -R177.reuse ;  /* 0x0000000a9b9b7c23 */ /* 0x100fe200080108b1 */
[----:B------:R-:W-:-:S01]  /*79f0*/  FFMA.FTZ R156, R156, UR10, -R177 ;  /* 0x0000000a9c9c7c23 */ /* 0x000fc200080108b1 */
[--C-:B------:R-:W-:Y:S01]  /*7a00*/  FFMA.FTZ R157, R157, UR10, -R177.reuse ;  /* 0x0000000a9d9d7c23 */ /* 0x100fe200080108b1 */
[----:B------:R-:W-:-:S01]  /*7a10*/  FFMA.FTZ R165, R165, UR10, -R177 ;  /* 0x0000000aa5a57c23 */ /* 0x000fc200080108b1 */
[----:B------:R-:W1:Y:S01]  /*7a20*/  MUFU.TANH R167, R167 ;  /* 0x000000a700a77308 */ /* 0x000e620000002400 */
[----:B--2---:R-:W-:Y:S01]  /*7a30*/  FMNMX.FTZ R179, R163, R178, !PT ;  /* 0x000000b2a3b37209 */ /* 0x004fe20007810000 */
[--C-:B------:R-:W-:Y:S01]  /*7a40*/  FFMA.FTZ R168, R168, UR10, -R177.reuse ;  /* 0x0000000aa8a87c23 */ /* 0x100fe200080108b1 */
[----:B------:R-:W-:-:S01]  /*7a50*/  FFMA.FTZ R173, R173, UR10, -R177 ;  /* 0x0000000aadad7c23 */ /* 0x000fc200080108b1 */
[----:B------:R-:W-:-:S04]  /*7a60*/  FMUL.FTZ R20, R20, UR10 ;  /* 0x0000000a14147c20 */ /* 0x000fc80008410000 */
        /* <DEDUP_REMOVED lines=8> */
[----:B------:R0:W-:Y:S01]  /*7af0*/  MUFU.EX2 R178, R180 ;  /* 0x000000b400b27308 */ /* 0x0001e20000000800 */
[----:B-1----:R-:W-:-:S07]  /*7b00*/  FMNMX.FTZ R6, R174, R179, !PT ;  /* 0x000000b3ae067209 */ /* 0x002fce0007810000 */
[----:B------:R-:W1:Y:S01]  /*7b10*/  MUFU.EX2 R20, R20 ;  /* 0x0000001400147308 */ /* 0x000e620000000800 */
[----:B--2---:R-:W-:Y:S01]  /*7b20*/  FMNMX.FTZ R6, R175, R6, !PT ;  /* 0x00000006af067209 */ /* 0x004fe20007810000 */
[--C-:B0-----:R-:W-:Y:S01]  /*7b30*/  FFMA.FTZ R180, R158, UR10, -R177.reuse ;  /* 0x0000000a9eb47c23 */ /* 0x101fe200080108b1 */
[----:B------:R-:W-:-:S01]  /*7b40*/  FFMA.FTZ R158, R161, UR10, -R177 ;  /* 0x0000000aa19e7c23 */ /* 0x000fc200080108b1 */
[--C-:B------:R-:W-:Y:S01]  /*7b50*/  FFMA.FTZ R161, R164, UR10, -R177.reuse ;  /* 0x0000000aa4a17c23 */ /* 0x100fe200080108b1 */
[----:B------:R-:W-:-:S01]  /*7b60*/  FFMA.FTZ R164, R172, UR10, -R177 ;  /* 0x0000000aaca47c23 */ /* 0x000fc200080108b1 */
[----:B------:R-:W0:Y:S01]  /*7b70*/  SHFL.BFLY PT, R179, R6, 0x2, 0x1f ;  /* 0x0c401f0006b37f89 */ /* 0x000e2200000e0000 */
[----:B------:R-:W-:-:S01]  /*7b80*/  FFMA.FTZ R172, R176, UR10, -R177 ;  /* 0x0000000ab0ac7c23 */ /* 0x000fc200080108b1 */
[----:B------:R-:W-:Y:S01]  /*7b90*/  FFMA.FTZ R176, R169, UR10, -R177 ;  /* 0x0000000aa9b07c23 */ /* 0x000fe200080108b1 */
[----:B------:R-:W-:Y:S01]  /*7ba0*/  IMAD.U32 R177, RZ, RZ, UR10 ;  /* 0x0000000affb17e24 */ /* 0x000fe2000f8e00ff */
[----:B------:R-:W2:Y:S01]  /*7bb0*/  MUFU.EX2 R15, R15 ;  /* 0x0000000f000f7308 */ /* 0x000ea20000000800 */
[----:B-1----:R-:W-:-:S07]  /*7bc0*/  FMUL.FTZ R24, R24, R20 ;  /* 0x0000001418187220 */ /* 0x002fce0000410000 */
[----:B------:R-:W1:Y:S01]  /*7bd0*/  MUFU.EX2 R21, R21 ;  /* 0x0000001500157308 */ /* 0x000e620000000800 */
[-C--:B------:R-:W-:Y:S01]  /*7be0*/  FMUL.FTZ R25, R25, R20.reuse ;  /* 0x0000001419197220 */ /* 0x080fe20000410000 */
        /* <DEDUP_REMOVED lines=10> */
[----:B0-----:R-:W-:Y:S01]  /*7c90*/  FMNMX.FTZ R179, R6, R179, !PT ;  /* 0x000000b306b37209 */ /* 0x001fe20007810000 */
[-C--:B------:R-:W-:Y:S01]  /*7ca0*/  FMUL.FTZ R45, R45, R20.reuse ;  /* 0x000000142d2d7220 */ /* 0x080fe20000410000 */
[-C--:B------:R-:W-:Y:S01]  /*7cb0*/  FMUL.FTZ R48, R48, R20.reuse ;  /* 0x0000001430307220 */ /* 0x080fe20000410000 */
[-C--:B------:R-:W-:Y:S01]  /*7cc0*/  FMUL.FTZ R49, R49, R20.reuse ;  /* 0x0000001431317220 */ /* 0x080fe20000410000 */
[----:B------:R-:W-:Y:S01]  /*7cd0*/  MUFU.EX2 R155, R155 ;  /* 0x0000009b009b7308 */ /* 0x000fe20000000800 */
[----:B------:R-:W0:Y:S01]  /*7ce0*/  SHFL.BFLY PT, R6, R179, 0x1, 0x1f ;  /* 0x0c201f00b3067f89 */ /* 0x000e2200000e0000 */
        /* <DEDUP_REMOVED lines=21> */
[----:B------:R-:W-:Y:S01]  /*7e40*/  FMUL.FTZ R89, R89, R20 ;  /* 0x0000001459597220 */ /* 0x000fe20000410000 */
[----:B------:R-:W-:Y:S01]  /*7e50*/  MUFU.EX2 R180, R180 ;  /* 0x000000b400b47308 */ /* 0x000fe20000000800 */
[----:B0-----:R-:W-:Y:S01]  /*7e60*/  FMNMX.FTZ R6, R179, R6, !PT ;  /* 0x00000006b3067209 */ /* 0x001fe20007810000 */
[-C--:B------:R-:W-:Y:S01]  /*7e70*/  FMUL.FTZ R92, R92, R20.reuse ;  /* 0x000000145c5c7220 */ /* 0x080fe20000410000 */
[-C--:B------:R-:W-:Y:S01]  /*7e80*/  FMUL.FTZ R93, R93, R20.reuse ;  /* 0x000000145d5d7220 */ /* 0x080fe20000410000 */
[-C--:B------:R-:W-:Y:S01]  /*7e90*/  FMUL.FTZ R96, R96, R20.reuse ;  /* 0x0000001460607220 */ /* 0x080fe20000410000 */
[----:B------:R-:W-:Y:S01]  /*7ea0*/  FMUL.FTZ R97, R97, R20 ;  /* 0x0000001461617220 */ /* 0x000fe20000410000 */
[C---:B------:R-:W-:Y:S01]  /*7eb0*/  FADD.FTZ R169, -R6.reuse, R11 ;  /* 0x0000000b06a97221 */ /* 0x040fe20000010100 */
[----:B------:R-:W-:-:S01]  /*7ec0*/  FFMA.FTZ R177, R6, R177, -8 ;  /* 0xc100000006b17423 */ /* 0x000fc200000100b1 */
[----:B------:R3:W-:Y:S01]  /*7ed0*/  MUFU.EX2 R11, R176 ;  /* 0x000000b0000b7308 */ /* 0x0007e20000000800 */
        /* <DEDUP_REMOVED lines=11> */
[----:B--2---:R-:W-:Y:S01]  /*7f90*/  FFMA.FTZ R163, R20, R3, R15 ;  /* 0x0000000314a37223 */ /* 0x004fe2000001000f */
[----:B------:R-:W-:-:S01]  /*7fa0*/  FFMA.FTZ R153, R159, UR10, -R177 ;  /* 0x0000000a9f997c23 */ /* 0x000fc200080108b1 */
[--C-:B------:R-:W-:Y:S01]  /*7fb0*/  FFMA.FTZ R159, R162, UR10, -R177.reuse ;  /* 0x0000000aa29f7c23 */ /* 0x100fe200080108b1 */
[----:B------:R-:W-:-:S01]  /*7fc0*/  FFMA.FTZ R166, R166, UR10, -R177 ;  /* 0x0000000aa6a67c23 */ /* 0x000fc200080108b1 */
[----:B------:R-:W0:Y:S01]  /*7fd0*/  MUFU.EX2 R10, R10 ;  /* 0x0000000a000a7308 */ /* 0x000e220000000800 */
[----:B------:R-:W-:-:S01]  /*7fe0*/  FADD.FTZ R162, R178, R163 ;  /* 0x000000a3b2a27221 */ /* 0x000fc20000010000 */
[--C-:B------:R-:W-:Y:S01]  /*7ff0*/  FFMA.FTZ R167, R167, UR10, -R177.reuse ;  /* 0x0000000aa7a77c23 */ /* 0x100fe200080108b1 */
[----:B------:R-:W-:-:S01]  /*8000*/  FFMA.FTZ R171, R171, UR10, -R177 ;  /* 0x0000000aabab7c23 */ /* 0x000fc200080108b1 */
[----:B------:R-:W-:Y:S01]  /*8010*/  FFMA.FTZ R174, R174, UR10, -R177 ;  /* 0x0000000aaeae7c23 */ /* 0x000fe200080108b1 */
[----:B-1----:R-:W-:-:S01]  /*8020*/  FADD.FTZ R183, R21, R162 ;  /* 0x000000a215b77221 */ /* 0x002fc20000010000 */
[----:B------:R-:W-:Y:S01]  /*8030*/  FFMA.FTZ R175, R175, UR10, -R177 ;  /* 0x0000000aafaf7c23 */ /* 0x000fe200080108b1 */
        /* <DEDUP_REMOVED lines=9> */
[----:B------:R-:W2:Y:S01]  /*80d0*/  MUFU.EX2 R12, R12 ;  /* 0x0000000c000c7308 */ /* 0x000ea20000000800 */
[----:B0-----:R-:W-:-:S01]  /*80e0*/  FFMA.FTZ R4, R169, R4, R10 ;  /* 0x00000004a9047223 */ /* 0x001fc2000001000a */
        /* <DEDUP_REMOVED lines=24> */
[----:B------:R-:W-:Y:S01]  /*8270*/  FFMA.FTZ R162, R170, UR10, -R177 ;  /* 0x0000000aaaa27c23 */ /* 0x000fe200080108b1 */
[----:B------:R-:W-:Y:S01]  /*8280*/  F2FP.SATFINITE.E4M3.F32.PACK_AB_MERGE_C R181, R181, R12, RZ ;  /* 0x0000000cb5b5723e */ /* 0x000fe200048070ff */
[----:B------:R-:W-:Y:S01]  /*8290*/  FMUL.FTZ R149, R149, R20 ;  /* 0x0000001495957220 */ /* 0x000fe20000410000 */
        /* <DEDUP_REMOVED lines=11> */
[----:B------:R-:W-:Y:S01]  /*8350*/  MUFU.EX2 R154, R154 ;  /* 0x0000009a009a7308 */ /* 0x000fe20000000800 */
[----:B--2---:R-:W-:-:S01]  /*8360*/  FADD.FTZ R170, R14, R183 ;  /* 0x000000b70eaa7221 */ /* 0x004fc20000010000 */
        /* <DEDUP_REMOVED lines=22> */
[----:B------:R2:W-:Y:S01]  /*84d0*/  MUFU.EX2 R3, R166 ;  /* 0x000000a600037308 */ /* 0x0005e20000000800 */
        /* <DEDUP_REMOVED lines=8> */
[----:B--2---:R-:W-:-:S01]  /*8560*/  FADD.FTZ R166, R156, R163 ;  /* 0x000000a39ca67221 */ /* 0x004fc20000010000 */
[-C--:B------:R-:W-:Y:S01]  /*8570*/  FMUL.FTZ R98, R98, R169.reuse ;  /* 0x000000a962627220 */ /* 0x080fe20000410000 */
[-C--:B------:R-:W-:Y:S01]  /*8580*/  FMUL.FTZ R99, R99, R169.reuse ;  /* 0x000000a963637220 */ /* 0x080fe20000410000 */
[----:B------:R-:W-:Y:S01]  /*8590*/  FMUL.FTZ R102, R102, R169 ;  /* 0x000000a966667220 */ /* 0x000fe20000410000 */
[----:B------:R-:W-:-:S01]  /*85a0*/  FADD.FTZ R163, R157, R166 ;  /* 0x000000a69da37221 */ /* 0x000fc20000010000 */
[C---:B------:R-:W-:Y:S01]  /*85b0*/  F2FP.SATFINITE.E4M3.F32.PACK_AB_MERGE_C R157, R180.reuse, R157, RZ ;  /* 0x0000009db49d723e */ /* 0x040fe200048070ff */
[----:B------:R-:W-:Y:S01]  /*85c0*/  FMUL.FTZ R103, R103, R169 ;  /* 0x000000a967677220 */ /* 0x000fe20000410000 */
[----:B------:R-:W2:Y:S01]  /*85d0*/  MUFU.EX2 R160, R160 ;  /* 0x000000a000a07308 */ /* 0x000ea20000000800 */
[----:B------:R-:W-:-:S01]  /*85e0*/  FADD.FTZ R163, R180, R163 ;  /* 0x000000a3b4a37221 */ /* 0x000fc20000010000 */
[-C--:B------:R-:W-:Y:S01]  /*85f0*/  FMUL.FTZ R106, R106, R169.reuse ;  /* 0x000000a96a6a7220 */ /* 0x080fe20000410000 */
[-C--:B------:R-:W-:Y:S01]  /*8600*/  FMUL.FTZ R107, R107, R169.reuse ;  /* 0x000000a96b6b7220 */ /* 0x080fe20000410000 */
[-C--:B------:R-:W-:Y:S01]  /*8610*/  FMUL.FTZ R110, R110, R169.reuse ;  /* 0x000000a96e6e7220 */ /* 0x080fe20000410000 */
[-C--:B------:R-:W-:Y:S01]  /*8620*/  FMUL.FTZ R111, R111, R169.reuse ;  /* 0x000000a96f6f7220 */ /* 0x080fe20000410000 */
[-C--:B------:R-:W-:Y:S01]  /*8630*/  FMUL.FTZ R114, R114, R169.reuse ;  /* 0x000000a972727220 */ /* 0x080fe20000410000 */
[-C--:B------:R-:W-:Y:S01]  /*8640*/  FMUL.FTZ R115, R115, R169.reuse ;  /* 0x000000a973737220 */ /* 0x080fe20000410000 */
[----:B------:R-:W4:Y:S01]  /*8650*/  MUFU.EX2 R165, R165 ;  /* 0x000000a500a57308 */ /* 0x000f220000000800 */
        /* <DEDUP_REMOVED lines=15> */
[----:B------:R-:W5:Y:S01]  /*8750*/  MUFU.EX2 R168, R168 ;  /* 0x000000a800a87308 */ /* 0x000f620000000800 */
[----:B0-----:R-:W-:-:S01]  /*8760*/  FADD.FTZ R167, R153, R170 ;  /* 0x000000aa99a77221 */ /* 0x001fc20000010000 */
[----:B-1----:R-:W-:Y:S01]  /*8770*/  FADD.FTZ R170, R158, R163 ;  /* 0x000000a39eaa7221 */ /* 0x002fe20000010000 */
[-C--:B------:R-:W-:Y:S01]  /*8780*/  FMUL.FTZ R146, R146, R169.reuse ;  /* 0x000000a992927220 */ /* 0x080fe20000410000 */
[----:B------:R-:W-:Y:S01]  /*8790*/  FMUL.FTZ R147, R147, R169 ;  /* 0x000000a993937220 */ /* 0x000fe20000410000 */
[----:B------:R-:W-:-:S01]  /*87a0*/  FADD.FTZ R166, R154, R167 ;  /* 0x000000a79aa67221 */ /* 0x000fc20000010000 */
[----:B---3--:R-:W-:Y:S01]  /*87b0*/  FADD.FTZ R170, R161, R170 ;  /* 0x000000aaa1aa7221 */ /* 0x008fe20000010000 */
[----:B------:R-:W-:Y:S01]  /*87c0*/  FMUL.FTZ R150, R150, R169 ;  /* 0x000000a996967220 */ /* 0x000fe20000410000 */
[----:B------:R-:W0:Y:S01]  /*87d0*/  MUFU.EX2 R164, R164 ;  /* 0x000000a400a47308 */ /* 0x000e220000000800 */
[----:B------:R-:W-:-:S01]  /*87e0*/  FADD.FTZ R163, R159, R166 ;  /* 0x000000a69fa37221 */ /* 0x000fc20000010000 */
[----:B------:R-:W-:-:S03]  /*87f0*/  FMUL.FTZ R151, R151, R169 ;  /* 0x000000a997977220 */ /* 0x000fc60000410000 */
[----:B--2---:R-:W-:Y:S01]  /*8800*/  FADD.FTZ R166, R160, R163 ;  /* 0x000000a3a0a67221 */ /* 0x004fe20000010000 */
[----:B----4-:R-:W-:-:S02]  /*8810*/  FADD.FTZ R163, R165, R170 ;  /* 0x000000aaa5a37221 */ /* 0x010fc40000010000 */
[----:B------:R-:W1:Y:S01]  /*8820*/  MUFU.EX2 R162, R162 ;  /* 0x000000a200a27308 */ /* 0x000e620000000800 */
[----:B------:R-:W-:-:S01]  /*8830*/  FADD.FTZ R167, R3, R166 ;  /* 0x000000a603a77221 */ /* 0x000fc20000010000 */
[----:B-----5:R-:W-:Y:S01]  /*8840*/  FADD.FTZ R163, R168, R163 ;  /* 0x000000a3a8a37221 */ /* 0x020fe20000010000 */
[----:B------:R-:W-:Y:S02]  /*8850*/  F2FP.SATFINITE.E4M3.F32.PACK_AB_MERGE_C R166, R152, R21, RZ ;  /* 0x0000001598a6723e */ /* 0x000fe400048070ff */
[----:B------:R-:W-:Y:S01]  /*8860*/  FADD.FTZ R167, R4, R167 ;  /* 0x000000a704a77221 */ /* 0x000fe20000010000 */
[----:B------:R-:W-:Y:S02]  /*8870*/  F2FP.SATFINITE.E4M3.F32.PACK_AB_MERGE_C R165, R168, R165, RZ ;  /* 0x000000a5a8a5723e */ /* 0x000fe400048070ff */
[----:B------:R-:W2:Y:S01]  /*8880*/  MUFU.EX2 R173, R173 ;  /* 0x000000ad00ad7308 */ /* 0x000ea20000000800 */
[----:B0-----:R-:W-:-:S01]  /*8890*/  FADD.FTZ R12, R164, R163 ;  /* 0x000000a3a40c7221 */ /* 0x001fc20000010000 */
[----:B------:R-:W-:-:S02]  /*88a0*/  F2FP.SATFINITE.E4M3.F32.PACK_AB_MERGE_C R163, R154, R153, RZ ;  /* 0x000000999aa3723e */ /* 0x000fc400048070ff */
[----:B------:R-:W-:Y:S02]  /*88b0*/  F2FP.SATFINITE.E4M3.F32.PACK_AB_MERGE_C R154, R156, R155, R157 ;  /* 0x0000009b9c9a723e */ /* 0x000fe4000480709d */
[----:B------:R-:W-:Y:S02]  /*88c0*/  F2FP.SATFINITE.E4M3.F32.PACK_AB_MERGE_C R156, R161, R158, R165 ;  /* 0x0000009ea19c723e */ /* 0x000fe400048070a5 */
[----:B------:R-:W0:Y:S01]  /*88d0*/  MUFU.EX2 R171, R171 ;  /* 0x000000ab00ab7308 */ /* 0x000e220000000800 */
[----:B-1----:R-:W-:-:S01]  /*88e0*/  FADD.FTZ R152, R162, R167 ;  /* 0x000000a7a2987221 */ /* 0x002fc20000010000 */
[----:B------:R-:W-:Y:S02]  /*88f0*/  F2FP.SATFINITE.E4M3.F32.PACK_AB_MERGE_C R167, R4, R3, RZ ;  /* 0x0000000304a7723e */ /* 0x000fe400048070ff */
[----:B------:R-:W-:Y:S02]  /*8900*/  F2FP.SATFINITE.E4M3.F32.PACK_AB_MERGE_C R155, R14, R13, R163 ;  /* 0x0000000d0e9b723e */ /* 0x000fe400048070a3 */
[----:B------:R-:W-:-:S02]  /*8910*/  F2FP.SATFINITE.E4M3.F32.PACK_AB_MERGE_C R157, R160, R159, R167 ;  /* 0x0000009fa09d723e */ /* 0x000fc400048070a7 */
[----:B------:R-:W1:Y:S01]  /*8920*/  MUFU.EX2 R172, R172 ;  /* 0x000000ac00ac7308 */ /* 0x000e620000000800 */
[----:B--2---:R-:W-:-:S07]  /*8930*/  FADD.FTZ R21, R173, R12 ;  /* 0x0000000cad157221 */ /* 0x004fce0000010000 */
[----:B------:R-:W2:Y:S01]  /*8940*/  MUFU.EX2 R174, R174 ;  /* 0x000000ae00ae7308 */ /* 0x000ea20000000800 */
[----:B0-----:R-:W-:-:S01]  /*8950*/  FADD.FTZ R153, R171, R152 ;  /* 0x00000098ab997221 */ /* 0x001fc20000010000 */
[----:B------:R-:W-:-:S06]  /*8960*/  F2FP.SATFINITE.E4M3.F32.PACK_AB_MERGE_C R152, R178, R15, R166 ;  /* 0x0000000fb298723e */ /* 0x000fcc00048070a6 */
[----:B------:R-:W0:Y:S01]  /*8970*/  MUFU.EX2 R175, R175 ;  /* 0x000000af00af7308 */ /* 0x000e220000000800 */
[----:B-1----:R-:W-:-:S01]  /*8980*/  FADD.FTZ R4, R172, R21 ;  /* 0x00000015ac047221 */ /* 0x002fc20000010000 */
[----:B------:R-:W-:-:S03]  /*8990*/  F2FP.SATFINITE.E4M3.F32.PACK_AB_MERGE_C R172, R11, R172, RZ ;  /* 0x000000ac0bac723e */ /* 0x000fc600048070ff */
[----:B------:R-:W-:Y:S01]  /*89a0*/  FADD.FTZ R3, R11, R4 ;  /* 0x000000040b037221 */ /* 0x000fe20000010000 */
[----:B------:R-:W-:Y:S01]  /*89b0*/  F2FP.SATFINITE.E4M3.F32.PACK_AB_MERGE_C R158, R173, R164, R172 ;  /* 0x000000a4ad9e723e */ /* 0x000fe200048070ac */
[----:B--2---:R-:W-:Y:S01]  /*89c0*/  FADD.FTZ R12, R174, R153 ;  /* 0x00000099ae0c7221 */ /* 0x004fe20000010000 */
[----:B------:R-:W-:Y:S02]  /*89d0*/  F2FP.SATFINITE.E4M3.F32.PACK_AB_MERGE_C R153, R179, R10, R181 ;  /* 0x0000000ab399723e */ /* 0x000fe400048070b5 */
[C---:B0-----:R-:W-:Y:S01]  /*89e0*/  F2FP.SATFINITE.E4M3.F32.PACK_AB_MERGE_C R174, R175.reuse, R174, RZ ;  /* 0x000000aeafae723e */ /* 0x041fe200048070ff */
[----:B------:R-:W-:-:S03]  /*89f0*/  FADD.FTZ R4, R175, R12 ;  /* 0x0000000caf047221 */ /* 0x000fc60000010000 */
[----:B------:R-:W-:Y:S01]  /*8a00*/  F2FP.SATFINITE.E4M3.F32.PACK_AB_MERGE_C R159, R171, R162, R174 ;  /* 0x000000a2ab9f723e */ /* 0x000fe200048070ae */
[----:B------:R-:W-:Y:S06]  /*8a10*/  @P1 BRA `(.L_x_1191) ;  /* 0x0000000000041947 */ /* 0x000fec0003800000 */
[----:B------:R-:W-:Y:S01]  /*8a20*/  BPT.TRAP 0x1 ;  /* 0x000000040000795c */ /* 0x000fe20000300000 */
.L_x_1191:
[----:B------:R-:W-:Y:S01]  /*8a30*/  PLOP3.LUT P2, PT, PT, PT, UP0, 0x40, 0x0 ;  /* 0x000000000000781c */ /* 0x000fe20003f4e808 */
[----:B------:R0:W1:-:S12]  /*8a40*/  SYNCS.PHASECHK.TRANS64.TRYWAIT P1, [UR53+0x28450], R8 ;  /* 0x02845008ff0075a7 */ /* 0x0000580008020175 */
[----:B0-----:R-:W-:Y:S05]  /*8a50*/  @P2 BRA `(.L_x_1192) ;  /* 0x0000000000042947 */ /* 0x001fea0003800000 */
[----:B------:R-:W-:Y:S01]  /*8a60*/  BPT.TRAP 0x1 ;  /* 0x000000040000795c */ /* 0x000fe20000300000 */
.L_x_1192:
[----:B------:R-:W-:Y:S01]  /*8a70*/  VIADD R10, R195, 0x8 ;  /* 0x00000008c30a7836 */ /* 0x000fe20000000000 */
[----:B-1----:R-:W-:Y:S06]  /*8a80*/  @P1 BRA `(.L_x_1193) ;  /* 0x0000000000081947 */ /* 0x002fec0003800000 */
[----:B------:R-:W0:Y:S02]  /*8a90*/  SYNCS.PHASECHK.TRANS64.TRYWAIT P1, [UR53+0x28450], R8 ;  /* 0x02845008ff0075a7 */ /* 0x000e240008020175 */
[----:B0-----:R-:W-:Y:S05]  /*8aa0*/  @!P1 BRA `(.L_x_1194) ;  /* 0x000000b800cc9947 */ /* 0x001fea0003800000 */
.L_x_1193:
        /* <DEDUP_REMOVED lines=15> */
.L_x_1195:
[----:B------:R-:W-:Y:S01]  /*8ba0*/  UIADD3 UR53, UR53, 0x28460, URZ ;  /* 0x0002846035357890 */ /* 0x000fe2000fffe03f */
[----:B0-----:R-:W-:Y:S02]  /*8bb0*/  IMAD.MOV.U32 R11, RZ, RZ, R6 ;  /* 0x000000ffff0b7224 */ /* 0x001fe400078e0006 */
[----:B------:R-:W-:Y:S01]  /*8bc0*/  IMAD.MOV.U32 R20, RZ, RZ, R5 ;  /* 0x000000ffff147224 */ /* 0x000fe200078e0005 */
[----:B------:R-:W-:-:S09]  /*8bd0*/  UPRMT UR53, UR54, 0x654, UR53 ;  /* 0x0000065436357896 */ /* 0x000fd20008000035 */
[----:B------:R-:W-:Y:S01]  /*8be0*/  SYNCS.ARRIVE.TRANS64.RED.A1T0 RZ, [UR53], RZ ;  /* 0x000000ffffff79a7 */ /* 0x000fe20008100435 */
[----:B------:R-:W-:Y:S05]  /*8bf0*/  @P0 BRA `(.L_x_1196) ;  /* 0xffffffe000d00947 */ /* 0x000fea000383ffff */
.L_x_1185:
[----:B------:R-:W-:-:S13]  /*8c00*/  ISETP.GE.AND P0, PT, R9, UR41, PT ;  /* 0x0000002909007c0c */ /* 0x000fda000bf06270 */
[----:B------:R-:W-:Y:S05]  /*8c10*/  @!P0 BRA `(.L_x_1197) ;  /* 0x0000002800148947 */ /* 0x000fea0003800000 */
[----:B------:R-:W-:Y:S01]  /*8c20*/  IMAD.MOV.U32 R11, RZ, RZ, R6 ;  /* 0x000000ffff0b7224 */ /* 0x000fe200078e0006 */
[----:B------:R-:W-:Y:S01]  /*8c30*/  ULDC UR53, c[0x0][0x9e4] ;  /* 0x0002790000357ab9 */ /* 0x000fe20000000800 */
[----:B------:R-:W-:Y:S01]  /*8c40*/  IMAD.MOV.U32 R10, RZ, RZ, R5 ;  /* 0x000000ffff0a7224 */ /* 0x000fe200078e0005 */
[----:B------:R-:W-:Y:S01]  /*8c50*/  ULDC UR56, c[0x0][0x9dc] ;  /* 0x0002770000387ab9 */ /* 0x000fe20000000800 */
[----:B------:R-:W-:Y:S01]  /*8c60*/  ULDC UR55, c[0x0][0x288] ;  /* 0x0000a20000377ab9 */ /* 0x000fe20000000800 */
[----:B------:R-:W-:Y:S01]  /*8c70*/  ULDC UR52, c[0x0][0x988] ;  /* 0x0002620000347ab9 */ /* 0x000fe20000000800 */
[----:B------:R-:W-:-:S05]  /*8c80*/  ULDC UR54, c[0x0][0x9e0] ;  /* 0x0002780000367ab9 */ /* 0x000fca0000000800 */
.L_x_1216:
[----:B------:R-:W-:Y:S01]  /*8c90*/  UIADD3 UR42, UR42, 0x1, URZ ;  /* 0x000000012a2a7890 */ /* 0x000fe2000fffe03f */
[----:B------:R-:W-:-:S03]  /*8ca0*/  PLOP3.LUT P0, PT, PT, PT, UP0, 0x40, 0x0 ;  /* 0x000000000000781c */ /* 0x000fc60003f0e808 */
[----:B------:R-:W-:-:S04]  /*8cb0*/  UISETP.NE.AND UP1, UPT, UR42, 0x2, UPT ;  /* 0x000000022a00788c */ /* 0x000fc8000bf25270 */
[----:B------:R-:W-:Y:S02]  /*8cc0*/  USEL UR6, URZ, 0x1, UP1 ;  /* 0x000000013f067887 */ /* 0x000fe40008800000 */
[----:B------:R-:W-:Y:S02]  /*8cd0*/  USEL UR42, UR42, URZ, UP1 ;  /* 0x0000003f2a2a7287 */ /* 0x000fe40008800000 */
[----:B------:R-:W-:Y:S02]  /*8ce0*/  ULOP3.LUT UR43, UR43, UR6, URZ, 0x3c, !UPT ;  /* 0x000000062b2b7292 */ /* 0x000fe4000f8e3c3f */
[----:B------:R-:W-:Y:S10]  /*8cf0*/  @P0 BRA `(.L_x_1198) ;  /* 0x0000000000040947 */ /* 0x000ff40003800000 */
[----:B------:R-:W-:Y:S01]  /*8d00*/  BPT.TRAP 0x1 ;  /* 0x000000040000795c */ /* 0x000fe20000300000 */
.L_x_1198:
        /* <DEDUP_REMOVED lines=10> */
.L_x_1199:
[----:B-1----:R-:W-:Y:S05]  /*8db0*/  @P0 BRA `(.L_x_1200) ;  /* 0x0000000000080947 */ /* 0x002fea0003800000 */
[----:B------:R-:W1:Y:S02]  /*8dc0*/  SYNCS.PHASECHK.TRANS64.TRYWAIT P0, [UR57+0x28430], R8 ;  /* 0x02843008ff0075a7 */ /* 0x000e640008000179 */
[----:B-1----:R-:W-:Y:S05]  /*8dd0*/  @!P0 BRA `(.L_x_1201) ;  /* 0x000000b800188947 */ /* 0x002fea0003800000 */
.L_x_1200:
        /* <DEDUP_REMOVED lines=47> */
.L_x_1202:
[----:B------:R-:W-:Y:S01]  /*90d0*/  UISETP.NE.AND UP2, UPT, UR47, URZ, UPT ;  /* 0x0000003f2f00728c */ /* 0x000fe2000bf45270 */
[C---:B------:R-:W-:Y:S01]  /*90e0*/  FMUL.FTZ R195, R0.reuse, R153 ;  /* 0x0000009900c37220 */ /* 0x040fe20000410000 */
[C---:B------:R-:W-:Y:S01]  /*90f0*/  FMUL.FTZ R153, R0.reuse, R167 ;  /* 0x000000a700997220 */ /* 0x040fe20000410000 */
[C---:B------:R-:W-:Y:S01]  /*9100*/  FMUL.FTZ R167, R0.reuse, R172 ;  /* 0x000000ac00a77220 */ /* 0x040fe20000410000 */
[----:B------:R-:W-:Y:S01]  /*9110*/  FMUL.FTZ R13, R0, R155 ;  /* 0x0000009b000d7220 */ /* 0x000fe20000410000 */
[----:B------:R-:W-:Y:S01]  /*9120*/  VIADD R172, R18, UR37 ;  /* 0x0000002512ac7c36 */ /* 0x000fe20008000000 */
[----:B------:R-:W-:Y:S01]  /*9130*/  PLOP3.LUT P0, PT, PT, PT, UP2, 0x80, 0x0 ;  /* 0x000000000000781c */ /* 0x000fe20003f0f028 */
[C---:B------:R-:W-:Y:S01]  /*9140*/  FMUL.FTZ R155, R0.reuse, R171 ;  /* 0x000000ab009b7220 */ /* 0x040fe20000410000 */
[----:B------:R-:W-:Y:S01]  /*9150*/  PLOP3.LUT P1, PT, PT, PT, UP2, 0x80, 0x0 ;  /* 0x000000000000781c */ /* 0x000fe20003f2f028 */
[----:B------:R-:W3:Y:S01]  /*9160*/  LDC R171, c[0x0][0x2f0] ;  /* 0x0000bc00ffab7b82 */ /* 0x000ee20000000800 */
[C---:B------:R-:W-:Y:S01]  /*9170*/  FMUL.FTZ R12, R0.reuse, R154 ;  /* 0x0000009a000c7220 */ /* 0x040fe20000410000 */
[----:B------:R-:W-:Y:S01]  /*9180*/  @UP2 ULDC UR6, c[0x0][0x44c] ;  /* 0x0001130000062ab9 */ /* 0x000fe20000000800 */
[C---:B------:R-:W-:Y:S01]  /*9190*/  FMUL.FTZ R154, R0.reuse, R170 ;  /* 0x000000aa009a7220 */ /* 0x040fe20000410000 */
[----:B------:R-:W-:Y:S01]  /*91a0*/  FMUL.FTZ R197, R0, R157 ;  /* 0x0000009d00c57220 */ /* 0x000fe20000410000 */
[----:B------:R-:W-:-:S02]  /*91b0*/  IMAD.SHL.U32 R170, R9, 0x40, RZ ;  /* 0x0000004009aa7824 */ /* 0x000fc400078e00ff */
[C---:B------:R-:W-:Y:S01]  /*91c0*/  FMUL.FTZ R157, R0.reuse, R175 ;  /* 0x000000af009d7220 */ /* 0x040fe20000410000 */
[C---:B------:R-:W-:Y:S01]  /*91d0*/  FMUL.FTZ R21, R0.reuse, R163 ;  /* 0x000000a300157220 */ /* 0x040fe20000410000 */
[----:B------:R-:W-:Y:S01]  /*91e0*/  UISETP.NE.AND UP1, UPT, UR46, URZ, UPT ;  /* 0x0000003f2e00728c */ /* 0x000fe2000bf25270 */
[----:B------:R-:W-:Y:S01]  /*91f0*/  FMUL.FTZ R20, R0, R162 ;  /* 0x000000a200147220 */ /* 0x000fe20000410000 */
        /* <DEDUP_REMOVED lines=30> */
[----:B------:R-:W4:Y:S01]  /*93e0*/  MUFU.TANH R5, R5 ;  /* 0x0000000500057308 */ /* 0x000f220000002400 */
[----:B------:R-:W-:Y:S01]  /*93f0*/  SYNCS.ARRIVE.TRANS64.RED.A1T0 RZ, [UR6], RZ ;  /* 0x000000ffffff79a7 */ /* 0x000fe20008100406 */
[----:B---3--:R-:W-:Y:S01]  /*9400*/  IMAD R6, R171, UR39, R6 ;  /* 0x00000027ab067c24 */ /* 0x008fe2000f8e0206 */
[----:B------:R-:W-:-:S03]  /*9410*/  ULOP3.LUT UR6, URZ, UR56, URZ, 0x33, !UPT ;  /* 0x000000383f067292 */ /* 0x000fc6000f8e333f */
[----:B------:R-:W-:Y:S02]  /*9420*/  VIADD R6, R6, -UR55 ;  /* 0x8000003706067c36 */ /* 0x000fe40008000000 */
[----:B------:R-:W3:Y:S02]  /*9430*/  MUFU.TANH R195, R195 ;  /* 0x000000c300c37308 */ /* 0x000ee40000002400 */
[C---:B------:R-:W-:Y:S02]  /*9440*/  VIADD R176, R6.reuse, UR54 ;  /* 0x0000003606b07c36 */ /* 0x040fe40008000000 */
[----:B------:R-:W-:Y:S02]  /*9450*/  VIADD R180, R6, UR6 ;  /* 0x0000000606b47c36 */ /* 0x000fe40008000000 */
[----:B-1----:R-:W-:Y:S02]  /*9460*/  IMAD.IADD R173, R176, 0x1, R175 ;  /* 0x00000001b0ad7824 */ /* 0x002fe400078e02af */
[----:B------:R-:W1:Y:S01]  /*9470*/  MUFU.TANH R12, R12 ;  /* 0x0000000c000c7308 */ /* 0x000e620000002400 */
[----:B------:R-:W-:-:S07]  /*9480*/  IMAD.IADD R174, R175, 0x1, R180 ;  /* 0x00000001afae7824 */ /* 0x000fce00078e02b4 */
        /* <DEDUP_REMOVED lines=32> */
[----:B------:R-:W-:-:S05]  /*9690*/  VIADD R175, R6, -UR55 ;  /* 0x8000003706af7c36 */ /* 0x000fca0008000000 */
        /* <DEDUP_REMOVED lines=10> */
.L_x_1205:
[----:B------:R-:W-:-:S05]  /*9740*/  IMAD.U32 R182, RZ, RZ, UR53 ;  /* 0x00000035ffb67e24 */ /* 0x000fca000f8e00ff */
[----:B------:R-:W-:-:S13]  /*9750*/  ISETP.NE.AND P0, PT, R182, 0x1, PT ;  /* 0x00000001b600780c */ /* 0x000fda0003f05270 */
[----:B------:R-:W1:Y:S02]  /*9760*/  @P0 LDC.64 R6, c[0x0][0x9e8] ;  /* 0x00027a00ff060b82 */ /* 0x000e640000000a00 */
[----:B-1----:R-:W-:-:S05]  /*9770*/  @P0 IMAD.HI.U32 R6, R175, R6, RZ ;  /* 0x00000006af060227 */ /* 0x002fca00078e00ff */
[----:B------:R-:W-:-:S07]  /*9780*/  @P0 SHF.R.U32.HI R175, RZ, R7, R6 ;  /* 0x00000007ffaf0219 */ /* 0x000fce0000011606 */
.L_x_1206:
[----:B------:R-:W-:Y:S05]  /*9790*/  BSYNC B0 ;  /* 0x0000000000007941 */ /* 0x000fea0003800000 */
.L_x_1204:
[----:B------:R-:W-:-:S04]  /*97a0*/  IMAD R175, R175, R182, -R170 ;  /* 0x000000b6afaf7224 */ /* 0x000fc800078e0aaa */
[----:B------:R-:W-:-:S05]  /*97b0*/  IMAD R175, R16, -0x2, R175 ;  /* 0xfffffffe10af7824 */ /* 0x000fca00078e02af */
[----:B------:R-:W-:Y:S02]  /*97c0*/  VIADDMNMX R173, R175, R182, R173, PT ;  /* 0x000000b6afad7246 */ /* 0x000fe400038001ad */
[----:B------:R-:W-:-:S07]  /*97d0*/  VIMNMX R174, R174, R175, !PT ;  /* 0x000000afaeae7248 */ /* 0x000fce0007fe0100 */
.L_x_1203:
[----:B------:R-:W-:Y:S01]  /*97e0*/  ISETP.GT.AND P0, PT, R9, -0x1, PT ;  /* 0xffffffff0900780c */ /* 0x000fe20003f04270 */
[----:B------:R-:W1:Y:S01]  /*97f0*/  SHFL.IDX PT, R7, R172, 0x1, 0x1c1f ;  /* 0x003c1f00ac077f89 */ /* 0x000e6200000e0000 */
[----:B------:R-:W-:Y:S02]  /*9800*/  UISETP.NE.AND UP1, UPT, UR46, URZ, UPT ;  /* 0x0000003f2e00728c */ /* 0x000fe4000bf25270 */
[C---:B------:R-:W-:Y:S02]  /*9810*/  ISETP.GT.AND P5, PT, R174.reuse, RZ, P0 ;  /* 0x000000ffae00720c */ /* 0x040fe400007a4270 */
[C---:B------:R-:W-:Y:S02]  /*9820*/  ISETP.GT.AND P6, PT, R174.reuse, 0x1, P0 ;  /* 0x00000001ae00780c */ /* 0x040fe400007c4270 */
[C---:B------:R-:W-:Y:S02]  /*9830*/  ISETP.GT.AND P1, PT, R174.reuse, 0x8, P0 ;  /* 0x00000008ae00780c */ /* 0x040fe40000724270 */
[----:B------:R-:W-:-:S02]  /*9840*/  ISETP.GT.AND P4, PT, R174, 0x9, P0 ;  /* 0x00000009ae00780c */ /* 0x000fc40000784270 */
[C---:B------:R-:W-:Y:S02]  /*9850*/  ISETP.LT.OR P5, PT, R173.reuse, 0x1, P5 ;  /* 0x00000001ad00780c */ /* 0x040fe40002fa1670 */
[C---:B------:R-:W-:Y:S02]  /*9860*/  ISETP.LT.OR P6, PT, R173.reuse, 0x2, P6 ;  /* 0x00000002ad00780c */ /* 0x040fe400037c1670 */
[C---:B------:R-:W-:Y:S02]  /*9870*/  ISETP.LT.OR P1, PT, R173.reuse, 0x9, P1 ;  /* 0x00000009ad00780c */ /* 0x040fe40000f21670 */
[----:B------:R-:W-:Y:S02]  /*9880*/  ISETP.LT.OR P4, PT, R173, 0xa, P4 ;  /* 0x0000000aad00780c */ /* 0x000fe40002781670 */
[----:B------:R-:W-:Y:S02]  /*9890*/  ISETP.GT.AND P3, PT, R174, 0x10, P0 ;  /* 0x00000010ae00780c */ /* 0x000fe40000764270 */
[----:B------:R-:W-:-:S02]  /*98a0*/  FSEL R175, R5, -INF , !P5 ;  /* 0xff80000005af7808 */ /* 0x000fc40006800000 */
[----:B------:R-:W-:Y:S02]  /*98b0*/  FSEL R195, R195, -INF , !P6 ;  /* 0xff800000c3c37808 */ /* 0x000fe40007000000 */
[----:B0-----:R-:W-:Y:S02]  /*98c0*/  FSEL R196, R196, -INF , !P1 ;  /* 0xff800000c4c47808 */ /* 0x001fe40004800000 */
[----:B------:R-:W-:Y:S02]  /*98d0*/  FSEL R197, R197, -INF , !P4 ;  /* 0xff800000c5c57808 */ /* 0x000fe40006000000 */
[C---:B------:R-:W-:Y:S02]  /*98e0*/  ISETP.GT.AND P2, PT, R174.reuse, 0x11, P0 ;  /* 0x00000011ae00780c */ /* 0x040fe40000744270 */
[C---:B------:R-:W-:Y:S02]  /*98f0*/  ISETP.GT.AND P5, PT, R174.reuse, 0x18, P0 ;  /* 0x00000018ae00780c */ /* 0x040fe400007a4270 */
[----:B------:R-:W-:-:S02]  /*9900*/  ISETP.GT.AND P6, PT, R174, 0x19, P0 ;  /* 0x00000019ae00780c */ /* 0x000fc400007c4270 */
[C---:B------:R-:W-:Y:S02]  /*9910*/  ISETP.GT.AND P1, PT, R174.reuse, 0x20, P0 ;  /* 0x00000020ae00780c */ /* 0x040fe40000724270 */
[----:B------:R-:W-:Y:S02]  /*9920*/  ISETP.GT.AND P4, PT, R174, 0x21, P0 ;  /* 0x00000021ae00780c */ /* 0x000fe40000784270 */
[C---:B------:R-:W-:Y:S02]  /*9930*/  ISETP.LT.OR P3, PT, R173.reuse, 0x11, P3 ;  /* 0x00000011ad00780c */ /* 0x040fe40001f61670 */
[C---:B------:R-:W-:Y:S02]  /*9940*/  ISETP.LT.OR P2, PT, R173.reuse, 0x12, P2 ;  /* 0x00000012ad00780c */ /* 0x040fe40001741670 */
[C---:B------:R-:W-:Y:S02]  /*9950*/  ISETP.LT.OR P5, PT, R173.reuse, 0x19, P5 ;  /* 0x00000019ad00780c */ /* 0x040fe40002fa1670 */
[----:B------:R-:W-:-:S02]  /*9960*/  ISETP.LT.OR P6, PT, R173, 0x1a, P6 ;  /* 0x0000001aad00780c */ /* 0x000fc400037c1670 */
[C---:B------:R-:W-:Y:S02]  /*9970*/  ISETP.LT.OR P1, PT, R173.reuse, 0x21, P1 ;  /* 0x00000021ad00780c */ /* 0x040fe40000f21670 */
[----:B------:R-:W-:Y:S02]  /*9980*/  ISETP.LT.OR P4, PT, R173, 0x22, P4 ;  /* 0x00000022ad00780c */ /* 0x000fe40002781670 */
[----:B------:R-:W-:Y:S02]  /*9990*/  FSEL R198, R198, -INF , !P3 ;  /* 0xff800000c6c67808 */ /* 0x000fe40005800000 */
[----:B------:R-:W-:Y:S02]  /*99a0*/  ISETP.GT.AND P3, PT, R174, 0x28, P0 ;  /* 0x00000028ae00780c */ /* 0x000fe40000764270 */
[----:B------:R-:W-:Y:S02]  /*99b0*/  FSEL R199, R199, -INF , !P2 ;  /* 0xff800000c7c77808 */ /* 0x000fe40005000000 */
[----:B------:R-:W-:-:S02]  /*99c0*/  FSEL R162, R162, -INF , !P5 ;  /* 0xff800000a2a27808 */ /* 0x000fc40006800000 */
[----:B------:R-:W-:Y:S02]  /*99d0*/  FSEL R163, R163, -INF , !P6 ;  /* 0xff800000a3a37808 */ /* 0x000fe40007000000 */
[----:B------:R-:W-:Y:S02]  /*99e0*/  FSEL R164, R164, -INF , !P1 ;  /* 0xff800000a4a47808 */ /* 0x000fe40004800000 */
[----:B------:R-:W-:Y:S02]  /*99f0*/  FSEL R165, R165, -INF , !P4 ;  /* 0xff800000a5a57808 */ /* 0x000fe40006000000 */
[C---:B------:R-:W-:Y:S02]  /*9a00*/  ISETP.GT.AND P2, PT, R174.reuse, 0x29, P0 ;  /* 0x00000029ae00780c */ /* 0x040fe40000744270 */
[C---:B------:R-:W-:Y:S02]  /*9a10*/  ISETP.GT.AND P5, PT, R174.reuse, 0x30, P0 ;  /* 0x00000030ae00780c */ /* 0x040fe400007a4270 */
[----:B------:R-:W-:-:S02]  /*9a20*/  ISETP.GT.AND P6, PT, R174, 0x31, P0 ;  /* 0x00000031ae00780c */ /* 0x000fc400007c4270 */
[C---:B------:R-:W-:Y:S02]  /*9a30*/  ISETP.GT.AND P1, PT, R174.reuse, 0x38, P0 ;  /* 0x00000038ae00780c */ /* 0x040fe40000724270 */
[----:B------:R-:W-:Y:S01]  /*9a40*/  ISETP.GT.AND P4, PT, R174, 0x39, P0 ;  /* 0x00000039ae00780c */ /* 0x000fe20000784270 */
[--C-:B-1----:R-:W-:Y:S01]  /*9a50*/  IMAD.IADD R174, R176, 0x1, R7.reuse ;  /* 0x00000001b0ae7824 */ /* 0x102fe200078e0207 */
[C---:B------:R-:W-:Y:S01]  /*9a60*/  ISETP.LT.OR P3, PT, R173.reuse, 0x29, P3 ;  /* 0x00000029ad00780c */ /* 0x040fe20001f61670 */
[----:B------:R-:W-:Y:S01]  /*9a70*/  IMAD.IADD R176, R180, 0x1, R7 ;  /* 0x00000001b4b07824 */ /* 0x000fe200078e0207 */
[C---:B------:R-:W-:Y:S02]  /*9a80*/  ISETP.LT.OR P2, PT, R173.reuse, 0x2a, P2 ;  /* 0x0000002aad00780c */ /* 0x040fe40001741670 */
[C---:B------:R-:W-:Y:S02]  /*9a90*/  ISETP.LT.OR P5, PT, R173.reuse, 0x31, P5 ;  /* 0x00000031ad00780c */ /* 0x040fe40002fa1670 */
[----:B------:R-:W-:-:S02]  /*9aa0*/  ISETP.LT.OR P6, PT, R173, 0x32, P6 ;  /* 0x00000032ad00780c */ /* 0x000fc400037c1670 */
[C---:B------:R-:W-:Y:S02]  /*9ab0*/  ISETP.LT.OR P1, PT, R173.reuse, 0x39, P1 ;  /* 0x00000039ad00780c */ /* 0x040fe40000f21670 */
[----:B------:R-:W-:Y:S02]  /*9ac0*/  ISETP.LT.OR P4, PT, R173, 0x3a, P4 ;  /* 0x0000003aad00780c */ /* 0x000fe40002781670 */
[----:B------:R-:W-:Y:S02]  /*9ad0*/  FSEL R173, R167, -INF , !P3 ;  /* 0xff800000a7ad7808 */ /* 0x000fe40005800000 */
[----:B------:R-:W-:Y:S02]  /*9ae0*/  PLOP3.LUT P3, PT, PT, PT, UP1, 0x40, 0x0 ;  /* 0x000000000000781c */ /* 0x000fe40003f6e818 */
[----:B------:R-:W-:Y:S02]  /*9af0*/  FSEL R172, R166, -INF , !P2 ;  /* 0xff800000a6ac7808 */ /* 0x000fe40005000000 */
[----:B------:R-:W-:-:S02]  /*9b00*/  FSEL R168, R168, -INF , !P5 ;  /* 0xff800000a8a87808 */ /* 0x000fc40006800000 */
[----:B------:R-:W-:Y:S02]  /*9b10*/  FSEL R169, R169, -INF , !P6 ;  /* 0xff800000a9a97808 */ /* 0x000fe40007000000 */
[----:B------:R-:W-:Y:S02]  /*9b20*/  FSEL R167, R177, -INF , !P1 ;  /* 0xff800000b1a77808 */ /* 0x000fe40004800000 */
[----:B------:R-:W-:-:S03]  /*9b30*/  FSEL R166, R178, -INF , !P4 ;  /* 0xff800000b2a67808 */ /* 0x000fc60006000000 */
[----:B------:R-:W-:Y:S05]  /*9b40*/  @P3 BRA `(.L_x_1207) ;  /* 0x00000000005c3947 */ /* 0x000fea0003800000 */
        /* <DEDUP_REMOVED lines=13> */
.L_x_1209:
[----:B------:R-:W-:-:S05]  /*9c20*/  IMAD.U32 R5, RZ, RZ, UR53 ;  /* 0x00000035ff057e24 */ /* 0x000fca000f8e00ff */
[----:B------:R-:W-:-:S13]  /*9c30*/  ISETP.NE.AND P1, PT, R5, 0x1, PT ;  /* 0x000000010500780c */ /* 0x000fda0003f25270 */
[----:B------:R-:W0:Y:S02]  /*9c40*/  @P1 LDC.64 R6, c[0x0][0x9e8] ;  /* 0x00027a00ff061b82 */ /* 0x000e240000000a00 */
[----:B0-----:R-:W-:-:S05]  /*9c50*/  @P1 IMAD.HI.U32 R6, R171, R6, RZ ;  /* 0x00000006ab061227 */ /* 0x001fca00078e00ff */
[----:B------:R-:W-:-:S07]  /*9c60*/  @P1 SHF.R.U32.HI R171, RZ, R7, R6 ;  /* 0x00000007ffab1219 */ /* 0x000fce0000011606 */
.L_x_1210:
[----:B------:R-:W-:Y:S05]  /*9c70*/  BSYNC B0 ;  /* 0x0000000000007941 */ /* 0x000fea0003800000 */
.L_x_1208:
[----:B------:R-:W-:-:S04]  /*9c80*/  IMAD R171, R171, R5, -R170 ;  /* 0x00000005abab7224 */ /* 0x000fc800078e0aaa */
[----:B------:R-:W-:-:S05]  /*9c90*/  IMAD R171, R16, -0x2, R171 ;  /* 0xfffffffe10ab7824 */ /* 0x000fca00078e02ab */
[----:B------:R-:W-:Y:S02]  /*9ca0*/  VIADDMNMX R174, R171, R5, R174, PT ;  /* 0x00000005abae7246 */ /* 0x000fe400038001ae */
[----:B------:R-:W-:-:S07]  /*9cb0*/  VIMNMX R176, R176, R171, !PT ;  /* 0x000000abb0b07248 */ /* 0x000fce0007fe0100 */
.L_x_1207:
[----:B------:R-:W-:Y:S01]  /*9cc0*/  FMNMX.FTZ R6, R175, R10, !PT ;  /* 0x0000000aaf067209 */ /* 0x000fe20007810000 */
[----:B------:R-:W-:Y:S01]  /*9cd0*/  UMOV UR10, UR52 ;  /* 0x00000034000a7c82 */ /* 0x000fe20008000000 */
[C---:B------:R-:W-:Y:S02]  /*9ce0*/  ISETP.GT.AND P1, PT, R176.reuse, RZ, P0 ;  /* 0x000000ffb000720c */ /* 0x040fe40000724270 */
        /* <DEDUP_REMOVED lines=38> */
[----:B------:R-:W-:Y:S02]  /*9f50*/  ISETP.GT.AND P4, PT, R176, 0x20, P0 ;  /* 0x00000020b000780c */ /* 0x000fe40000784270 */
[----:B------:R-:W-:Y:S02]  /*9f60*/  FSEL R152, R152, -INF , !P2 ;  /* 0xff80000098987808 */ /* 0x000fe40005000000 */
[----:B------:R-:W-:-:S02]  /*9f70*/  ISETP.GT.AND P1, PT, R176, 0x21, P0 ;  /* 0x00000021b000780c */ /* 0x000fc40000724270 */
[C---:B------:R-:W-:Y:S02]  /*9f80*/  ISETP.LT.OR P4, PT, R174.reuse, 0x21, P4 ;  /* 0x00000021ae00780c */ /* 0x040fe40002781670 */
[----:B------:R-:W-:Y:S02]  /*9f90*/  ISETP.LT.OR P1, PT, R174, 0x22, P1 ;  /* 0x00000022ae00780c */ /* 0x000fe40000f21670 */
[----:B------:R-:W-:Y:S02]  /*9fa0*/  ISETP.GT.AND P5, PT, R176, 0x28, P0 ;  /* 0x00000028b000780c */ /* 0x000fe400007a4270 */
[----:B0-----:R-:W-:Y:S02]  /*9fb0*/  FMNMX.FTZ R7, R6, R5, !PT ;  /* 0x0000000506077209 */ /* 0x001fe40007810000 */
[----:B------:R-:W-:Y:S02]  /*9fc0*/  FMNMX.FTZ R6, R12, R11, !PT ;  /* 0x0000000b0c067209 */ /* 0x000fe40007810000 */
[----:B------:R-:W-:Y:S01]  /*9fd0*/  FSEL R154, R154, -INF , !P4 ;  /* 0xff8000009a9a7808 */ /* 0x000fe20006000000 */
[----:B------:R-:W0:Y:S01]  /*9fe0*/  SHFL.BFLY PT, R170, R7, 0x1, 0x1f ;  /* 0x0c201f0007aa7f89 */ /* 0x000e2200000e0000 */
[----:B------:R-:W-:-:S02]  /*9ff0*/  FSEL R155, R155, -INF , !P1 ;  /* 0xff8000009b9b7808 */ /* 0x000fc40004800000 */
[C---:B------:R-:W-:Y:S02]  /*a000*/  ISETP.GT.AND P6, PT, R176.reuse, 0x29, P0 ;  /* 0x00000029b000780c */ /* 0x040fe400007c4270 */
[C---:B------:R-:W-:Y:S02]  /*a010*/  ISETP.GT.AND P2, PT, R176.reuse, 0x30, P0 ;  /* 0x00000030b000780c */ /* 0x040fe40000744270 */
[C---:B------:R-:W-:Y:S02]  /*a020*/  ISETP.GT.AND P4, PT, R176.reuse, 0x31, P0 ;  /* 0x00000031b000780c */ /* 0x040fe40000784270 */
[C---:B------:R-:W-:Y:S02]  /*a030*/  ISETP.GT.AND P1, PT, R176.reuse, 0x38, P0 ;  /* 0x00000038b000780c */ /* 0x040fe40000724270 */
[----:B------:R-:W-:Y:S02]  /*a040*/  ISETP.GT.AND P0, PT, R176, 0x39, P0 ;  /* 0x00000039b000780c */ /* 0x000fe40000704270 */
[----:B------:R-:W-:-:S02]  /*a050*/  ISETP.LT.OR P5, PT, R174, 0x29, P5 ;  /* 0x00000029ae00780c */ /* 0x000fc40002fa1670 */
[----:B------:R-:W-:Y:S02]  /*a060*/  ISETP.LT.OR P6, PT, R174, 0x2a, P6 ;  /* 0x0000002aae00780c */ /* 0x000fe400037c1670 */
[----:B------:R-:W-:Y:S02]  /*a070*/  FSEL R156, R156, -INF , !P5 ;  /* 0xff8000009c9c7808 */ /* 0x000fe40006800000 */
[C---:B------:R-:W-:Y:S02]  /*a080*/  ISETP.LT.OR P2, PT, R174.reuse, 0x31, P2 ;  /* 0x00000031ae00780c */ /* 0x040fe40001741670 */
[----:B------:R-:W-:Y:S02]  /*a090*/  FSEL R157, R157, -INF , !P6 ;  /* 0xff8000009d9d7808 */ /* 0x000fe40007000000 */
        /* <DEDUP_REMOVED lines=31> */
[----:B------:R-:W-:Y:S01]  /*a290*/  FSEL R171, R159, -INF , !P4 ;  /* 0xff8000009fab7808 */ /* 0x000fe20006000000 */
[--C-:B------:R-:W-:Y:S01]  /*a2a0*/  FFMA.FTZ R172, R172, UR10, -R6.reuse ;  /* 0x0000000aacac7c23 */ /* 0x100fe20008010806 */
[----:B0-----:R-:W-:Y:S01]  /*a2b0*/  FMNMX.FTZ R175, R157, R176, !PT ;  /* 0x000000b09daf7209 */ /* 0x001fe20007810000 */
[--C-:B------:R-:W-:Y:S01]  /*a2c0*/  FFMA.FTZ R168, R168, UR10, -R6.reuse ;  /* 0x0000000aa8a87c23 */ /* 0x100fe20008010806 */
[----:B------:R-:W-:-:S01]  /*a2d0*/  FFMA.FTZ R169, R169, UR10, -R6 ;  /* 0x0000000aa9a97c23 */ /* 0x000fc20008010806 */
[--C-:B------:R-:W-:Y:S01]  /*a2e0*/  FFMA.FTZ R167, R167, UR10, -R6.reuse ;  /* 0x0000000aa7a77c23 */ /* 0x100fe20008010806 */
[----:B------:R-:W-:Y:S01]  /*a2f0*/  FMNMX.FTZ R176, R158, R175, !PT ;  /* 0x000000af9eb07209 */ /* 0x000fe20007810000 */
[----:B------:R-:W-:Y:S01]  /*a300*/  FFMA.FTZ R180, R166, UR10, -R6 ;  /* 0x0000000aa6b47c23 */ /* 0x000fe20008010806 */
[----:B------:R-:W-:Y:S01]  /*a310*/  FSEL R173, R5, RZ, P3 ;  /* 0x000000ff05ad7208 */ /* 0x000fe20001800000 */
[----:B------:R-:W-:Y:S01]  /*a320*/  MUFU.EX2 R7, R7 ;  /* 0x0000000700077308 */ /* 0x000fe20000000800 */
[----:B------:R-:W-:-:S03]  /*a330*/  FMNMX.FTZ R175, R171, R176, !PT ;  /* 0x000000b0abaf7209 */ /* 0x000fc60007810000 */
[----:B------:R-:W-:Y:S01]  /*a340*/  FADD.FTZ R173, -R173, R10 ;  /* 0x0000000aadad7221 */ /* 0x000fe20000010100 */
[----:B------:R-:W-:Y:S01]  /*a350*/  FMNMX.FTZ R176, R160, R175, !PT ;  /* 0x000000afa0b07209 */ /* 0x000fe20007810000 */
[--C-:B------:R-:W-:Y:S02]  /*a360*/  FFMA.FTZ R175, R198, UR10, -R6.reuse ;  /* 0x0000000ac6af7c23 */ /* 0x100fe40008010806 */
[----:B------:R-:W-:Y:S01]  /*a370*/  FMUL.FTZ R173, R173, UR10 ;  /* 0x0000000aadad7c20 */ /* 0x000fe20008410000 */
[----:B------:R-:W-:Y:S01]  /*a380*/  FMNMX.FTZ R178, R161, R176, !PT ;  /* 0x000000b0a1b27209 */ /* 0x000fe20007810000 */
[----:B------:R-:W-:-:S01]  /*a390*/  FFMA.FTZ R176, R199, UR10, -R6 ;  /* 0x0000000ac7b07c23 */ /* 0x000fc20008010806 */
[----:B------:R-:W-:Y:S03]  /*a3a0*/  MUFU.EX2 R159, R196 ;  /* 0x000000c4009f7308 */ /* 0x000fe60000000800 */
[----:B------:R-:W0:Y:S05]  /*a3b0*/  SHFL.BFLY PT, R179, R178, 0x2, 0x1f ;  /* 0x0c401f00b2b37f89 */ /* 0x000e2a00000e0000 */
[----:B------:R-:W1:Y:S08]  /*a3c0*/  MUFU.EX2 R173, R173 ;  /* 0x000000ad00ad7308 */ /* 0x000e700000000800 */
[----:B------:R-:W-:Y:S08]  /*a3d0*/  MUFU.EX2 R174, R174 ;  /* 0x000000ae00ae7308 */ /* 0x000ff00000000800 */
[----:B------:R-:W-:Y:S01]  /*a3e0*/  MUFU.EX2 R175, R175 ;  /* 0x000000af00af7308 */ /* 0x000fe20000000800 */
[-C--:B-1----:R-:W-:Y:S01]  /*a3f0*/  FMUL.FTZ R24, R24, R173.reuse ;  /* 0x000000ad18187220 */ /* 0x082fe20000410000 */
[----:B------:R-:W-:Y:S01]  /*a400*/  FMUL.FTZ R25, R25, R173 ;  /* 0x000000ad19197220 */ /* 0x000fe20000410000 */
[----:B0-----:R-:W-:Y:S01]  /*a410*/  FMNMX.FTZ R179, R178, R179, !PT ;  /* 0x000000b3b2b37209 */ /* 0x001fe20007810000 */
[-C--:B------:R-:W-:Y:S01]  /*a420*/  FMUL.FTZ R28, R28, R173.reuse ;  /* 0x000000ad1c1c7220 */ /* 0x080fe20000410000 */
[-C--:B------:R-:W-:Y:S01]  /*a430*/  FMUL.FTZ R29, R29, R173.reuse ;  /* 0x000000ad1d1d7220 */ /* 0x080fe20000410000 */
[-C--:B------:R-:W-:Y:S01]  /*a440*/  FMUL.FTZ R32, R32, R173.reuse ;  /* 0x000000ad20207220 */ /* 0x080fe20000410000 */
[-C--:B------:R-:W-:Y:S01]  /*a450*/  FMUL.FTZ R33, R33, R173.reuse ;  /* 0x000000ad21217220 */ /* 0x080fe20000410000 */
[----:B------:R-:W0:Y:S01]  /*a460*/  SHFL.BFLY PT, R178, R179, 0x1, 0x1f ;  /* 0x0c201f00b3b27f89 */ /* 0x000e2200000e0000 */
[----:B------:R1:W-:Y:S01]  /*a470*/  MUFU.EX2 R10, R180 ;  /* 0x000000b4000a7308 */ /* 0x0003e20000000800 */
        /* <DEDUP_REMOVED lines=40> */
[----:B------:R-:W-:-:S01]  /*a700*/  FFMA.FTZ R20, R21, UR10, -R166 ;  /* 0x0000000a15147c23 */ /* 0x000fc200080108a6 */
[--C-:B------:R-:W-:Y:S01]  /*a710*/  FFMA.FTZ R21, R152, UR10, -R166.reuse ;  /* 0x0000000a98157c23 */ /* 0x100fe200080108a6 */
[----:B------:R-:W-:Y:S01]  /*a720*/  FSEL R152, R6, RZ, P0 ;  /* 0x000000ff06987208 */ /* 0x000fe20000000000 */
[----:B------:R-:W-:Y:S01]  /*a730*/  MUFU.EX2 R179, R179 ;  /* 0x000000b300b37308 */ /* 0x000fe20000000800 */
[----:B------:R-:W-:-:S01]  /*a740*/  FFMA.FTZ R14, R14, UR10, -R166 ;  /* 0x0000000a0e0e7c23 */ /* 0x000fc200080108a6 */
[--C-:B------:R-:W-:Y:S01]  /*a750*/  FFMA.FTZ R15, R15, UR10, -R166.reuse ;  /* 0x0000000a0f0f7c23 */ /* 0x100fe200080108a6 */
[----:B-1----:R-:W-:-:S01]  /*a760*/  FFMA.FTZ R180, R155, UR10, -R166 ;  /* 0x0000000a9bb47c23 */ /* 0x002fc200080108a6 */
[----:B------:R-:W-:Y:S01]  /*a770*/  FADD.FTZ R11, -R152, R11 ;  /* 0x0000000b980b7221 */ /* 0x000fe20000010100 */
[----:B------:R-:W-:-:S01]  /*a780*/  FFMA.FTZ R153, R153, UR10, -R166 ;  /* 0x0000000a99997c23 */ /* 0x000fc200080108a6 */
[--C-:B------:R-:W-:Y:S01]  /*a790*/  FFMA.FTZ R156, R156, UR10, -R166.reuse ;  /* 0x0000000a9c9c7c23 */ /* 0x100fe200080108a6 */
[----:B------:R-:W-:-:S01]  /*a7a0*/  FFMA.FTZ R157, R157, UR10, -R166 ;  /* 0x0000000a9d9d7c23 */ /* 0x000fc200080108a6 */
[----:B------:R-:W-:Y:S01]  /*a7b0*/  FMUL.FTZ R178, R11, UR10 ;  /* 0x0000000a0bb27c20 */ /* 0x000fe20008410000 */
[----:B------:R-:W-:Y:S01]  /*a7c0*/  MUFU.EX2 R12, R12 ;  /* 0x0000000c000c7308 */ /* 0x000fe20000000800 */
[----:B------:R-:W-:-:S01]  /*a7d0*/  FFMA.FTZ R11, R154, UR10, -R166 ;  /* 0x0000000a9a0b7c23 */ /* 0x000fc200080108a6 */
[----:B------:R-:W-:Y:S01]  /*a7e0*/  FFMA.FTZ R154, R173, R3, R170 ;  /* 0x00000003ad9a7223 */ /* 0x000fe200000100aa */
[----:B------:R-:W-:-:S01]  /*a7f0*/  FFMA.FTZ R181, R158, UR10, -R166 ;  /* 0x0000000a9eb57c23 */ /* 0x000fc200080108a6 */
[--C-:B------:R-:W-:Y:S01]  /*a800*/  FFMA.FTZ R171, R171, UR10, -R166.reuse ;  /* 0x0000000aabab7c23 */ /* 0x100fe200080108a6 */
[----:B------:R-:W-:-:S01]  /*a810*/  FFMA.FTZ R160, R160, UR10, -R166 ;  /* 0x0000000aa0a07c23 */ /* 0x000fc200080108a6 */
[----:B------:R-:W-:Y:S01]  /*a820*/  FADD.FTZ R154, R7, R154 ;  /* 0x0000009a079a7221 */ /* 0x000fe20000010000 */
[----:B------:R-:W-:-:S01]  /*a830*/  FFMA.FTZ R161, R161, UR10, -R166 ;  /* 0x0000000aa1a17c23 */ /* 0x000fc200080108a6 */
[----:B------:R-:W0:Y:S01]  /*a840*/  MUFU.EX2 R178, R178 ;  /* 0x000000b200b27308 */ /* 0x000e220000000800 */
[----:B------:R-:W-:Y:S01]  /*a850*/  PLOP3.LUT P0, PT, PT, PT, UP0, 0x40, 0x0 ;  /* 0x000000000000781c */ /* 0x000fe20003f0e808 */
        /* <DEDUP_REMOVED lines=16> */
[-C--:B------:R-:W-:Y:S01]  /*a960*/  FMUL.FTZ R117, R117, R173.reuse ;  /* 0x000000ad75757220 */ /* 0x080fe20000410000 */
[-C--:B------:R-:W-:Y:S01]  /*a970*/  FMUL.FTZ R120, R120, R173.reuse ;  /* 0x000000ad78787220 */ /* 0x080fe20000410000 */
[----:B------:R-:W-:Y:S01]  /*a980*/  FMUL.FTZ R121, R121, R173 ;  /* 0x000000ad79797220 */ /* 0x000fe20000410000 */
[----:B------:R-:W-:-:S01]  /*a990*/  FADD.FTZ R155, R12, R155 ;  /* 0x0000009b0c9b7221 */ /* 0x000fc20000010000 */
[-C--:B------:R-:W-:Y:S01]  /*a9a0*/  FMUL.FTZ R124, R124, R173.reuse ;  /* 0x000000ad7c7c7220 */ /* 0x080fe20000410000 */
[-C--:B------:R-:W-:Y:S01]  /*a9b0*/  FMUL.FTZ R125, R125, R173.reuse ;  /* 0x000000ad7d7d7220 */ /* 0x080fe20000410000 */
        /* <DEDUP_REMOVED lines=13> */
[----:B------:R-:W-:Y:S01]  /*aa90*/  FMUL.FTZ R149, R149, R173 ;  /* 0x000000ad95957220 */ /* 0x000fe20000410000 */
        /* <DEDUP_REMOVED lines=10> */
[----:B------:R-:W2:Y:S01]  /*ab40*/  MUFU.EX2 R21, R21 ;  /* 0x0000001500157308 */ /* 0x000ea20000000800 */
[----:B-----5:R-:W-:-:S01]  /*ab50*/  FADD.FTZ R153, R159, R154 ;  /* 0x0000009a9f997221 */ /* 0x020fc20000010000 */
[----:B-1----:R-:W-:Y:S01]  /*ab60*/  FADD.FTZ R154, R14, R155 ;  /* 0x0000009b0e9a7221 */ /* 0x002fe20000010000 */
[C---:B------:R-:W-:Y:S01]  /*ab70*/  F2FP.SATFINITE.E4M3.F32.PACK_AB_MERGE_C R159, R174.reuse, R159, RZ ;  /* 0x0000009fae9f723e */ /* 0x040fe200048070ff */
[----:B------:R-:W-:Y:S01]  /*ab80*/  FMUL.FTZ R43, R43, R178 ;  /* 0x000000b22b2b7220 */ /* 0x000fe20000410000 */
[----:B------:R-:W-:-:S01]  /*ab90*/  FADD.FTZ R182, R174, R153 ;  /* 0x00000099aeb67221 */ /* 0x000fc20000010000 */
[C---:B---3--:R-:W-:Y:S01]  /*aba0*/  FADD.FTZ R154, R15.reuse, R154 ;  /* 0x0000009a0f9a7221 */ /* 0x048fe20000010000 */
[----:B------:R-:W-:Y:S01]  /*abb0*/  F2FP.SATFINITE.E4M3.F32.PACK_AB_MERGE_C R14, R15, R14, RZ ;  /* 0x0000000e0f0e723e */ /* 0x000fe200048070ff */
[----:B------:R-:W1:Y:S01]  /*abc0*/  MUFU.EX2 R11, R11 ;  /* 0x0000000b000b7308 */ /* 0x000e620000000800 */
[----:B------:R-:W-:-:S01]  /*abd0*/  FADD.FTZ R153, R175, R182 ;  /* 0x000000b6af997221 */ /* 0x000fc20000010000 */
[----:B0-----:R-:W-:Y:S01]  /*abe0*/  FADD.FTZ R155, R13, R154 ;  /* 0x0000009a0d9b7221 */ /* 0x001fe20000010000 */
[-C--:B------:R-:W-:Y:S01]  /*abf0*/  FMUL.FTZ R46, R46, R178.reuse ;  /* 0x000000b22e2e7220 */ /* 0x080fe20000410000 */
[----:B------:R-:W-:Y:S01]  /*ac00*/  FMUL.FTZ R47, R47, R178 ;  /* 0x000000b22f2f7220 */ /* 0x000fe20000410000 */
[----:B------:R-:W-:-:S01]  /*ac10*/  FADD.FTZ R153, R176, R153 ;  /* 0x00000099b0997221 */ /* 0x000fc20000010000 */
[----:B----4-:R-:W-:Y:S01]  /*ac20*/  FADD.FTZ R154, R20, R155 ;  /* 0x0000009b149a7221 */ /* 0x010fe20000010000 */
        /* <DEDUP_REMOVED lines=25> */
[----:B------:R5:W4:Y:S01]  /*adc0*/  MUFU.EX2 R3, R156 ;  /* 0x0000009c00037308 */ /* 0x000b220000000800 */
[-C--:B------:R-:W-:Y:S01]  /*add0*/  FMUL.FTZ R94, R94, R178.reuse ;  /* 0x000000b25e5e7220 */ /* 0x080fe20000410000 */
[-C--:B------:R-:W-:Y:S01]  /*ade0*/  FMUL.FTZ R95, R95, R178.reuse ;  /* 0x000000b25f5f7220 */ /* 0x080fe20000410000 */
[-C--:B------:R-:W-:Y:S01]  /*adf0*/  FMUL.FTZ R98, R98, R178.reuse ;  /* 0x000000b262627220 */ /* 0x080fe20000410000 */
[-C--:B------:R-:W-:Y:S01]  /*ae00*/  FMUL.FTZ R99, R99, R178.reuse ;  /* 0x000000b263637220 */ /* 0x080fe20000410000 */
[-C--:B------:R-:W-:Y:S01]  /*ae10*/  FMUL.FTZ R102, R102, R178.reuse ;  /* 0x000000b266667220 */ /* 0x080fe20000410000 */
[-C--:B------:R-:W-:Y:S01]  /*ae20*/  FMUL.FTZ R103, R103, R178.reuse ;  /* 0x000000b267677220 */ /* 0x080fe20000410000 */
[----:B------:R-:W-:Y:S01]  /*ae30*/  FMUL.FTZ R106, R106, R178 ;  /* 0x000000b26a6a7220 */ /* 0x000fe20000410000 */
[----:B------:R-:W4:Y:S01]  /*ae40*/  MUFU.EX2 R172, R172 ;  /* 0x000000ac00ac7308 */ /* 0x000f220000000800 */
[----:B-----5:R-:W-:-:S01]  /*ae50*/  FADD.FTZ R156, R162, R153 ;  /* 0x00000099a29c7221 */ /* 0x020fc20000010000 */
[----:B--2---:R-:W-:Y:S01]  /*ae60*/  FADD.FTZ R153, R21, R154 ;  /* 0x0000009a15997221 */ /* 0x004fe20000010000 */
[----:B------:R-:W-:Y:S01]  /*ae70*/  F2FP.SATFINITE.E4M3.F32.PACK_AB_MERGE_C R162, R177, R162, RZ ;  /* 0x000000a2b1a2723e */ /* 0x000fe200048070ff */
[----:B------:R-:W-:Y:S01]  /*ae80*/  FMUL.FTZ R107, R107, R178 ;  /* 0x000000b26b6b7220 */ /* 0x000fe20000410000 */
[----:B------:R-:W-:-:S01]  /*ae90*/  FADD.FTZ R156, R177, R156 ;  /* 0x0000009cb19c7221 */ /* 0x000fc20000010000 */
[C---:B------:R-:W-:Y:S01]  /*aea0*/  FADD.FTZ R154, R152.reuse, R153 ;  /* 0x00000099989a7221 */ /* 0x040fe20000010000 */
[----:B------:R-:W-:Y:S01]  /*aeb0*/  F2FP.SATFINITE.E4M3.F32.PACK_AB_MERGE_C R21, R152, R21, RZ ;  /* 0x000000159815723e */ /* 0x000fe200048070ff */
[----:B------:R-:W2:Y:S01]  /*aec0*/  MUFU.EX2 R4, R157 ;  /* 0x0000009d00047308 */ /* 0x000ea20000000800 */
[----:B------:R-:W-:-:S01]  /*aed0*/  FADD.FTZ R153, R163, R156 ;  /* 0x0000009ca3997221 */ /* 0x000fc20000010000 */
[----:B-1----:R-:W-:Y:S01]  /*aee0*/  FADD.FTZ R155, R11, R154 ;  /* 0x0000009a0b9b7221 */ /* 0x002fe20000010000 */
[----:B------:R-:W-:Y:S01]  /*aef0*/  F2FP.SATFINITE.E4M3.F32.PACK_AB_MERGE_C R152, R7, R170, R159 ;  /* 0x000000aa0798723e */ /* 0x000fe2000480709f */
[----:B------:R-:W-:Y:S01]  /*af00*/  FMUL.FTZ R110, R110, R178 ;  /* 0x000000b26e6e7220 */ /* 0x000fe20000410000 */
[----:B0-----:R-:W-:-:S01]  /*af10*/  FADD.FTZ R154, R164, R153 ;  /* 0x00000099a49a7221 */ /* 0x001fc20000010000 */
[----:B---3--:R-:W-:Y:S01]  /*af20*/  FADD.FTZ R156, R180, R155 ;  /* 0x0000009bb49c7221 */ /* 0x008fe20000010000 */
[----:B------:R-:W-:Y:S01]  /*af30*/  FMUL.FTZ R111, R111, R178 ;  /* 0x000000b26f6f7220 */ /* 0x000fe20000410000 */
[----:B------:R-:W0:Y:S01]  /*af40*/  MUFU.EX2 R168, R168 ;  /* 0x000000a800a87308 */ /* 0x000e220000000800 */
[----:B----4-:R-:W-:-:S01]  /*af50*/  FADD.FTZ R153, R165, R154 ;  /* 0x0000009aa5997221 */ /* 0x010fc20000010000 */
[----:B------:R-:W-:Y:S01]  /*af60*/  FADD.FTZ R155, R3, R156 ;  /* 0x0000009c039b7221 */ /* 0x000fe20000010000 */
[----:B------:R-:W-:Y:S01]  /*af70*/  F2FP.SATFINITE.E4M3.F32.PACK_AB_MERGE_C R165, R172, R165, RZ ;  /* 0x000000a5aca5723e */ /* 0x000fe200048070ff */
[----:B------:R-:W-:Y:S01]  /*af80*/  FMUL.FTZ R114, R114, R178 ;  /* 0x000000b272727220 */ /* 0x000fe20000410000 */
[----:B------:R-:W-:-:S01]  /*af90*/  FADD.FTZ R153, R172, R153 ;  /* 0x00000099ac997221 */ /* 0x000fc20000010000 */
[-C--:B------:R-:W-:Y:S01]  /*afa0*/  FMUL.FTZ R115, R115, R178.reuse ;  /* 0x000000b273737220 */ /* 0x080fe20000410000 */
[----:B------:R-:W-:Y:S01]  /*afb0*/  FMUL.FTZ R118, R118, R178 ;  /* 0x000000b276767220 */ /* 0x000fe20000410000 */
[----:B------:R-:W1:Y:S01]  /*afc0*/  MUFU.EX2 R181, R181 ;  /* 0x000000b500b57308 */ /* 0x000e620000000800 */
[----:B--2---:R-:W-:-:S01]  /*afd0*/  FADD.FTZ R154, R4, R155 ;  /* 0x0000009b049a7221 */ /* 0x004fc20000010000 */
[----:B------:R-:W-:Y:S01]  /*afe0*/  F2FP.SATFINITE.E4M3.F32.PACK_AB_MERGE_C R157, R4, R3, RZ ;  /* 0x00000003049d723e */ /* 0x000fe200048070ff */
[-C--:B------:R-:W-:Y:S01]  /*aff0*/  FMUL.FTZ R119, R119, R178.reuse ;  /* 0x000000b277777220 */ /* 0x080fe20000410000 */
[----:B------:R-:W-:Y:S01]  /*b000*/  F2FP.SATFINITE.E4M3.F32.PACK_AB_MERGE_C R155, R20, R13, R21 ;  /* 0x0000000d149b723e */ /* 0x000fe20004807015 */
[-C--:B------:R-:W-:Y:S01]  /*b010*/  FMUL.FTZ R122, R122, R178.reuse ;  /* 0x000000b27a7a7220 */ /* 0x080fe20000410000 */
[----:B------:R-:W-:Y:S01]  /*b020*/  F2FP.SATFINITE.E4M3.F32.PACK_AB_MERGE_C R157, R180, R11, R157 ;  /* 0x0000000bb49d723e */ /* 0x000fe2000480709d */
        /* <DEDUP_REMOVED lines=21> */
[----:B------:R-:W-:-:S04]  /*b180*/  FMUL.FTZ R151, R151, R178 ;  /* 0x000000b297977220 */ /* 0x000fc80000410000 */
[----:B------:R-:W2:Y:S01]  /*b190*/  MUFU.EX2 R167, R167 ;  /* 0x000000a700a77308 */ /* 0x000ea20000000800 */
[----:B0-----:R-:W-:-:S07]  /*b1a0*/  FADD.FTZ R156, R169, R156 ;  /* 0x0000009ca99c7221 */ /* 0x001fce0000010000 */
[----:B------:R-:W0:Y:S01]  /*b1b0*/  MUFU.EX2 R161, R161 ;  /* 0x000000a100a17308 */ /* 0x000e220000000800 */
[----:B-1----:R-:W-:-:S01]  /*b1c0*/  FADD.FTZ R4, R160, R153 ;  /* 0x00000099a0047221 */ /* 0x002fc20000010000 */
[----:B------:R-:W-:Y:S01]  /*b1d0*/  F2FP.SATFINITE.E4M3.F32.PACK_AB_MERGE_C R153, R12, R179, R14 ;  /* 0x000000b30c99723e */ /* 0x000fe2000480700e */
[----:B--2---:R-:W-:-:S01]  /*b1e0*/  FADD.FTZ R15, R167, R156 ;  /* 0x0000009ca70f7221 */ /* 0x004fc20000010000 */
[----:B------:R-:W-:Y:S02]  /*b1f0*/  F2FP.SATFINITE.E4M3.F32.PACK_AB_MERGE_C R158, R10, R167, RZ ;  /* 0x000000a70a9e723e */ /* 0x000fe400048070ff */
[----:B------:R-:W-:Y:S01]  /*b200*/  F2FP.SATFINITE.E4M3.F32.PACK_AB_MERGE_C R156, R164, R163, R165 ;  /* 0x000000a3a49c723e */ /* 0x000fe200048070a5 */
[----:B------:R-:W-:Y:S01]  /*b210*/  FADD.FTZ R3, R10, R15 ;  /* 0x0000000f0a037221 */ /* 0x000fe20000010000 */
[----:B------:R-:W-:Y:S02]  /*b220*/  F2FP.SATFINITE.E4M3.F32.PACK_AB_MERGE_C R158, R169, R168, R158 ;  /* 0x000000a8a99e723e */ /* 0x000fe4000480709e */
[C---:B0-----:R-:W-:Y:S01]  /*b230*/  F2FP.SATFINITE.E4M3.F32.PACK_AB_MERGE_C R160, R161.reuse, R160, RZ ;  /* 0x000000a0a1a0723e */ /* 0x041fe200048070ff */
[----:B------:R-:W-:-:S03]  /*b240*/  FADD.FTZ R4, R161, R4 ;  /* 0x00000004a1047221 */ /* 0x000fc60000010000 */
[----:B------:R-:W-:Y:S01]  /*b250*/  F2FP.SATFINITE.E4M3.F32.PACK_AB_MERGE_C R159, R182, R181, R160 ;  /* 0x000000b5b69f723e */ /* 0x000fe200048070a0 */
[----:B------:R-:W-:Y:S06]  /*b260*/  @P0 BRA `(.L_x_1211) ;  /* 0x0000000000040947 */ /* 0x000fec0003800000 */
[----:B------:R-:W-:Y:S01]  /*b270*/  BPT.TRAP 0x1 ;  /* 0x000000040000795c */ /* 0x000fe20000300000 */
.L_x_1211:
[----:B------:R-:W-:Y:S01]  /*b280*/  PLOP3.LUT P1, PT, PT, PT, UP0, 0x40, 0x0 ;  /* 0x000000000000781c */ /* 0x000fe20003f2e808 */
[----:B------:R0:W1:-:S12]  /*b290*/  SYNCS.PHASECHK.TRANS64.TRYWAIT P0, [UR57+0x28450], R8 ;  /* 0x02845008ff0075a7 */ /* 0x0000580008000179 */
[----:B0-----:R-:W-:Y:S05]  /*b2a0*/  @P1 BRA `(.L_x_1212) ;  /* 0x0000000000041947 */ /* 0x001fea0003800000 */
[----:B------:R-:W-:Y:S01]  /*b2b0*/  BPT.TRAP 0x1 ;  /* 0x000000040000795c */ /* 0x000fe20000300000 */
.L_x_1212:
[----:B------:R-:W-:Y:S01]  /*b2c0*/  VIADD R7, R200, 0x8 ;  /* 0x00000008c8077836 */ /* 0x000fe20000000000 */
[----:B-1----:R-:W-:Y:S06]  /*b2d0*/  @P0 BRA `(.L_x_1213) ;  /* 0x0000000000080947 */ /* 0x002fec0003800000 */
[----:B------:R-:W0:Y:S02]  /*b2e0*/  SYNCS.PHASECHK.TRANS64.TRYWAIT P0, [UR57+0x28450], R8 ;  /* 0x02845008ff0075a7 */ /* 0x000e240008000179 */
[----:B0-----:R-:W-:Y:S05]  /*b2f0*/  @!P0 BRA `(.L_x_1214) ;  /* 0x0000009000e88947 */ /* 0x001fea0003800000 */
.L_x_1213:
        /* <DEDUP_REMOVED lines=15> */
.L_x_1215:
        /* <DEDUP_REMOVED lines=8> */
.L_x_1197:
[----:B------:R-:W-:Y:S01]  /*b470*/  ULDC.64 UR8, c[0x0][0x9a0] ;  /* 0x0002680000087ab9 */ /* 0x000fe20000000a00 */
[----:B------:R-:W-:Y:S01]  /*b480*/  IMAD.MOV.U32 R7, RZ, RZ, 0x3f800000 ;  /* 0x3f800000ff077424 */ /* 0x000fe200078e00ff */
[----:B------:R-:W-:Y:S01]  /*b490*/  UISETP.NE.U32.AND UP0, UPT, UR8, URZ, UPT ;  /* 0x0000003f0800728c */ /* 0x000fe2000bf05070 */
[----:B------:R2:W-:Y:S06]  /*b4a0*/  BAR.ARV R2, 0x100 ;  /* 0x000400020000751d */ /* 0x0005ec0000002000 */
[----:B------:R-:W-:Y:S02]  /*b4b0*/  UISETP.NE.AND.EX UP0, UPT, UR9, URZ, UPT, UP0 ;  /* 0x0000003f0900728c */ /* 0x000fe4000bf05300 */
[----:B------:R-:W-:Y:S06]  /*b4c0*/  BAR.ARV 0x8, 0x180 ;  /* 0x0206000000007b1d */ /* 0x000fec0000002000 */
[----:B------:R-:W-:-:S03]  /*b4d0*/  PLOP3.LUT P0, PT, PT, PT, UP0, 0x80, 0x0 ;  /* 0x000000000000781c */ /* 0x000fc60003f0f008 */
[----:B------:R-:W-:Y:S01]  /*b4e0*/  @UP0 USHF.R.S32.HI UR6, URZ, 0x1f, UR38 ;  /* 0x0000001f3f060899 */ /* 0x000fe20008011426 */
        /* <DEDUP_REMOVED lines=14> */
[----:B------:R-:W-:-:S05]  /*b5d0*/  IMAD.U32 R9, RZ, RZ, UR7 ;  /* 0x00000007ff097e24 */ /* 0x000fca000f8e00ff */
        /* <DEDUP_REMOVED lines=18> */
[----:B------:R-:W-:Y:S02]  /*b700*/  IMAD.MOV.U32 R0, RZ, RZ, -0x800000 ;  /* 0xff800000ff007424 */ /* 0x000fe400078e00ff */
[----:B-1----:R-:W-:Y:S02]  /*b710*/  FADD.FTZ R12, R13, R10 ;  /* 0x0000000a0d0c7221 */ /* 0x002fe40000010000 */
[C---:B------:R-:W-:Y:S01]  /*b720*/  FSETP.NE.FTZ.AND P0, PT, R11.reuse, RZ, PT ;  /* 0x000000ff0b00720b */ /* 0x040fe20003f15000 */
[----:B------:R-:W-:Y:S01]  /*b730*/  FMUL.FTZ R14, R11, 0.00390625 ;  /* 0x3b8000000b0e7820 */ /* 0x000fe20000410000 */
[----:B------:R-:W-:Y:S02]  /*b740*/  IMAD.MOV.U32 R10, RZ, RZ, RZ ;  /* 0x000000ffff0a7224 */ /* 0x000fe400078e00ff */
[----:B------:R-:W-:-:S02]  /*b750*/  FMUL.FTZ R15, R12, 0.00390625 ;  /* 0x3b8000000c0f7820 */ /* 0x000fc40000410000 */
[----:B------:R-:W-:-:S03]  /*b760*/  FSETP.NE.FTZ.AND P1, PT, R14, RZ, PT ;  /* 0x000000ff0e00720b */ /* 0x000fc60003f35000 */
[----:B------:R-:W-:-:S04]  /*b770*/  FSETP.NE.FTZ.AND P2, PT, R15, RZ, PT ;  /* 0x000000ff0f00720b */ /* 0x000fc80003f55000 */
        /* <DEDUP_REMOVED lines=142> */
.L_x_1138:
[----:B------:R-:W0:Y:S08]  /*c060*/  S2UR UR5, SR_CgaCtaId ;  /* 0x00000000000579c3 */ /* 0x000e300000008800 */
[----:B------:R-:W-:Y:S06]  /*c070*/  BAR.SYNC.DEFER_BLOCKING 0x5, 0x180 ;  /* 0x0146000000007b1d */ /* 0x000fec0000010000 */
[----:B------:R-:W-:Y:S01]  /*c080*/  UMOV UR4, 0x400 ;  /* 0x0000040000047882 */ /* 0x000fe20000000000 */
[----:B------:R-:W-:Y:S01]  /*c090*/  BSSY B0, `(.L_x_1217) ;  /* 0x0000358000007945 */ /* 0x000fe20003800000 */
[----:B0-----:R-:W-:-:S09]  /*c0a0*/  ULEA UR12, UR5, UR4, 0x18 ;  /* 0x00000004050c7291 */ /* 0x001fd2000f8ec03f */
[----:B------:R-:W0:Y:S02]  /*c0b0*/  LDS R3, [UR12+0x284d0] ;  /* 0x0284d00cff037984 */ /* 0x000e240008000800 */
[----:B0-----:R-:W-:Y:S01]  /*c0c0*/  R2UR UR4, R3 ;  /* 0x00000000030472ca */ /* 0x001fe200000e0000 */
[----:B------:R-:W-:Y:S06]  /*c0d0*/  BAR.ARV 0x4, 0x180 ;  /* 0x0106000000007b1d */ /* 0x000fec0000002000 */
[----:B------:R-:W-:Y:S08]  /*c0e0*/  @P0 BRA `(.L_x_1218) ;  /* 0x0000002800740947 */ /* 0x000ff00003800000 */
[----:B------:R-:W0:Y:S01]  /*c0f0*/  S2R R67, SR_TID.X ;  /* 0x0000000000437919 */ /* 0x000e220000002100 */
[----:B------:R-:W-:Y:S01]  /*c100*/  F2FP.BF16.F32.PACK_AB R11, R11, R48 ;  /* 0x000000300b0b723e */ /* 0x000fe200000010ff */
[----:B------:R-:W-:Y:S01]  /*c110*/  ULDC.64 UR6, c[0x4][0x38] ;  /* 0x01000e0000067ab9 */ /* 0x000fe20000000a00 */
[----:B------:R-:W1:Y:S01]  /*c120*/  S2UR UR5, SR_SWINHI ;  /* 0x00000000000579c3 */ /* 0x000e620000002f00 */
        /* <DEDUP_REMOVED lines=14> */
[----:B------:R-:W-:Y:S01]  /*c210*/  F2FP.BF16.F32.PACK_AB R42, R119, R42 ;  /* 0x0000002a772a723e */ /* 0x000fe200000010ff */
[----:B0-----:R-:W-:Y:S01]  /*c220*/  IMAD.SHL.U32 R48, R67, 0x4, RZ ;  /* 0x0000000443307824 */ /* 0x001fe200078e00ff */
[----:B------:R-:W-:Y:S01]  /*c230*/  F2FP.BF16.F32.PACK_AB R9, R124, R133 ;  /* 0x000000857c09723e */ /* 0x000fe200000010ff */
[----:B------:R-:W-:Y:S01]  /*c240*/  IMAD.MOV.U32 R72, RZ, RZ, 0x2 ;  /* 0x00000002ff487424 */ /* 0x000fe200078e00ff */
        /* <DEDUP_REMOVED lines=41> */
[----:B------:R-:W-:Y:S01]  /*c4e0*/  USHF.R.S32.HI UR10, URZ, 0x1f, UR40 ;  /* 0x0000001f3f0a7899 */ /* 0x000fe20008011428 */
[----:B------:R-:W-:Y:S01]  /*c4f0*/  LOP3.LUT R48, R48, 0xc, RZ, 0xc0, !PT ;  /* 0x0000000c30307812 */ /* 0x000fe200078ec0ff */
[----:B------:R-:W-:Y:S01]  /*c500*/  ULDC.64 UR8, c[0x0][0xb90] ;  /* 0x0002e40000087ab9 */ /* 0x000fe20000000a00 */
[----:B------:R-:W-:Y:S01]  /*c510*/  F2FP.BF16.F32.PACK_AB R7, R140, R149 ;  /* 0x000000958c07723e */ /* 0x000fe200000010ff */
[----:B------:R-:W-:Y:S01]  /*c520*/  BAR.SYNC.DEFER_BLOCKING 0x1, 0x100 ;  /* 0x0044000000007b1d */ /* 0x000fe20000010000 */
[----:B------:R-:W-:-:S02]  /*c530*/  IADD3 R74, P0, R48, UR6, RZ ;  /* 0x00000006304a7c10 */ /* 0x000fc4000ff1e0ff */
[----:B------:R-:W-:Y:S02]  /*c540*/  F2FP.BF16.F32.PACK_AB R8, R132, R141 ;  /* 0x0000008d8408723e */ /* 0x000fe400000010ff */
[----:B------:R-:W-:Y:S01]  /*c550*/  F2FP.BF16.F32.PACK_AB R49, R84, R137 ;  /* 0x000000895431723e */ /* 0x000fe200000010ff */
[----:B------:R-:W-:Y:S01]  /*c560*/  IMAD.X R75, RZ, RZ, UR7, P0 ;  /* 0x00000007ff4b7e24 */ /* 0x000fe200080e06ff */
[----:B------:R-:W-:Y:S02]  /*c570*/  F2FP.BF16.F32.PACK_AB R5, R152, R155 ;  /* 0x0000009b9805723e */ /* 0x000fe400000010ff */
[----:B------:R-:W-:Y:S02]  /*c580*/  F2FP.BF16.F32.PACK_AB R6, R148, R153 ;  /* 0x000000999406723e */ /* 0x000fe400000010ff */
[----:B------:R0:W2:Y:S01]  /*c590*/  LDG.E.CONSTANT R74, desc[UR50][R74.64] ;  /* 0x000000324a4a7981 */ /* 0x0000a2000c1e9900 */
[----:B------:R-:W-:Y:S01]  /*c5a0*/  UMOV UR6, UR12 ;  /* 0x0000000c00067c82 */ /* 0x000fe20008000000 */
[----:B-1----:R-:W-:Y:S01]  /*c5b0*/  UMOV UR7, UR5 ;  /* 0x0000000500077c82 */ /* 0x002fe20008000000 */
[----:B------:R-:W-:Y:S01]  /*c5c0*/  LOP3.LUT P0, R48, R67, 0x3, RZ, 0xc0, !PT ;  /* 0x0000000343307812 */ /* 0x000fe2000780c0ff */
[----:B------:R-:W-:Y:S01]  /*c5d0*/  IMAD.WIDE R72, R189, R72, UR6 ;  /* 0x00000006bd487e25 */ /* 0x000fe2000f8e0248 */
[----:B------:R-:W-:-:S02]  /*c5e0*/  UIMAD UR5, UR10, UR8, URZ ;  /* 0x000000080a0572a4 */ /* 0x000fc4000f8e023f */
[----:B------:R-:W-:Y:S01]  /*c5f0*/  ISETP.EQ.OR P0, PT, R48, 0x3, !P0 ;  /* 0x000000033000780c */ /* 0x000fe20004702670 */
[----:B------:R-:W-:Y:S01]  /*c600*/  USHF.R.S32.HI UR13, URZ, 0x1f, UR38 ;  /* 0x0000001f3f0d7899 */ /* 0x000fe20008011426 */
[----:B------:R-:W-:Y:S01]  /*c610*/  IADD3 R67, P2, R72, 0xc020, RZ ;  /* 0x0000c02048437810 */ /* 0x000fe20007f5e0ff */
[----:B------:R-:W-:Y:S01]  /*c620*/  UIMAD UR5, UR40, UR9, UR5 ;  /* 0x00000009280572a4 */ /* 0x000fe2000f8e0205 */
[----:B------:R-:W-:Y:S02]  /*c630*/  SEL R133, R69, R68, P0 ;  /* 0x0000004445857207 */ /* 0x000fe40000000000 */
[----:B------:R-:W-:Y:S02]  /*c640*/  SEL R90, R68, R69, P0 ;  /* 0x00000045445a7207 */ /* 0x000fe40000000000 */
[----:B------:R-:W-:Y:S02]  /*c650*/  SEL R151, R70, R71, P0 ;  /* 0x0000004746977207 */ /* 0x000fe40000000000 */
[----:B------:R-:W-:-:S02]  /*c660*/  SEL R99, R71, R70, P0 ;  /* 0x0000004647637207 */ /* 0x000fc40000000000 */
[C---:B------:R-:W-:Y:S02]  /*c670*/  IADD3 R71, P4, R72.reuse, 0xc060, RZ ;  /* 0x0000c06048477810 */ /* 0x040fe40007f9e0ff */
[----:B------:R-:W-:Y:S02]  /*c680*/  IADD3 R69, P3, R72, 0xc040, RZ ;  /* 0x0000c04048457810 */ /* 0x000fe40007f7e0ff */
[----:B------:R-:W-:Y:S02]  /*c690*/  LOP3.LUT R66, R67, 0x380, RZ, 0xc0, !PT ;  /* 0x0000038043427812 */ /* 0x000fe400078ec0ff */
[----:B------:R-:W-:Y:S02]  /*c6a0*/  LOP3.LUT R70, R71, 0x380, RZ, 0xc0, !PT ;  /* 0x0000038047467812 */ /* 0x000fe400078ec0ff */
[----:B------:R-:W-:Y:S02]  /*c6b0*/  LOP3.LUT R68, R69, 0x380, RZ, 0xc0, !PT ;  /* 0x0000038045447812 */ /* 0x000fe400078ec0ff */
[----:B------:R-:W-:-:S02]  /*c6c0*/  SHF.R.U64 R66, R66, 0x3, RZ ;  /* 0x0000000342427819 */ /* 0x000fc400000012ff */
[----:B------:R-:W-:Y:S02]  /*c6d0*/  SHF.R.U64 R70, R70, 0x3, RZ ;  /* 0x0000000346467819 */ /* 0x000fe400000012ff */
[----:B------:R-:W-:Y:S02]  /*c6e0*/  SHF.R.U64 R68, R68, 0x3, RZ ;  /* 0x0000000344447819 */ /* 0x000fe400000012ff */
[----:B------:R-:W-:Y:S01]  /*c6f0*/  LOP3.LUT R66, R66, R67, RZ, 0x3c, !PT ;  /* 0x0000004342427212 */ /* 0x000fe200078e3cff */
[----:B------:R-:W-:Y:S01]  /*c700*/  IMAD.X R67, RZ, RZ, R73, P2 ;  /* 0x000000ffff437224 */ /* 0x000fe200010e0649 */
[----:B------:R-:W-:Y:S02]  /*c710*/  SEL R119, R15, R14, P0 ;  /* 0x0000000e0f777207 */ /* 0x000fe40000000000 */
[----:B------:R-:W-:Y:S02]  /*c720*/  SEL R80, R14, R15, P0 ;  /* 0x0000000f0e507207 */ /* 0x000fe40000000000 */
[----:B------:R-:W-:-:S02]  /*c730*/  IADD3 R14, P2, R72, 0x8000, RZ ;  /* 0x00008000480e7810 */ /* 0x000fc40007f5e0ff */
[----:B------:R-:W-:Y:S02]  /*c740*/  SEL R87, R40, R41, P0 ;  /* 0x0000002928577207 */ /* 0x000fe40000000000 */
[----:B------:R-:W-:Y:S01]  /*c750*/  SEL R77, R41, R40, P0 ;  /* 0x00000028294d7207 */ /* 0x000fe20000000000 */
[----:B------:R-:W-:Y:S01]  /*c760*/  IMAD R40, R185, 0x40, R17 ;  /* 0x00000040b9287824 */ /* 0x000fe200078e0211 */
[----:B------:R-:W-:Y:S01]  /*c770*/  SEL R141, R3, R4, P0 ;  /* 0x00000004038d7207 */ /* 0x000fe20000000000 */
[----:B------:R-:W-:Y:S01]  /*c780*/  IMAD.MOV.U32 R41, RZ, RZ, 0x2 ;  /* 0x00000002ff297424 */ /* 0x000fe200078e00ff */
[----:B------:R-:W-:Y:S02]  /*c790*/  SEL R96, R4, R3, P0 ;  /* 0x0000000304607207 */ /* 0x000fe40000000000 */
[----:B------:R-:W-:Y:S01]  /*c7a0*/  LOP3.LUT R70, R70, R71, RZ, 0x3c, !PT ;  /* 0x0000004746467212 */ /* 0x000fe200078e3cff */
[--C-:B------:R-:W-:Y:S01]  /*c7b0*/  IMAD.X R71, RZ, RZ, R73.reuse, P4 ;  /* 0x000000ffff477224 */ /* 0x100fe200020e0649 */
[----:B------:R-:W-:Y:S01]  /*c7c0*/  LOP3.LUT R68, R68, R69, RZ, 0x3c, !PT ;  /* 0x0000004544447212 */ /* 0x000fe200078e3cff */
[----:B------:R-:W-:Y:S01]  /*c7d0*/  IMAD.X R69, RZ, RZ, R73, P3 ;  /* 0x000000ffff457224 */ /* 0x000fe200018e0649 */
[----:B------:R-:W-:Y:S01]  /*c7e0*/  SEL R81, R24, R25, P0 ;  /* 0x0000001918517207 */ /* 0x000fe20000000000 */
[----:B------:R-:W-:Y:S01]  /*c7f0*/  IMAD.WIDE R40, R40, R41, UR6 ;  /* 0x0000000628287e25 */ /* 0x000fe2000f8e0229 */
[----:B0-----:R-:W-:Y:S01]  /*c800*/  SEL R75, R25, R24, P0 ;  /* 0x00000018194b7207 */ /* 0x001fe20000000000 */
[----:B------:R-:W-:Y:S01]  /*c810*/  UIMAD.WIDE.U32 UR6, UR40, UR8, URZ ;  /* 0x00000008280672a5 */ /* 0x000fe2000f8e003f */
[----:B------:R-:W-:-:S02]  /*c820*/  SEL R121, R21, R20, P0 ;  /* 0x0000001415797207 */ /* 0x000fc40000000000 */
[----:B------:R-:W-:Y:S01]  /*c830*/  SEL R82, R20, R21, P0 ;  /* 0x0000001514527207 */ /* 0x000fe20000000000 */
[----:B------:R-:W-:Y:S01]  /*c840*/  ULDC.64 UR8, c[0x0][0xb98] ;  /* 0x0002e60000087ab9 */ /* 0x000fe20000000a00 */
[----:B------:R-:W-:Y:S01]  /*c850*/  SEL R123, R29, R28, P0 ;  /* 0x0000001c1d7b7207 */ /* 0x000fe20000000000 */
[----:B------:R-:W-:Y:S01]  /*c860*/  UIADD3 UR7, UR7, UR5, URZ ;  /* 0x0000000507077290 */ /* 0x000fe2000fffe03f */
[----:B------:R-:W-:Y:S01]  /*c870*/  SEL R84, R28, R29, P0 ;  /* 0x0000001d1c547207 */ /* 0x000fe20000000000 */
[----:B------:R-:W-:Y:S01]  /*c880*/  UIMAD UR5, UR13, UR8, URZ ;  /* 0x000000080d0572a4 */ /* 0x000fe2000f8e023f */
[----:B------:R-:W-:Y:S01]  /*c890*/  SEL R171, R27, R26, P0 ;  /* 0x0000001a1bab7207 */ /* 0x000fe20000000000 */
[----:B------:R-:W-:Y:S01]  /*c8a0*/  UIMAD.WIDE.U32 UR6, UR38, UR8, UR6 ;  /* 0x00000008260672a5 */ /* 0x000fe2000f8e0006 */
[----:B------:R-:W-:Y:S01]  /*c8b0*/  SEL R113, R26, R27, P0 ;  /* 0x0000001b1a717207 */ /* 0x000fe20000000000 */
[----:B------:R-:W-:Y:S01]  /*c8c0*/  UIMAD UR5, UR38, UR9, UR5 ;  /* 0x00000009260572a4 */ /* 0x000fe2000f8e0205 */
[----:B------:R-:W-:-:S02]  /*c8d0*/  LOP3.LUT R3, R72, 0x380, RZ, 0xc0, !PT ;  /* 0x0000038048037812 */ /* 0x000fc400078ec0ff */
[----:B------:R-:W-:Y:S01]  /*c8e0*/  F2FP.BF16.F32.PACK_AB R48, R92, R145 ;  /* 0x000000915c30723e */ /* 0x000fe200000010ff */
[----:B------:R-:W-:Y:S01]  /*c8f0*/  ULDC.64 UR8, c[0x0][0xae8] ;  /* 0x0002ba0000087ab9 */ /* 0x000fe20000000a00 */
[----:B------:R-:W-:Y:S02]  /*c900*/  SEL R157, R55, R54, P0 ;  /* 0x00000036379d7207 */ /* 0x000fe40000000000 */
[----:B------:R-:W-:Y:S01]  /*c910*/  SEL R102, R54, R55, P0 ;  /* 0x0000003736667207 */ /* 0x000fe20000000000 */
[--C-:B------:R-:W-:Y:S01]  /*c920*/  IMAD.X R55, RZ, RZ, R73.reuse, P2 ;  /* 0x000000ffff377224 */ /* 0x100fe200010e0649 */
[C---:B------:R-:W-:Y:S02]  /*c930*/  IADD3 R28, P1, R72.reuse, 0xc000, RZ ;  /* 0x0000c000481c7810 */ /* 0x040fe40007f3e0ff */
[C---:B------:R-:W-:Y:S02]  /*c940*/  IADD3 R26, P6, R72.reuse, 0x8060, RZ ;  /* 0x00008060481a7810 */ /* 0x040fe40007fde0ff */
[C---:B------:R-:W-:Y:S01]  /*c950*/  IADD3 R24, P5, R72.reuse, 0x8040, RZ ;  /* 0x0000804048187810 */ /* 0x040fe20007fbe0ff */
[----:B------:R-:W-:Y:S01]  /*c960*/  IMAD.X R65, RZ, RZ, R73, P1 ;  /* 0x000000ffff417224 */ /* 0x000fe200008e0649 */
[----:B------:R-:W-:-:S02]  /*c970*/  IADD3 R20, P4, R72, 0x8020, RZ ;  /* 0x0000802048147810 */ /* 0x000fc40007f9e0ff */
[----:B------:R-:W-:Y:S02]  /*c980*/  IADD3 R4, P3, R72, 0x20, RZ ;  /* 0x0000002048047810 */ /* 0x000fe40007f7e0ff */
[----:B------:R-:W-:Y:S02]  /*c990*/  SEL R145, R7, R8, P0 ;  /* 0x0000000807917207 */ /* 0x000fe40000000000 */
[----:B------:R-:W-:Y:S01]  /*c9a0*/  SEL R94, R8, R7, P0 ;  /* 0x00000007085e7207 */ /* 0x000fe20000000000 */
[----:B------:R-:W-:Y:S01]  /*c9b0*/  IMAD.X R57, RZ, RZ, R73, P3 ;  /* 0x000000ffff397224 */ /* 0x000fe200018e0649 */
[----:B------:R-:W-:Y:S02]  /*c9c0*/  IADD3 R8, P2, R72, 0x60, RZ ;  /* 0x0000006048087810 */ /* 0x000fe40007f5e0ff */
[----:B------:R-:W-:Y:S02]  /*c9d0*/  SEL R147, R9, R116, P0 ;  /* 0x0000007409937207 */ /* 0x000fe40000000000 */
[----:B------:R-:W-:-:S02]  /*c9e0*/  SEL R97, R116, R9, P0 ;  /* 0x0000000974617207 */ /* 0x000fc40000000000 */
[----:B------:R-:W-:Y:S02]  /*c9f0*/  SHF.R.U64 R3, R3, 0x3, RZ ;  /* 0x0000000303037819 */ /* 0x000fe400000012ff */
[----:B------:R-:W-:Y:S02]  /*ca00*/  SEL R131, R61, R60, P0 ;  /* 0x0000003c3d837207 */ /* 0x000fe40000000000 */
[----:B------:R-:W-:Y:S01]  /*ca10*/  SEL R89, R60, R61, P0 ;  /* 0x0000003d3c597207 */ /* 0x000fe20000000000 */
[--C-:B------:R-:W-:Y:S01]  /*ca20*/  IMAD.X R61, RZ, RZ, R73.reuse, P5 ;  /* 0x000000ffff3d7224 */ /* 0x100fe200028e0649 */
[----:B------:R-:W-:Y:S02]  /*ca30*/  SEL R153, R63, R62, P0 ;  /* 0x0000003e3f997207 */ /* 0x000fe40000000000 */
[----:B------:R-:W-:Y:S01]  /*ca40*/  SEL R100, R62, R63, P0 ;  /* 0x0000003f3e647207 */ /* 0x000fe20000000000 */
[----:B------:R-:W-:Y:S01]  /*ca50*/  IMAD.X R63, RZ, RZ, R73, P6 ;  /* 0x000000ffff3f7224 */ /* 0x000fe200030e0649 */
[----:B------:R-:W-:-:S02]  /*ca60*/  SEL R155, R59, R58, P0 ;  /* 0x0000003a3b9b7207 */ /* 0x000fc40000000000 */
[----:B------:R-:W-:Y:S01]  /*ca70*/  SEL R101, R58, R59, P0 ;  /* 0x0000003b3a657207 */ /* 0x000fe20000000000 */
[----:B------:R-:W-:Y:S01]  /*ca80*/  IMAD.X R59, RZ, RZ, R73, P4 ;  /* 0x000000ffff3b7224 */ /* 0x000fe200020e0649 */
[----:B------:R-:W-:Y:S02]  /*ca90*/  LOP3.LUT R9, R26, 0x380, RZ, 0xc0, !PT ;  /* 0x000003801a097812 */ /* 0x000fe400078ec0ff */
        /* <DEDUP_REMOVED lines=9> */
[----:B------:R-:W-:Y:S01]  /*cb30*/  SEL R104, R46, R47, P0 ;  /* 0x0000002f2e687207 */ /* 0x000fe20000000000 */
[----:B------:R-:W-:Y:S01]  /*cb40*/  IMAD.X R47, RZ, RZ, R73, P2 ;  /* 0x000000ffff2f7224 */ /* 0x000fe200010e0649 */
[----:B------:R-:W-:-:S02]  /*cb50*/  IADD3 R12, P1, R72, 0x4060, RZ ;  /* 0x00004060480c7810 */ /* 0x000fc40007f3e0ff */
[C---:B------:R-:W-:Y:S02]  /*cb60*/  IADD3 R10, P6, R72.reuse, 0x4040, RZ ;  /* 0x00004040480a7810 */ /* 0x040fe40007fde0ff */
[C---:B------:R-:W-:Y:S02]  /*cb70*/  IADD3 R7, P5, R72.reuse, 0x4020, RZ ;  /* 0x0000402048077810 */ /* 0x040fe40007fbe0ff */
[C---:B------:R-:W-:Y:S02]  /*cb80*/  IADD3 R6, P4, R72.reuse, 0x40, RZ ;  /* 0x0000004048067810 */ /* 0x040fe40007f9e0ff */
[----:B------:R-:W-:Y:S02]  /*cb90*/  IADD3 R5, P3, R72, 0x4000, RZ ;  /* 0x0000400048057810 */ /* 0x000fe40007f7e0ff */
[----:B------:R-:W-:Y:S02]  /*cba0*/  SEL R167, R35, R34, P0 ;  /* 0x0000002223a77207 */ /* 0x000fe40000000000 */
[----:B------:R-:W-:-:S02]  /*cbb0*/  SEL R109, R34, R35, P0 ;  /* 0x00000023226d7207 */ /* 0x000fc40000000000 */
[----:B------:R-:W-:Y:S02]  /*cbc0*/  LOP3.LUT R72, R3, R72, RZ, 0x3c, !PT ;  /* 0x0000004803487212 */ /* 0x000fe400078e3cff */
[----:B------:R-:W-:Y:S02]  /*cbd0*/  LOP3.LUT R11, R28, 0x380, RZ, 0xc0, !PT ;  /* 0x000003801c0b7812 */ /* 0x000fe400078ec0ff */
[----:B------:R-:W-:Y:S02]  /*cbe0*/  SHF.R.U64 R3, R9, 0x3, RZ ;  /* 0x0000000309037819 */ /* 0x000fe400000012ff */
[----:B------:R-:W-:Y:S02]  /*cbf0*/  IADD3 R35, P2, R40, 0x3000, RZ ;  /* 0x0000300028237810 */ /* 0x000fe40007f5e0ff */
[----:B------:R-:W-:Y:S02]  /*cc00*/  SHF.R.U64 R11, R11, 0x3, RZ ;  /* 0x000000030b0b7819 */ /* 0x000fe400000012ff */
[----:B------:R-:W-:-:S02]  /*cc10*/  LOP3.LUT R62, R3, R26, RZ, 0x3c, !PT ;  /* 0x0000001a033e7212 */ /* 0x000fc400078e3cff */
[----:B------:R-:W-:Y:S02]  /*cc20*/  LOP3.LUT R34, R35, 0x380, RZ, 0xc0, !PT ;  /* 0x0000038023227812 */ /* 0x000fe400078ec0ff */
[----:B------:R-:W-:Y:S02]  /*cc30*/  LOP3.LUT R3, R4, 0x380, RZ, 0xc0, !PT ;  /* 0x0000038004037812 */ /* 0x000fe400078ec0ff */
[----:B------:R-:W-:Y:S02]  /*cc40*/  LOP3.LUT R64, R11, R28, RZ, 0x3c, !PT ;  /* 0x0000001c0b407212 */ /* 0x000fe400078e3cff */
[----:B------:R-:W-:Y:S02]  /*cc50*/  SHF.R.U64 R34, R34, 0x3, RZ ;  /* 0x0000000322227819 */ /* 0x000fe400000012ff */
[----:B------:R-:W-:Y:S02]  /*cc60*/  LOP3.LUT R11, R20, 0x380, RZ, 0xc0, !PT ;  /* 0x00000380140b7812 */ /* 0x000fe400078ec0ff */
[----:B------:R-:W-:-:S02]  /*cc70*/  SHF.R.U64 R3, R3, 0x3, RZ ;  /* 0x0000000303037819 */ /* 0x000fc400000012ff */
[----:B------:R-:W-:Y:S02]  /*cc80*/  LOP3.LUT R9, R14, 0x380, RZ, 0xc0, !PT ;  /* 0x000003800e097812 */ /* 0x000fe400078ec0ff */
[----:B------:R-:W-:Y:S01]  /*cc90*/  LOP3.LUT R34, R34, R35, RZ, 0x3c, !PT ;  /* 0x0000002322227212 */ /* 0x000fe200078e3cff */
[----:B------:R-:W-:Y:S01]  /*cca0*/  IMAD.X R35, RZ, RZ, R41, P2 ;  /* 0x000000ffff237224 */ /* 0x000fe200010e0629 */
[----:B------:R-:W-:Y:S02]  /*ccb0*/  SHF.R.U64 R11, R11, 0x3, RZ ;  /* 0x000000030b0b7819 */ /* 0x000fe400000012ff */
[----:B------:R-:W-:Y:S02]  /*ccc0*/  LOP3.LUT R56, R3, R4, RZ, 0x3c, !PT ;  /* 0x0000000403387212 */ /* 0x000fe400078e3cff */
[----:B------:R-:W-:Y:S02]  /*ccd0*/  SHF.R.U64 R9, R9, 0x3, RZ ;  /* 0x0000000309097819 */ /* 0x000fe400000012ff */
[----:B------:R-:W-:-:S02]  /*cce0*/  LOP3.LUT R3, R6, 0x380, RZ, 0xc0, !PT ;  /* 0x0000038006037812 */ /* 0x000fc400078ec0ff */
[----:B------:R-:W-:Y:S02]  /*ccf0*/  IADD3 R21, P2, R40, 0x9000, RZ ;  /* 0x0000900028157810 */ /* 0x000fe40007f5e0ff */
[----:B------:R-:W-:Y:S02]  /*cd00*/  LOP3.LUT R58, R11, R20, RZ, 0x3c, !PT ;  /* 0x000000140b3a7212 */ /* 0x000fe400078e3cff */
[----:B------:R-:W-:Y:S02]  /*cd10*/  LOP3.LUT R54, R9, R14, RZ, 0x3c, !PT ;  /* 0x0000000e09367212 */ /* 0x000fe400078e3cff */
[----:B------:R-:W-:Y:S02]  /*cd20*/  SHF.R.U64 R3, R3, 0x3, RZ ;  /* 0x0000000303037819 */ /* 0x000fe400000012ff */
[----:B------:R-:W-:Y:S02]  /*cd30*/  LOP3.LUT R20, R21, 0x380, RZ, 0xc0, !PT ;  /* 0x0000038015147812 */ /* 0x000fe400078ec0ff */
[----:B------:R-:W-:-:S02]  /*cd40*/  LOP3.LUT R9, R10, 0x380, RZ, 0xc0, !PT ;  /* 0x000003800a097812 */ /* 0x000fc400078ec0ff */
[----:B------:R-:W-:Y:S02]  /*cd50*/  SEL R163, R43, R42, P0 ;  /* 0x0000002a2ba37207 */ /* 0x000fe40000000000 */
[----:B------:R-:W-:Y:S01]  /*cd60*/  SEL R106, R42, R43, P0 ;  /* 0x0000002b2a6a7207 */ /* 0x000fe20000000000 */
[--C-:B------:R-:W-:Y:S01]  /*cd70*/  IMAD.X R43, RZ, RZ, R73.reuse, P4 ;  /* 0x000000ffff2b7224 */ /* 0x100fe200020e0649 */
[----:B------:R-:W-:Y:S02]  /*cd80*/  SEL R127, R45, R44, P0 ;  /* 0x0000002c2d7f7207 */ /* 0x000fe40000000000 */
[----:B------:R-:W-:Y:S01]  /*cd90*/  SEL R86, R44, R45, P0 ;  /* 0x0000002d2c567207 */ /* 0x000fe20000000000 */
[----:B------:R-:W-:Y:S01]  /*cda0*/  IMAD.X R45, RZ, RZ, R73, P3 ;  /* 0x000000ffff2d7224 */ /* 0x000fe200018e0649 */
[----:B------:R-:W-:Y:S02]  /*cdb0*/  LOP3.LUT R42, R3, R6, RZ, 0x3c, !PT ;  /* 0x00000006032a7212 */ /* 0x000fe400078e3cff */
[----:B------:R-:W-:-:S02]  /*cdc0*/  SHF.R.U64 R20, R20, 0x3, RZ ;  /* 0x0000000314147819 */ /* 0x000fc400000012ff */
[----:B------:R-:W-:Y:S02]  /*cdd0*/  SEL R125, R37, R36, P0 ;  /* 0x00000024257d7207 */ /* 0x000fe40000000000 */
[----:B------:R-:W-:Y:S02]  /*cde0*/  SEL R85, R36, R37, P0 ;  /* 0x0000002524557207 */ /* 0x000fe40000000000 */
[----:B------:R-:W-:Y:S02]  /*cdf0*/  SHF.R.U64 R9, R9, 0x3, RZ ;  /* 0x0000000309097819 */ /* 0x000fe400000012ff */
[----:B------:R-:W-:Y:S02]  /*ce00*/  LOP3.LUT R3, R8, 0x380, RZ, 0xc0, !PT ;  /* 0x0000038008037812 */ /* 0x000fe400078ec0ff */
[----:B------:R-:W-:Y:S02]  /*ce10*/  IADD3 R37, P3, R40, 0x2000, RZ ;  /* 0x0000200028257810 */ /* 0x000fe40007f7e0ff */
[----:B------:R-:W-:-:S02]  /*ce20*/  SEL R159, R51, R50, P0 ;  /* 0x00000032339f7207 */ /* 0x000fc40000000000 */
[----:B------:R-:W-:Y:S01]  /*ce30*/  SEL R103, R50, R51, P0 ;  /* 0x0000003332677207 */ /* 0x000fe20000000000 */
[----:B------:R-:W-:Y:S01]  /*ce40*/  IMAD.X R51, RZ, RZ, R73, P6 ;  /* 0x000000ffff337224 */ /* 0x000fe200030e0649 */
[----:B------:R-:W-:Y:S01]  /*ce50*/  LOP3.LUT R20, R20, R21, RZ, 0x3c, !PT ;  /* 0x0000001514147212 */ /* 0x000fe200078e3cff */
[----:B------:R-:W-:Y:S01]  /*ce60*/  IMAD.X R21, RZ, RZ, R41, P2 ;  /* 0x000000ffff157224 */ /* 0x000fe200010e0629 */
[----:B------:R-:W-:Y:S02]  /*ce70*/  LOP3.LUT R50, R9, R10, RZ, 0x3c, !PT ;  /* 0x0000000a09327212 */ /* 0x000fe400078e3cff */
[----:B------:R-:W-:Y:S02]  /*ce80*/  SHF.R.U64 R3, R3, 0x3, RZ ;  /* 0x0000000303037819 */ /* 0x000fe400000012ff */
[----:B------:R-:W-:Y:S02]  /*ce90*/  LOP3.LUT R36, R37, 0x380, RZ, 0xc0, !PT ;  /* 0x0000038025247812 */ /* 0x000fe400078ec0ff */
[----:B------:R-:W-:-:S02]  /*cea0*/  IADD3 R10, P2, R40, 0xf000, RZ ;  /* 0x0000f000280a7810 */ /* 0x000fc40007f5e0ff */
[----:B------:R-:W-:Y:S02]  /*ceb0*/  LOP3.LUT R46, R3, R8, RZ, 0x3c, !PT ;  /* 0x00000008032e7212 */ /* 0x000fe400078e3cff */
[----:B------:R-:W-:Y:S02]  /*cec0*/  SHF.R.U64 R36, R36, 0x3, RZ ;  /* 0x0000000324247819 */ /* 0x000fe400000012ff */
[----:B------:R-:W-:Y:S02]  /*ced0*/  LOP3.LUT R3, R10, 0x380, RZ, 0xc0, !PT ;  /* 0x000003800a037812 */ /* 0x000fe400078ec0ff */
[----:B------:R-:W-:Y:S02]  /*cee0*/  LOP3.LUT R11, R12, 0x380, RZ, 0xc0, !PT ;  /* 0x000003800c0b7812 */ /* 0x000fe400078ec0ff */
[----:B------:R-:W-:Y:S01]  /*cef0*/  LOP3.LUT R36, R36, R37, RZ, 0x3c, !PT ;  /* 0x0000002524247212 */ /* 0x000fe200078e3cff */
[----:B------:R-:W-:Y:S01]  /*cf00*/  IMAD.X R37, RZ, RZ, R41, P3 ;  /* 0x000000ffff257224 */ /* 0x000fe200018e0629 */
[----:B------:R-:W-:-:S02]  /*cf10*/  SHF.R.U64 R3, R3, 0x3, RZ ;  /* 0x0000000303037819 */ /* 0x000fc400000012ff */
[----:B------:R-:W-:Y:S02]  /*cf20*/  IADD3 R15, P3, R40, 0x8000, RZ ;  /* 0x00008000280f7810 */ /* 0x000fe40007f7e0ff */
[----:B------:R-:W-:Y:S02]  /*cf30*/  SHF.R.U64 R11, R11, 0x3, RZ ;  /* 0x000000030b0b7819 */ /* 0x000fe400000012ff */
[----:B------:R-:W-:Y:S02]  /*cf40*/  SEL R129, R53, R52, P0 ;  /* 0x0000003435817207 */ /* 0x000fe40000000000 */
[----:B------:R-:W-:Y:S01]  /*cf50*/  SEL R88, R52, R53, P0 ;  /* 0x0000003534587207 */ /* 0x000fe20000000000 */
[----:B------:R-:W-:Y:S01]  /*cf60*/  IMAD.X R53, RZ, RZ, R73, P1 ;  /* 0x000000ffff357224 */ /* 0x000fe200008e0649 */
[----:B------:R-:W-:Y:S02]  /*cf70*/  LOP3.LUT R10, R3, R10, RZ, 0x3c, !PT ;  /* 0x0000000a030a7212 */ /* 0x000fe400078e3cff */
[----:B------:R-:W-:Y:S01]  /*cf80*/  LOP3.LUT R4, R7, 0x380, RZ, 0xc0, !PT ;  /* 0x0000038007047812 */ /* 0x000fe200078ec0ff */
[----:B------:R-:W0:Y:S01]  /*cf90*/  LDC R3, c[0x0][0xbe8] ;  /* 0x0002fa00ff037b82 */ /* 0x000e220000000800 */
[----:B------:R-:W-:-:S02]  /*cfa0*/  LOP3.LUT R14, R15, 0x380, RZ, 0xc0, !PT ;  /* 0x000003800f0e7812 */ /* 0x000fc400078ec0ff */
[----:B------:R-:W-:Y:S01]  /*cfb0*/  LOP3.LUT R52, R11, R12, RZ, 0x3c, !PT ;  /* 0x0000000c0b347212 */ /* 0x000fe200078e3cff */
[----:B------:R-:W-:Y:S01]  /*cfc0*/  IMAD.X R11, RZ, RZ, R41, P2 ;  /* 0x000000ffff0b7224 */ /* 0x000fe200010e0629 */
[----:B------:R-:W-:Y:S02]  /*cfd0*/  SHF.R.U64 R4, R4, 0x3, RZ ;  /* 0x0000000304047819 */ /* 0x000fe400000012ff */
[----:B------:R-:W-:Y:S02]  /*cfe0*/  SHF.R.U64 R14, R14, 0x3, RZ ;  /* 0x000000030e0e7819 */ /* 0x000fe400000012ff */
[----:B------:R-:W-:Y:S02]  /*cff0*/  MOV R108, R52 ;  /* 0x00000034006c7202 */ /* 0x000fe40000000f00 */
[----:B------:R-:W-:Y:S02]  /*d000*/  SEL R137, R136, R49, P0 ;  /* 0x0000003188897207 */ /* 0x000fe40000000000 */
[----:B------:R-:W-:Y:S01]  /*d010*/  SEL R92, R49, R136, P0 ;  /* 0x00000088315c7207 */ /* 0x000fe20000000000 */
[----:B------:R-:W-:Y:S01]  /*d020*/  IMAD.X R49, RZ, RZ, R73, P5 ;  /* 0x000000ffff317224 */ /* 0x000fe200028e0649 */
[----:B------:R-:W-:-:S02]  /*d030*/  SEL R139, R93, R48, P0 ;  /* 0x000000305d8b7207 */ /* 0x000fc40000000000 */
[----:B------:R-:W-:Y:S02]  /*d040*/  SEL R93, R48, R93, P0 ;  /* 0x0000005d305d7207 */ /* 0x000fe40000000000 */
[----:B------:R-:W-:Y:S02]  /*d050*/  SEL R83, R32, R33, P0 ;  /* 0x0000002120537207 */ /* 0x000fe40000000000 */
[----:B------:R-:W-:Y:S02]  /*d060*/  SEL R76, R33, R32, P0 ;  /* 0x00000020214c7207 */ /* 0x000fe40000000000 */
[----:B------:R-:W-:Y:S02]  /*d070*/  LOP3.LUT R48, R4, R7, RZ, 0x3c, !PT ;  /* 0x0000000704307212 */ /* 0x000fe400078e3cff */
[----:B------:R-:W-:Y:S01]  /*d080*/  LOP3.LUT R14, R14, R15, RZ, 0x3c, !PT ;  /* 0x0000000f0e0e7212 */ /* 0x000fe200078e3cff */
[----:B------:R-:W-:Y:S01]  /*d090*/  IMAD.X R15, RZ, RZ, R41, P3 ;  /* 0x000000ffff0f7224 */ /* 0x000fe200018e0629 */
[----:B------:R-:W-:-:S02]  /*d0a0*/  IADD3 R9, P3, R40, 0xe000, RZ ;  /* 0x0000e00028097810 */ /* 0x000fc40007f7e0ff */
[----:B------:R-:W-:Y:S02]  /*d0b0*/  MOV R132, R46 ;  /* 0x0000002e00847202 */ /* 0x000fe40000000f00 */
[----:B------:R-:W-:Y:S02]  /*d0c0*/  MOV R110, R50 ;  /* 0x00000032006e7202 */ /* 0x000fe40000000f00 */
[----:B------:R-:W-:Y:S02]  /*d0d0*/  MOV R112, R48 ;  /* 0x0000003000707202 */ /* 0x000fe40000000f00 */
[----:B------:R-:W-:Y:S02]  /*d0e0*/  LOP3.LUT R8, R9, 0x380, RZ, 0xc0, !PT ;  /* 0x0000038009087812 */ /* 0x000fe400078ec0ff */
[----:B------:R-:W-:Y:S02]  /*d0f0*/  MOV R70, R70 ;  /* 0x0000004600467202 */ /* 0x000fe40000000f00 */
[----:B------:R-:W-:-:S02]  /*d100*/  MOV R71, R54 ;  /* 0x0000003600477202 */ /* 0x000fc40000000f00 */
[----:B------:R-:W-:Y:S02]  /*d110*/  SHF.R.U64 R8, R8, 0x3, RZ ;  /* 0x0000000308087819 */ /* 0x000fe400000012ff */
[----:B------:R-:W-:Y:S02]  /*d120*/  LOP3.LUT R4, R5, 0x380, RZ, 0xc0, !PT ;  /* 0x0000038005047812 */ /* 0x000fe400078ec0ff */
[----:B--2---:R-:W-:Y:S01]  /*d130*/  LOP3.LUT R53, R74, 0x2, RZ, 0x3c, !PT ;  /* 0x000000024a357812 */ /* 0x004fe200078e3cff */
[----:B------:R-:W-:Y:S01]  /*d140*/  SHFL.IDX PT, R46, R81, R74, 0x1c1f ;  /* 0x001c1f4a512e7589 */ /* 0x000fe200000e0000 */
[----:B------:R-:W-:Y:S01]  /*d150*/  LOP3.LUT R8, R8, R9, RZ, 0x3c, !PT ;  /* 0x0000000908087212 */ /* 0x000fe200078e3cff */
[----:B------:R-:W-:Y:S01]  /*d160*/  IMAD.X R9, RZ, RZ, R41, P3 ;  /* 0x000000ffff097224 */ /* 0x000fe200018e0629 */
[----:B0-----:R-:W-:Y:S01]  /*d170*/  ISETP.NE.AND P3, PT, R3, 0x1, PT ;  /* 0x000000010300780c */ /* 0x001fe20003f65270 */
[----:B------:R-:W0:Y:S01]  /*d180*/  SHFL.IDX PT, R75, R75, R53, 0x1c1f ;  /* 0x001c1f354b4b7589 */ /* 0x000e2200000e0000 */
[----:B------:R-:W-:-:S02]  /*d190*/  SHF.R.U64 R4, R4, 0x3, RZ ;  /* 0x0000000304047819 */ /* 0x000fc400000012ff */
[----:B------:R-:W-:Y:S01]  /*d1a0*/  LOP3.LUT R13, R24, 0x380, RZ, 0xc0, !PT ;  /* 0x00000380180d7812 */ /* 0x000fe200078ec0ff */
[----:B------:R-:W-:Y:S01]  /*d1b0*/  SHFL.IDX PT, R50, R83, R74, 0x1c1f ;  /* 0x001c1f4a53327589 */ /* 0x000fe200000e0000 */
[----:B------:R-:W-:Y:S02]  /*d1c0*/  LOP3.LUT R44, R4, R5, RZ, 0x3c, !PT ;  /* 0x00000005042c7212 */ /* 0x000fe400078e3cff */
[----:B------:R-:W-:Y:S01]  /*d1d0*/  SHF.R.U64 R13, R13, 0x3, RZ ;  /* 0x000000030d0d7819 */ /* 0x000fe200000012ff */
[----:B------:R-:W1:Y:S01]  /*d1e0*/  SHFL.IDX PT, R49, R76, R53, 0x1c1f ;  /* 0x001c1f354c317589 */ /* 0x000e6200000e0000 */
[----:B------:R-:W-:Y:S02]  /*d1f0*/  MOV R130, R44 ;  /* 0x0000002c00827202 */ /* 0x000fe40000000f00 */
[----:B------:R-:W-:Y:S01]  /*d200*/  LOP3.LUT R60, R13, R24, RZ, 0x3c, !PT ;  /* 0x000000180d3c7212 */ /* 0x000fe200078e3cff */
[----:B------:R-:W-:Y:S01]  /*d210*/  SHFL.IDX PT, R143, R143, R74, 0x1c1f ;  /* 0x001c1f4a8f8f7589 */ /* 0x000fe200000e0000 */
[----:B------:R-:W-:-:S02]  /*d220*/  MOV R68, R68 ;  /* 0x0000004400447202 */ /* 0x000fc40000000f00 */
[----:B------:R-:W-:Y:S01]  /*d230*/  MOV R69, R58 ;  /* 0x0000003a00457202 */ /* 0x000fe20000000f00 */
[----:B------:R-:W2:Y:S01]  /*d240*/  SHFL.IDX PT, R52, R95, R53, 0x1c1f ;  /* 0x001c1f355f347589 */ /* 0x000ea200000e0000 */
[----:B------:R-:W-:Y:S02]  /*d250*/  MOV R118, R56 ;  /* 0x0000003800767202 */ /* 0x000fe40000000f00 */
[----:B------:R-:W-:Y:S01]  /*d260*/  MOV R66, R66 ;  /* 0x0000004200427202 */ /* 0x000fe20000000f00 */
[----:B------:R-:W-:Y:S01]  /*d270*/  SHFL.IDX PT, R54, R87, R74, 0x1c1f ;  /* 0x001c1f4a57367589 */ /* 0x000fe200000e0000 */
[----:B------:R-:W-:Y:S02]  /*d280*/  MOV R67, R60 ;  /* 0x0000003c00437202 */ /* 0x000fe40000000f00 */
[----:B------:R-:W-:Y:S01]  /*d290*/  MOV R64, R64 ;  /* 0x0000004000407202 */ /* 0x000fe20000000f00 */
[----:B------:R-:W3:Y:S01]  /*d2a0*/  SHFL.IDX PT, R77, R77, R53, 0x1c1f ;  /* 0x001c1f354d4d7589 */ /* 0x000ee200000e0000 */
[----:B0-----:R-:W-:-:S02]  /*d2b0*/  SEL R44, R46, R75, P0 ;  /* 0x0000004b2e2c7207 */ /* 0x001fc40000000000 */
[----:B------:R-:W-:Y:S01]  /*d2c0*/  SEL R46, R75, R46, P0 ;  /* 0x0000002e4b2e7207 */ /* 0x000fe20000000000 */
[----:B------:R-:W-:Y:S01]  /*d2d0*/  SHFL.IDX PT, R141, R141, R74, 0x1c1f ;  /* 0x001c1f4a8d8d7589 */ /* 0x000fe200000e0000 */
[----:B------:R-:W0:Y:S01]  /*d2e0*/  @P3 LDC R75, c[0x0][0xbec] ;  /* 0x0002fb00ff4b3b82 */ /* 0x000e220000000800 */
[----:B------:R-:W-:Y:S02]  /*d2f0*/  SEL R165, R39, R38, P0 ;  /* 0x0000002627a57207 */ /* 0x000fe40000000000 */
[----:B------:R-:W4:Y:S01]  /*d300*/  SHFL.IDX PT, R96, R96, R53, 0x1c1f ;  /* 0x001c1f3560607589 */ /* 0x000f2200000e0000 */
[----:B-1----:R-:W-:Y:S02]  /*d310*/  SEL R48, R50, R49, P0 ;  /* 0x0000003132307207 */ /* 0x002fe40000000000 */
[----:B------:R-:W-:Y:S01]  /*d320*/  SEL R50, R49, R50, P0 ;  /* 0x0000003231327207 */ /* 0x000fe20000000000 */
[----:B------:R-:W-:Y:S01]  /*d330*/  SHFL.IDX PT, R145, R145, R74, 0x1c1f ;  /* 0x001c1f4a91917589 */ /* 0x000fe200000e0000 */
[----:B------:R-:W-:-:S02]  /*d340*/  SEL R107, R38, R39, P0 ;  /* 0x00000027266b7207 */ /* 0x000fc40000000000 */
[----:B------:R-:W-:Y:S01]  /*d350*/  MOV R65, R62 ;  /* 0x0000003e00417202 */ /* 0x000fe20000000f00 */
[----:B------:R-:W1:Y:S01]  /*d360*/  SHFL.IDX PT, R94, R94, R53, 0x1c1f ;  /* 0x001c1f355e5e7589 */ /* 0x000e6200000e0000 */
[----:B--2---:R-:W-:Y:S02]  /*d370*/  SEL R49, R143, R52, P0 ;  /* 0x000000348f317207 */ /* 0x004fe40000000000 */
[----:B------:R-:W-:Y:S01]  /*d380*/  SEL R51, R52, R143, P0 ;  /* 0x0000008f34337207 */ /* 0x000fe20000000000 */
[----:B------:R-:W-:Y:S01]  /*d390*/  SHFL.IDX PT, R58, R115, R74, 0x1c1f ;  /* 0x001c1f4a733a7589 */ /* 0x000fe200000e0000 */
[----:B------:R-:W-:Y:S02]  /*d3a0*/  IADD3 R39, P4, R40, 0x1000, RZ ;  /* 0x0000100028277810 */ /* 0x000fe40007f9e0ff */
[----:B------:R-:W-:Y:S01]  /*d3b0*/  SEL R135, R128, R91, P0 ;  /* 0x0000005b80877207 */ /* 0x000fe20000000000 */
[----:B------:R-:W2:Y:S01]  /*d3c0*/  SHFL.IDX PT, R57, R78, R53, 0x1c1f ;  /* 0x001c1f354e397589 */ /* 0x000ea200000e0000 */
[----:B---3--:R-:W-:-:S02]  /*d3d0*/  SEL R52, R54, R77, P0 ;  /* 0x0000004d36347207 */ /* 0x008fc40000000000 */
[----:B------:R-:W-:Y:S01]  /*d3e0*/  SEL R54, R77, R54, P0 ;  /* 0x000000364d367207 */ /* 0x000fe20000000000 */
[----:B------:R-:W-:Y:S01]  /*d3f0*/  SHFL.IDX PT, R147, R147, R74, 0x1c1f ;  /* 0x001c1f4a93937589 */ /* 0x000fe200000e0000 */
[----:B------:R-:W3:Y:S01]  /*d400*/  @P3 LDC R77, c[0x0][0xbf0] ;  /* 0x0002fc00ff4d3b82 */ /* 0x000ee20000000800 */
[----:B------:R-:W-:Y:S02]  /*d410*/  LOP3.LUT R38, R39, 0x380, RZ, 0xc0, !PT ;  /* 0x0000038027267812 */ /* 0x000fe400078ec0ff */
[----:B------:R-:W0:Y:S01]  /*d420*/  SHFL.IDX PT, R60, R97, R53, 0x1c1f ;  /* 0x001c1f35613c7589 */ /* 0x000e2200000e0000 */
[----:B------:R-:W-:Y:S02]  /*d430*/  SEL R91, R91, R128, P0 ;  /* 0x000000805b5b7207 */ /* 0x000fe40000000000 */
[----:B------:R-:W-:Y:S01]  /*d440*/  SEL R169, R31, R30, P0 ;  /* 0x0000001e1fa97207 */ /* 0x000fe20000000000 */
[----:B------:R-:W-:Y:S01]  /*d450*/  SHFL.IDX PT, R117, R117, R74, 0x1c1f ;  /* 0x001c1f4a75757589 */ /* 0x000fe200000e0000 */
[----:B------:R-:W-:-:S02]  /*d460*/  SEL R111, R30, R31, P0 ;  /* 0x0000001f1e6f7207 */ /* 0x000fc40000000000 */
[----:B------:R-:W-:Y:S01]  /*d470*/  IADD3 R33, P1, R40, 0x4000, RZ ;  /* 0x0000400028217810 */ /* 0x000fe20007f3e0ff */
[----:B------:R-:W0:Y:S01]  /*d480*/  SHFL.IDX PT, R62, R79, R53, 0x1c1f ;  /* 0x001c1f354f3e7589 */ /* 0x000e2200000e0000 */
[----:B------:R-:W-:Y:S02]  /*d490*/  SHF.R.U64 R38, R38, 0x3, RZ ;  /* 0x0000000326267819 */ /* 0x000fe400000012ff */
[----:B------:R-:W-:Y:S01]  /*d4a0*/  MOV R105, R72 ;  /* 0x0000004800697202 */ /* 0x000fe20000000f00 */
[----:B------:R-:W-:Y:S01]  /*d4b0*/  SHFL.IDX PT, R149, R149, R74, 0x1c1f ;  /* 0x001c1f4a95957589 */ /* 0x000fe200000e0000 */
[----:B------:R-:W-:Y:S02]  /*d4c0*/  MOV R134, R42 ;  /* 0x0000002a00867202 */ /* 0x000fe40000000f00 */
[----:B------:R-:W-:Y:S01]  /*d4d0*/  LOP3.LUT R32, R33, 0x380, RZ, 0xc0, !PT ;  /* 0x0000038021207812 */ /* 0x000fe200078ec0ff */
[----:B------:R-:W3:Y:S01]  /*d4e0*/  SHFL.IDX PT, R98, R98, R53, 0x1c1f ;  /* 0x001c1f3562627589 */ /* 0x000ee200000e0000 */
[----:B------:R-:W-:Y:S01]  /*d4f0*/  LOP3.LUT R38, R38, R39, RZ, 0x3c, !PT ;  /* 0x0000002726267212 */ /* 0x000fe200078e3cff */
[----:B------:R-:W-:Y:S01]  /*d500*/  IMAD.X R39, RZ, RZ, R41, P4 ;  /* 0x000000ffff277224 */ /* 0x000fe200020e0629 */
[----:B----4-:R-:W-:Y:S01]  /*d510*/  SEL R45, R141, R96, P0 ;  /* 0x000000608d2d7207 */ /* 0x010fe20000000000 */
[----:B------:R-:W-:Y:S01]  /*d520*/  SHFL.IDX PT, R119, R119, R74, 0x1c1f ;  /* 0x001c1f4a77777589 */ /* 0x000fe200000e0000 */
[----:B------:R-:W-:-:S02]  /*d530*/  SEL R47, R96, R141, P0 ;  /* 0x0000008d602f7207 */ /* 0x000fc40000000000 */
[----:B-1----:R-:W-:Y:S01]  /*d540*/  SEL R55, R94, R145, P0 ;  /* 0x000000915e377207 */ /* 0x002fe20000000000 */
[----:B------:R-:W-:Y:S01]  /*d550*/  SHFL.IDX PT, R151, R151, R74, 0x1c1f ;  /* 0x001c1f4a97977589 */ /* 0x000fe200000e0000 */
[----:B------:R-:W-:Y:S02]  /*d560*/  IADD3 R27, P4, R40, 0x7000, RZ ;  /* 0x00007000281b7810 */ /* 0x000fe40007f9e0ff */
[----:B------:R-:W-:Y:S01]  /*d570*/  SHF.R.U64 R32, R32, 0x3, RZ ;  /* 0x0000000320207819 */ /* 0x000fe200000012ff */
[----:B------:R-:W1:Y:S01]  /*d580*/  SHFL.IDX PT, R80, R80, R53, 0x1c1f ;  /* 0x001c1f3550507589 */ /* 0x000e6200000e0000 */
[----:B------:R-:W-:Y:S02]  /*d590*/  LOP3.LUT R26, R27, 0x380, RZ, 0xc0, !PT ;  /* 0x000003801b1a7812 */ /* 0x000fe400078ec0ff */
[----:B------:R-:W-:Y:S01]  /*d5a0*/  LOP3.LUT R32, R32, R33, RZ, 0x3c, !PT ;  /* 0x0000002120207212 */ /* 0x000fe200078e3cff */
[----:B------:R-:W4:Y:S01]  /*d5b0*/  SHFL.IDX PT, R76, R99, R53, 0x1c1f ;  /* 0x001c1f35634c7589 */ /* 0x000f2200000e0000 */
[----:B------:R-:W-:Y:S01]  /*d5c0*/  IMAD.X R33, RZ, RZ, R41, P1 ;  /* 0x000000ffff217224 */ /* 0x000fe200008e0629 */
[----:B--2---:R-:W-:-:S02]  /*d5d0*/  SEL R56, R58, R57, P0 ;  /* 0x000000393a387207 */ /* 0x004fc40000000000 */
[----:B------:R-:W-:Y:S01]  /*d5e0*/  SHFL.IDX PT, R121, R121, R74, 0x1c1f ;  /* 0x001c1f4a79797589 */ /* 0x000fe200000e0000 */
[----:B------:R-:W-:Y:S02]  /*d5f0*/  IADD3 R25, P1, R40, 0xa000, RZ ;  /* 0x0000a00028197810 */ /* 0x000fe40007f3e0ff */
[----:B------:R-:W-:Y:S01]  /*d600*/  SEL R58, R57, R58, P0 ;  /* 0x0000003a393a7207 */ /* 0x000fe20000000000 */
[----:B------:R-:W-:Y:S01]  /*d610*/  SHFL.IDX PT, R153, R153, R74, 0x1c1f ;  /* 0x001c1f4a99997589 */ /* 0x000fe200000e0000 */
[----:B------:R-:W-:Y:S02]  /*d620*/  SHF.R.U64 R26, R26, 0x3, RZ ;  /* 0x000000031a1a7819 */ /* 0x000fe400000012ff */
[----:B0-----:R-:W-:Y:S01]  /*d630*/  SEL R57, R147, R60, P0 ;  /* 0x0000003c93397207 */ /* 0x001fe20000000000 */
[----:B------:R-:W0:Y:S01]  /*d640*/  SHFL.IDX PT, R82, R82, R53, 0x1c1f ;  /* 0x001c1f3552527589 */ /* 0x000e2200000e0000 */
[----:B------:R-:W-:Y:S02]  /*d650*/  SEL R59, R60, R147, P0 ;  /* 0x000000933c3b7207 */ /* 0x000fe40000000000 */
[----:B------:R-:W-:Y:S01]  /*d660*/  SEL R60, R117, R62, P0 ;  /* 0x0000003e753c7207 */ /* 0x000fe20000000000 */
[----:B------:R-:W2:Y:S01]  /*d670*/  SHFL.IDX PT, R100, R100, R53, 0x1c1f ;  /* 0x001c1f3564647589 */ /* 0x000ea200000e0000 */
[----:B------:R-:W-:-:S02]  /*d680*/  LOP3.LUT R24, R25, 0x380, RZ, 0xc0, !PT ;  /* 0x0000038019187812 */ /* 0x000fc400078ec0ff */
[----:B------:R-:W-:Y:S01]  /*d690*/  SEL R62, R62, R117, P0 ;  /* 0x000000753e3e7207 */ /* 0x000fe20000000000 */
[----:B------:R-:W-:Y:S01]  /*d6a0*/  SHFL.IDX PT, R123, R123, R74, 0x1c1f ;  /* 0x001c1f4a7b7b7589 */ /* 0x000fe200000e0000 */
[----:B---3--:R-:W-:Y:S02]  /*d6b0*/  SEL R61, R149, R98, P0 ;  /* 0x00000062953d7207 */ /* 0x008fe40000000000 */
[----:B------:R-:W-:Y:S01]  /*d6c0*/  SEL R63, R98, R149, P0 ;  /* 0x00000095623f7207 */ /* 0x000fe20000000000 */
[----:B------:R-:W-:Y:S01]  /*d6d0*/  SHFL.IDX PT, R155, R155, R74, 0x1c1f ;  /* 0x001c1f4a9b9b7589 */ /* 0x000fe200000e0000 */
[----:B------:R-:W-:Y:S01]  /*d6e0*/  LOP3.LUT R26, R26, R27, RZ, 0x3c, !PT ;  /* 0x0000001b1a1a7212 */ /* 0x000fe200078e3cff */
[----:B------:R-:W-:Y:S01]  /*d6f0*/  IMAD.X R27, RZ, RZ, R41, P4 ;  /* 0x000000ffff1b7224 */ /* 0x000fe200020e0629 */
[----:B------:R-:W-:Y:S01]  /*d700*/  IADD3 R7, P4, R40, 0xd000, RZ ;  /* 0x0000d00028077810 */ /* 0x000fe20007f9e0ff */
[----:B------:R-:W3:Y:S01]  /*d710*/  SHFL.IDX PT, R84, R84, R53, 0x1c1f ;  /* 0x001c1f3554547589 */ /* 0x000ee200000e0000 */
[----:B------:R-:W-:-:S02]  /*d720*/  SHF.R.U64 R24, R24, 0x3, RZ ;  /* 0x0000000318187819 */ /* 0x000fc400000012ff */
[----:B------:R-:W-:Y:S01]  /*d730*/  LOP3.LUT R6, R7, 0x380, RZ, 0xc0, !PT ;  /* 0x0000038007067812 */ /* 0x000fe200078ec0ff */
[----:B------:R-:W3:Y:S01]  /*d740*/  SHFL.IDX PT, R78, R101, R53, 0x1c1f ;  /* 0x001c1f35654e7589 */ /* 0x000ee200000e0000 */
[----:B------:R-:W-:Y:S01]  /*d750*/  LOP3.LUT R24, R24, R25, RZ, 0x3c, !PT ;  /* 0x0000001918187212 */ /* 0x000fe200078e3cff */
[----:B------:R-:W-:Y:S01]  /*d760*/  IMAD.X R25, RZ, RZ, R41, P1 ;  /* 0x000000ffff197224 */ /* 0x000fe200008e0629 */
[C---:B------:R-:W-:Y:S01]  /*d770*/  IADD3 R31, P6, R40.reuse, 0x5000, RZ ;  /* 0x00005000281f7810 */ /* 0x040fe20007fde0ff */
[----:B------:R-:W-:Y:S01]  /*d780*/  SHFL.IDX PT, R120, R127, R74, 0x1c1f ;  /* 0x001c1f4a7f787589 */ /* 0x000fe200000e0000 */
[----:B------:R-:W-:Y:S02]  /*d790*/  IADD3 R29, P5, R40, 0x6000, RZ ;  /* 0x00006000281d7810 */ /* 0x000fe40007fbe0ff */
[----:B------:R-:W-:Y:S01]  /*d7a0*/  SHF.R.U64 R6, R6, 0x3, RZ ;  /* 0x0000000306067819 */ /* 0x000fe200000012ff */
[----:B------:R-:W-:Y:S01]  /*d7b0*/  SHFL.IDX PT, R114, R129, R74, 0x1c1f ;  /* 0x001c1f4a81727589 */ /* 0x000fe200000e0000 */
[----:B------:R-:W-:-:S02]  /*d7c0*/  LOP3.LUT R30, R31, 0x380, RZ, 0xc0, !PT ;  /* 0x000003801f1e7812 */ /* 0x000fc400078ec0ff */
[----:B------:R-:W-:Y:S01]  /*d7d0*/  LOP3.LUT R28, R29, 0x380, RZ, 0xc0, !PT ;  /* 0x000003801d1c7812 */ /* 0x000fe200078ec0ff */
[----:B------:R-:W-:Y:S01]  /*d7e0*/  SHFL.IDX PT, R125, R125, R74, 0x1c1f ;  /* 0x001c1f4a7d7d7589 */ /* 0x000fe200000e0000 */
[----:B------:R-:W-:Y:S02]  /*d7f0*/  LOP3.LUT R6, R6, R7, RZ, 0x3c, !PT ;  /* 0x0000000706067212 */ /* 0x000fe400078e3cff */
[----:B------:R-:W-:Y:S01]  /*d800*/  LOP3.LUT R7, R40, 0x380, RZ, 0xc0, !PT ;  /* 0x0000038028077812 */ /* 0x000fe200078ec0ff */
[----:B------:R-:W-:Y:S01]  /*d810*/  SHFL.IDX PT, R81, R131, R74, 0x1c1f ;  /* 0x001c1f4a83517589 */ /* 0x000fe200000e0000 */
[----:B------:R-:W-:Y:S02]  /*d820*/  SHF.R.U64 R30, R30, 0x3, RZ ;  /* 0x000000031e1e7819 */ /* 0x000fe400000012ff */
[----:B------:R-:W-:Y:S01]  /*d830*/  SHF.R.U64 R28, R28, 0x3, RZ ;  /* 0x000000031c1c7819 */ /* 0x000fe200000012ff */
[----:B------:R-:W-:Y:S01]  /*d840*/  SHFL.IDX PT, R73, R133, R74, 0x1c1f ;  /* 0x001c1f4a85497589 */ /* 0x000fe200000e0000 */
[----:B------:R-:W-:-:S02]  /*d850*/  SHF.R.U64 R7, R7, 0x3, RZ ;  /* 0x0000000307077819 */ /* 0x000fc400000012ff */
[----:B------:R-:W-:Y:S01]  /*d860*/  LOP3.LUT R30, R30, R31, RZ, 0x3c, !PT ;  /* 0x0000001f1e1e7212 */ /* 0x000fe200078e3cff */
[----:B------:R-:W-:Y:S01]  /*d870*/  SHFL.IDX PT, R72, R135, R74, 0x1c1f ;  /* 0x001c1f4a87487589 */ /* 0x000fe200000e0000 */
[----:B------:R-:W-:Y:S01]  /*d880*/  LOP3.LUT R28, R28, R29, RZ, 0x3c, !PT ;  /* 0x0000001d1c1c7212 */ /* 0x000fe200078e3cff */
[--C-:B------:R-:W-:Y:S01]  /*d890*/  IMAD.X R31, RZ, RZ, R41.reuse, P6 ;  /* 0x000000ffff1f7224 */ /* 0x100fe200030e0629 */
[C---:B------:R-:W-:Y:S01]  /*d8a0*/  IADD3 R13, P6, R40.reuse, 0xb000, RZ ;  /* 0x0000b000280d7810 */ /* 0x040fe20007fde0ff */
[----:B------:R-:W-:Y:S01]  /*d8b0*/  SHFL.IDX PT, R43, R137, R74, 0x1c1f ;  /* 0x001c1f4a892b7589 */ /* 0x000fe200000e0000 */
[--C-:B------:R-:W-:Y:S01]  /*d8c0*/  IMAD.X R29, RZ, RZ, R41.reuse, P5 ;  /* 0x000000ffff1d7224 */ /* 0x100fe200028e0629 */
[----:B------:R-:W-:Y:S02]  /*d8d0*/  IADD3 R5, P5, R40, 0xc000, RZ ;  /* 0x0000c00028057810 */ /* 0x000fe40007fbe0ff */
[----:B------:R-:W-:Y:S01]  /*d8e0*/  SHFL.IDX PT, R42, R139, R74, 0x1c1f ;  /* 0x001c1f4a8b2a7589 */ /* 0x000fe200000e0000 */
[----:B------:R-:W-:Y:S01]  /*d8f0*/  LOP3.LUT R40, R7, R40, RZ, 0x3c, !PT ;  /* 0x0000002807287212 */ /* 0x000fe200078e3cff */
[----:B------:R-:W-:Y:S01]  /*d900*/  IMAD.X R7, RZ, RZ, R41, P4 ;  /* 0x000000ffff077224 */ /* 0x000fe200020e0629 */
[----:B------:R-:W-:Y:S01]  /*d910*/  LOP3.LUT R4, R5, 0x380, RZ, 0xc0, !PT ;  /* 0x0000038005047812 */ /* 0x000fe200078ec0ff */
[----:B------:R-:W-:Y:S01]  /*d920*/  SHFL.IDX PT, R157, R157, R74, 0x1c1f ;  /* 0x001c1f4a9d9d7589 */ /* 0x000fe200000e0000 */
[----:B------:R-:W-:-:S02]  /*d930*/  LOP3.LUT R12, R13, 0x380, RZ, 0xc0, !PT ;  /* 0x000003800d0c7812 */ /* 0x000fc400078ec0ff */
[----:B------:R-:W-:Y:S01]  /*d940*/  SHF.R.U64 R4, R4, 0x3, RZ ;  /* 0x0000000304047819 */ /* 0x000fe200000012ff */
[----:B------:R-:W-:Y:S01]  /*d950*/  SHFL.IDX PT, R159, R159, R74, 0x1c1f ;  /* 0x001c1f4a9f9f7589 */ /* 0x000fe200000e0000 */
[----:B------:R-:W-:Y:S02]  /*d960*/  SHF.R.U64 R12, R12, 0x3, RZ ;  /* 0x000000030c0c7819 */ /* 0x000fe400000012ff */
[----:B------:R-:W-:Y:S01]  /*d970*/  LOP3.LUT R4, R4, R5, RZ, 0x3c, !PT ;  /* 0x0000000504047212 */ /* 0x000fe200078e3cff */
[----:B------:R-:W-:Y:S01]  /*d980*/  SHFL.IDX PT, R161, R161, R74, 0x1c1f ;  /* 0x001c1f4aa1a17589 */ /* 0x000fe200000e0000 */
[--C-:B------:R-:W-:Y:S01]  /*d990*/  IMAD.X R5, RZ, RZ, R41.reuse, P5 ;  /* 0x000000ffff057224 */ /* 0x100fe200028e0629 */
[----:B------:R-:W-:Y:S01]  /*d9a0*/  LOP3.LUT R12, R12, R13, RZ, 0x3c, !PT ;  /* 0x0000000d0c0c7212 */ /* 0x000fe200078e3cff */
[----:B------:R-:W-:Y:S01]  /*d9b0*/  IMAD.X R13, RZ, RZ, R41, P6 ;  /* 0x000000ffff0d7224 */ /* 0x000fe200030e0629 */
[----:B------:R-:W-:Y:S04]  /*d9c0*/  SHFL.IDX PT, R116, R163, R74, 0x1c1f ;  /* 0x001c1f4aa3747589 */ /* 0x000fe800000e0000 */
        /* <DEDUP_REMOVED lines=12> */
[----:B------:R-:W3:Y:S04]  /*da90*/  SHFL.IDX PT, R102, R102, R53, 0x1c1f ;  /* 0x001c1f3566667589 */ /* 0x000ee800000e0000 */
[----:B------:R-:W3:Y:S04]  /*daa0*/  SHFL.IDX PT, R86, R103, R53, 0x1c1f ;  /* 0x001c1f3567567589 */ /* 0x000ee800000e0000 */
[----:B------:R-:W3:Y:S04]  /*dab0*/  SHFL.IDX PT, R104, R104, R53, 0x1c1f ;  /* 0x001c1f3568687589 */ /* 0x000ee800000e0000 */
[----:B------:R-:W3:Y:S04]  /*dac0*/  SHFL.IDX PT, R79, R106, R53, 0x1c1f ;  /* 0x001c1f356a4f7589 */ /* 0x000ee800000e0000 */
[----:B------:R-:W3:Y:S04]  /*dad0*/  SHFL.IDX PT, R124, R107, R53, 0x1c1f ;  /* 0x001c1f356b7c7589 */ /* 0x000ee800000e0000 */
[----:B------:R-:W-:Y:S04]  /*dae0*/  SHFL.IDX PT, R126, R109, R53, 0x1c1f ;  /* 0x001c1f356d7e7589 */ /* 0x000fe800000e0000 */
[----:B------:R-:W-:Y:S04]  /*daf0*/  SHFL.IDX PT, R128, R111, R53, 0x1c1f ;  /* 0x001c1f356f807589 */ /* 0x000fe800000e0000 */
[----:B------:R1:W3:Y:S04]  /*db00*/  SHFL.IDX PT, R88, R113, R53, 0x1c1f ;  /* 0x001c1f3571587589 */ /* 0x0002e800000e0000 */
[----:B------:R4:W-:Y:S04]  /*db10*/  STSM.16.M88.4 [R105], R44 ;  /* 0x0000002c69007844 */ /* 0x0009e80000000200 */
[----:B------:R0:W-:Y:S01]  /*db20*/  STSM.16.M88.4 [R118], R48 ;  /* 0x0000003076007844 */ /* 0x0001e20000000200 */
[----:B-1----:R-:W-:Y:S01]  /*db30*/  SEL R53, R145, R94, P0 ;  /* 0x0000005e91357207 */ /* 0x002fe20000000000 */
[----:B------:R-:W-:-:S04]  /*db40*/  VIADD R94, R18, UR37 ;  /* 0x00000025125e7c36 */ /* 0x000fc80008000000 */
[----:B------:R-:W-:Y:S04]  /*db50*/  STSM.16.M88.4 [R134], R52 ;  /* 0x0000003486007844 */ /* 0x000fe80000000200 */
[----:B------:R1:W-:Y:S01]  /*db60*/  STSM.16.M88.4 [R132], R56 ;  /* 0x0000003884007844 */ /* 0x0003e20000000200 */
[----:B----4-:R-:W-:Y:S01]  /*db70*/  @P3 IMAD.HI.U32 R44, R94, R75, RZ ;  /* 0x0000004b5e2c3227 */ /* 0x010fe200078e00ff */
[----:B------:R-:W-:Y:S02]  /*db80*/  SEL R46, R80, R119, P0 ;  /* 0x00000077502e7207 */ /* 0x000fe40000000000 */
[----:B------:R-:W-:Y:S01]  /*db90*/  SEL R45, R151, R76, P0 ;  /* 0x0000004c972d7207 */ /* 0x000fe20000000000 */
[----:B------:R-:W-:Y:S01]  /*dba0*/  IMAD.MOV.U32 R75, RZ, RZ, R94 ;  /* 0x000000ffff4b7224 */ /* 0x000fe200078e005e */
[----:B------:R-:W-:Y:S01]  /*dbb0*/  @P3 SHF.R.U32.HI R75, RZ, R77, R44 ;  /* 0x0000004dff4b3219 */ /* 0x000fe2000001162c */
[----:B------:R4:W-:Y:S01]  /*dbc0*/  STSM.16.M88.4 [R130], R60 ;  /* 0x0000003c82007844 */ /* 0x0009e20000000200 */
[----:B------:R-:W-:-:S02]  /*dbd0*/  SEL R44, R119, R80, P0 ;  /* 0x00000050772c7207 */ /* 0x000fc40000000000 */
[----:B------:R-:W-:Y:S02]  /*dbe0*/  SEL R47, R76, R151, P0 ;  /* 0x000000974c2f7207 */ /* 0x000fe40000000000 */
[----:B0-----:R-:W-:Y:S02]  /*dbf0*/  SEL R48, R121, R82, P0 ;  /* 0x0000005279307207 */ /* 0x001fe40000000000 */
[----:B------:R-:W-:Y:S01]  /*dc00*/  SEL R50, R82, R121, P0 ;  /* 0x0000007952327207 */ /* 0x000fe20000000000 */
[----:B------:R0:W-:Y:S01]  /*dc10*/  STSM.16.M88.4 [R112], R44 ;  /* 0x0000002c70007844 */ /* 0x0001e20000000200 */
[----:B--2---:R-:W-:Y:S01]  /*dc20*/  SEL R49, R153, R100, P0 ;  /* 0x0000006499317207 */ /* 0x004fe20000000000 */
[----:B-1----:R-:W-:Y:S01]  /*dc30*/  IMAD.MOV R56, RZ, RZ, -R75 ;  /* 0x000000ffff387224 */ /* 0x002fe200078e0a4b */
[----:B------:R-:W-:Y:S02]  /*dc40*/  SEL R51, R100, R153, P0 ;  /* 0x0000009964337207 */ /* 0x000fe40000000000 */
[----:B---3--:R-:W-:-:S02]  /*dc50*/  SEL R52, R123, R84, P0 ;  /* 0x000000547b347207 */ /* 0x008fc40000000000 */
[----:B------:R-:W-:Y:S01]  /*dc60*/  SEL R54, R84, R123, P0 ;  /* 0x0000007b54367207 */ /* 0x000fe20000000000 */
[----:B------:R1:W-:Y:S01]  /*dc70*/  STSM.16.M88.4 [R110], R48 ;  /* 0x000000306e007844 */ /* 0x0003e20000000200 */
[----:B------:R-:W-:Y:S01]  /*dc80*/  SEL R53, R155, R78, P0 ;  /* 0x0000004e9b357207 */ /* 0x000fe20000000000 */
[----:B----4-:R-:W-:Y:S01]  /*dc90*/  IMAD R61, R3, R56, R94 ;  /* 0x00000038033d7224 */ /* 0x010fe200078e025e */
[----:B------:R-:W-:Y:S02]  /*dca0*/  SEL R55, R78, R155, P0 ;  /* 0x0000009b4e377207 */ /* 0x000fe40000000000 */
[----:B------:R-:W-:Y:S02]  /*dcb0*/  SEL R56, R125, R122, P0 ;  /* 0x0000007a7d387207 */ /* 0x000fe40000000000 */
[----:B------:R-:W-:Y:S01]  /*dcc0*/  SEL R58, R122, R125, P0 ;  /* 0x0000007d7a3a7207 */ /* 0x000fe20000000000 */
[----:B------:R2:W-:Y:S01]  /*dcd0*/  STSM.16.M88.4 [R108], R52 ;  /* 0x000000346c007844 */ /* 0x0005e20000000200 */
[----:B------:R-:W-:-:S02]  /*dce0*/  SEL R57, R157, R102, P0 ;  /* 0x000000669d397207 */ /* 0x000fc40000000000 */
[----:B------:R-:W-:Y:S02]  /*dcf0*/  SEL R59, R102, R157, P0 ;  /* 0x0000009d663b7207 */ /* 0x000fe40000000000 */
[----:B0-----:R-:W-:Y:S02]  /*dd00*/  SEL R44, R120, R127, P0 ;  /* 0x0000007f782c7207 */ /* 0x001fe40000000000 */
[----:B------:R-:W-:Y:S01]  /*dd10*/  SEL R46, R127, R120, P0 ;  /* 0x000000787f2e7207 */ /* 0x000fe20000000000 */
[----:B------:R-:W-:Y:S01]  /*dd20*/  STSM.16.M88.4 [R71], R56 ;  /* 0x0000003847007844 */ /* 0x000fe20000000200 */
[----:B-1----:R-:W-:Y:S01]  /*dd30*/  SHF.R.S32.HI R49, RZ, 0x1f, R75 ;  /* 0x0000001fff317819 */ /* 0x002fe2000001144b */
[----:B------:R-:W-:Y:S01]  /*dd40*/  VIADD R51, R188, UR37 ;  /* 0x00000025bc337c36 */ /* 0x000fe20008000000 */
[----:B------:R-:W-:Y:S02]  /*dd50*/  IADD3 R48, P1, R75, UR6, RZ ;  /* 0x000000064b307c10 */ /* 0x000fe4000ff3e0ff */
[----:B------:R-:W-:-:S02]  /*dd60*/  SHF.R.S32.HI R50, RZ, 0x1f, R61 ;  /* 0x0000001fff327819 */ /* 0x000fc4000001143d */
[----:B------:R-:W-:Y:S01]  /*dd70*/  SEL R45, R159, R86, P0 ;  /* 0x000000569f2d7207 */ /* 0x000fe20000000000 */
[----:B--2---:R-:W-:Y:S01]  /*dd80*/  IMAD.U32 R52, RZ, RZ, UR5 ;  /* 0x00000005ff347e24 */ /* 0x004fe2000f8e00ff */
[----:B------:R-:W-:Y:S01]  /*dd90*/  SEL R47, R86, R159, P0 ;  /* 0x0000009f562f7207 */ /* 0x000fe20000000000 */
[----:B------:R-:W-:Y:S01]  /*dda0*/  ULDC UR5, c[0x0][0xa88] ;  /* 0x0002a20000057ab9 */ /* 0x000fe20000000800 */
[----:B------:R-:W-:Y:S01]  /*ddb0*/  SEL R54, R129, R114, P0 ;  /* 0x0000007281367207 */ /* 0x000fe20000000000 */
[----:B------:R-:W-:Y:S01]  /*ddc0*/  IMAD R96, R3, UR5, RZ ;  /* 0x0000000503607c24 */ /* 0x000fe2000f8e02ff */
[----:B------:R-:W-:Y:S01]  /*ddd0*/  IADD3.X R49, R49, UR7, R52, P1, !PT ;  /* 0x0000000731317c10 */ /* 0x000fe20008ffe434 */
[----:B------:R-:W-:Y:S01]  /*dde0*/  ULDC.64 UR6, c[0x0][0xb88] ;  /* 0x0002e20000067ab9 */ /* 0x000fe20000000a00 */
[----:B------:R0:W-:Y:S01]  /*ddf0*/  STSM.16.M88.4 [R69], R44 ;  /* 0x0000002c45007844 */ /* 0x0001e20000000200 */
[----:B------:R-:W-:Y:S01]  /*de00*/  IMAD R50, R50, UR6, RZ ;  /* 0x0000000632327c24 */ /* 0x000fe2000f8e02ff */
[----:B------:R-:W-:Y:S01]  /*de10*/  SEL R52, R114, R129, P0 ;  /* 0x0000008172347207 */ /* 0x000fe20000000000 */
[----:B------:R-:W-:Y:S01]  /*de20*/  IMAD.WIDE.U32 R48, R61, UR6, R48 ;  /* 0x000000063d307c25 */ /* 0x000fe2000f8e0030 */
[----:B------:R-:W-:-:S02]  /*de30*/  SEL R53, R161, R104, P0 ;  /* 0x00000068a1357207 */ /* 0x000fc40000000000 */
[----:B------:R-:W-:Y:S01]  /*de40*/  SEL R55, R104, R161, P0 ;  /* 0x000000a168377207 */ /* 0x000fe20000000000 */
[----:B------:R-:W-:Y:S01]  /*de50*/  IMAD R61, R61, UR7, R50 ;  /* 0x000000073d3d7c24 */ /* 0x000fe2000f8e0232 */
[----:B------:R-:W-:Y:S01]  /*de60*/  ULDC.64 UR6, c[0x0][0xb50] ;  /* 0x0002d40000067ab9 */ /* 0x000fe20000000a00 */
[----:B------:R-:W-:Y:S02]  /*de70*/  LOP3.LUT P1, RZ, R186, 0x3, RZ, 0xc0, !PT ;  /* 0x00000003baff7812 */ /* 0x000fe4000782c0ff */
[----:B------:R1:W-:Y:S01]  /*de80*/  STSM.16.M88.4 [R67], R52 ;  /* 0x0000003443007844 */ /* 0x0003e20000000200 */
[----:B------:R-:W-:Y:S02]  /*de90*/  SEL R50, R74, R81, P0 ;  /* 0x000000514a327207 */ /* 0x000fe40000000000 */
[----:B------:R-:W-:Y:S01]  /*dea0*/  ISETP.GE.OR P2, PT, R51, R96, P1 ;  /* 0x000000603300720c */ /* 0x000fe20000f46670 */
[----:B0-----:R-:W-:Y:S01]  /*deb0*/  IMAD.IADD R47, R49, 0x1, R61 ;  /* 0x00000001312f7824 */ /* 0x001fe200078e023d */
[----:B------:R-:W-:Y:S01]  /*dec0*/  LEA R44, P4, R48, UR6, 0x2 ;  /* 0x00000006302c7c11 */ /* 0x000fe2000f8810ff */
[----:B------:R-:W-:Y:S01]  /*ded0*/  VIADD R45, R51, 0x8 ;  /* 0x00000008332d7836 */ /* 0x000fe20000000000 */
[----:B------:R-:W-:-:S02]  /*dee0*/  SEL R49, R116, R79, P0 ;  /* 0x0000004f74317207 */ /* 0x000fc40000000000 */
[----:B------:R-:W-:Y:S01]  /*def0*/  LEA.HI.X R46, R48, UR7, R47, 0x2, P4 ;  /* 0x00000007302e7c11 */ /* 0x000fe2000a0f142f */
[----:B------:R-:W-:Y:S01]  /*df00*/  SHFL.IDX PT, R94, R44, 0x1, 0x1c1f ;  /* 0x003c1f002c5e7f89 */ /* 0x000fe200000e0000 */
[----:B------:R-:W-:Y:S02]  /*df10*/  SEL R48, R81, R74, P0 ;  /* 0x0000004a51307207 */ /* 0x000fe40000000000 */
[----:B------:R-:W-:Y:S01]  /*df20*/  SEL R51, R79, R116, P0 ;  /* 0x000000744f337207 */ /* 0x000fe20000000000 */
[----:B------:R-:W-:Y:S01]  /*df30*/  SHFL.IDX PT, R89, R46, RZ, 0x1c1f ;  /* 0x001c1fff2e597589 */ /* 0x000fe200000e0000 */
[----:B------:R-:W-:Y:S02]  /*df40*/  ISETP.GE.OR P1, PT, R45, R96, P1 ;  /* 0x000000602d00720c */ /* 0x000fe40000f26670 */
[----:B-1----:R-:W-:Y:S01]  /*df50*/  SEL R52, R73, R90, P0 ;  /* 0x0000005a49347207 */ /* 0x002fe20000000000 */
[----:B------:R-:W-:Y:S01]  /*df60*/  SHFL.IDX PT, R95, R46, 0x1, 0x1c1f ;  /* 0x003c1f002e5f7f89 */ /* 0x000fe200000e0000 */
[----:B------:R-:W-:-:S02]  /*df70*/  SEL R54, R90, R73, P0 ;  /* 0x000000495a367207 */ /* 0x000fc40000000000 */
[----:B------:R-:W-:Y:S01]  /*df80*/  SEL R53, R115, R124, P0 ;  /* 0x0000007c73357207 */ /* 0x000fe20000000000 */
[----:B------:R-:W-:Y:S01]  /*df90*/  STSM.16.M88.4 [R65], R48 ;  /* 0x0000003041007844 */ /* 0x000fe20000000200 */
[----:B------:R-:W-:Y:S02]  /*dfa0*/  SEL R55, R124, R115, P0 ;  /* 0x000000737c377207 */ /* 0x000fe40000000000 */
[----:B------:R-:W-:Y:S02]  /*dfb0*/  SEL R45, R171, R88, P0 ;  /* 0x00000058ab2d7207 */ /* 0x000fe40000000000 */
[----:B------:R-:W-:Y:S01]  /*dfc0*/  SEL R47, R88, R171, P0 ;  /* 0x000000ab582f7207 */ /* 0x000fe20000000000 */
[----:B------:R-:W-:Y:S01]  /*dfd0*/  STSM.16.M88.4 [R64], R52 ;  /* 0x0000003440007844 */ /* 0x000fe20000000200 */
[----:B------:R-:W-:Y:S02]  /*dfe0*/  SEL R56, R72, R91, P0 ;  /* 0x0000005b48387207 */ /* 0x000fe40000000000 */
[----:B------:R-:W-:Y:S01]  /*dff0*/  SEL R58, R91, R72, P0 ;  /* 0x000000485b3a7207 */ /* 0x000fe20000000000 */
[----:B------:R0:W1:Y:S01]  /*e000*/  SHFL.IDX PT, R88, R44, RZ, 0x1c1f ;  /* 0x001c1fff2c587589 */ /* 0x00006200000e0000 */
[----:B------:R-:W-:-:S02]  /*e010*/  SEL R57, R87, R126, P0 ;  /* 0x0000007e57397207 */ /* 0x000fc40000000000 */
[----:B------:R-:W-:Y:S02]  /*e020*/  SEL R59, R126, R87, P0 ;  /* 0x000000577e3b7207 */ /* 0x000fe40000000000 */
[----:B------:R-:W-:Y:S02]  /*e030*/  SEL R81, R83, R128, P0 ;  /* 0x0000008053517207 */ /* 0x000fe40000000000 */
[----:B------:R-:W-:Y:S01]  /*e040*/  SEL R80, R43, R92, P0 ;  /* 0x0000005c2b507207 */ /* 0x000fe20000000000 */
[----:B------:R2:W-:Y:S01]  /*e050*/  STSM.16.M88.4 [R66], R56 ;  /* 0x0000003842007844 */ /* 0x0005e20000000200 */
[----:B------:R-:W-:Y:S02]  /*e060*/  SEL R82, R92, R43, P0 ;  /* 0x0000002b5c527207 */ /* 0x000fe40000000000 */
[----:B------:R-:W-:Y:S02]  /*e070*/  SEL R83, R128, R83, P0 ;  /* 0x0000005380537207 */ /* 0x000fe40000000000 */
[----:B0-----:R-:W-:-:S02]  /*e080*/  SEL R44, R42, R93, P0 ;  /* 0x0000005d2a2c7207 */ /* 0x001fc40000000000 */
[----:B------:R-:W-:Y:S01]  /*e090*/  SEL R46, R93, R42, P0 ;  /* 0x0000002a5d2e7207 */ /* 0x000fe20000000000 */
[----:B------:R-:W-:Y:S04]  /*e0a0*/  STSM.16.M88.4 [R68], R80 ;  /* 0x0000005044007844 */ /* 0x000fe80000000200 */
[----:B------:R-:W-:Y:S01]  /*e0b0*/  STSM.16.M88.4 [R70], R44 ;  /* 0x0000002c46007844 */ /* 0x000fe20000000200 */
[----:B------:R-:W-:Y:S01]  /*e0c0*/  BAR.SYNC.DEFER_BLOCKING 0x1, 0x100 ;  /* 0x0044000000007b1d */ /* 0x000fe20000010000 */
[----:B------:R-:W-:-:S05]  /*e0d0*/  UIMAD UR5, UR10, UR8, URZ ;  /* 0x000000080a0572a4 */ /* 0x000fca000f8e023f */
[----:B-1----:R-:W-:Y:S01]  /*e0e0*/  @!P2 ST.E desc[UR50][R88.64], R2 ;  /* 0x000000025800a985 */ /* 0x002fe2000c101932 */
[----:B------:R-:W-:Y:S01]  /*e0f0*/  UIMAD.WIDE.U32 UR6, UR40, UR8, URZ ;  /* 0x00000008280672a5 */ /* 0x000fe2000f8e003f */
[----:B------:R-:W-:Y:S02]  /*e100*/  ULDC.64 UR10, c[0x0][0xaf0] ;  /* 0x0002bc00000a7ab9 */ /* 0x000fe40000000a00 */
[----:B------:R0:W-:Y:S04]  /*e110*/  @!P1 ST.E desc[UR50][R94.64], R0 ;  /* 0x000000005e009985 */ /* 0x0001e8000c101932 */
[----:B------:R1:W5:Y:S04]  /*e120*/  LD.E.128 R52, desc[UR50][R30.64] ;  /* 0x000000321e347980 */ /* 0x000368000c101d00 */
[----:B--2---:R2:W5:Y:S01]  /*e130*/  LD.E.128 R56, desc[UR50][R28.64] ;  /* 0x000000321c387980 */ /* 0x004562000c101d00 */
[----:B0-----:R-:W-:-:S03]  /*e140*/  IMAD R0, R184, 0x20, R185 ;  /* 0x00000020b8007824 */ /* 0x001fc600078e02b9 */
[----:B------:R0:W5:Y:S01]  /*e150*/  LD.E.128 R88, desc[UR50][R6.64] ;  /* 0x0000003206587980 */ /* 0x000162000c101d00 */
[----:B-1----:R-:W1:Y:S01]  /*e160*/  @P3 LDC R31, c[0x0][0xbec] ;  /* 0x0002fb00ff1f3b82 */ /* 0x002e620000000800 */
[----:B------:R-:W-:Y:S02]  /*e170*/  UIMAD UR5, UR40, UR9, UR5 ;  /* 0x00000009280572a4 */ /* 0x000fe4000f8e0205 */
[----:B------:R-:W-:Y:S01]  /*e180*/  UIMAD UR8, UR13, UR10, URZ ;  /* 0x0000000a0d0872a4 */ /* 0x000fe2000f8e023f */
[----:B------:R-:W5:Y:S04]  /*e190*/  LD.E.128 R60, desc[UR50][R38.64] ;  /* 0x00000032263c7980 */ /* 0x000f68000c101d00 */
[----:B--2---:R-:W2:Y:S01]  /*e1a0*/  @P3 LDC R29, c[0x0][0xbf0] ;  /* 0x0002fc00ff1d3b82 */ /* 0x004ea20000000800 */
[----:B0-----:R-:W-:Y:S01]  /*e1b0*/  VIADD R6, R0, UR37 ;  /* 0x0000002500067c36 */ /* 0x001fe20008000000 */
[----:B------:R-:W-:Y:S01]  /*e1c0*/  UIADD3 UR7, UR7, UR5, URZ ;  /* 0x0000000507077290 */ /* 0x000fe2000fffe03f */
[----:B------:R-:W5:Y:S01]  /*e1d0*/  LD.E.128 R72, desc[UR50][R36.64] ;  /* 0x0000003224487980 */ /* 0x000f62000c101d00 */
[----:B------:R-:W-:Y:S01]  /*e1e0*/  UIMAD UR5, UR38, UR11, UR8 ;  /* 0x0000000b260572a4 */ /* 0x000fe2000f8e0208 */
[----:B------:R-:W-:Y:S01]  /*e1f0*/  IMAD.MOV.U32 R7, RZ, RZ, R6 ;  /* 0x000000ffff077224 */ /* 0x000fe200078e0006 */
[----:B------:R-:W-:Y:S01]  /*e200*/  UIMAD.WIDE.U32 UR38, UR38, UR10, UR6 ;  /* 0x0000000a262672a5 */ /* 0x000fe2000f8e0006 */
[----:B------:R0:W5:Y:S02]  /*e210*/  LD.E.128 R92, desc[UR50][R4.64] ;  /* 0x00000032045c7980 */ /* 0x000164000c101d00 */
[----:B------:R-:W-:-:S02]  /*e220*/  ULDC.64 UR6, c[0x0][0xae0] ;  /* 0x0002b80000067ab9 */ /* 0x000fc40000000a00 */
[----:B------:R-:W5:Y:S04]  /*e230*/  LD.E.128 R48, desc[UR50][R34.64] ;  /* 0x0000003222307980 */ /* 0x000f68000c101d00 */
[----:B------:R-:W5:Y:S01]  /*e240*/  LD.E.128 R76, desc[UR50][R32.64] ;  /* 0x00000032204c7980 */ /* 0x000f62000c101d00 */
[----:B-1----:R-:W-:Y:S01]  /*e250*/  @P3 IMAD.HI.U32 R0, R6, R31, RZ ;  /* 0x0000001f06003227 */ /* 0x002fe200078e00ff */
[----:B------:R-:W-:Y:S02]  /*e260*/  UIADD3 UR5, UR39, UR5, URZ ;  /* 0x0000000527057290 */ /* 0x000fe4000fffe03f */
[----:B------:R1:W5:Y:S04]  /*e270*/  LD.E.128 R36, desc[UR50][R8.64] ;  /* 0x0000003208247980 */ /* 0x000368000c101d00 */
[----:B------:R-:W5:Y:S01]  /*e280*/  LD.E.128 R40, desc[UR50][R40.64] ;  /* 0x0000003228287980 */ /* 0x000f62000c101d00 */
[----:B--2---:R-:W-:Y:S01]  /*e290*/  @P3 SHF.R.U32.HI R7, RZ, R29, R0 ;  /* 0x0000001dff073219 */ /* 0x004fe20000011600 */
[----:B0-----:R-:W-:-:S02]  /*e2a0*/  IMAD.U32 R5, RZ, RZ, UR39 ;  /* 0x00000027ff057e24 */ /* 0x001fc4000f8e00ff */
[----:B------:R-:W-:Y:S01]  /*e2b0*/  IMAD.U32 R4, RZ, RZ, UR38 ;  /* 0x00000026ff047e24 */ /* 0x000fe2000f8e00ff */
[--C-:B------:R-:W-:Y:S01]  /*e2c0*/  SHF.R.S32.HI R0, RZ, 0x1f, R7.reuse ;  /* 0x0000001fff007819 */ /* 0x100fe20000011407 */
[----:B------:R-:W-:Y:S01]  /*e2d0*/  IMAD.MOV R2, RZ, RZ, -R7 ;  /* 0x000000ffff027224 */ /* 0x000fe200078e0a07 */
[----:B------:R-:W5:Y:S01]  /*e2e0*/  LD.E.128 R44, desc[UR50][R26.64] ;  /* 0x000000321a2c7980 */ /* 0x000f62000c101d00 */
[----:B------:R-:W-:Y:S02]  /*e2f0*/  IMAD.U32 R5, RZ, RZ, UR5 ;  /* 0x00000005ff057e24 */ /* 0x000fe4000f8e00ff */
[----:B------:R-:W-:Y:S01]  /*e300*/  IMAD R0, R0, UR6, RZ ;  /* 0x0000000600007c24 */ /* 0x000fe2000f8e02ff */
[----:B------:R-:W5:Y:S01]  /*e310*/  LD.E.128 R84, desc[UR50][R14.64] ;  /* 0x000000320e547980 */ /* 0x000f62000c101d00 */
[----:B-1----:R-:W-:-:S03]  /*e320*/  IMAD R9, R3, R2, R6 ;  /* 0x0000000203097224 */ /* 0x002fc600078e0206 */
[----:B------:R-:W5:Y:S01]  /*e330*/  LD.E.128 R80, desc[UR50][R20.64] ;  /* 0x0000003214507980 */ /* 0x000f62000c101d00 */
[----:B------:R-:W-:-:S03]  /*e340*/  IMAD.WIDE.U32 R2, R7, UR6, R4 ;  /* 0x0000000607027c25 */ /* 0x000fc6000f8e0004 */
[----:B------:R-:W5:Y:S04]  /*e350*/  LD.E.128 R64, desc[UR50][R24.64] ;  /* 0x0000003218407980 */ /* 0x000f68000c101d00 */
[----:B------:R-:W5:Y:S04]  /*e360*/  LD.E.128 R68, desc[UR50][R12.64] ;  /* 0x000000320c447980 */ /* 0x000f68000c101d00 */
[----:B------:R0:W5:Y:S01]  /*e370*/  LD.E.128 R32, desc[UR50][R10.64] ;  /* 0x000000320a207980 */ /* 0x000162000c101d00 */
[----:B------:R-:W-:Y:S01]  /*e380*/  @!PT LDS RZ, [RZ] ;  /* 0x00000000fffff984 */ /* 0x000fe20000000800 */
[----:B------:R-:W-:Y:S01]  /*e390*/  @!PT LDS RZ, [RZ] ;  /* 0x00000000fffff984 */ /* 0x000fe20000000800 */
[----:B------:R-:W-:Y:S01]  /*e3a0*/  @!PT LDS RZ, [RZ] ;  /* 0x00000000fffff984 */ /* 0x000fe20000000800 */
[----:B------:R-:W-:Y:S01]  /*e3b0*/  @!PT LDS RZ, [RZ] ;  /* 0x00000000fffff984 */ /* 0x000fe20000000800 */
[----:B------:R1:W-:Y:S06]  /*e3c0*/  MEMBAR.ALL.CTA ;  /* 0x0000000000007992 */ /* 0x0003ec0000008000 */
[----:B-1----:R-:W1:Y:S01]  /*e3d0*/  FENCE.VIEW.ASYNC.S ;  /* 0x00000000000073c6 */ /* 0x002e620000000000 */
[----:B0-----:R-:W-:Y:S01]  /*e3e0*/  IMAD R11, R7, UR7, R0 ;  /* 0x00000007070b7c24 */ /* 0x001fe2000f8e0200 */
[----:B------:R-:W-:Y:S01]  /*e3f0*/  SHF.R.S32.HI R0, RZ, 0x1f, R9 ;  /* 0x0000001fff007819 */ /* 0x000fe20000011409 */
[----:B------:R-:W-:Y:S01]  /*e400*/  ULDC.64 UR6, c[0x0][0xad8] ;  /* 0x0002b60000067ab9 */ /* 0x000fe20000000a00 */
[----:B------:R-:W-:-:S02]  /*e410*/  VIADD R13, R185, UR37 ;  /* 0x00000025b90d7c36 */ /* 0x000fc40008000000 */
[----:B------:R-:W-:Y:S02]  /*e420*/  IMAD.IADD R3, R3, 0x1, R11 ;  /* 0x0000000103037824 */ /* 0x000fe400078e020b */
[----:B------:R-:W-:Y:S01]  /*e430*/  IMAD R0, R0, UR6, RZ ;  /* 0x0000000600007c24 */ /* 0x000fe2000f8e02ff */
[----:B------:R-:W-:Y:S01]  /*e440*/  UIADD3 UR5, UR12, 0x28420, URZ ;  /* 0x000284200c057890 */ /* 0x000fe2000fffe03f */
[----:B------:R-:W-:Y:S01]  /*e450*/  IMAD.WIDE.U32 R2, R9, UR6, R2 ;  /* 0x0000000609027c25 */ /* 0x000fe2000f8e0002 */
[----:B------:R-:W-:-:S03]  /*e460*/  ISETP.GE.AND P2, PT, R13, R96, PT ;  /* 0x000000600d00720c */ /* 0x000fc60003f46270 */
[----:B------:R-:W-:Y:S01]  /*e470*/  IMAD R7, R9, UR7, R0 ;  /* 0x0000000709077c24 */ /* 0x000fe2000f8e0200 */
[----:B------:R-:W-:Y:S01]  /*e480*/  ULDC.64 UR6, c[0x0][0xa80] ;  /* 0x0002a00000067ab9 */ /* 0x000fe20000000a00 */
[----:B------:R-:W-:Y:S01]  /*e490*/  UPRMT UR5, URZ, 0x654, UR5 ;  /* 0x000006543f057896 */ /* 0x000fe20008000005 */
[----:B------:R-:W-:Y:S01]  /*e4a0*/  LEA R0, P3, R2, UR6, 0x1 ;  /* 0x0000000602007c11 */ /* 0x000fe2000f8608ff */
[----:B------:R-:W-:Y:S02]  /*e4b0*/  IMAD.IADD R3, R3, 0x1, R7 ;  /* 0x0000000103037824 */ /* 0x000fe400078e0207 */
[----:B------:R-:W-:-:S03]  /*e4c0*/  VIADD R5, R13, 0x20 ;  /* 0x000000200d057836 */ /* 0x000fc60000000000 */
[----:B------:R-:W-:Y:S02]  /*e4d0*/  LEA.HI.X R10, R2, UR7, R3, 0x1, P3 ;  /* 0x00000007020a7c11 */ /* 0x000fe400098f0c03 */
[-C--:B------:R-:W-:Y:S01]  /*e4e0*/  ISETP.GE.AND P1, PT, R5, R96.reuse, PT ;  /* 0x000000600500720c */ /* 0x080fe20003f26270 */
[----:B------:R-:W-:Y:S01]  /*e4f0*/  VIADD R5, R13, 0x40 ;  /* 0x000000400d057836 */ /* 0x000fe20000000000 */
[----:B-1----:R0:W1:Y:S01]  /*e500*/  SHFL.IDX PT, R8, R0, RZ, 0x181f ;  /* 0x00181fff00087589 */ /* 0x00206200000e0000 */
[----:B------:R-:W-:Y:S01]  /*e510*/  SYNCS.ARRIVE.TRANS64.RED.A1T0 RZ, [UR5], RZ ;  /* 0x000000ffffff79a7 */ /* 0x000fe20008100405 */
[----:B------:R-:W-:Y:S02]  /*e520*/  BSSY B1, `(.L_x_1219) ;  /* 0x0000015000017945 */ /* 0x000fe40003800000 */
        /* <DEDUP_REMOVED lines=20> */
.L_x_1220:
[----:B------:R-:W-:Y:S05]  /*e670*/  BSYNC B1 ;  /* 0x0000000000017941 */ /* 0x000fea0003800000 */
.L_x_1219:
[----:B--2---:R2:W4:Y:S01]  /*e680*/  SHFL.IDX PT, R12, R10, 0x1, 0x181f ;  /* 0x00381f000a0c7f89 */ /* 0x00452200000e0000 */
[----:B------:R-:W-:Y:S03]  /*e690*/  BSSY B1, `(.L_x_1221) ;  /* 0x0000014000017945 */ /* 0x000fe60003800000 */
[----:B-1-3--:R2:W1:Y:S01]  /*e6a0*/  SHFL.IDX PT, R8, R0, 0x1, 0x181f ;  /* 0x00381f0000087f89 */ /* 0x00a46200000e0000 */
        /* <DEDUP_REMOVED lines=8> */
[----:B----4-:R-:W-:Y:S02]  /*e730*/  @!P4 LEA.HI.X R3, R17, R12, R193, 0x1, P6 ;  /* 0x0000000c1103c211 */ /* 0x010fe400030f0cc1 */
[----:B------:R-:W-:Y:S02]  /*e740*/  @!P2 LEA R6, P6, R19, R8, 0x1 ;  /* 0x000000081306a211 */ /* 0x000fe400078c08ff */
[----:B------:R-:W-:Y:S01]  /*e750*/  @!P3 LEA.HI.X R5, R22, R12, R192, 0x1, P5 ;  /* 0x0000000c1605b211 */ /* 0x000fe200028f0cc0 */
[----:B-----5:R3:W-:Y:S01]  /*e760*/  @!P4 ST.E.128 desc[UR50][R2.64], R60 ;  /* 0x0000003c0200c985 */ /* 0x0207e2000c101d32 */
[----:B------:R-:W-:-:S02]  /*e770*/  @!P1 LEA R8, P5, R23, R8, 0x1 ;  /* 0x0000000817089211 */ /* 0x000fc400078a08ff */
[-C--:B------:R-:W-:Y:S01]  /*e780*/  @!P2 LEA.HI.X R7, R19, R12.reuse, R191, 0x1, P6 ;  /* 0x0000000c1307a211 */ /* 0x080fe200030f0cbf */
[----:B------:R3:W-:Y:S01]  /*e790*/  @!P3 ST.E.128 desc[UR50][R4.64], R52 ;  /* 0x000000340400b985 */ /* 0x0007e2000c101d32 */
[----:B------:R-:W-:-:S03]  /*e7a0*/  @!P1 LEA.HI.X R9, R23, R12, R190, 0x1, P5 ;  /* 0x0000000c17099211 */ /* 0x000fc600028f0cbe */
[----:B------:R3:W-:Y:S04]  /*e7b0*/  @!P2 ST.E.128 desc[UR50][R6.64], R80 ;  /* 0x000000500600a985 */ /* 0x0007e8000c101d32 */
[----:B------:R3:W-:Y:S02]  /*e7c0*/  @!P1 ST.E.128 desc[UR50][R8.64], R88 ;  /* 0x0000005808009985 */ /* 0x0007e4000c101d32 */
.L_x_1222:
[----:B------:R-:W-:Y:S05]  /*e7d0*/  BSYNC B1 ;  /* 0x0000000000017941 */ /* 0x000fea0003800000 */
.L_x_1221:
[----:B----4-:R4:W0:Y:S01]  /*e7e0*/  SHFL.IDX PT, R12, R10, 0x2, 0x181f ;  /* 0x00581f000a0c7f89 */ /* 0x01082200000e0000 */
        /* <DEDUP_REMOVED lines=11> */
[----:B0-----:R-:W-:Y:S02]  /*e8a0*/  @!P3 LEA.HI.X R3, R17, R12, R193, 0x1, P6 ;  /* 0x0000000c1103b211 */ /* 0x001fe400030f0cc1 */
[----:B------:R-:W-:Y:S02]  /*e8b0*/  @!P0 LEA R8, P6, R23, R8, 0x1 ;  /* 0x0000000817088211 */ /* 0x000fe400078c08ff */
[-C--:B------:R-:W-:Y:S01]  /*e8c0*/  @!P2 LEA.HI.X R5, R22, R12.reuse, R192, 0x1, P5 ;  /* 0x0000000c1605a211 */ /* 0x080fe200028f0cc0 */
[----:B-----5:R3:W-:Y:S01]  /*e8d0*/  @!P3 ST.E.128 desc[UR50][R2.64], R72 ;  /* 0x000000480200b985 */ /* 0x0207e2000c101d32 */
[----:B------:R-:W-:-:S02]  /*e8e0*/  @!P1 LEA.HI.X R7, R19, R12, R191, 0x1, P4 ;  /* 0x0000000c13079211 */ /* 0x000fc400020f0cbf */
[----:B------:R-:W-:Y:S01]  /*e8f0*/  @!P0 LEA.HI.X R9, R23, R12, R190, 0x1, P6 ;  /* 0x0000000c17098211 */ /* 0x000fe200030f0cbe */
[----:B------:R3:W-:Y:S04]  /*e900*/  @!P2 ST.E.128 desc[UR50][R4.64], R56 ;  /* 0x000000380400a985 */ /* 0x0007e8000c101d32 */
[----:B------:R3:W-:Y:S04]  /*e910*/  @!P1 ST.E.128 desc[UR50][R6.64], R64 ;  /* 0x0000004006009985 */ /* 0x0007e8000c101d32 */
[----:B------:R3:W-:Y:S02]  /*e920*/  @!P0 ST.E.128 desc[UR50][R8.64], R36 ;  /* 0x0000002408008985 */ /* 0x0007e4000c101d32 */
.L_x_1224:
[----:B------:R-:W-:Y:S05]  /*e930*/  BSYNC B1 ;  /* 0x0000000000017941 */ /* 0x000fea0003800000 */
.L_x_1223:
[----:B---3--:R-:W-:Y:S01]  /*e940*/  VIADD R3, R13, 0x60 ;  /* 0x000000600d037836 */ /* 0x008fe20000000000 */
[----:B0-2-4-:R-:W0:Y:S04]  /*e950*/  SHFL.IDX PT, R10, R10, 0x3, 0x181f ;  /* 0x00781f000a0a7f89 */ /* 0x015e2800000e0000 */
[----:B------:R-:W-:Y:S01]  /*e960*/  ISETP.GE.AND P0, PT, R3, R96, PT ;  /* 0x000000600300720c */ /* 0x000fe20003f06270 */
[----:B------:R-:W2:-:S12]  /*e970*/  SHFL.IDX PT, R0, R0, 0x3, 0x181f ;  /* 0x00781f0000007f89 */ /* 0x000e9800000e0000 */
[----:B------:R-:W-:Y:S05]  /*e980*/  @P0 BRA `(.L_x_1225) ;  /* 0x0000000c00200947 */ /* 0x000fea0003800000 */
[----:B------:R-:W-:Y:S02]  /*e990*/  ULDC UR5, c[0x0][0xac8] ;  /* 0x0002b20000057ab9 */ /* 0x000fe40000000800 */
[----:B------:R-:W-:Y:S02]  /*e9a0*/  ISETP.GE.AND P3, PT, R17, UR5, PT ;  /* 0x0000000511007c0c */ /* 0x000fe4000bf66270 */
[----:B------:R-:W-:Y:S02]  /*e9b0*/  ISETP.GE.AND P4, PT, R22, UR5, PT ;  /* 0x0000000516007c0c */ /* 0x000fe4000bf86270 */
[----:B------:R-:W-:-:S09]  /*e9c0*/  ISETP.GE.AND P5, PT, R19, UR5, PT ;  /* 0x0000000513007c0c */ /* 0x000fd2000bfa6270 */
[-C--:B--2---:R-:W-:Y:S02]  /*e9d0*/  @!P3 LEA R2, P0, R17, R0.reuse, 0x1 ;  /* 0x000000001102b211 */ /* 0x084fe400078008ff */
[CC--:B------:R-:W-:Y:S02]  /*e9e0*/  @!P4 LEA R4, P1, R22.reuse, R0.reuse, 0x1 ;  /* 0x000000001604c211 */ /* 0x0c0fe400078208ff */
[----:B------:R-:W-:Y:S02]  /*e9f0*/  @!P5 LEA R6, P2, R19, R0, 0x1 ;  /* 0x000000001306d211 */ /* 0x000fe400078408ff */
[-C--:B0-----:R-:W-:Y:S02]  /*ea00*/  @!P3 LEA.HI.X R3, R17, R10.reuse, R193, 0x1, P0 ;  /* 0x0000000a1103b211 */ /* 0x081fe400000f0cc1 */
[-C--:B------:R-:W-:Y:S02]  /*ea10*/  @!P4 LEA.HI.X R5, R22, R10.reuse, R192, 0x1, P1 ;  /* 0x0000000a1605c211 */ /* 0x080fe400008f0cc0 */
[----:B------:R-:W-:Y:S01]  /*ea20*/  @!P5 LEA.HI.X R7, R19, R10, R191, 0x1, P2 ;  /* 0x0000000a1307d211 */ /* 0x000fe200010f0cbf */
[----:B-----5:R3:W-:Y:S01]  /*ea30*/  @!P3 ST.E.128 desc[UR50][R2.64], R48 ;  /* 0x000000300200b985 */ /* 0x0207e2000c101d32 */
[----:B------:R-:W-:-:S03]  /*ea40*/  ISETP.GE.AND P0, PT, R23, UR5, PT ;  /* 0x0000000517007c0c */ /* 0x000fc6000bf06270 */
[----:B------:R3:W-:Y:S04]  /*ea50*/  @!P4 ST.E.128 desc[UR50][R4.64], R44 ;  /* 0x0000002c0400c985 */ /* 0x0007e8000c101d32 */
[----:B------:R3:W-:Y:S06]  /*ea60*/  @!P5 ST.E.128 desc[UR50][R6.64], R68 ;  /* 0x000000440600d985 */ /* 0x0007ec000c101d32 */
[----:B------:R-:W-:Y:S05]  /*ea70*/  @P0 BRA `(.L_x_1225) ;  /* 0x0000000800e40947 */ /* 0x000fea0003800000 */
[----:B---3--:R-:W-:-:S04]  /*ea80*/  LEA R2, P0, R23, R0, 0x1 ;  /* 0x0000000017027211 */ /* 0x008fc800078008ff */
[----:B------:R-:W-:-:S05]  /*ea90*/  LEA.HI.X R3, R23, R10, R190, 0x1, P0 ;  /* 0x0000000a17037211 */ /* 0x000fca00000f0cbe */
[----:B------:R4:W-:Y:S01]  /*eaa0*/  ST.E.128 desc[UR50][R2.64], R32 ;  /* 0x0000002002007985 */ /* 0x0009e2000c101d32 */
[----:B------:R-:W-:Y:S05]  /*eab0*/  BRA `(.L_x_1225) ;  /* 0x0000000800d47947 */ /* 0x000fea0003800000 */
.L_x_1218:
[----:B------:R-:W0:Y:S01]  /*eac0*/  LDC R8, c[0x0][0xbe8] ;  /* 0x0002fa00ff087b82 */ /* 0x000e220000000800 */
[----:B------:R-:W-:Y:S01]  /*ead0*/  ISETP.GE.AND P0, PT, R194, 0x80, PT ;  /* 0x00000080c200780c */ /* 0x000fe20003f06270 */
[----:B------:R-:W-:Y:S01]  /*eae0*/  USHF.R.S32.HI UR8, URZ, 0x1f, UR40 ;  /* 0x0000001f3f087899 */ /* 0x000fe20008011428 */
[----:B------:R-:W-:Y:S01]  /*eaf0*/  BSSY B1, `(.L_x_1226) ;  /* 0x000002f000017945 */ /* 0x000fe20003800000 */
[----:B------:R-:W-:Y:S01]  /*eb00*/  USHF.R.S32.HI UR9, URZ, 0x1f, UR38 ;  /* 0x0000001f3f097899 */ /* 0x000fe20008011426 */
[----:B------:R-:W-:Y:S01]  /*eb10*/  IMAD R6, R184, 0x20, R185 ;  /* 0x00000020b8067824 */ /* 0x000fe200078e02b9 */
[----:B0-----:R-:W-:-:S13]  /*eb20*/  ISETP.NE.AND P1, PT, R8, 0x1, PT ;  /* 0x000000010800780c */ /* 0x001fda0003f25270 */
[----:B------:R-:W0:Y:S08]  /*eb30*/  @P1 LDC R9, c[0x0][0xbec] ;  /* 0x0002fb00ff091b82 */ /* 0x000e300000000800 */
[----:B------:R-:W1:Y:S01]  /*eb40*/  @P1 LDC R11, c[0x0][0xbf0] ;  /* 0x0002fc00ff0b1b82 */ /* 0x000e620000000800 */
[----:B------:R-:W-:Y:S05]  /*eb50*/  @P0 BRA `(.L_x_1227) ;  /* 0x0000000000a00947 */ /* 0x000fea0003800000 */
[----:B------:R-:W2:Y:S01]  /*eb60*/  S2R R0, SR_TID.X ;  /* 0x0000000000007919 */ /* 0x000ea20000002100 */
[----:B------:R-:W3:Y:S01]  /*eb70*/  LDC R3, c[0x0][0xbe8] ;  /* 0x0002fa00ff037b82 */ /* 0x000ee20000000800 */
[----:B------:R-:W-:Y:S01]  /*eb80*/  IMAD.U32 R4, RZ, RZ, UR37 ;  /* 0x00000025ff047e24 */ /* 0x000fe2000f8e00ff */
[----:B------:R-:W-:Y:S02]  /*eb90*/  ULDC UR5, c[0x0][0xa88] ;  /* 0x0002a20000057ab9 */ /* 0x000fe40000000800 */
[----:B---3--:R-:W-:Y:S02]  /*eba0*/  IMAD R5, R3, UR5, RZ ;  /* 0x0000000503057c24 */ /* 0x008fe4000f8e02ff */
[----:B--2---:R-:W-:-:S04]  /*ebb0*/  IADD3 R4, R4, -0x80, R0 ;  /* 0xffffff8004047810 */ /* 0x004fc80007ffe000 */
[----:B------:R-:W-:-:S13]  /*ebc0*/  ISETP.GE.AND P0, PT, R4, R5, PT ;  /* 0x000000050400720c */ /* 0x000fda0003f06270 */
[----:B------:R-:W-:Y:S05]  /*ebd0*/  @P0 BRA `(.L_x_1227) ;  /* 0x0000000000800947 */ /* 0x000fea0003800000 */
[----:B------:R-:W-:Y:S01]  /*ebe0*/  ISETP.NE.AND P0, PT, R3, 0x1, PT ;  /* 0x000000010300780c */ /* 0x000fe20003f05270 */
[----:B------:R-:W-:Y:S01]  /*ebf0*/  ULDC.64 UR10, c[0x0][0xb90] ;  /* 0x0002e400000a7ab9 */ /* 0x000fe20000000a00 */
[----:B------:R-:W-:Y:S01]  /*ec00*/  IMAD.MOV.U32 R2, RZ, RZ, R4 ;  /* 0x000000ffff027224 */ /* 0x000fe200078e0004 */
[----:B------:R-:W-:Y:S02]  /*ec10*/  UIMAD UR5, UR8, UR10, URZ ;  /* 0x0000000a080572a4 */ /* 0x000fe4000f8e023f */
[----:B------:R-:W-:Y:S02]  /*ec20*/  UIMAD.WIDE.U32 UR6, UR40, UR10, URZ ;  /* 0x0000000a280672a5 */ /* 0x000fe4000f8e003f */
[----:B------:R-:W-:-:S03]  /*ec30*/  UIMAD UR5, UR40, UR11, UR5 ;  /* 0x0000000b280572a4 */ /* 0x000fc6000f8e0205 */
[----:B------:R-:W-:Y:S01]  /*ec40*/  ULDC.64 UR10, c[0x0][0xb98] ;  /* 0x0002e600000a7ab9 */ /* 0x000fe20000000a00 */
[----:B------:R-:W-:Y:S02]  /*ec50*/  UIADD3 UR7, UR7, UR5, URZ ;  /* 0x0000000507077290 */ /* 0x000fe4000fffe03f */
[----:B------:R-:W2:Y:S01]  /*ec60*/  @P0 LDC R5, c[0x0][0xbec] ;  /* 0x0002fb00ff050b82 */ /* 0x000ea20000000800 */
[----:B------:R-:W-:Y:S02]  /*ec70*/  UIMAD UR5, UR9, UR10, URZ ;  /* 0x0000000a090572a4 */ /* 0x000fe4000f8e023f */
[----:B------:R-:W-:Y:S02]  /*ec80*/  UIMAD.WIDE.U32 UR6, UR38, UR10, UR6 ;  /* 0x0000000a260672a5 */ /* 0x000fe4000f8e0006 */
[----:B------:R-:W-:-:S03]  /*ec90*/  UIMAD UR5, UR38, UR11, UR5 ;  /* 0x0000000b260572a4 */ /* 0x000fc6000f8e0205 */
[----:B------:R-:W3:Y:S01]  /*eca0*/  @P0 LDC R7, c[0x0][0xbf0] ;  /* 0x0002fc00ff070b82 */ /* 0x000ee20000000800 */
[----:B------:R-:W-:Y:S01]  /*ecb0*/  ULDC.64 UR10, c[0x0][0xb88] ;  /* 0x0002e200000a7ab9 */ /* 0x000fe20000000a00 */
[----:B--2---:R-:W-:-:S05]  /*ecc0*/  @P0 IMAD.HI.U32 R0, R4, R5, RZ ;  /* 0x0000000504000227 */ /* 0x004fca00078e00ff */
[----:B---3--:R-:W-:-:S05]  /*ecd0*/  @P0 SHF.R.U32.HI R2, RZ, R7, R0 ;  /* 0x00000007ff020219 */ /* 0x008fca0000011600 */
[----:B------:R-:W-:-:S04]  /*ece0*/  IMAD.MOV R5, RZ, RZ, -R2 ;  /* 0x000000ffff057224 */ /* 0x000fc800078e0a02 */
[----:B------:R-:W-:Y:S01]  /*ecf0*/  IMAD R5, R3, R5, R4 ;  /* 0x0000000503057224 */ /* 0x000fe200078e0204 */
[----:B------:R-:W-:Y:S01]  /*ed00*/  SHF.R.S32.HI R3, RZ, 0x1f, R2 ;  /* 0x0000001fff037819 */ /* 0x000fe20000011402 */
[----:B------:R-:W-:Y:S01]  /*ed10*/  IMAD.U32 R4, RZ, RZ, UR5 ;  /* 0x00000005ff047e24 */ /* 0x000fe2000f8e00ff */
        /* <DEDUP_REMOVED lines=12> */
.L_x_1227:
[----:B------:R-:W-:Y:S05]  /*ede0*/  BSYNC B1 ;  /* 0x0000000000017941 */ /* 0x000fea0003800000 */
.L_x_1226:
[----:B------:R-:W-:Y:S01]  /*edf0*/  ULDC.64 UR10, c[0x0][0xae8] ;  /* 0x0002ba00000a7ab9 */ /* 0x000fe20000000a00 */
[----:B------:R-:W-:Y:S01]  /*ee00*/  VIADD R6, R6, UR37 ;  /* 0x0000002506067c36 */ /* 0x000fe20008000000 */
[----:B------:R-:W-:Y:S01]  /*ee10*/  UIMAD UR5, UR8, UR10, URZ ;  /* 0x0000000a080572a4 */ /* 0x000fe2000f8e023f */
[----:B------:R-:W-:Y:S01]  /*ee20*/  BSSY B1, `(.L_x_1228) ;  /* 0x000003c000017945 */ /* 0x000fe20003800000 */
[----:B------:R-:W-:Y:S01]  /*ee30*/  UIMAD.WIDE.U32 UR6, UR40, UR10, URZ ;  /* 0x0000000a280672a5 */ /* 0x000fe2000f8e003f */
[----:B0-----:R-:W-:Y:S01]  /*ee40*/  @P1 IMAD.HI.U32 R0, R6, R9, RZ ;  /* 0x0000000906001227 */ /* 0x001fe200078e00ff */
[----:B------:R-:W-:-:S03]  /*ee50*/  UIMAD UR5, UR40, UR11, UR5 ;  /* 0x0000000b280572a4 */ /* 0x000fc6000f8e0205 */
[----:B------:R-:W-:Y:S01]  /*ee60*/  ULDC.64 UR10, c[0x0][0xaf0] ;  /* 0x0002bc00000a7ab9 */ /* 0x000fe20000000a00 */
[----:B------:R-:W-:Y:S01]  /*ee70*/  UIADD3 UR7, UR7, UR5, URZ ;  /* 0x0000000507077290 */ /* 0x000fe2000fffe03f */
[----:B--2---:R-:W-:Y:S01]  /*ee80*/  IMAD.MOV.U32 R5, RZ, RZ, R6 ;  /* 0x000000ffff057224 */ /* 0x004fe200078e0006 */
[----:B------:R-:W-:Y:S01]  /*ee90*/  UIMAD UR5, UR9, UR10, URZ ;  /* 0x0000000a090572a4 */ /* 0x000fe2000f8e023f */
[----:B-1----:R-:W-:-:S03]  /*eea0*/  @P1 SHF.R.U32.HI R5, RZ, R11, R0 ;  /* 0x0000000bff051219 */ /* 0x002fc60000011600 */
[----:B------:R-:W-:Y:S01]  /*eeb0*/  UIMAD UR5, UR38, UR11, UR5 ;  /* 0x0000000b260572a4 */ /* 0x000fe2000f8e0205 */
[--C-:B------:R-:W-:Y:S01]  /*eec0*/  SHF.R.S32.HI R0, RZ, 0x1f, R5.reuse ;  /* 0x0000001fff007819 */ /* 0x100fe20000011405 */
[----:B------:R-:W-:Y:S01]  /*eed0*/  UIMAD.WIDE.U32 UR38, UR38, UR10, UR6 ;  /* 0x0000000a262672a5 */ /* 0x000fe2000f8e0006 */
[----:B------:R-:W-:Y:S02]  /*eee0*/  IMAD.MOV R7, RZ, RZ, -R5 ;  /* 0x000000ffff077224 */ /* 0x000fe400078e0a05 */
[----:B------:R-:W-:Y:S01]  /*eef0*/  ULDC.64 UR6, c[0x0][0xae0] ;  /* 0x0002b80000067ab9 */ /* 0x000fe20000000a00 */
[----:B------:R-:W-:Y:S01]  /*ef00*/  UIADD3 UR5, UR39, UR5, URZ ;  /* 0x0000000527057290 */ /* 0x000fe2000fffe03f */
[----:B------:R-:W-:Y:S02]  /*ef10*/  IMAD R0, R0, UR6, RZ ;  /* 0x0000000600007c24 */ /* 0x000fe4000f8e02ff */
[----:B------:R-:W-:Y:S02]  /*ef20*/  IMAD R7, R8, R7, R6 ;  /* 0x0000000708077224 */ /* 0x000fe400078e0206 */
[----:B------:R-:W-:-:S02]  /*ef30*/  IMAD.U32 R3, RZ, RZ, UR39 ;  /* 0x00000027ff037e24 */ /* 0x000fc4000f8e00ff */
[----:B------:R-:W-:Y:S02]  /*ef40*/  IMAD.U32 R2, RZ, RZ, UR38 ;  /* 0x00000026ff027e24 */ /* 0x000fe4000f8e00ff */
[----:B------:R-:W-:Y:S01]  /*ef50*/  IMAD.U32 R3, RZ, RZ, UR5 ;  /* 0x00000005ff037e24 */ /* 0x000fe2000f8e00ff */
[----:B------:R-:W-:Y:S01]  /*ef60*/  ULDC UR5, c[0x0][0xa88] ;  /* 0x0002a20000057ab9 */ /* 0x000fe20000000800 */
[C---:B------:R-:W-:Y:S01]  /*ef70*/  IMAD R9, R5.reuse, UR7, R0 ;  /* 0x0000000705097c24 */ /* 0x040fe2000f8e0200 */
[----:B------:R-:W-:Y:S01]  /*ef80*/  SHF.R.S32.HI R0, RZ, 0x1f, R7 ;  /* 0x0000001fff007819 */ /* 0x000fe20000011407 */
[----:B------:R-:W-:Y:S01]  /*ef90*/  IMAD.WIDE.U32 R2, R5, UR6, R2 ;  /* 0x0000000605027c25 */ /* 0x000fe2000f8e0002 */
[----:B------:R-:W-:-:S03]  /*efa0*/  ULDC.64 UR6, c[0x0][0xad8] ;  /* 0x0002b60000067ab9 */ /* 0x000fc60000000a00 */
[----:B------:R-:W-:Y:S02]  /*efb0*/  IMAD.IADD R3, R3, 0x1, R9 ;  /* 0x0000000103037824 */ /* 0x000fe400078e0209 */
[----:B------:R-:W-:Y:S02]  /*efc0*/  IMAD R4, R0, UR6, RZ ;  /* 0x0000000600047c24 */ /* 0x000fe4000f8e02ff */
[----:B------:R-:W-:Y:S02]  /*efd0*/  VIADD R6, R185, UR37 ;  /* 0x00000025b9067c36 */ /* 0x000fe40008000000 */
[----:B------:R-:W-:Y:S02]  /*efe0*/  IMAD R9, R8, UR5, RZ ;  /* 0x0000000508097c24 */ /* 0x000fe4000f8e02ff */
[C---:B------:R-:W-:Y:S02]  /*eff0*/  IMAD R5, R7.reuse, UR7, R4 ;  /* 0x0000000707057c24 */ /* 0x040fe4000f8e0204 */
[----:B------:R-:W-:Y:S01]  /*f000*/  IMAD.WIDE.U32 R2, R7, UR6, R2 ;  /* 0x0000000607027c25 */ /* 0x000fe2000f8e0002 */
[----:B------:R-:W-:Y:S01]  /*f010*/  ISETP.GE.AND P2, PT, R6, R9, PT ;  /* 0x000000090600720c */ /* 0x000fe20003f46270 */
[----:B------:R-:W-:-:S02]  /*f020*/  ULDC.64 UR6, c[0x0][0xa80] ;  /* 0x0002a00000067ab9 */ /* 0x000fc40000000a00 */
[----:B------:R-:W-:Y:S01]  /*f030*/  VIADD R0, R6, 0x20 ;  /* 0x0000002006007836 */ /* 0x000fe20000000000 */
[----:B------:R-:W-:Y:S01]  /*f040*/  LEA R4, P3, R2, UR6, 0x1 ;  /* 0x0000000602047c11 */ /* 0x000fe2000f8608ff */
[----:B------:R-:W-:-:S03]  /*f050*/  IMAD.IADD R3, R3, 0x1, R5 ;  /* 0x0000000103037824 */ /* 0x000fc600078e0205 */
[-C--:B------:R-:W-:Y:S01]  /*f060*/  ISETP.GE.AND P1, PT, R0, R9.reuse, PT ;  /* 0x000000090000720c */ /* 0x080fe20003f26270 */
[----:B------:R-:W-:Y:S01]  /*f070*/  VIADD R0, R6, 0x40 ;  /* 0x0000004006007836 */ /* 0x000fe20000000000 */
[----:B------:R-:W-:Y:S02]  /*f080*/  LEA.HI.X R5, R2, UR7, R3, 0x1, P3 ;  /* 0x0000000702057c11 */ /* 0x000fe400098f0c03 */
[----:B------:R0:W1:Y:S02]  /*f090*/  SHFL.IDX PT, R2, R4, RZ, 0x181f ;  /* 0x00181fff04027589 */ /* 0x00006400000e0000 */
[----:B------:R-:W-:Y:S02]  /*f0a0*/  ISETP.GE.AND P0, PT, R0, R9, PT ;  /* 0x000000090000720c */ /* 0x000fe40003f06270 */
[----:B------:R0:W2:Y:S01]  /*f0b0*/  SHFL.IDX PT, R0, R5, RZ, 0x181f ;  /* 0x00181fff05007589 */ /* 0x0000a200000e0000 */
[----:B------:R-:W-:Y:S10]  /*f0c0*/  @P2 BRA `(.L_x_1229) ;  /* 0x0000000000442947 */ /* 0x000ff40003800000 */
        /* <DEDUP_REMOVED lines=17> */
.L_x_1229:
[----:B------:R-:W-:Y:S05]  /*f1e0*/  BSYNC B1 ;  /* 0x0000000000017941 */ /* 0x000fea0003800000 */
.L_x_1228:
        /* <DEDUP_REMOVED lines=21> */
.L_x_1231:
[----:B------:R-:W-:Y:S05]  /*f340*/  BSYNC B1 ;  /* 0x0000000000017941 */ /* 0x000fea0003800000 */
.L_x_1230:
        /* <DEDUP_REMOVED lines=21> */
.L_x_1233:
[----:B------:R-:W-:Y:S05]  /*f4a0*/  BSYNC B1 ;  /* 0x0000000000017941 */ /* 0x000fea0003800000 */
.L_x_1232:
[----:B---3--:R-:W-:Y:S01]  /*f4b0*/  VIADD R3, R6, 0x60 ;  /* 0x0000006006037836 */ /* 0x008fe20000000000 */
[----:B0-----:R0:W3:Y:S04]  /*f4c0*/  SHFL.IDX PT, R0, R5, 0x3, 0x181f ;  /* 0x00781f0005007f89 */ /* 0x0010e800000e0000 */
[----:B------:R-:W-:Y:S01]  /*f4d0*/  ISETP.GE.AND P0, PT, R3, R9, PT ;  /* 0x000000090300720c */ /* 0x000fe20003f06270 */
[----:B-1----:R0:W1:-:S12]  /*f4e0*/  SHFL.IDX PT, R2, R4, 0x3, 0x181f ;  /* 0x00781f0004027f89 */ /* 0x00205800000e0000 */
[----:B0-----:R-:W-:Y:S05]  /*f4f0*/  @P0 BRA `(.L_x_1225) ;  /* 0x0000000000440947 */ /* 0x001fea0003800000 */
[----:B------:R-:W-:Y:S02]  /*f500*/  ULDC UR5, c[0x0][0xac8] ;  /* 0x0002b20000057ab9 */ /* 0x000fe40000000800 */
[----:B------:R-:W-:Y:S02]  /*f510*/  ISETP.GE.AND P3, PT, R17, UR5, PT ;  /* 0x0000000511007c0c */ /* 0x000fe4000bf66270 */
[----:B------:R-:W-:Y:S02]  /*f520*/  ISETP.GE.AND P2, PT, R22, UR5, PT ;  /* 0x0000000516007c0c */ /* 0x000fe4000bf46270 */
[----:B------:R-:W-:Y:S02]  /*f530*/  ISETP.GE.AND P1, PT, R19, UR5, PT ;  /* 0x0000000513007c0c */ /* 0x000fe4000bf26270 */
[----:B------:R-:W-:-:S07]  /*f540*/  ISETP.GE.AND P0, PT, R23, UR5, PT ;  /* 0x0000000517007c0c */ /* 0x000fce000bf06270 */
[-C--:B-12-4-:R-:W-:Y:S02]  /*f550*/  @!P3 LEA R4, P6, R17, R2.reuse, 0x1 ;  /* 0x000000021104b211 */ /* 0x096fe400078c08ff */
[CC--:B------:R-:W-:Y:S02]  /*f560*/  @!P2 LEA R6, P5, R22.reuse, R2.reuse, 0x1 ;  /* 0x000000021606a211 */ /* 0x0c0fe400078a08ff */
[----:B------:R-:W-:Y:S02]  /*f570*/  @!P1 LEA R8, P4, R19, R2, 0x1 ;  /* 0x0000000213089211 */ /* 0x000fe400078808ff */
[----:B---3--:R-:W-:Y:S02]  /*f580*/  @!P3 LEA.HI.X R5, R17, R0, R193, 0x1, P6 ;  /* 0x000000001105b211 */ /* 0x008fe400030f0cc1 */
        /* <DEDUP_REMOVED lines=8> */
.L_x_1225:
[----:B------:R-:W-:Y:S05]  /*f610*/  BSYNC B0 ;  /* 0x0000000000007941 */ /* 0x000fea0003800000 */
.L_x_1217:
[----:B------:R-:W-:Y:S02]  /*f620*/  ULDC UR5, c[0x0][0xc38] ;  /* 0x00030e0000057ab9 */ /* 0x000fe40000000800 */
[----:B------:R-:W-:-:S06]  /*f630*/  UISETP.GE.AND UP0, UPT, UR4, UR5, UPT ;  /* 0x000000050400728c */ /* 0x000fcc000bf06270 */
[----:B------:R-:W-:-:S13]  /*f640*/  PLOP3.LUT P0, PT, PT, PT, UP0, 0x80, 0x0 ;  /* 0x000000000000781c */ /* 0x000fda0003f0f008 */
[----:B------:R-:W-:Y:S05]  /*f650*/  @!P0 BRA `(.L_x_1234) ;  /* 0xffffff1400b88947 */ /* 0x000fea000383ffff */
[----:B------:R-:W-:Y:S05]  /*f660*/  EXIT ;  /* 0x000000000000794d */ /* 0x000fea0003800000 */
.L_x_1128:
[----:B------:R-:W-:-:S08]  /*f670*/  NOP ;  /* 0x0000000000007918 */ /* 0x000fd00000000000 */
[----:B------:R-:W0:-:S00]  /*f680*/  USETMAXREG.DEALLOC.CTAPOOL 0x28 ;  /* 0x00000028000079c8 */ /* 0x000e0000080e0500 */
[----:B0-----:R-:W-:-:S06]  /*f690*/  LOP3.LUT R0, R0, 0x3, RZ, 0xc0, !PT ;  /* 0x0000000300007812 */ /* 0x001fcc00078ec0ff */
[----:B------:R-:W0:Y:S01]  /*f6a0*/  S2UR UR5, SR_CTAID.X ;  /* 0x00000000000579c3 */ /* 0x000e220000002500 */
[----:B------:R-:W-:Y:S01]  /*f6b0*/  LOP3.LUT R17, R17, 0xfffffdff, RZ, 0xc0, !PT ;  /* 0xfffffdff11117812 */ /* 0x000fe200078ec0ff */
[----:B------:R-:W-:Y:S01]  /*f6c0*/  STL [R1+0xc], RZ ;  /* 0x00000cff01007387 */ /* 0x000fe20000100800 */
[----:B------:R-:W-:Y:S02]  /*f6d0*/  IMAD.MOV.U32 R19, RZ, RZ, RZ ;  /* 0x000000ffff137224 */ /* 0x000fe400078e00ff */
[----:B------:R-:W-:Y:S01]  /*f6e0*/  IMAD.MOV.U32 R25, RZ, RZ, 0x1 ;  /* 0x00000001ff197424 */ /* 0x000fe200078e00ff */
[----:B------:R1:W2:Y:S02]  /*f6f0*/  SHFL.IDX PT, R2, R0, RZ, 0x1f ;  /* 0x00001fff00027589 */ /* 0x0002a400000e0000 */
[----:B-1----:R-:W0:Y:S01]  /*f700*/  LDC R0, c[0x0][0xc38] ;  /* 0x00030e00ff007b82 */ /* 0x002e220000000800 */
[----:B--2---:R-:W-:-:S13]  /*f710*/  ISETP.NE.AND P0, PT, R2, RZ, PT ;  /* 0x000000ff0200720c */ /* 0x004fda0003f05270 */
[----:B------:R-:W-:Y:S01]  /*f720*/  @P0 LOP3.LUT R17, R17, 0x200, RZ, 0xfc, !PT ;  /* 0x0000020011110812 */ /* 0x000fe200078efcff */
[----:B------:R-:W-:Y:S06]  /*f730*/  @P0 BAR.ARV 0x4, 0x180 ;  /* 0x0106000000000b1d */ /* 0x000fec0000002000 */
[----:B0-----:R-:W-:-:S13]  /*f740*/  ISETP.LE.AND P0, PT, R0, UR5, PT ;  /* 0x0000000500007c0c */ /* 0x001fda000bf03270 */
[----:B------:R-:W-:Y:S05]  /*f750*/  @P0 BRA `(.L_x_1235) ;  /* 0x0000004800080947 */ /* 0x000fea0003800000 */
[----:B------:R-:W0:Y:S01]  /*f760*/  S2R R10, SR_TID.X ;  /* 0x00000000000a7919 */ /* 0x000e220000002100 */
[----:B------:R-:W-:Y:S01]  /*f770*/  ULDC.64 UR42, c[0x0][0x2f0] ;  /* 0x0000bc00002a7ab9 */ /* 0x000fe20000000a00 */
[----:B------:R-:W-:Y:S01]  /*f780*/  LOP3.LUT R17, R17, 0xfffffffe, RZ, 0xc0, !PT ;  /* 0xfffffffe11117812 */ /* 0x000fe200078ec0ff */
[----:B------:R-:W-:Y:S01]  /*f790*/  ULDC UR6, c[0x0][0x2b8] ;  /* 0x0000ae0000067ab9 */ /* 0x000fe20000000800 */
[----:B------:R-:W-:Y:S01]  /*f7a0*/  MOV R16, 0x400 ;  /* 0x0000040000107802 */ /* 0x000fe20000000f00 */
[----:B------:R-:W-:Y:S01]  /*f7b0*/  ULDC.64 UR8, c[0x0][0x418] ;  /* 0x0001060000087ab9 */ /* 0x000fe20000000a00 */
[----:B------:R-:W-:Y:S01]  /*f7c0*/  ULDC UR4, c[0x0][0x424] ;  /* 0x0001090000047ab9 */ /* 0x000fe20000000800 */
[----:B------:R-:W-:Y:S01]  /*f7d0*/  UISETP.NE.U32.AND UP0, UPT, UR8, URZ, UPT ;  /* 0x0000003f0800728c */ /* 0x000fe2000bf05070 */
[----:B------:R-:W-:Y:S01]  /*f7e0*/  LEA R16, R31, R16, 0x18 ;  /* 0x000000101f107211 */ /* 0x000fe200078ec0ff */
[----:B------:R-:W-:Y:S01]  /*f7f0*/  ULDC UR40, c[0x0][0x288] ;  /* 0x0000a20000287ab9 */ /* 0x000fe20000000800 */
[----:B------:R-:W-:Y:S01]  /*f800*/  ULDC UR41, c[0x0][0x448] ;  /* 0x0001120000297ab9 */ /* 0x000fe20000000800 */
[----:B------:R-:W-:Y:S01]  /*f810*/  UISETP.NE.AND.EX UP0, UPT, UR9, URZ, UPT, UP0 ;  /* 0x0000003f0900728c */ /* 0x000fe2000bf05300 */
[----:B------:R-:W-:Y:S01]  /*f820*/  IMAD.MOV.U32 R25, RZ, RZ, 0x1 ;  /* 0x00000001ff197424 */ /* 0x000fe200078e00ff */
[----:B------:R-:W-:Y:S01]  /*f830*/  UIMAD UR41, UR41, UR40, URZ ;  /* 0x00000028292972a4 */ /* 0x000fe2000f8e023f */
[----:B------:R-:W-:Y:S01]  /*f840*/  IMAD.MOV.U32 R19, RZ, RZ, RZ ;  /* 0x000000ffff137224 */ /* 0x000fe200078e00ff */
[----:B------:R-:W-:-:S02]  /*f850*/  USEL UR4, UR4, 0x1, UP0 ;  /* 0x0000000104047887 */ /* 0x000fc40008000000 */
[----:B------:R-:W-:Y:S02]  /*f860*/  ULOP3.LUT UR49, UR36, 0x2, URZ, 0xfc, !UPT ;  /* 0x0000000224317892 */ /* 0x000fe4000f8efc3f */
[----:B------:R-:W-:Y:S02]  /*f870*/  UIMAD UR42, UR4, UR42, URZ ;  /* 0x0000002a042a72a4 */ /* 0x000fe4000f8e023f */
[----:B------:R-:W-:Y:S02]  /*f880*/  ULOP3.LUT UR48, UR36, 0x1, URZ, 0xfc, !UPT ;  /* 0x0000000124307892 */ /* 0x000fe4000f8efc3f */
[----:B------:R-:W-:Y:S02]  /*f890*/  UIADD3 UR4, UR42, 0x3f, URZ ;  /* 0x0000003f2a047890 */ /* 0x000fe4000fffe03f */
[----:B------:R-:W-:Y:S02]  /*f8a0*/  UIADD3 UR47, UR42, 0x1, -UR40 ;  /* 0x000000012a2f7890 */ /* 0x000fe4000fffe828 */
[----:B------:R-:W-:Y:S01]  /*f8b0*/  UIADD3 UR40, UR42, -UR40, URZ ;  /* 0x800000282a287290 */ /* 0x000fe2000fffe03f */
[----:B------:R-:W-:Y:S01]  /*f8c0*/  ULDC UR46, c[0x0][0xc] ;  /* 0x00000300002e7ab9 */ /* 0x000fe20000000800 */
[C---:B0-----:R-:W-:Y:S01]  /*f8d0*/  IMAD.SHL.U32 R3, R10.reuse, 0x80, RZ ;  /* 0x000000800a037824 */ /* 0x041fe200078e00ff */
[C---:B------:R-:W-:Y:S01]  /*f8e0*/  LOP3.LUT R11, R10.reuse, 0x7f, RZ, 0xc0, !PT ;  /* 0x0000007f0a0b7812 */ /* 0x040fe200078ec0ff */
[C---:B------:R-:W-:Y:S01]  /*f8f0*/  IMAD.SHL.U32 R4, R10.reuse, 0x40, RZ ;  /* 0x000000400a047824 */ /* 0x040fe200078e00ff */
[C---:B------:R-:W-:Y:S01]  /*f900*/  LOP3.LUT P0, RZ, R10.reuse, 0x4, RZ, 0xc0, !PT ;  /* 0x000000040aff7812 */ /* 0x040fe2000780c0ff */
[C---:B------:R-:W-:Y:S01]  /*f910*/  IMAD.SHL.U32 R0, R10.reuse, 0x10, RZ ;  /* 0x000000100a007824 */ /* 0x040fe200078e00ff */
[----:B------:R-:W-:Y:S01]  /*f920*/  SHF.R.U32.HI R2, RZ, 0x5, R11 ;  /* 0x00000005ff027819 */ /* 0x000fe2000001160b */
[----:B------:R-:W-:Y:S01]  /*f930*/  IMAD.SHL.U32 R9, R10, 0x2, RZ ;  /* 0x000000020a097824 */ /* 0x000fe200078e00ff */
[----:B------:R-:W-:-:S02]  /*f940*/  LOP3.LUT R5, R3, 0x380, RZ, 0xc0, !PT ;  /* 0x0000038003057812 */ /* 0x000fc400078ec0ff */
[----:B------:R-:W-:Y:S02]  /*f950*/  LOP3.LUT R7, R4, 0x40, RZ, 0xc0, !PT ;  /* 0x0000004004077812 */ /* 0x000fe400078ec0ff */
[----:B------:R-:W-:Y:S01]  /*f960*/  LOP3.LUT R28, R0, 0x70, RZ, 0xc0, !PT ;  /* 0x00000070001c7812 */ /* 0x000fe200078ec0ff */
[----:B------:R-:W-:Y:S01]  /*f970*/  IMAD R5, R2, 0x10, R5 ;  /* 0x0000001002057824 */ /* 0x000fe200078e0205 */
[----:B------:R-:W-:Y:S01]  /*f980*/  LOP3.LUT R6, R0, 0x3f0, RZ, 0xc0, !PT ;  /* 0x000003f000067812 */ /* 0x000fe200078ec0ff */
[----:B------:R-:W-:Y:S01]  /*f990*/  IMAD R8, R2, 0x400, R7 ;  /* 0x0000040002087824 */ /* 0x000fe200078e0207 */
[----:B------:R-:W-:Y:S01]  /*f9a0*/  LOP3.LUT R2, R4, 0x180, RZ, 0xc0, !PT ;  /* 0x0000018004027812 */ /* 0x000fe200078ec0ff */
[----:B------:R-:W-:Y:S01]  /*f9b0*/  IMAD.SHL.U32 R7, R10, 0x8, RZ ;  /* 0x000000080a077824 */ /* 0x000fe200078e00ff */
[----:B------:R-:W-:Y:S02]  /*f9c0*/  LOP3.LUT R9, R6, 0x70, R9, 0x78, !PT ;  /* 0x0000007006097812 */ /* 0x000fe400078e7809 */
[----:B------:R-:W-:-:S02]  /*f9d0*/  LOP3.LUT R2, R2, 0x10, R10, 0xf8, !PT ;  /* 0x0000001002027812 */ /* 0x000fc400078ef80a */
[----:B------:R-:W-:Y:S02]  /*f9e0*/  LOP3.LUT R10, R28, 0x80, RZ, 0xfc, !PT ;  /* 0x000000801c0a7812 */ /* 0x000fe400078efcff */
[----:B------:R-:W-:Y:S02]  /*f9f0*/  LOP3.LUT R6, R2, 0x30, R7, 0x78, !PT ;  /* 0x0000003002067812 */ /* 0x000fe400078e7807 */
[C---:B------:R-:W-:Y:S02]  /*fa00*/  ISETP.GE.AND P3, PT, R10.reuse, UR43, PT ;  /* 0x0000002b0a007c0c */ /* 0x040fe4000bf66270 */
[--C-:B------:R-:W-:Y:S02]  /*fa10*/  LOP3.LUT R2, R5, 0x70, R0.reuse, 0x78, !PT ;  /* 0x0000007005027812 */ /* 0x100fe400078e7800 */
[----:B------:R-:W-:Y:S02]  /*fa20*/  ISETP.GE.AND P2, PT, R10, UR43, PT ;  /* 0x0000002b0a007c0c */ /* 0x000fe4000bf46270 */
[----:B------:R-:W-:Y:S01]  /*fa30*/  LOP3.LUT R2, R2, 0xc00, R3, 0xf8, !PT ;  /* 0x00000c0002027812 */ /* 0x000fe200078ef803 */
[----:B------:R-:W-:Y:S01]  /*fa40*/  IMAD.MOV.U32 R3, RZ, RZ, 0x20 ;  /* 0x00000020ff037424 */ /* 0x000fe200078e00ff */
[----:B------:R-:W-:Y:S01]  /*fa50*/  LOP3.LUT R37, R4, 0x200, RZ, 0xc0, !PT ;  /* 0x0000020004257812 */ /* 0x000fe200078ec0ff */
[----:B------:R-:W-:Y:S01]  /*fa60*/  IMAD.U32 R4, RZ, RZ, UR5 ;  /* 0x00000005ff047e24 */ /* 0x000fe2000f8e00ff */
[----:B------:R-:W-:Y:S01]  /*fa70*/  ISETP.GE.AND P1, PT, R10, UR6, PT ;  /* 0x000000060a007c0c */ /* 0x000fe2000bf26270 */
[----:B------:R0:W-:Y:S01]  /*fa80*/  STL [R1], R2 ;  /* 0x0000000201007387 */ /* 0x0001e20000100800 */
[----:B------:R-:W-:Y:S01]  /*fa90*/  LOP3.LUT R36, R9, 0x400, R0, 0xf8, !PT ;  /* 0x0000040009247812 */ /* 0x000fe200078ef800 */
[----:B------:R-:W-:Y:S01]  /*faa0*/  USHF.R.S32.HI UR5, URZ, 0x1f, UR4 ;  /* 0x0000001f3f057899 */ /* 0x000fe20008011404 */
[----:B------:R-:W-:Y:S01]  /*fab0*/  @P3 LOP3.LUT R17, R17, 0x1, RZ, 0xfc, !PT ;  /* 0x0000000111113812 */ /* 0x000fe200078efcff */
[----:B------:R1:W-:Y:S01]  /*fac0*/  STL [R1+0x8], R4 ;  /* 0x0000080401007387 */ /* 0x0003e20000100800 */
[----:B------:R-:W-:Y:S01]  /*fad0*/  IADD3 R37, R6, R8, R37 ;  /* 0x0000000806257210 */ /* 0x000fe20007ffe025 */
[----:B------:R-:W-:Y:S01]  /*fae0*/  ULEA.HI UR5, UR5, UR4, URZ, 0x6 ;  /* 0x0000000405057291 */ /* 0x000fe2000f8f303f */
[----:B------:R-:W-:Y:S01]  /*faf0*/  LOP3.LUT R17, R17, 0xffffff7f, RZ, 0xc0, !PT ;  /* 0xffffff7f11117812 */ /* 0x000fe200078ec0ff */
[----:B------:R2:W-:Y:S01]  /*fb00*/  STL [R1+0xc], RZ ;  /* 0x00000cff01007387 */ /* 0x0005e20000100800 */
[----:B0-----:R-:W-:-:S02]  /*fb10*/  IMAD.MOV.U32 R2, RZ, RZ, 0x40 ;  /* 0x00000040ff027424 */ /* 0x001fc400078e00ff */
[----:B------:R-:W-:Y:S01]  /*fb20*/  @P2 LOP3.LUT R17, R17, 0x80, RZ, 0xfc, !PT ;  /* 0x0000008011112812 */ /* 0x000fe200078efcff */
[----:B------:R-:W-:Y:S01]  /*fb30*/  USHF.R.S32.HI UR39, URZ, 0x6, UR5 ;  /* 0x000000063f277899 */ /* 0x000fe20008011405 */
[----:B------:R-:W-:Y:S02]  /*fb40*/  ISETP.GE.AND P2, PT, R28, UR43, PT ;  /* 0x0000002b1c007c0c */ /* 0x000fe4000bf46270 */
[----:B-1----:R-:W-:Y:S02]  /*fb50*/  SEL R4, R2, 0xffffffc0, !P0 ;  /* 0xffffffc002047807 */ /* 0x002fe40004000000 */
[----:B------:R-:W-:Y:S02]  /*fb60*/  SEL R2, R3, 0xffffffe0, !P0 ;  /* 0xffffffe003027807 */ /* 0x000fe40004000000 */
[----:B------:R-:W-:Y:S02]  /*fb70*/  SHF.R.U32.HI R2, RZ, 0x3, R11 ;  /* 0x00000003ff027819 */ /* 0x000fe4000001160b */
[----:B------:R-:W-:-:S02]  /*fb80*/  LOP3.LUT R17, R17, 0xffffffdf, RZ, 0xc0, !PT ;  /* 0xffffffdf11117812 */ /* 0x000fc400078ec0ff */
[----:B------:R-:W-:Y:S01]  /*fb90*/  LOP3.LUT R2, R2, 0x70, R0, 0xf8, !PT ;  /* 0x0000007002027812 */ /* 0x000fe200078ef800 */
[----:B------:R-:W-:Y:S01]  /*fba0*/  IMAD.IADD R0, R16, 0x1, R36 ;  /* 0x0000000110007824 */ /* 0x000fe200078e0224 */
[----:B------:R-:W-:Y:S02]  /*fbb0*/  @P1 LOP3.LUT R17, R17, 0x20, RZ, 0xfc, !PT ;  /* 0x0000002011111812 */ /* 0x000fe400078efcff */
[C---:B------:R-:W-:Y:S02]  /*fbc0*/  ISETP.GE.AND P1, PT, R28.reuse, UR43, PT ;  /* 0x0000002b1c007c0c */ /* 0x040fe4000bf26270 */
[----:B------:R-:W-:Y:S01]  /*fbd0*/  LOP3.LUT R17, R17, 0xfffffffd, RZ, 0xc0, !PT ;  /* 0xfffffffd11117812 */ /* 0x000fe200078ec0ff */
[----:B------:R2:W-:Y:S01]  /*fbe0*/  STL [R1+0x4], R0 ;  /* 0x0000040001007387 */ /* 0x0005e20000100800 */
[----:B------:R-:W-:Y:S02]  /*fbf0*/  ISETP.GE.AND P0, PT, R28, UR6, PT ;  /* 0x000000061c007c0c */ /* 0x000fe4000bf06270 */
[----:B------:R-:W-:-:S04]  /*fc00*/  @P2 LOP3.LUT R17, R17, 0x2, RZ, 0xfc, !PT ;  /* 0x0000000211112812 */ /* 0x000fc800078efcff */
[----:B------:R-:W-:-:S04]  /*fc10*/  LOP3.LUT R17, R17, 0xfffffeff, RZ, 0xc0, !PT ;  /* 0xfffffeff11117812 */ /* 0x000fc800078ec0ff */
[----:B------:R-:W-:-:S04]  /*fc20*/  @P1 LOP3.LUT R17, R17, 0x100, RZ, 0xfc, !PT ;  /* 0x0000010011111812 */ /* 0x000fc800078efcff */
[----:B------:R-:W-:-:S04]  /*fc30*/  LOP3.LUT R17, R17, 0xffffffbf, RZ, 0xc0, !PT ;  /* 0xffffffbf11117812 */ /* 0x000fc800078ec0ff */
[----:B--2---:R-:W-:-:S07]  /*fc40*/  @P0 LOP3.LUT R17, R17, 0x40, RZ, 0xfc, !PT ;  /* 0x0000004011110812 */ /* 0x004fce00078efcff */
.L_x_1306:
[----:B--2---:R-:W2:Y:S01]  /*fc50*/  LDL R0, [R1+0x8] ;  /* 0x0000080001007983 */ /* 0x004ea20000100800 */
[----:B------:R-:W-:Y:S02]  /*fc60*/  ULDC UR7, c[0x0][0xc60] ;  /* 0x0003180000077ab9 */ /* 0x000fe40000000800 */
[----:B------:R-:W-:-:S11]  /*fc70*/  UISETP.NE.AND UP0, UPT, UR7, 0x1, UPT ;  /* 0x000000010700788c */ /* 0x000fd6000bf05270 */
[----:B------:R-:W-:Y:S01]  /*fc80*/  @UP0 ULDC UR4, c[0x0][0xc64] ;  /* 0x0003190000040ab9 */ /* 0x000fe20000000800 */
[----:B------:R-:W-:Y:S01]  /*fc90*/  @UP0 ULDC UR8, c[0x0][0xc68] ;  /* 0x00031a0000080ab9 */ /* 0x000fe20000000800 */
[C---:B--2---:R-:W-:Y:S02]  /*fca0*/  R2UR UR38, R0.reuse ;  /* 0x00000000002672ca */ /* 0x044fe400000e0000 */
[----:B------:R-:W-:-:S11]  /*fcb0*/  R2UR UR6, R0 ;  /* 0x00000000000672ca */ /* 0x000fd600000e0000 */
[----:B------:R-:W-:-:S04]  /*fcc0*/  UIMAD.WIDE.U32 UR4, UR38, UR4, URZ ;  /* 0x00000004260472a5 */ /* 0x000fc8000f8e003f */
[----:B------:R-:W-:-:S03]  /*fcd0*/  @UP0 USHF.R.U32.HI UR38, URZ, UR8, UR5 ;  /* 0x000000083f260299 */ /* 0x000fc60008011605 */
[----:B------:R-:W-:Y:S02]  /*fce0*/  ULDC UR4, c[0x0][0xc78] ;  /* 0x00031e0000047ab9 */ /* 0x000fe40000000800 */
[----:B------:R-:W-:Y:S02]  /*fcf0*/  UISETP.GE.AND UP0, UPT, UR38, UR4, UPT ;  /* 0x000000042600728c */ /* 0x000fe4000bf06270 */
[----:B------:R-:W-:-:S04]  /*fd00*/  UIADD3 UR4, -UR38, URZ, URZ ;  /* 0x0000003f26047290 */ /* 0x000fc8000fffe13f */
[----:B------:R-:W-:Y:S01]  /*fd10*/  PLOP3.LUT P0, PT, PT, PT, UP0, 0x40, 0x0 ;  /* 0x000000000000781c */ /* 0x000fe20003f0e808 */
[----:B------:R-:W-:-:S12]  /*fd20*/  UIMAD UR7, UR7, UR4, UR6 ;  /* 0x00000004070772a4 */ /* 0x000fd8000f8e0206 */
[----:B-1----:R-:W-:Y:S05]  /*fd30*/  @P0 BRA `(.L_x_1236) ;  /* 0x0000000000200947 */ /* 0x002fea0003800000 */
        /* <DEDUP_REMOVED lines=8> */
.L_x_1236:
[----:B------:R-:W-:Y:S01]  /*fdc0*/  ULDC UR8, c[0x0][0xc54] ;  /* 0x0003150000087ab9 */ /* 0x000fe20000000800 */
[----:B------:R-:W-:Y:S01]  /*fdd0*/  UMOV UR6, UR7 ;  /* 0x0000000700067c82 */ /* 0x000fe20008000000 */
[----:B------:R-:W-:-:S11]  /*fde0*/  UISETP.NE.AND UP0, UPT, UR8, 0x1, UPT ;  /* 0x000000010800788c */ /* 0x000fd6000bf05270 */
[----:B------:R-:W-:Y:S02]  /*fdf0*/  @UP0 ULDC.64 UR10, c[0x0][0xc58] ;  /* 0x00031600000a0ab9 */ /* 0x000fe40000000a00 */
[----:B------:R-:W-:-:S04]  /*fe00*/  UIMAD.WIDE.U32 UR4, UR7, UR10, URZ ;  /* 0x0000000a070472a5 */ /* 0x000fc8000f8e003f */
[----:B------:R-:W-:-:S04]  /*fe10*/  @UP0 USHF.R.U32.HI UR6, URZ, UR11, UR5 ;  /* 0x0000000b3f060299 */ /* 0x000fc80008011605 */
[----:B------:R-:W-:-:S12]  /*fe20*/  UIMAD UR4, UR6, UR8, URZ ;  /* 0x00000008060472a4 */ /* 0x000fd8000f8e023f */
.L_x_1237:
[----:B------:R-:W-:Y:S01]  /*fe30*/  ULDC UR5, c[0x0][0xc48] ;  /* 0x0003120000057ab9 */ /* 0x000fe20000000800 */
[----:B------:R-:W-:Y:S01]  /*fe40*/  ULDC.64 UR8, c[0x0][0xa28] ;  /* 0x00028a0000087ab9 */ /* 0x000fe20000000a00 */
[----:B------:R-:W-:Y:S01]  /*fe50*/  UISETP.NE.AND UP1, UPT, UR5, 0x1, UPT ;  /* 0x000000010500788c */ /* 0x000fe2000bf25270 */
[----:B------:R-:W-:Y:S01]  /*fe60*/  IMAD.MOV.U32 R30, RZ, RZ, RZ ;  /* 0x000000ffff1e7224 */ /* 0x000fe200078e00ff */
[----:B------:R-:W-:Y:S02]  /*fe70*/  UIADD3 UR4, UR7, -UR4, URZ ;  /* 0x8000000407047290 */ /* 0x000fe4000fffe03f */
[----:B------:R-:W-:Y:S01]  /*fe80*/  UISETP.NE.U32.AND UP0, UPT, UR8, URZ, UPT ;  /* 0x0000003f0800728c */ /* 0x000fe2000bf05070 */
[----:B------:R-:W-:Y:S02]  /*fe90*/  ULDC UR5, c[0x0][0xc54] ;  /* 0x0003150000057ab9 */ /* 0x000fe40000000800 */
[----:B------:R-:W-:Y:S02]  /*fea0*/  UIMAD UR38, UR38, UR5, UR4 ;  /* 0x00000005262672a4 */ /* 0x000fe4000f8e0204 */
[----:B------:R-:W-:-:S02]  /*feb0*/  UISETP.NE.AND.EX UP0, UPT, UR9, URZ, UPT, UP0 ;  /* 0x0000003f0900728c */ /* 0x000fc4000bf05300 */
[----:B------:R-:W-:Y:S01]  /*fec0*/  @UP1 ULDC UR4, c[0x0][0xc4c] ;  /* 0x0003130000041ab9 */ /* 0x000fe20000000800 */
[----:B------:R-:W-:Y:S01]  /*fed0*/  @UP1 ULDC UR7, c[0x0][0xc50] ;  /* 0x0003140000071ab9 */ /* 0x000fe20000000800 */
[----:B------:R-:W-:Y:S02]  /*fee0*/  UIMAD.WIDE.U32 UR4, UR38, UR4, URZ ;  /* 0x00000004260472a5 */ /* 0x000fe4000f8e003f */
[----:B------:R-:W-:Y:S01]  /*fef0*/  UMOV UR37, UR38 ;  /* 0x0000002600257c82 */ /* 0x000fe20008000000 */
[----:B------:R-:W-:Y:S01]  /*ff00*/  ULOP3.LUT UR6, UR6, 0x1ffffff, URZ, 0x3c, !UPT ;  /* 0x01ffffff06067892 */ /* 0x000fe2000f8e3c3f */
[----:B------:R-:W-:Y:S01]  /*ff10*/  PLOP3.LUT P0, PT, PT, PT, UP0, 0x80, 0x0 ;  /* 0x000000000000781c */ /* 0x000fe20003f0f008 */
[----:B------:R-:W-:-:S03]  /*ff20*/  @UP1 USHF.R.U32.HI UR37, URZ, UR7, UR5 ;  /* 0x000000073f251299 */ /* 0x000fc60008011605 */
[----:B------:R-:W-:Y:S02]  /*ff30*/  @UP0 ULDC.64 UR4, c[0x0][0xa28] ;  /* 0x00028a0000040ab9 */ /* 0x000fe40000000a00 */
[----:B------:R-:W-:-:S06]  /*ff40*/  @UP0 UIMAD.WIDE UR4, UR37, 0x4, UR4 ;  /* 0x00000004250408a5 */ /* 0x000fcc000f8e0204 */
[----:B------:R-:W-:Y:S01]  /*ff50*/  IMAD.U32 R3, RZ, RZ, UR5 ;  /* 0x00000005ff037e24 */ /* 0x000fe2000f8e00ff */
[----:B------:R-:W-:Y:S01]  /*ff60*/  ULDC UR5, c[0x0][0x448] ;  /* 0x0001120000057ab9 */ /* 0x000fe20000000800 */
[----:B------:R-:W-:Y:S01]  /*ff70*/  IMAD.U32 R2, RZ, RZ, UR4 ;  /* 0x00000004ff027e24 */ /* 0x000fe2000f8e00ff */
[----:B------:R-:W-:Y:S01]  /*ff80*/  ULDC UR4, c[0x0][0xc3c] ;  /* 0x00030f0000047ab9 */ /* 0x000fe20000000800 */
[----:B------:R-:W-:Y:S02]  /*ff90*/  UISETP.NE.AND UP2, UPT, UR5, 0x1, UPT ;  /* 0x000000010500788c */ /* 0x000fe4000bf45270 */
[----:B------:R-:W-:Y:S01]  /*ffa0*/  UIADD3 UR6, UR6, UR4, URZ ;  /* 0x0000000406067290 */ /* 0x000fe2000fffe03f */
[----:B------:R0:W5:Y:S01]  /*ffb0*/  @P0 LDG.E R30, desc[UR50][R2.64] ;  /* 0x00000032021e0981 */ /* 0x000162000c1e1900 */
[----:B------:R-:W-:Y:S02]  /*ffc0*/  UP2UR UR52, UPR, URZ, 0x4 ;  /* 0x000000043f347883 */ /* 0x000fe40008000000 */
[----:B------:R-:W-:-:S04]  /*ffd0*/  USHF.L.U32 UR43, UR6, 0x7, URZ ;  /* 0x00000007062b7899 */ /* 0x000fc8000800063f */
[----:B------:R-:W-:Y:S01]  /*ffe0*/  UIADD3 UR6, UR43, 0x7f, URZ ;  /* 0x0000007f2b067890 */ /* 0x000fe2000fffe03f */
[----:B------:R-:W-:Y:S01]  /*fff0*/  @UP2 ULDC UR4, c[0x0][0x44c] ;  /* 0x0001130000042ab9 */ /* 0x000fe20000000800 */
[----:B------:R-:W-:Y:S02]  /*10000*/  @UP2 ULDC UR7, c[0x0][0x450] ;  /* 0x0001140000072ab9 */ /* 0x000fe40000000800 */
[----:B------:R-:W-:-:S04]  /*10010*/  UIMAD.WIDE.U32 UR4, UR6, UR4, URZ ;  /* 0x00000004060472a5 */ /* 0x000fc8000f8e003f */
[----:B------:R-:W-:-:S03]  /*10020*/  @UP2 USHF.R.U32.HI UR6, URZ, UR7, UR5 ;  /* 0x000000073f062299 */ /* 0x000fc60008011605 */
[----:B------:R-:W-:Y:S01]  /*10030*/  ULDC.64 UR4, c[0x0][0x9e0] ;  /* 0x0002780000047ab9 */ /* 0x000fe20000000a00 */
[----:B------:R-:W-:Y:S02]  /*10040*/  UIADD3 UR6, UR47, UR6, URZ ;  /* 0x000000062f067290 */ /* 0x000fe4000fffe03f */
[----:B------:R-:W-:Y:S02]  /*10050*/  UISETP.GE.AND UP0, UPT, UR5, 0x1, UPT ;  /* 0x000000010500788c */ /* 0x000fe4000bf06270 */
[----:B------:R-:W-:-:S04]  /*10060*/  UIADD3 UR4, UR6, UR4, URZ ;  /* 0x0000000406047290 */ /* 0x000fc8000fffe03f */
[----:B------:R-:W-:-:S13]  /*10070*/  PLOP3.LUT P0, PT, PT, PT, UP0, 0x40, 0x0 ;  /* 0x000000000000781c */ /* 0x000fda0003f0e808 */
[----:B0-----:R-:W-:Y:S05]  /*10080*/  @P0 BRA `(.L_x_1238) ;  /* 0x0000000000440947 */ /* 0x001fea0003800000 */
        /* <DEDUP_REMOVED lines=10> */
.L_x_1239:
[----:B------:R-:W-:-:S11]  /*10130*/  UISETP.NE.AND UP1, UPT, UR5, 0x1, UPT ;  /* 0x000000010500788c */ /* 0x000fd6000bf25270 */
[----:B------:R-:W-:Y:S02]  /*10140*/  @UP1 ULDC.64 UR10, c[0x0][0x9e8] ;  /* 0x00027a00000a1ab9 */ /* 0x000fe40000000a00 */
[----:B------:R-:W-:-:S04]  /*10150*/  UIMAD.WIDE.U32 UR6, UR8, UR10, URZ ;  /* 0x0000000a080672a5 */ /* 0x000fc8000f8e003f */
[----:B------:R-:W-:-:S12]  /*10160*/  @UP1 USHF.R.U32.HI UR8, URZ, UR11, UR7 ;  /* 0x0000000b3f081299 */ /* 0x000fd80008011607 */
.L_x_1240:
[----:B------:R-:W-:-:S04]  /*10170*/  UIMAD UR8, UR8, UR5, UR5 ;  /* 0x00000005080872a4 */ /* 0x000fc8000f8e0205 */
[----:B------:R-:W-:-:S04]  /*10180*/  UISETP.LT.AND UP1, UPT, UR4, UR8, UPT ;  /* 0x000000080400728c */ /* 0x000fc8000bf21270 */
[----:B------:R-:W-:-:S12]  /*10190*/  USEL UR4, UR4, UR8, UP1 ;  /* 0x0000000804047287 */ /* 0x000fd80008800000 */
.L_x_1238:
[----:B------:R-:W-:Y:S01]  /*101a0*/  UISETP.NE.AND UP1, UPT, UR52, URZ, UPT ;  /* 0x0000003f3400728c */ /* 0x000fe2000bf25270 */
[----:B------:R-:W-:Y:S01]  /*101b0*/  PLOP3.LUT P0, PT, PT, PT, UP0, 0x40, 0x0 ;  /* 0x000000000000781c */ /* 0x000fe20003f0e808 */
[----:B------:R-:W-:-:S04]  /*101c0*/  UIADD3 UR4, UR4, 0x3f, URZ ;  /* 0x0000003f04047890 */ /* 0x000fc8000fffe03f */
[----:B------:R-:W-:-:S04]  /*101d0*/  USHF.R.S32.HI UR8, URZ, 0x1f, UR4 ;  /* 0x0000001f3f087899 */ /* 0x000fc80008011404 */
[----:B------:R-:W-:Y:S01]  /*101e0*/  ULEA.HI UR8, UR8, UR4, URZ, 0x6 ;  /* 0x0000000408087291 */ /* 0x000fe2000f8f303f */
[----:B------:R-:W-:Y:S01]  /*101f0*/  @UP1 ULDC UR6, c[0x0][0x44c] ;  /* 0x0001130000061ab9 */ /* 0x000fe20000000800 */
[----:B------:R-:W-:Y:S01]  /*10200*/  @UP1 ULDC UR9, c[0x0][0x450] ;  /* 0x0001140000091ab9 */ /* 0x000fe20000000800 */
[----:B------:R-:W-:Y:S02]  /*10210*/  UIMAD.WIDE.U32 UR6, UR43, UR6, URZ ;  /* 0x000000062b0672a5 */ /* 0x000fe4000f8e003f */
[----:B------:R-:W-:Y:S01]  /*10220*/  UMOV UR4, UR43 ;  /* 0x0000002b00047c82 */ /* 0x000fe20008000000 */
[----:B------:R-:W-:Y:S02]  /*10230*/  USHF.R.S32.HI UR8, URZ, 0x6, UR8 ;  /* 0x000000063f087899 */ /* 0x000fe40008011408 */
[----:B------:R-:W-:Y:S02]  /*10240*/  @UP1 USHF.R.U32.HI UR4, URZ, UR9, UR7 ;  /* 0x000000093f041299 */ /* 0x000fe40008011607 */
[----:B------:R-:W-:-:S02]  /*10250*/  UISETP.LT.AND UP1, UPT, UR39, UR8, UPT ;  /* 0x000000082700728c */ /* 0x000fc4000bf21270 */
[----:B------:R-:W-:Y:S01]  /*10260*/  UIADD3 UR4, UR40, UR4, URZ ;  /* 0x0000000428047290 */ /* 0x000fe2000fffe03f */
[----:B------:R-:W-:Y:S01]  /*10270*/  ULDC UR6, c[0x0][0x9dc] ;  /* 0x0002770000067ab9 */ /* 0x000fe20000000800 */
[----:B------:R-:W-:Y:S02]  /*10280*/  USEL UR44, UR39, UR8, UP1 ;  /* 0x00000008272c7287 */ /* 0x000fe40008800000 */
[----:B------:R-:W-:Y:S01]  /*10290*/  UIADD3 UR8, UR4, -UR6, URZ ;  /* 0x8000000604087290 */ /* 0x000fe2000fffe03f */
[----:B------:R-:W-:Y:S11]  /*102a0*/  @P0 BRA `(.L_x_1241) ;  /* 0x0000000000440947 */ /* 0x000ff60003800000 */
        /* <DEDUP_REMOVED lines=10> */
.L_x_1242:
[----:B------:R-:W-:-:S11]  /*10350*/  UISETP.NE.AND UP0, UPT, UR5, 0x1, UPT ;  /* 0x000000010500788c */ /* 0x000fd6000bf05270 */
[----:B------:R-:W-:Y:S02]  /*10360*/  @UP0 ULDC.64 UR10, c[0x0][0x9e8] ;  /* 0x00027a00000a0ab9 */ /* 0x000fe40000000a00 */
[----:B------:R-:W-:-:S04]  /*10370*/  UIMAD.WIDE.U32 UR6, UR4, UR10, URZ ;  /* 0x0000000a040672a5 */ /* 0x000fc8000f8e003f */
[----:B------:R-:W-:-:S12]  /*10380*/  @UP0 USHF.R.U32.HI UR4, URZ, UR11, UR7 ;  /* 0x0000000b3f040299 */ /* 0x000fd80008011607 */
.L_x_1243:
[----:B------:R-:W-:-:S04]  /*10390*/  UIMAD UR4, UR4, UR5, URZ ;  /* 0x00000005040472a4 */ /* 0x000fc8000f8e023f */
[----:B------:R-:W-:-:S04]  /*103a0*/  UISETP.LT.AND UP0, UPT, UR8, UR4, UPT ;  /* 0x000000040800728c */ /* 0x000fc8000bf01270 */
[----:B------:R-:W-:-:S12]  /*103b0*/  USEL UR8, UR8, UR4, !UP0 ;  /* 0x0000000408087287 */ /* 0x000fd8000c000000 */
.L_x_1241:
[----:B------:R-:W-:Y:S01]  /*103c0*/  USHF.R.S32.HI UR4, URZ, 0x1f, UR8 ;  /* 0x0000001f3f047899 */ /* 0x000fe20008011408 */
[----:B------:R-:W-:Y:S03]  /*103d0*/  BSSY B7, `(.L_x_1244) ;  /* 0x00003a2000077945 */ /* 0x000fe60003800000 */
[----:B------:R-:W-:-:S04]  /*103e0*/  ULEA.HI UR4, UR4, UR8, URZ, 0x6 ;  /* 0x0000000804047291 */ /* 0x000fc8000f8f303f */
[----:B------:R-:W-:-:S04]  /*103f0*/  USHF.R.S32.HI UR4, URZ, 0x6, UR4 ;  /* 0x000000063f047899 */ /* 0x000fc80008011404 */
[----:B------:R-:W-:-:S04]  /*10400*/  UISETP.LT.AND UP0, UPT, URZ, UR4, UPT ;  /* 0x000000043f00728c */ /* 0x000fc8000bf01270 */
[----:B------:R-:W-:-:S04]  /*10410*/  USEL UR45, URZ, UR4, !UP0 ;  /* 0x000000043f2d7287 */ /* 0x000fc8000c000000 */
[----:B------:R-:W-:-:S06]  /*10420*/  UISETP.GT.AND UP0, UPT, UR44, UR45, UPT ;  /* 0x0000002d2c00728c */ /* 0x000fcc000bf04270 */
[----:B------:R-:W-:-:S13]  /*10430*/  PLOP3.LUT P0, PT, PT, PT, UP0, 0x80, 0x0 ;  /* 0x000000000000781c */ /* 0x000fda0003f0f008 */
[----:B------:R-:W-:Y:S05]  /*10440*/  @P0 BRA `(.L_x_1245) ;  /* 0x0000000000480947 */ /* 0x000fea0003800000 */
[----:B------:R-:W0:Y:S02]  /*10450*/  S2R R0, SR_TID.X ;  /* 0x0000000000007919 */ /* 0x000e240000002100 */
[----:B0-----:R-:W-:-:S04]  /*10460*/  LOP3.LUT R0, R0, 0x7f, RZ, 0xc0, !PT ;  /* 0x0000007f00007812 */ /* 0x001fc800078ec0ff */
[----:B------:R-:W-:-:S13]  /*10470*/  ISETP.NE.AND P0, PT, R0, RZ, PT ;  /* 0x000000ff0000720c */ /* 0x000fda0003f05270 */
[----:B------:R-:W-:Y:S05]  /*10480*/  @P0 BRA `(.L_x_1246) ;  /* 0x0000003800580947 */ /* 0x000fea0003800000 */
[----:B------:R-:W0:Y:S01]  /*10490*/  S2R R7, SR_LANEID ;  /* 0x0000000000077919 */ /* 0x000e220000000000 */
[----:B------:R-:W-:Y:S01]  /*104a0*/  VOTEU.ANY UR4, UPT, PT ;  /* 0x0000000000047886 */ /* 0x000fe200038e0100 */
[----:B------:R-:W1:Y:S01]  /*104b0*/  LDC.64 R2, c[0x0][0xc80] ;  /* 0x00032000ff027b82 */ /* 0x000e620000000a00 */
[----:B------:R-:W0:Y:S08]  /*104c0*/  FLO.U32 R0, UR4 ;  /* 0x0000000400007d00 */ /* 0x000e3000080e0000 */
[----:B------:R-:W1:Y:S01]  /*104d0*/  POPC R5, UR4 ;  /* 0x0000000400057d09 */ /* 0x000e620008000000 */
[----:B0-----:R-:W-:-:S13]  /*104e0*/  ISETP.EQ.U32.AND P1, PT, R0, R7, PT ;  /* 0x000000070000720c */ /* 0x001fda0003f22070 */
[----:B-1----:R-:W2:Y:S01]  /*104f0*/  @P1 ATOMG.E.ADD.STRONG.GPU PT, R3, desc[UR50][R2.64], R5 ;  /* 0x00000005020319a8 */ /* 0x002ea200081ee1f2 */
[----:B------:R-:W0:Y:S02]  /*10500*/  S2R R4, SR_LTMASK ;  /* 0x0000000000047919 */ /* 0x000e240000003900 */
[----:B0-----:R-:W-:-:S04]  /*10510*/  LOP3.LUT R4, R4, UR4, RZ, 0xc0, !PT ;  /* 0x0000000404047c12 */ /* 0x001fc8000f8ec0ff */
[----:B------:R-:W0:Y:S01]  /*10520*/  POPC R7, R4 ;  /* 0x0000000400077309 */ /* 0x000e220000000000 */
[----:B--2---:R-:W0:Y:S02]  /*10530*/  SHFL.IDX PT, R0, R3, R0, 0x1f ;  /* 0x00001f0003007589 */ /* 0x004e2400000e0000 */
[----:B0-----:R-:W-:-:S05]  /*10540*/  IADD3 R0, R0, UR46, R7 ;  /* 0x0000002e00007c10 */ /* 0x001fca000fffe007 */
[----:B------:R0:W-:Y:S01]  /*10550*/  STL [R1+0x8], R0 ;  /* 0x0000080001007387 */ /* 0x0001e20000100800 */
[----:B------:R-:W-:Y:S05]  /*10560*/  BRA `(.L_x_1246) ;  /* 0x0000003800207947 */ /* 0x000fea0003800000 */
.L_x_1245:
        /* <DEDUP_REMOVED lines=19> */
[----:B0----5:R-:W-:Y:S05]  /*106a0*/  CALL.ABS.NOINC R2 ;  /* 0x0000000002007343 */ /* 0x021fea0003c00000 */
.L_x_1248:
[----:B------:R-:W-:Y:S05]  /*106b0*/  BSYNC B6 ;  /* 0x0000000000067941 */ /* 0x000fea0003800000 */
.L_x_1247:
        /* <DEDUP_REMOVED lines=22> */
.L_x_1250:
[----:B------:R-:W-:Y:S05]  /*10820*/  BSYNC B6 ;  /* 0x0000000000067941 */ /* 0x000fea0003800000 */
.L_x_1249:
        /* <DEDUP_REMOVED lines=20> */
.L_x_1252:
[----:B------:R-:W-:Y:S05]  /*10970*/  BSYNC B6 ;  /* 0x0000000000067941 */ /* 0x000fea0003800000 */
.L_x_1251:
        /* <DEDUP_REMOVED lines=19> */
.L_x_1254:
[----:B------:R-:W-:Y:S05]  /*10ab0*/  BSYNC B6 ;  /* 0x0000000000067941 */ /* 0x000fea0003800000 */
.L_x_1253:
[----:B------:R-:W-:Y:S01]  /*10ac0*/  ULDC.64 UR4, c[0x0][0x9f8] ;  /* 0x00027e0000047ab9 */ /* 0x000fe20000000a00 */
[----:B------:R-:W-:Y:S01]  /*10ad0*/  IMAD.U32 R26, RZ, RZ, UR37 ;  /* 0x00000025ff1a7e24 */ /* 0x000fe2000f8e00ff */
[----:B------:R-:W-:Y:S01]  /*10ae0*/  UISETP.NE.U32.AND UP0, UPT, UR4, URZ, UPT ;  /* 0x0000003f0400728c */ /* 0x000fe2000bf05070 */
[----:B------:R-:W0:Y:S03]  /*10af0*/  LDC R32, c[0x0][0x430] ;  /* 0x00010c00ff207b82 */ /* 0x000e260000000800 */
[----:B------:R-:W-:-:S06]  /*10b00*/  UISETP.NE.AND.EX UP0, UPT, UR5, URZ, UPT, UP0 ;  /* 0x0000003f0500728c */ /* 0x000fcc000bf05300 */
[----:B------:R-:W-:-:S05]  /*10b10*/  PLOP3.LUT P0, PT, PT, PT, UP0, 0x80, 0x0 ;  /* 0x000000000000781c */ /* 0x000fca0003f0f008 */
[----:B------:R-:W-:Y:S02]  /*10b20*/  @UP0 ULDC.64 UR4, c[0x0][0x9f8] ;  /* 0x00027e0000040ab9 */ /* 0x000fe40000000a00 */
[----:B------:R-:W-:-:S06]  /*10b30*/  @UP0 UIMAD.WIDE UR4, UR37, 0x4, UR4 ;  /* 0x00000004250408a5 */ /* 0x000fcc000f8e0204 */
[----:B------:R-:W-:Y:S01]  /*10b40*/  IMAD.U32 R2, RZ, RZ, UR4 ;  /* 0x00000004ff027e24 */ /* 0x000fe2000f8e00ff */
[----:B------:R-:W-:Y:S01]  /*10b50*/  ULDC UR4, c[0x0][0xc48] ;  /* 0x0003120000047ab9 */ /* 0x000fe20000000800 */
[----:B------:R-:W-:-:S05]  /*10b60*/  IMAD.U32 R3, RZ, RZ, UR5 ;  /* 0x00000005ff037e24 */ /* 0x000fca000f8e00ff */
[----:B------:R1:W5:Y:S01]  /*10b70*/  @P0 LDG.E R26, desc[UR50][R2.64] ;  /* 0x00000032021a0981 */ /* 0x000362000c1e1900 */
[----:B------:R-:W-:Y:S01]  /*10b80*/  IMAD.U32 R8, RZ, RZ, UR44 ;  /* 0x0000002cff087e24 */ /* 0x000fe2000f8e00ff */
[----:B------:R-:W-:Y:S01]  /*10b90*/  UMOV UR5, 0xffffffff ;  /* 0xffffffff00057882 */ /* 0x000fe20000000000 */
[----:B------:R-:W-:-:S03]  /*10ba0*/  IMAD.U32 R18, RZ, RZ, UR4 ;  /* 0x00000004ff127e24 */ /* 0x000fc6000f8e00ff */
[----:B------:R-:W-:Y:S01]  /*10bb0*/  LEA R8, R8, 0xffffffc0, 0x6 ;  /* 0xffffffc008087811 */ /* 0x000fe200078e30ff */
[----:B------:R-:W-:Y:S06]  /*10bc0*/  BRA.DIV UR5, `(.L_x_1255) ;  /* 0x0000003a05cc7947 */ /* 0x000fec000b800000 */
.L_x_1326:
[----:B------:R-:W2:Y:S01]  /*10bd0*/  S2R R0, SR_TID.X ;  /* 0x0000000000007919 */ /* 0x000ea20000002100 */
[----:B0-----:R-:W-:Y:S02]  /*10be0*/  ISETP.NE.AND P1, PT, R32, 0x1, PT ;  /* 0x000000012000780c */ /* 0x001fe40003f25270 */
[----:B-----5:R-:W-:Y:S01]  /*10bf0*/  SHF.R.S32.HI R29, RZ, 0x1f, R26 ;  /* 0x0000001fff1d7819 */ /* 0x020fe2000001141a */
[----:B-1----:R-:W0:Y:S01]  /*10c00*/  S2R R2, SR_TID.X ;  /* 0x0000000000027919 */ /* 0x002e220000002100 */
[----:B------:R-:W-:-:S09]  /*10c10*/  LOP3.LUT R17, R17, 0xffffffef, RZ, 0xc0, !PT ;  /* 0xffffffef11117812 */ /* 0x000fd200078ec0ff */
[----:B------:R-:W1:Y:S01]  /*10c20*/  @P1 LDC R5, c[0x0][0x438] ;  /* 0x00010e00ff051b82 */ /* 0x000e620000000800 */
[----:B------:R-:W-:Y:S02]  /*10c30*/  @P1 LOP3.LUT R17, R17, 0x10, RZ, 0xfc, !PT ;  /* 0x0000001011111812 */ /* 0x000fe400078efcff */
[----:B--2---:R-:W-:Y:S01]  /*10c40*/  LOP3.LUT R0, R0, 0x7f, RZ, 0xc0, !PT ;  /* 0x0000007f00007812 */ /* 0x004fe200078ec0ff */
[----:B0-----:R-:W-:-:S03]  /*10c50*/  IMAD.SHL.U32 R10, R2, 0x10, RZ ;  /* 0x00000010020a7824 */ /* 0x001fc600078e00ff */
[----:B------:R-:W-:-:S04]  /*10c60*/  SHF.R.U32.HI R0, RZ, 0x3, R0 ;  /* 0x00000003ff007819 */ /* 0x000fc80000011600 */
[----:B------:R-:W-:Y:S02]  /*10c70*/  LOP3.LUT R10, R0, 0x70, R10, 0xf8, !PT ;  /* 0x00000070000a7812 */ /* 0x000fe400078ef80a */
[----:B------:R-:W0:Y:S03]  /*10c80*/  @P1 LDC R0, c[0x0][0x434] ;  /* 0x00010d00ff001b82 */ /* 0x000e260000000800 */
[----:B------:R-:W-:-:S05]  /*10c90*/  IMAD.IADD R9, R10, 0x1, R8 ;  /* 0x000000010a097824 */ /* 0x000fca00078e0208 */
[C---:B------:R-:W-:Y:S01]  /*10ca0*/  ISETP.GE.AND P0, PT, R9.reuse, UR42, PT ;  /* 0x0000002a09007c0c */ /* 0x040fe2000bf06270 */
[----:B------:R-:W-:-:S03]  /*10cb0*/  IMAD.IADD R9, R9, 0x1, R30 ;  /* 0x0000000109097824 */ /* 0x000fc600078e021e */
[----:B------:R-:W-:Y:S01]  /*10cc0*/  ISETP.GT.U32.OR P0, PT, R10, 0x3f, P0 ;  /* 0x0000003f0a00780c */ /* 0x000fe20000704470 */
[----:B------:R-:W-:Y:S02]  /*10cd0*/  IMAD.MOV.U32 R11, RZ, RZ, R9 ;  /* 0x000000ffff0b7224 */ /* 0x000fe400078e0009 */
[----:B0-----:R-:W-:-:S10]  /*10ce0*/  @P1 IMAD.HI.U32 R0, R9, R0, RZ ;  /* 0x0000000009001227 */ /* 0x001fd400078e00ff */
[----:B------:R-:W0:Y:S01]  /*10cf0*/  @!P0 LDC.64 R2, c[0x0][0x428] ;  /* 0x00010a00ff028b82 */ /* 0x000e220000000a00 */
[----:B-1----:R-:W-:-:S07]  /*10d00*/  @P1 SHF.R.U32.HI R11, RZ, R5, R0 ;  /* 0x00000005ff0b1219 */ /* 0x002fce0000011600 */
[----:B------:R-:W1:Y:S01]  /*10d10*/  @!P0 LDC.64 R4, c[0x0][0x418] ;  /* 0x00010600ff048b82 */ /* 0x000e620000000a00 */
[--C-:B------:R-:W-:Y:S01]  /*10d20*/  @!P0 SHF.R.S32.HI R7, RZ, 0x1f, R11.reuse ;  /* 0x0000001fff078819 */ /* 0x100fe2000001140b */
[----:B------:R-:W-:Y:S02]  /*10d30*/  @!P0 IMAD.MOV.U32 R6, RZ, RZ, R11 ;  /* 0x000000ffff068224 */ /* 0x000fe400078e000b */
[----:B------:R-:W-:Y:S02]  /*10d40*/  IMAD.U32 R12, RZ, RZ, UR49 ;  /* 0x00000031ff0c7e24 */ /* 0x000fe4000f8e00ff */
[----:B0-----:R-:W-:-:S04]  /*10d50*/  @!P0 IMAD R0, R29, R2, RZ ;  /* 0x000000021d008224 */ /* 0x001fc800078e02ff */
[C---:B------:R-:W-:Y:S02]  /*10d60*/  @!P0 IMAD R13, R26.reuse, R3, R0 ;  /* 0x000000031a0d8224 */ /* 0x040fe400078e0200 */
[----:B------:R-:W-:-:S04]  /*10d70*/  @!P0 IMAD.WIDE.U32 R2, R26, R2, R6 ;  /* 0x000000021a028225 */ /* 0x000fc800078e0006 */
[----:B------:R-:W-:Y:S01]  /*10d80*/  @!P0 IMAD.IADD R0, R3, 0x1, R13 ;  /* 0x0000000103008824 */ /* 0x000fe200078e020d */
[----:B-1----:R-:W-:Y:S02]  /*10d90*/  @!P0 LEA R6, P1, R2, R4, 0x2 ;  /* 0x0000000402068211 */ /* 0x002fe400078210ff */
[----:B------:R-:W-:Y:S02]  /*10da0*/  ISETP.NE.AND P2, PT, R12, 0x3, PT ;  /* 0x000000030c00780c */ /* 0x000fe40003f45270 */
[----:B------:R-:W-:Y:S01]  /*10db0*/  @!P0 LEA.HI.X R7, R2, R5, R0, 0x2, P1 ;  /* 0x0000000502078211 */ /* 0x000fe200008f1400 */
[----:B------:R-:W-:Y:S01]  /*10dc0*/  IMAD.MOV.U32 R5, RZ, RZ, RZ ;  /* 0x000000ffff057224 */ /* 0x000fe200078e00ff */
[----:B------:R-:W-:-:S05]  /*10dd0*/  LOP3.LUT R17, R17, 0xfffffff7, RZ, 0xc0, !PT ;  /* 0xfffffff711117812 */ /* 0x000fca00078ec0ff */
[----:B------:R0:W5:Y:S01]  /*10de0*/  @!P0 LDG.E R5, desc[UR50][R6.64] ;  /* 0x0000003206058981 */ /* 0x000162000c1e1900 */
[----:B------:R-:W-:Y:S01]  /*10df0*/  ISETP.GT.U32.AND P0, PT, R10, 0x3f, PT ;  /* 0x0000003f0a00780c */ /* 0x000fe20003f04070 */
[----:B------:R-:W-:Y:S02]  /*10e00*/  IMAD R3, RZ, RZ, -UR37 ;  /* 0x80000025ff037e24 */ /* 0x000fe4000f8e02ff */
[----:B------:R-:W-:Y:S01]  /*10e10*/  @P2 LOP3.LUT R17, R17, 0x8, RZ, 0xfc, !PT ;  /* 0x0000000811112812 */ /* 0x000fe200078efcff */
[----:B------:R-:W-:Y:S02]  /*10e20*/  IMAD.MOV R0, RZ, RZ, -R11 ;  /* 0x000000ffff007224 */ /* 0x000fe400078e0a0b */
[----:B------:R-:W-:Y:S01]  /*10e30*/  IMAD R18, R18, R3, UR38 ;  /* 0x0000002612127e24 */ /* 0x000fe2000f8e0203 */
[----:B------:R-:W-:Y:S01]  /*10e40*/  LOP3.LUT R17, R17, 0xfffffffb, RZ, 0xc0, !PT ;  /* 0xfffffffb11117812 */ /* 0x000fe200078ec0ff */
[----:B0-----:R-:W-:-:S03]  /*10e50*/  IMAD R6, R32, R0, R9 ;  /* 0x0000000020067224 */ /* 0x001fc600078e0209 */
[----:B------:R-:W-:Y:S02]  /*10e60*/  SHF.R.S32.HI R27, RZ, 0x1f, R18 ;  /* 0x0000001fff1b7819 */ /* 0x000fe40000011412 */
[----:B------:R-:W-:Y:S01]  /*10e70*/  @P0 LOP3.LUT R17, R17, 0x4, RZ, 0xfc, !PT ;  /* 0x0000000411110812 */ /* 0x000fe200078efcff */
[----:B------:R-:W-:Y:S06]  /*10e80*/  @!P2 BRA `(.L_x_1256) ;  /* 0x000000000004a947 */ /* 0x000fec0003800000 */
[----:B------:R-:W-:Y:S01]  /*10e90*/  BPT.TRAP 0x1 ;  /* 0x000000040000795c */ /* 0x000fe20000300000 */
.L_x_1256:
[----:B------:R-:W-:Y:S01]  /*10ea0*/  IMAD R0, R19, 0x8, R16 ;  /* 0x0000000813007824 */ /* 0x000fe200078e0210 */
[----:B------:R-:W-:Y:S01]  /*10eb0*/  SHF.L.U32 R21, R25, 0x1f, RZ ;  /* 0x0000001f19157819 */ /* 0x000fe200000006ff */
[----:B------:R-:W-:Y:S01]  /*10ec0*/  BSSY B0, `(.L_x_1257) ;  /* 0x0000004000007945 */ /* 0x000fe20003800000 */
[----:B------:R-:W-:Y:S02]  /*10ed0*/  SHF.R.S32.HI R10, RZ, 0x1f, R6 ;  /* 0x0000001fff0a7819 */ /* 0x000fe40000011406 */
[----:B------:R-:W0:Y:S02]  /*10ee0*/  SYNCS.PHASECHK.TRANS64.TRYWAIT P0, [R0+URZ+0x28480], R21 ;  /* 0x02848015000075a7 */ /* 0x000e24000800017f */
[----:B0-----:R-:W-:Y:S05]  /*10ef0*/  @!P0 BRA `(.L_x_1258) ;  /* 0x00000038002c8947 */ /* 0x001fea0003800000 */
.L_x_1327:
[----:B------:R-:W-:Y:S05]  /*10f00*/  BSYNC B0 ;  /* 0x0000000000007941 */ /* 0x000fea0003800000 */
.L_x_1257:
[----:B------:R-:W1:Y:S01]  /*10f10*/  S2R R9, SR_TID.X ;  /* 0x0000000000097919 */ /* 0x000e620000002100 */
[----:B------:R-:W-:Y:S01]  /*10f20*/  ULDC.64 UR4, c[0x0][0x328] ;  /* 0x0000ca0000047ab9 */ /* 0x000fe20000000a00 */
[----:B-----5:R-:W-:Y:S01]  /*10f30*/  SHF.R.S32.HI R20, RZ, 0x1f, R5 ;  /* 0x0000001fff147819 */ /* 0x020fe20000011405 */
[----:B------:R-:W-:Y:S01]  /*10f40*/  IMAD R3, R10, UR4, RZ ;  /* 0x000000040a037c24 */ /* 0x000fe2000f8e02ff */
[----:B------:R-:W-:Y:S01]  /*10f50*/  ULDC.64 UR6, c[0x0][0x318] ;  /* 0x0000c60000067ab9 */ /* 0x000fe20000000a00 */
[----:B------:R-:W-:Y:S02]  /*10f60*/  LOP3.LUT P2, RZ, R17, 0x80, RZ, 0xc0, !PT ;  /* 0x0000008011ff7812 */ /* 0x000fe4000784c0ff */
[C---:B------:R-:W-:Y:S02]  /*10f70*/  IMAD R7, R6.reuse, UR5, R3 ;  /* 0x0000000506077c24 */ /* 0x040fe4000f8e0203 */
[----:B------:R-:W-:Y:S01]  /*10f80*/  IMAD.WIDE.U32 R2, R6, UR4, RZ ;  /* 0x0000000406027c25 */ /* 0x000fe2000f8e00ff */
[----:B------:R-:W-:-:S03]  /*10f90*/  ULDC.64 UR4, c[0x0][0x338] ;  /* 0x0000ce0000047ab9 */ /* 0x000fc60000000a00 */
[----:B------:R-:W-:Y:S02]  /*10fa0*/  IMAD.IADD R3, R3, 0x1, R7 ;  /* 0x0000000103037824 */ /* 0x000fe400078e0207 */
[----:B------:R-:W-:Y:S02]  /*10fb0*/  IMAD R4, R20, UR4, RZ ;  /* 0x0000000414047c24 */ /* 0x000fe4000f8e02ff */
[----:B------:R-:W-:-:S04]  /*10fc0*/  IMAD.WIDE.U32 R2, R5, UR4, R2 ;  /* 0x0000000405027c25 */ /* 0x000fc8000f8e0002 */
[----:B------:R-:W-:Y:S01]  /*10fd0*/  IMAD R7, R5, UR5, R4 ;  /* 0x0000000505077c24 */ /* 0x000fe2000f8e0204 */
[----:B------:R-:W-:Y:S01]  /*10fe0*/  ULDC.64 UR4, c[0x0][0x330] ;  /* 0x0000cc0000047ab9 */ /* 0x000fe20000000a00 */
[----:B------:R-:W-:Y:S02]  /*10ff0*/  IMAD R4, R19, 0x4000, R36 ;  /* 0x0000400013047824 */ /* 0x000fe400078e0224 */
[----:B------:R-:W-:Y:S02]  /*11000*/  IMAD.IADD R3, R3, 0x1, R7 ;  /* 0x0000000103037824 */ /* 0x000fe400078e0207 */
[----:B------:R-:W-:Y:S02]  /*11010*/  IMAD R7, R27, UR4, RZ ;  /* 0x000000041b077c24 */ /* 0x000fe4000f8e02ff */
[----:B------:R-:W-:Y:S01]  /*11020*/  IMAD.WIDE.U32 R2, R18, UR4, R2 ;  /* 0x0000000412027c25 */ /* 0x000fe2000f8e0002 */
[----:B------:R-:W-:Y:S01]  /*11030*/  UMOV UR4, 0xffffffff ;  /* 0xffffffff00047882 */ /* 0x000fe20000000000 */
[----:B-1----:R-:W-:-:S04]  /*11040*/  LOP3.LUT R9, R9, 0x7f, RZ, 0xc0, !PT ;  /* 0x0000007f09097812 */ /* 0x002fc800078ec0ff */
[----:B------:R-:W-:Y:S01]  /*11050*/  SHF.R.U32.HI R11, RZ, 0x3, R9 ;  /* 0x00000003ff0b7819 */ /* 0x000fe20000011609 */
[----:B------:R-:W-:Y:S01]  /*11060*/  IMAD R9, R18, UR5, R7 ;  /* 0x0000000512097c24 */ /* 0x000fe2000f8e0207 */
[----:B------:R-:W-:Y:S02]  /*11070*/  IADD3 R7, P0, R2, UR6, RZ ;  /* 0x0000000602077c10 */ /* 0x000fe4000ff1e0ff */
[----:B------:R-:W-:Y:S02]  /*11080*/  IADD3 R8, -R11, UR42, -R8 ;  /* 0x0000002a0b087c10 */ /* 0x000fe4000fffe908 */
[----:B------:R-:W-:Y:S02]  /*11090*/  IADD3.X R9, R3, UR7, R9, P0, !PT ;  /* 0x0000000703097c10 */ /* 0x000fe400087fe409 */
[----:B------:R-:W-:Y:S01]  /*110a0*/  ISETP.GE.AND P4, PT, R8, 0x1, PT ;  /* 0x000000010800780c */ /* 0x000fe20003f86270 */
[----:B------:R-:W-:-:S12]  /*110b0*/  BRA.DIV UR4, `(.L_x_1259) ;  /* 0x0000003604d07947 */ /* 0x000fd8000b800000 */
[----:B------:R-:W1:Y:S01]  /*110c0*/  SHFL.IDX PT, R14, R7, RZ, 0x181f ;  /* 0x00181fff070e7589 */ /* 0x000e6200000e0000 */
[----:B------:R-:W-:Y:S01]  /*110d0*/  LOP3.LUT P6, RZ, R17, 0x100, RZ, 0xc0, !PT ;  /* 0x0000010011ff7812 */ /* 0x000fe200078cc0ff */
[----:B------:R-:W-:Y:S01]  /*110e0*/  IMAD.IADD R4, R16, 0x1, R4 ;  /* 0x0000000110047824 */ /* 0x000fe200078e0204 */
[C---:B------:R-:W-:Y:S01]  /*110f0*/  ISETP.GE.AND P3, PT, R8.reuse, 0x11, PT ;  /* 0x000000110800780c */ /* 0x040fe20003f66270 */
[----:B------:R-:W2:Y:S01]  /*11100*/  SHFL.IDX PT, R3, R9, RZ, 0x181f ;  /* 0x00181fff09037589 */ /* 0x000ea200000e0000 */
[C---:B------:R-:W-:Y:S02]  /*11110*/  ISETP.GE.AND P1, PT, R8.reuse, 0x21, PT ;  /* 0x000000210800780c */ /* 0x040fe40003f26270 */
[----:B------:R-:W-:Y:S02]  /*11120*/  ISETP.GE.AND P5, PT, R8, 0x31, PT ;  /* 0x000000310800780c */ /* 0x000fe40003fa6270 */
[----:B-1----:R-:W-:Y:S02]  /*11130*/  IADD3 R2, P0, R28, R14, RZ ;  /* 0x0000000e1c027210 */ /* 0x002fe40007f1e0ff */
[----:B------:R-:W1:Y:S03]  /*11140*/  SHFL.IDX PT, R14, R7, 0x1, 0x181f ;  /* 0x00381f00070e7f89 */ /* 0x000e6600000e0000 */
[----:B--2---:R-:W-:Y:S01]  /*11150*/  IMAD.X R3, RZ, RZ, R3, P0 ;  /* 0x000000ffff037224 */ /* 0x004fe200000e0603 */
[----:B------:R-:W-:-:S13]  /*11160*/  ISETP.LT.OR P0, PT, R8, 0x1, P6 ;  /* 0x000000010800780c */ /* 0x000fda0003701670 */
[----:B------:R-:W-:Y:S01]  /*11170*/  LDGSTS.E.BYPASS.LTC128B.128 [R4+0x10000], desc[UR50][R2.64], !P0 ;  /* 0x1000000002047fae */ /* 0x000fe2000c101d72 */
[----:B------:R-:W-:-:S13]  /*11180*/  ISETP.LT.OR P0, PT, R8, 0x1, P2 ;  /* 0x000000010800780c */ /* 0x000fda0001701670 */
[----:B------:R2:W-:Y:S04]  /*11190*/  LDGSTS.E.BYPASS.LTC128B.128 [R4+0x12000], desc[UR50][R2.64+0x80], !P0 ;  /* 0x1200008002047fae */ /* 0x0005e8000c101d72 */
[----:B--2---:R-:W2:Y:S01]  /*111a0*/  SHFL.IDX PT, R3, R9, 0x1, 0x181f ;  /* 0x00381f0009037f89 */ /* 0x004ea200000e0000 */
[----:B-1----:R-:W-:-:S03]  /*111b0*/  IADD3 R2, P0, R28, R14, RZ ;  /* 0x0000000e1c027210 */ /* 0x002fc60007f1e0ff */
[----:B------:R-:W1:Y:S02]  /*111c0*/  SHFL.IDX PT, R14, R7, 0x2, 0x181f ;  /* 0x00581f00070e7f89 */ /* 0x000e6400000e0000 */
[----:B--2---:R-:W-:Y:S01]  /*111d0*/  IMAD.X R3, RZ, RZ, R3, P0 ;  /* 0x000000ffff037224 */ /* 0x004fe200000e0603 */
[----:B------:R-:W-:-:S13]  /*111e0*/  ISETP.LT.OR P0, PT, R8, 0x11, P6 ;  /* 0x000000110800780c */ /* 0x000fda0003701670 */
[----:B------:R-:W-:Y:S01]  /*111f0*/  LDGSTS.E.BYPASS.LTC128B.128 [R4+0x10800], desc[UR50][R2.64], !P0 ;  /* 0x1080000002047fae */ /* 0x000fe2000c101d72 */
[----:B------:R-:W-:-:S13]  /*11200*/  ISETP.LT.OR P0, PT, R8, 0x11, P2 ;  /* 0x000000110800780c */ /* 0x000fda0001701670 */
[----:B------:R2:W-:Y:S04]  /*11210*/  LDGSTS.E.BYPASS.LTC128B.128 [R4+0x12800], desc[UR50][R2.64+0x80], !P0 ;  /* 0x1280008002047fae */ /* 0x0005e8000c101d72 */
[----:B--2---:R-:W2:Y:S01]  /*11220*/  SHFL.IDX PT, R3, R9, 0x2, 0x181f ;  /* 0x00581f0009037f89 */ /* 0x004ea200000e0000 */
[----:B-1----:R-:W-:-:S03]  /*11230*/  IADD3 R2, P0, R28, R14, RZ ;  /* 0x0000000e1c027210 */ /* 0x002fc60007f1e0ff */
[----:B------:R-:W1:Y:S04]  /*11240*/  SHFL.IDX PT, R9, R9, 0x3, 0x181f ;  /* 0x00781f0009097f89 */ /* 0x000e6800000e0000 */
[----:B------:R3:W4:Y:S01]  /*11250*/  SHFL.IDX PT, R14, R7, 0x3, 0x181f ;  /* 0x00781f00070e7f89 */ /* 0x00072200000e0000 */
[----:B--2---:R-:W-:Y:S01]  /*11260*/  IMAD.X R3, RZ, RZ, R3, P0 ;  /* 0x000000ffff037224 */ /* 0x004fe200000e0603 */
[----:B------:R-:W-:-:S13]  /*11270*/  ISETP.LT.OR P0, PT, R8, 0x21, P6 ;  /* 0x000000210800780c */ /* 0x000fda0003701670 */
[----:B------:R3:W-:Y:S01]  /*11280*/  LDGSTS.E.BYPASS.LTC128B.128 [R4+0x11000], desc[UR50][R2.64], !P0 ;  /* 0x1100000002047fae */ /* 0x0007e2000c101d72 */
[----:B------:R-:W-:-:S13]  /*11290*/  ISETP.LT.OR P0, PT, R8, 0x21, P2 ;  /* 0x000000210800780c */ /* 0x000fda0001701670 */
[----:B-1--4-:R3:W-:Y:S02]  /*112a0*/  LDGSTS.E.BYPASS.LTC128B.128 [R4+0x13000], desc[UR50][R2.64+0x80], !P0 ;  /* 0x1300008002047fae */ /* 0x0127e4000c101d72 */
.L_x_1337:
[----:B0--3--:R-:W-:Y:S02]  /*112b0*/  IADD3 R2, P0, R28, R14, RZ ;  /* 0x0000000e1c027210 */ /* 0x009fe40007f1e0ff */
[----:B------:R-:W-:-:S03]  /*112c0*/  LOP3.LUT P6, RZ, R17, 0x100, RZ, 0xc0, !PT ;  /* 0x0000010011ff7812 */ /* 0x000fc600078cc0ff */
[----:B------:R-:W-:Y:S01]  /*112d0*/  IMAD.X R3, RZ, RZ, R9, P0 ;  /* 0x000000ffff037224 */ /* 0x000fe200000e0609 */
[----:B------:R-:W-:-:S13]  /*112e0*/  ISETP.LT.OR P0, PT, R8, 0x31, P6 ;  /* 0x000000310800780c */ /* 0x000fda0003701670 */
[----:B------:R-:W-:Y:S01]  /*112f0*/  @!PT LDS RZ, [RZ] ;  /* 0x00000000fffff984 */ /* 0x000fe20000000800 */
[----:B------:R-:W-:Y:S01]  /*11300*/  @!PT LDS RZ, [RZ] ;  /* 0x00000000fffff984 */ /* 0x000fe20000000800 */
[----:B------:R-:W-:Y:S01]  /*11310*/  @!PT LDS RZ, [RZ] ;  /* 0x00000000fffff984 */ /* 0x000fe20000000800 */
[----:B------:R0:W-:Y:S01]  /*11320*/  LDGSTS.E.BYPASS.LTC128B.128 [R4+0x11800], desc[UR50][R2.64], !P0 ;  /* 0x1180000002047fae */ /* 0x0001e2000c101d72 */
[----:B------:R-:W-:-:S13]  /*11330*/  ISETP.LT.OR P0, PT, R8, 0x31, P2 ;  /* 0x000000310800780c */ /* 0x000fda0001701670 */
[----:B------:R0:W-:Y:S01]  /*11340*/  LDGSTS.E.BYPASS.LTC128B.128 [R4+0x13800], desc[UR50][R2.64+0x80], !P0 ;  /* 0x1380008002047fae */ /* 0x0001e2000c101d72 */
[----:B------:R-:W-:Y:S01]  /*11350*/  PLOP3.LUT P0, PT, PT, PT, PT, 0x80, 0x0 ;  /* 0x000000000000781c */ /* 0x000fe20003f0f070 */
[----:B------:R-:W-:-:S12]  /*11360*/  NOP ;  /* 0x0000000000007918 */ /* 0x000fd80000000000 */
.L_x_1260:
        /* <DEDUP_REMOVED lines=11> */
.L_x_1261:
[----:B------:R0:W-:Y:S01]  /*11420*/  SYNCS.ARRIVE.TRANS64.A1T0 RZ, [R0+URZ+0x28470], RZ ;  /* 0x028470ff00ff79a7 */ /* 0x0001e2000810003f */
[----:B------:R-:W-:Y:S05]  /*11430*/  @!P6 BRA `(.L_x_1262) ;  /* 0x000000000004e947 */ /* 0x000fea0003800000 */
[----:B------:R-:W-:Y:S01]  /*11440*/  BPT.TRAP 0x1 ;  /* 0x000000040000795c */ /* 0x000fe20000300000 */
.L_x_1262:
[----:B------:R-:W1:Y:S01]  /*11450*/  SYNCS.PHASECHK.TRANS64.TRYWAIT P0, [R0+URZ+0x28440], R21 ;  /* 0x02844015000075a7 */ /* 0x000e62000800017f */
[----:B------:R-:W-:Y:S04]  /*11460*/  BSSY B0, `(.L_x_1263) ;  /* 0x0000002000007945 */ /* 0x000fe80003800000 */
[----:B-1----:R-:W-:Y:S05]  /*11470*/  @!P0 BRA `(.L_x_1264) ;  /* 0x00000038002c8947 */ /* 0x002fea0003800000 */
.L_x_1338:
[----:B------:R-:W-:Y:S05]  /*11480*/  BSYNC B0 ;  /* 0x0000000000007941 */ /* 0x000fea0003800000 */
.L_x_1263:
[----:B------:R-:W-:Y:S01]  /*11490*/  ULDC.64 UR4, c[0x0][0x300] ;  /* 0x0000c00000047ab9 */ /* 0x000fe20000000a00 */
[----:B------:R-:W-:Y:S01]  /*114a0*/  ULDC.64 UR6, c[0x0][0x2e8] ;  /* 0x0000ba0000067ab9 */ /* 0x000fe20000000a00 */
[----:B------:R-:W-:Y:S01]  /*114b0*/  IMAD R3, R10, UR4, RZ ;  /* 0x000000040a037c24 */ /* 0x000fe2000f8e02ff */
[----:B------:R-:W-:-:S03]  /*114c0*/  LOP3.LUT P2, RZ, R17, 0x1, RZ, 0xc0, !PT ;  /* 0x0000000111ff7812 */ /* 0x000fc6000784c0ff */
        /* <DEDUP_REMOVED lines=15> */
[----:B------:R-:W-:Y:S08]  /*115c0*/  BRA.DIV UR4, `(.L_x_1265) ;  /* 0x0000003604ec7947 */ /* 0x000ff0000b800000 */
[----:B------:R-:W2:Y:S01]  /*115d0*/  SHFL.IDX PT, R14, R5, RZ, 0x181f ;  /* 0x00181fff050e7589 */ /* 0x000ea200000e0000 */
[----:B------:R-:W-:-:S03]  /*115e0*/  LOP3.LUT P6, RZ, R17, 0x2, RZ, 0xc0, !PT ;  /* 0x0000000211ff7812 */ /* 0x000fc600078cc0ff */
[----:B------:R-:W3:Y:S04]  /*115f0*/  SHFL.IDX PT, R2, R6, RZ, 0x181f ;  /* 0x00181fff06027589 */ /* 0x000ee800000e0000 */
[----:B------:R-:W-:Y:S01]  /*11600*/  SHFL.IDX PT, R7, R6, 0x1, 0x181f ;  /* 0x00381f0006077f89 */ /* 0x000fe200000e0000 */
[----:B--2---:R-:W-:-:S05]  /*11610*/  @P4 IADD3 R14, P0, R28, R14, RZ ;  /* 0x0000000e1c0e4210 */ /* 0x004fca0007f1e0ff */
[----:B---3--:R-:W-:Y:S02]  /*11620*/  @P4 IMAD.X R3, RZ, RZ, R2, P0 ;  /* 0x000000ffff034224 */ /* 0x008fe400000e0602 */
[----:B------:R-:W-:Y:S02]  /*11630*/  @P4 IMAD.MOV.U32 R2, RZ, RZ, R14 ;  /* 0x000000ffff024224 */ /* 0x000fe400078e000e */
[----:B------:R-:W2:Y:S04]  /*11640*/  SHFL.IDX PT, R14, R5, 0x1, 0x181f ;  /* 0x00381f00050e7f89 */ /* 0x000ea800000e0000 */
[----:B------:R-:W-:Y:S04]  /*11650*/  @P4 LDGSTS.E.BYPASS.LTC128B.128 [R4+0x20000], desc[UR50][R2.64], !P6 ;  /* 0x2000000002044fae */ /* 0x000fe8000f101d72 */
[----:B------:R3:W-:Y:S01]  /*11660*/  @P4 LDGSTS.E.BYPASS.LTC128B.128 [R4+0x22000], desc[UR50][R2.64+0x80], !P2 ;  /* 0x2200008002044fae */ /* 0x0007e2000d101d72 */
[----:B--2---:R-:W-:-:S05]  /*11670*/  @P3 IADD3 R14, P0, R28, R14, RZ ;  /* 0x0000000e1c0e3210 */ /* 0x004fca0007f1e0ff */
[----:B------:R-:W-:Y:S02]  /*11680*/  @P3 IMAD.X R7, RZ, RZ, R7, P0 ;  /* 0x000000ffff073224 */ /* 0x000fe400000e0607 */
[----:B---3--:R-:W-:Y:S02]  /*11690*/  @P3 IMAD.MOV.U32 R2, RZ, RZ, R14 ;  /* 0x000000ffff023224 */ /* 0x008fe400078e000e */
[----:B------:R-:W2:Y:S01]  /*116a0*/  SHFL.IDX PT, R14, R5, 0x2, 0x181f ;  /* 0x00581f00050e7f89 */ /* 0x000ea200000e0000 */
[----:B------:R-:W-:-:S03]  /*116b0*/  @P3 IMAD.MOV.U32 R3, RZ, RZ, R7 ;  /* 0x000000ffff033224 */ /* 0x000fc600078e0007 */
[----:B------:R-:W3:Y:S04]  /*116c0*/  SHFL.IDX PT, R7, R6, 0x2, 0x181f ;  /* 0x00581f0006077f89 */ /* 0x000ee800000e0000 */
[----:B------:R-:W-:Y:S04]  /*116d0*/  @P3 LDGSTS.E.BYPASS.LTC128B.128 [R4+0x20800], desc[UR50][R2.64], !P6 ;  /* 0x2080000002043fae */ /* 0x000fe8000f101d72 */
[----:B------:R4:W-:Y:S01]  /*116e0*/  @P3 LDGSTS.E.BYPASS.LTC128B.128 [R4+0x22800], desc[UR50][R2.64+0x80], !P2 ;  /* 0x2280008002043fae */ /* 0x0009e2000d101d72 */
[----:B--2---:R-:W-:-:S05]  /*116f0*/  @P1 IADD3 R14, P0, R28, R14, RZ ;  /* 0x0000000e1c0e1210 */ /* 0x004fca0007f1e0ff */
[----:B---3--:R-:W-:Y:S02]  /*11700*/  @P1 IMAD.X R7, RZ, RZ, R7, P0 ;  /* 0x000000ffff071224 */ /* 0x008fe400000e0607 */
[----:B----4-:R-:W-:Y:S02]  /*11710*/  @P1 IMAD.MOV.U32 R2, RZ, RZ, R14 ;  /* 0x000000ffff021224 */ /* 0x010fe400078e000e */
[----:B------:R-:W-:Y:S01]  /*11720*/  @P1 IMAD.MOV.U32 R3, RZ, RZ, R7 ;  /* 0x000000ffff031224 */ /* 0x000fe200078e0007 */
[----:B------:R2:W3:Y:S04]  /*11730*/  SHFL.IDX PT, R14, R5, 0x3, 0x181f ;  /* 0x00781f00050e7f89 */ /* 0x0004e800000e0000 */
[----:B------:R2:W-:Y:S04]  /*11740*/  @P1 LDGSTS.E.BYPASS.LTC128B.128 [R4+0x21000], desc[UR50][R2.64], !P6 ;  /* 0x2100000002041fae */ /* 0x0005e8000f101d72 */
[----:B------:R2:W-:Y:S04]  /*11750*/  @P1 LDGSTS.E.BYPASS.LTC128B.128 [R4+0x23000], desc[UR50][R2.64+0x80], !P2 ;  /* 0x2300008002041fae */ /* 0x0005e8000d101d72 */
[----:B------:R2:W4:Y:S02]  /*11760*/  SHFL.IDX PT, R7, R6, 0x3, 0x181f ;  /* 0x00781f0006077f89 */ /* 0x00052400000e0000 */
.L_x_1348:
[----:B------:R-:W-:Y:S02]  /*11770*/  LOP3.LUT P1, RZ, R17, 0x2, RZ, 0xc0, !PT ;  /* 0x0000000211ff7812 */ /* 0x000fe4000782c0ff */
[----:B--23--:R-:W-:-:S05]  /*11780*/  @P5 IADD3 R2, P0, R28, R14, RZ ;  /* 0x0000000e1c025210 */ /* 0x00cfca0007f1e0ff */
[----:B----4-:R-:W-:Y:S01]  /*11790*/  @P5 IMAD.X R3, RZ, RZ, R7, P0 ;  /* 0x000000ffff035224 */ /* 0x010fe200000e0607 */
[----:B------:R-:W-:-:S05]  /*117a0*/  PLOP3.LUT P0, PT, PT, PT, PT, 0x80, 0x0 ;  /* 0x000000000000781c */ /* 0x000fca0003f0f070 */
[----:B------:R-:W-:Y:S01]  /*117b0*/  @!PT LDS RZ, [RZ] ;  /* 0x00000000fffff984 */ /* 0x000fe20000000800 */
[----:B------:R-:W-:Y:S01]  /*117c0*/  @!PT LDS RZ, [RZ] ;  /* 0x00000000fffff984 */ /* 0x000fe20000000800 */
[----:B------:R-:W-:Y:S01]  /*117d0*/  @!PT LDS RZ, [RZ] ;  /* 0x00000000fffff984 */ /* 0x000fe20000000800 */
[----:B------:R2:W-:Y:S04]  /*117e0*/  @P5 LDGSTS.E.BYPASS.LTC128B.128 [R4+0x21800], desc[UR50][R2.64], !P1 ;  /* 0x2180000002045fae */ /* 0x0005e8000c901d72 */
[----:B------:R2:W-:Y:S01]  /*117f0*/  @P5 LDGSTS.E.BYPASS.LTC128B.128 [R4+0x23800], desc[UR50][R2.64+0x80], !P2 ;  /* 0x2380008002045fae */ /* 0x0005e2000d101d72 */
[----:B------:R-:W-:-:S03]  /*11800*/  NOP ;  /* 0x0000000000007918 */ /* 0x000fc60000000000 */
.L_x_1266:
[----:B------:R-:W-:Y:S02]  /*11810*/  PLOP3.LUT P1, PT, P1, P0, PT, 0xa2, 0x0 ;  /* 0x000000000000781c */ /* 0x000fe40000f21472 */
[----:B------:R-:W-:-:S08]  /*11820*/  @P0 R2UR P1, UR4, R0 ;  /* 0x00000000000402ca */ /* 0x000fd00000020000 */
[----:B------:R-:W-:-:S05]  /*11830*/  @P0 PLOP3.LUT P0, PT, P1, PT, PT, 0x80, 0x0 ;  /* 0x000000000000081c */ /* 0x000fca0000f0f070 */
[----:B------:R-:W-:Y:S01]  /*11840*/  @!P1 SYNCS.ARRIVE.TRANS64.RED.A0T1 RZ, [UR4+0x28430], RZ ;  /* 0x028430ffffff99a7 */ /* 0x000fe20008200404 */
[----:B------:R-:W-:Y:S07]  /*11850*/  @!P1 ARRIVES.LDGSTSBAR.64.TRANSCNT [UR4+0x28430] ;  /* 0x02843000ff0099b0 */ /* 0x000fee0008000a84 */
[----:B------:R-:W-:Y:S05]  /*11860*/  @P0 BRA.U.ANY `(.L_x_1266) ;  /* 0xfffffffd00e80947 */ /* 0x000fea000393ffff */
[----:B------:R-:W-:Y:S01]  /*11870*/  NOP ;  /* 0x0000000000007918 */ /* 0x000fe20000000000 */
[----:B--2---:R-:W-:-:S05]  /*11880*/  IMAD.U32 R2, RZ, RZ, UR49 ;  /* 0x00000031ff027e24 */ /* 0x004fca000f8e00ff */
[----:B------:R-:W-:-:S13]  /*11890*/  ISETP.NE.AND P2, PT, R2, 0x3, PT ;  /* 0x000000030200780c */ /* 0x000fda0003f45270 */
[----:B------:R-:W-:Y:S05]  /*118a0*/  @!P2 BRA `(.L_x_1267) ;  /* 0x000000000004a947 */ /* 0x000fea0003800000 */
[----:B------:R-:W-:Y:S01]  /*118b0*/  BPT.TRAP 0x1 ;  /* 0x000000040000795c */ /* 0x000fe20000300000 */
.L_x_1267:
[----:B------:R2:W-:Y:S02]  /*118c0*/  SYNCS.ARRIVE.TRANS64.A1T0 RZ, [R0+URZ+0x28430], RZ ;  /* 0x028430ff00ff79a7 */ /* 0x0005e4000810003f */
[----:B------:R-:W-:Y:S05]  /*118d0*/  WARPSYNC.ALL ;  /* 0x0000000000007948 */ /* 0x000fea0003800000 */
[----:B------:R-:W-:Y:S01]  /*118e0*/  BSSY B6, `(.L_x_1268) ;  /* 0x0000015000067945 */ /* 0x000fe20003800000 */
[----:B012---:R-:W-:Y:S01]  /*118f0*/  VIADD R0, R16, 0x18000 ;  /* 0x0001800010007836 */ /* 0x007fe20000000000 */
[----:B------:R-:W-:Y:S04]  /*11900*/  BAR.SYNC.DEFER_BLOCKING 0x8, 0x180 ;  /* 0x0206000000007b1d */ /* 0x000fe80000010000 */
        /* <DEDUP_REMOVED lines=18> */
.L_x_1269:
[----:B------:R-:W-:Y:S05]  /*11a30*/  BSYNC B6 ;  /* 0x0000000000067941 */ /* 0x000fea0003800000 */
.L_x_1268:
[----:B------:R0:W5:Y:S01]  /*11a40*/  LDL R8, [R1+0x4] ;  /* 0x0000040001087983 */ /* 0x0001620000100800 */
[----:B------:R-:W-:Y:S01]  /*11a50*/  UISETP.NE.AND UP0, UPT, UR52, URZ, UPT ;  /* 0x0000003f3400728c */ /* 0x000fe2000bf05270 */
[----:B------:R-:W1:Y:S01]  /*11a60*/  S2R R2, SR_TID.X ;  /* 0x0000000000027919 */ /* 0x000e620000002100 */
[----:B------:R-:W-:Y:S01]  /*11a70*/  R2UR UR6, R27 ;  /* 0x000000001b0672ca */ /* 0x000fe200000e0000 */
[----:B------:R-:W-:-:S03]  /*11a80*/  ULDC.64 UR8, c[0x0][0x2d8] ;  /* 0x0000b60000087ab9 */ /* 0x000fc60000000a00 */
[----:B------:R-:W-:Y:S02]  /*11a90*/  PLOP3.LUT P0, PT, PT, PT, UP0, 0x80, 0x0 ;  /* 0x000000000000781c */ /* 0x000fe40003f0f008 */
[C---:B------:R-:W-:Y:S02]  /*11aa0*/  LOP3.LUT P4, RZ, R17.reuse, 0x40, RZ, 0xc0, !PT ;  /* 0x0000004011ff7812 */ /* 0x040fe4000788c0ff */
[----:B------:R-:W-:Y:S01]  /*11ab0*/  LOP3.LUT P5, RZ, R17, 0x20, RZ, 0xc0, !PT ;  /* 0x0000002011ff7812 */ /* 0x000fe200078ac0ff */
[----:B------:R-:W-:Y:S01]  /*11ac0*/  @UP0 ULDC UR4, c[0x0][0x44c] ;  /* 0x0001130000040ab9 */ /* 0x000fe20000000800 */
[C---:B-1----:R-:W-:Y:S01]  /*11ad0*/  LOP3.LUT R20, R2.reuse, 0x7f, RZ, 0xc0, !PT ;  /* 0x0000007f02147812 */ /* 0x042fe200078ec0ff */
[----:B------:R-:W-:-:S03]  /*11ae0*/  IMAD.SHL.U32 R2, R2, 0x10, RZ ;  /* 0x0000001002027824 */ /* 0x000fc600078e00ff */
[----:B------:R-:W-:-:S04]  /*11af0*/  SHF.R.U32.HI R20, RZ, 0x3, R20 ;  /* 0x00000003ff147819 */ /* 0x000fc80000011614 */
[----:B------:R-:W-:-:S05]  /*11b00*/  LOP3.LUT R2, R20, 0x70, R2, 0xf8, !PT ;  /* 0x0000007014027812 */ /* 0x000fca00078ef802 */
[----:B------:R-:W-:-:S04]  /*11b10*/  VIADD R4, R2, UR43 ;  /* 0x0000002b02047c36 */ /* 0x000fc80008000000 */
[----:B------:R-:W-:Y:S01]  /*11b20*/  @P0 IMAD.HI.U32 R2, R4, UR4, RZ ;  /* 0x0000000404020c27 */ /* 0x000fe2000f8e00ff */
[----:B------:R-:W-:Y:S01]  /*11b30*/  PLOP3.LUT P0, PT, PT, PT, UP0, 0x80, 0x0 ;  /* 0x000000000000781c */ /* 0x000fe20003f0f008 */
[----:B------:R-:W-:Y:S01]  /*11b40*/  @UP0 ULDC UR4, c[0x0][0x450] ;  /* 0x0001140000040ab9 */ /* 0x000fe20000000800 */
[----:B------:R-:W-:Y:S01]  /*11b50*/  R2UR UR7, R18 ;  /* 0x00000000120772ca */ /* 0x000fe200000e0000 */
[----:B------:R-:W-:Y:S01]  /*11b60*/  IMAD.MOV.U32 R0, RZ, RZ, R4 ;  /* 0x000000ffff007224 */ /* 0x000fe200078e0004 */
[----:B------:R-:W-:-:S09]  /*11b70*/  UIMAD UR6, UR6, UR8, URZ ;  /* 0x00000008060672a4 */ /* 0x000fd2000f8e023f */
[----:B------:R-:W-:Y:S02]  /*11b80*/  @P0 SHF.R.U32.HI R0, RZ, UR4, R2 ;  /* 0x00000004ff000c19 */ /* 0x000fe40008011602 */
[----:B------:R-:W-:Y:S01]  /*11b90*/  R2UR UR4, R18 ;  /* 0x00000000120472ca */ /* 0x000fe200000e0000 */
[----:B------:R-:W-:Y:S02]  /*11ba0*/  UIMAD UR7, UR7, UR9, UR6 ;  /* 0x00000009070772a4 */ /* 0x000fe4000f8e0206 */
[----:B------:R-:W-:Y:S01]  /*11bb0*/  USHF.R.S32.HI UR6, URZ, 0x1f, UR37 ;  /* 0x0000001f3f067899 */ /* 0x000fe20008011425 */
[----:B------:R-:W-:-:S09]  /*11bc0*/  SHF.R.S32.HI R2, RZ, 0x1f, R0 ;  /* 0x0000001fff027819 */ /* 0x000fd20000011400 */
[----:B------:R-:W-:-:S03]  /*11bd0*/  UIMAD.WIDE.U32 UR4, UR4, UR8, URZ ;  /* 0x00000008040472a5 */ /* 0x000fc6000f8e003f */
[----:B------:R-:W-:Y:S01]  /*11be0*/  ULDC.64 UR8, c[0x0][0x2e0] ;  /* 0x0000b80000087ab9 */ /* 0x000fe20000000a00 */
[----:B------:R-:W-:Y:S02]  /*11bf0*/  UIADD3 UR5, UR5, UR7, URZ ;  /* 0x0000000705057290 */ /* 0x000fe4000fffe03f */
[----:B------:R-:W-:Y:S01]  /*11c00*/  UIMAD UR6, UR6, UR8, URZ ;  /* 0x00000008060672a4 */ /* 0x000fe2000f8e023f */
[----:B------:R-:W1:Y:S01]  /*11c10*/  S2R R20, SR_TID.X ;  /* 0x0000000000147919 */ /* 0x000e620000002100 */
[----:B------:R-:W-:Y:S02]  /*11c20*/  UIMAD.WIDE.U32 UR4, UR37, UR8, UR4 ;  /* 0x00000008250472a5 */ /* 0x000fe4000f8e0004 */
[----:B------:R-:W-:-:S03]  /*11c30*/  UIMAD UR6, UR37, UR9, UR6 ;  /* 0x00000009250672a4 */ /* 0x000fc6000f8e0206 */
[----:B------:R-:W-:Y:S01]  /*11c40*/  ULDC.64 UR8, c[0x0][0x2d0] ;  /* 0x0000b40000087ab9 */ /* 0x000fe20000000a00 */
[----:B------:R-:W-:Y:S01]  /*11c50*/  UIADD3 UR5, UR5, UR6, URZ ;  /* 0x0000000605057290 */ /* 0x000fe2000fffe03f */
[----:B------:R-:W-:Y:S02]  /*11c60*/  IMAD R3, R2, UR8, RZ ;  /* 0x0000000802037c24 */ /* 0x000fe4000f8e02ff */
[----:B------:R-:W-:Y:S02]  /*11c70*/  IMAD.U32 R9, RZ, RZ, UR8 ;  /* 0x00000008ff097e24 */ /* 0x000fe4000f8e00ff */
[C---:B------:R-:W-:Y:S02]  /*11c80*/  IMAD R7, R0.reuse, UR9, R3 ;  /* 0x0000000900077c24 */ /* 0x040fe4000f8e0203 */
[----:B------:R-:W-:Y:S02]  /*11c90*/  IMAD.MOV R5, RZ, RZ, -R0 ;  /* 0x000000ffff057224 */ /* 0x000fe400078e0a00 */
[----:B------:R-:W-:Y:S01]  /*11ca0*/  IMAD.WIDE.U32 R2, R0, R9, UR4 ;  /* 0x0000000400027e25 */ /* 0x000fe2000f8e0009 */
[----:B------:R-:W-:-:S03]  /*11cb0*/  ULDC UR4, c[0x0][0x448] ;  /* 0x0001120000047ab9 */ /* 0x000fc60000000800 */
[----:B------:R-:W-:Y:S01]  /*11cc0*/  IMAD R5, R5, UR4, R4 ;  /* 0x0000000405057c24 */ /* 0x000fe2000f8e0204 */
[----:B------:R-:W-:Y:S01]  /*11cd0*/  ULDC.64 UR4, c[0x0][0x2c8] ;  /* 0x0000b20000047ab9 */ /* 0x000fe20000000a00 */
[----:B------:R-:W-:-:S03]  /*11ce0*/  IMAD.IADD R3, R3, 0x1, R7 ;  /* 0x0000000103037824 */ /* 0x000fc600078e0207 */
[----:B------:R-:W-:Y:S01]  /*11cf0*/  SHF.R.S32.HI R0, RZ, 0x1f, R5 ;  /* 0x0000001fff007819 */ /* 0x000fe20000011405 */
[----:B------:R-:W-:-:S04]  /*11d00*/  IMAD.WIDE.U32 R2, R5, UR4, R2 ;  /* 0x0000000405027c25 */ /* 0x000fc8000f8e0002 */
[----:B------:R-:W-:-:S04]  /*11d10*/  IMAD R0, R0, UR4, RZ ;  /* 0x0000000400007c24 */ /* 0x000fc8000f8e02ff */
[----:B------:R-:W-:Y:S01]  /*11d20*/  IMAD R5, R5, UR5, R0 ;  /* 0x0000000505057c24 */ /* 0x000fe2000f8e0200 */
[----:B------:R-:W-:Y:S02]  /*11d30*/  ULDC.64 UR4, c[0x0][0x280] ;  /* 0x0000a00000047ab9 */ /* 0x000fe40000000a00 */
[----:B------:R-:W-:Y:S01]  /*11d40*/  IADD3 R0, P0, R2, UR4, RZ ;  /* 0x0000000402007c10 */ /* 0x000fe2000ff1e0ff */
[----:B------:R-:W-:Y:S01]  /*11d50*/  UMOV UR4, 0xffffffff ;  /* 0xffffffff00047882 */ /* 0x000fe20000000000 */
[----:B-1----:R-:W-:Y:S02]  /*11d60*/  LOP3.LUT R20, R20, 0x7f, RZ, 0xc0, !PT ;  /* 0x0000007f14147812 */ /* 0x002fe400078ec0ff */
[----:B------:R-:W-:Y:S02]  /*11d70*/  IADD3.X R5, R3, UR5, R5, P0, !PT ;  /* 0x0000000503057c10 */ /* 0x000fe400087fe405 */
[----:B------:R-:W-:Y:S01]  /*11d80*/  SHF.R.U32.HI R10, RZ, 0x3, R20 ;  /* 0x00000003ff0a7819 */ /* 0x000fe20000011614 */
[----:B0-----:R-:W-:Y:S06]  /*11d90*/  BRA.DIV UR4, `(.L_x_1270) ;  /* 0x0000003604347947 */ /* 0x001fec000b800000 */
[----:B------:R-:W0:Y:S01]  /*11da0*/  SHFL.IDX PT, R14, R0, RZ, 0x181f ;  /* 0x00181fff000e7589 */ /* 0x000e2200000e0000 */
[----:B------:R-:W-:-:S03]  /*11db0*/  VIADD R4, R10, UR43 ;  /* 0x0000002b0a047c36 */ /* 0x000fc60008000000 */
        /* <DEDUP_REMOVED lines=69> */
.L_x_1365:
[----:B------:R-:W-:-:S05]  /*12210*/  VIADD R4, R4, 0x70 ;  /* 0x0000007004047836 */ /* 0x000fca0000000000 */
[----:B------:R-:W-:-:S13]  /*12220*/  ISETP.GE.AND P0, PT, R4, UR41, PT ;  /* 0x0000002904007c0c */ /* 0x000fda000bf06270 */
[----:B0-2---:R-:W-:-:S05]  /*12230*/  @!P0 IADD3 R2, P1, R28, R14, RZ ;  /* 0x0000000e1c028210 */ /* 0x005fca0007f3e0ff */
[----:B-1----:R-:W-:-:S05]  /*12240*/  @!P0 IMAD.X R3, RZ, RZ, R6, P1 ;  /* 0x000000ffff038224 */ /* 0x002fca00008e0606 */
[----:B------:R-:W-:Y:S01]  /*12250*/  @!PT LDS RZ, [RZ] ;  /* 0x00000000fffff984 */ /* 0x000fe20000000800 */
[----:B------:R-:W-:Y:S01]  /*12260*/  @!PT LDS RZ, [RZ] ;  /* 0x00000000fffff984 */ /* 0x000fe20000000800 */
[----:B------:R-:W-:Y:S01]  /*12270*/  @!PT LDS RZ, [RZ] ;  /* 0x00000000fffff984 */ /* 0x000fe20000000800 */
[----:B------:R0:W-:Y:S04]  /*12280*/  @!P0 LDGSTS.E.BYPASS.LTC128B.128 [R8+0x1b800], desc[UR50][R2.64], !P4 ;  /* 0x1b80000002088fae */ /* 0x0001e8000e101d72 */
[----:B------:R0:W-:Y:S01]  /*12290*/  @!P0 LDGSTS.E.BYPASS.LTC128B.128 [R8+0x1f800], desc[UR50][R2.64+0x80], !P5 ;  /* 0x1f80008002088fae */ /* 0x0001e2000e901d72 */
[----:B------:R-:W-:Y:S01]  /*122a0*/  PLOP3.LUT P0, PT, PT, PT, PT, 0x80, 0x0 ;  /* 0x000000000000781c */ /* 0x000fe20003f0f070 */
[----:B------:R-:W-:-:S12]  /*122b0*/  NOP ;  /* 0x0000000000007918 */ /* 0x000fd80000000000 */
.L_x_1271:
[----:B------:R-:W-:Y:S02]  /*122c0*/  PLOP3.LUT P1, PT, P1, P0, PT, 0xa2, 0x0 ;  /* 0x000000000000781c */ /* 0x000fe40000f21472 */
[----:B------:R-:W-:-:S08]  /*122d0*/  @P0 R2UR P1, UR4, R16 ;  /* 0x00000000100402ca */ /* 0x000fd00000020000 */
[----:B------:R-:W-:-:S05]  /*122e0*/  @P0 PLOP3.LUT P0, PT, P1, PT, PT, 0x80, 0x0 ;  /* 0x000000000000081c */ /* 0x000fca0000f0f070 */
[----:B------:R-:W-:Y:S01]  /*122f0*/  @!P1 SYNCS.ARRIVE.TRANS64.RED.A0T1 RZ, [UR4+0x28400], RZ ;  /* 0x028400ffffff99a7 */ /* 0x000fe20008200404 */
[----:B------:R-:W-:Y:S07]  /*12300*/  @!P1 ARRIVES.LDGSTSBAR.64.TRANSCNT [UR4+0x28400] ;  /* 0x02840000ff0099b0 */ /* 0x000fee0008000a84 */
[----:B------:R-:W-:Y:S05]  /*12310*/  @P0 BRA.U.ANY `(.L_x_1271) ;  /* 0xfffffffd00e80947 */ /* 0x000fea000393ffff */
[----:B0-----:R-:W2:Y:S02]  /*12320*/  LDL.LU R2, [R1+0xc] ;  /* 0x00000c0001027983 */ /* 0x001ea40000300800 */
        /* <DEDUP_REMOVED lines=9> */
[----:B------:R-:W1:Y:S03]  /*123c0*/  SYNCS.PHASECHK.TRANS64.TRYWAIT P0, [R16+URZ+0x28420], R3 ;  /* 0x02842003100075a7 */ /* 0x000e66000800017f */
[----:B01----:R-:W-:Y:S05]  /*123d0*/  @!P0 BRA `(.L_x_1273) ;  /* 0x0000003800208947 */ /* 0x003fea0003800000 */
.L_x_1366:
[----:B------:R-:W-:Y:S05]  /*123e0*/  BSYNC B0 ;  /* 0x0000000000007941 */ /* 0x000fea0003800000 */
.L_x_1272:
[----:B------:R-:W-:-:S04]  /*123f0*/  UIADD3 UR4, UR44, -0x2, URZ ;  /* 0xfffffffe2c047890 */ /* 0x000fc8000fffe03f */
[----:B------:R-:W-:-:S06]  /*12400*/  UISETP.GE.AND UP0, UPT, UR4, UR45, UPT ;  /* 0x0000002d0400728c */ /* 0x000fcc000bf06270 */
[----:B------:R-:W-:-:S13]  /*12410*/  PLOP3.LUT P0, PT, PT, PT, UP0, 0x40, 0x0 ;  /* 0x000000000000781c */ /* 0x000fda0003f0e808 */
[----:B------:R-:W-:Y:S05]  /*12420*/  @P0 BRA `(.L_x_1274) ;  /* 0x0000001000840947 */ /* 0x000fea0003800000 */
[----:B------:R-:W-:Y:S02]  /*12430*/  IMAD.MOV.U32 R5, RZ, RZ, R19 ;  /* 0x000000ffff057224 */ /* 0x000fe400078e0013 */
[----:B------:R-:W-:Y:S02]  /*12440*/  IMAD.MOV.U32 R8, RZ, RZ, R25 ;  /* 0x000000ffff087224 */ /* 0x000fe400078e0019 */
[----:B------:R-:W-:-:S07]  /*12450*/  IMAD.U32 R24, RZ, RZ, UR4 ;  /* 0x00000004ff187e24 */ /* 0x000fce000f8e00ff */
.L_x_1294:
[----:B-1----:R-:W1:Y:S01]  /*12460*/  S2R R0, SR_TID.X ;  /* 0x0000000000007919 */ /* 0x002e620000002100 */
[----:B------:R-:W-:Y:S01]  /*12470*/  ISETP.NE.AND P0, PT, R32, 0x1, PT ;  /* 0x000000012000780c */ /* 0x000fe20003f05270 */
[----:B------:R-:W-:Y:S01]  /*12480*/  VIADD R19, R5, 0x1 ;  /* 0x0000000105137836 */ /* 0x000fe20000000000 */
[----:B------:R-:W2:Y:S11]  /*12490*/  S2R R2, SR_TID.X ;  /* 0x0000000000027919 */ /* 0x000eb60000002100 */
[----:B0-----:R-:W0:Y:S08]  /*124a0*/  @P0 LDC R3, c[0x0][0x434] ;  /* 0x00010d00ff030b82 */ /* 0x001e300000000800 */
[----:B------:R-:W3:Y:S01]  /*124b0*/  @P0 LDC R9, c[0x0][0x438] ;  /* 0x00010e00ff090b82 */ /* 0x000ee20000000800 */
[----:B-1----:R-:W-:Y:S01]  /*124c0*/  LOP3.LUT R0, R0, 0x7f, RZ, 0xc0, !PT ;  /* 0x0000007f00007812 */ /* 0x002fe200078ec0ff */
[----:B--2---:R-:W-:-:S03]  /*124d0*/  IMAD.SHL.U32 R2, R2, 0x10, RZ ;  /* 0x0000001002027824 */ /* 0x004fc600078e00ff */
[----:B------:R-:W-:-:S04]  /*124e0*/  SHF.R.U32.HI R0, RZ, 0x3, R0 ;  /* 0x00000003ff007819 */ /* 0x000fc80000011600 */
[----:B------:R-:W-:Y:S01]  /*124f0*/  LOP3.LUT R2, R0, 0x70, R2, 0xf8, !PT ;  /* 0x0000007000027812 */ /* 0x000fe200078ef802 */
[----:B------:R-:W-:-:S03]  /*12500*/  IMAD R0, R24, 0x40, R30 ;  /* 0x0000004018007824 */ /* 0x000fc600078e021e */
[C---:B------:R-:W-:Y:S01]  /*12510*/  ISETP.GT.U32.AND P1, PT, R2.reuse, 0x3f, PT ;  /* 0x0000003f0200780c */ /* 0x040fe20003f24070 */
[----:B------:R-:W-:-:S04]  /*12520*/  IMAD.IADD R0, R2, 0x1, R0 ;  /* 0x0000000102007824 */ /* 0x000fc800078e0200 */
[----:B0-----:R-:W-:-:S04]  /*12530*/  @P0 IMAD.HI.U32 R2, R0, R3, RZ ;  /* 0x0000000300020227 */ /* 0x001fc800078e00ff */
[----:B------:R-:W-:Y:S01]  /*12540*/  IMAD.MOV.U32 R4, RZ, RZ, R0 ;  /* 0x000000ffff047224 */ /* 0x000fe200078e0000 */
[----:B---3--:R-:W-:-:S03]  /*12550*/  @P0 SHF.R.U32.HI R4, RZ, R9, R2 ;  /* 0x00000009ff040219 */ /* 0x008fc60000011602 */
[----:B------:R-:W0:Y:S01]  /*12560*/  @!P1 LDC.64 R6, c[0x0][0x428] ;  /* 0x00010a00ff069b82 */ /* 0x000e220000000a00 */
[----:B------:R-:W-:-:S07]  /*12570*/  @!P1 SHF.R.S32.HI R3, RZ, 0x1f, R4 ;  /* 0x0000001fff039819 */ /* 0x000fce0000011404 */
[----:B------:R-:W1:Y:S01]  /*12580*/  @!P1 LDC.64 R10, c[0x0][0x418] ;  /* 0x00010600ff0a9b82 */ /* 0x000e620000000a00 */
[----:B------:R-:W-:Y:S02]  /*12590*/  IMAD.U32 R12, RZ, RZ, UR49 ;  /* 0x00000031ff0c7e24 */ /* 0x000fe4000f8e00ff */
[----:B0-----:R-:W-:-:S04]  /*125a0*/  @!P1 IMAD R2, R29, R6, RZ ;  /* 0x000000061d029224 */ /* 0x001fc800078e02ff */
[----:B------:R-:W-:Y:S02]  /*125b0*/  @!P1 IMAD R7, R26, R7, R2 ;  /* 0x000000071a079224 */ /* 0x000fe400078e0202 */
[----:B------:R-:W-:Y:S01]  /*125c0*/  @!P1 IMAD.MOV.U32 R2, RZ, RZ, R4 ;  /* 0x000000ffff029224 */ /* 0x000fe200078e0004 */
[----:B------:R-:W-:-:S03]  /*125d0*/  ISETP.NE.AND P2, PT, R12, 0x3, PT ;  /* 0x000000030c00780c */ /* 0x000fc60003f45270 */
[----:B------:R-:W-:-:S04]  /*125e0*/  @!P1 IMAD.WIDE.U32 R2, R26, R6, R2 ;  /* 0x000000061a029225 */ /* 0x000fc800078e0002 */
[----:B------:R-:W-:Y:S01]  /*125f0*/  @!P1 IMAD.IADD R3, R7, 0x1, R3 ;  /* 0x0000000107039824 */ /* 0x000fe200078e0203 */
[C---:B-1----:R-:W-:Y:S01]  /*12600*/  @!P1 LEA R10, P0, R2.reuse, R10, 0x2 ;  /* 0x0000000a020a9211 */ /* 0x042fe200078010ff */
[----:B------:R-:W-:Y:S01]  /*12610*/  IMAD.MOV R7, RZ, RZ, -R4 ;  /* 0x000000ffff077224 */ /* 0x000fe200078e0a04 */
[----:B------:R-:W-:Y:S05]  /*12620*/  YIELD ;  /* 0x0000000000007946 */ /* 0x000fea0003800000 */
[----:B------:R-:W-:Y:S01]  /*12630*/  @!P1 LEA.HI.X R11, R2, R11, R3, 0x2, P0 ;  /* 0x0000000b020b9211 */ /* 0x000fe200000f1403 */
[----:B------:R-:W-:Y:S01]  /*12640*/  ULDC UR4, c[0x0][0x430] ;  /* 0x00010c0000047ab9 */ /* 0x000fe20000000800 */
[----:B------:R-:W-:Y:S01]  /*12650*/  ISETP.NE.AND P0, PT, R19, 0x2, PT ;  /* 0x000000021300780c */ /* 0x000fe20003f05270 */
[----:B------:R-:W-:-:S02]  /*12660*/  IMAD.MOV.U32 R6, RZ, RZ, RZ ;  /* 0x000000ffff067224 */ /* 0x000fc400078e00ff */
[----:B------:R-:W-:Y:S01]  /*12670*/  IMAD R7, R7, UR4, R0 ;  /* 0x0000000407077c24 */ /* 0x000fe2000f8e0200 */
[----:B------:R-:W-:Y:S01]  /*12680*/  SEL R25, RZ, 0x1, P0 ;  /* 0x00000001ff197807 */ /* 0x000fe20000000000 */
[----:B------:R-:W-:Y:S01]  /*12690*/  IMAD.MOV.U32 R0, RZ, RZ, R24 ;  /* 0x000000ffff007224 */ /* 0x000fe200078e0018 */
[----:B------:R-:W-:Y:S01]  /*126a0*/  SEL R19, R19, RZ, P0 ;  /* 0x000000ff13137207 */ /* 0x000fe20000000000 */
[----:B------:R0:W5:Y:S01]  /*126b0*/  @!P1 LDG.E R6, desc[UR50][R10.64] ;  /* 0x000000320a069981 */ /* 0x000162000c1e1900 */
[----:B------:R-:W-:Y:S01]  /*126c0*/  VIADD R24, R24, 0xffffffff ;  /* 0xffffffff18187836 */ /* 0x000fe20000000000 */
[----:B------:R-:W-:Y:S02]  /*126d0*/  LOP3.LUT R25, R8, R25, RZ, 0x3c, !PT ;  /* 0x0000001908197212 */ /* 0x000fe400078e3cff */
[----:B------:R-:W-:Y:S01]  /*126e0*/  ISETP.GT.AND P1, PT, R0, UR45, PT ;  /* 0x0000002d00007c0c */ /* 0x000fe2000bf24270 */
[----:B------:R-:W-:-:S12]  /*126f0*/  @!P2 BRA `(.L_x_1275) ;  /* 0x000000000004a947 */ /* 0x000fd80003800000 */
[----:B------:R-:W-:Y:S01]  /*12700*/  BPT.TRAP 0x1 ;  /* 0x000000040000795c */ /* 0x000fe20000300000 */
.L_x_1275:
[----:B------:R-:W-:Y:S01]  /*12710*/  IMAD R0, R19, 0x8, R16 ;  /* 0x0000000813007824 */ /* 0x000fe200078e0210 */
[----:B------:R-:W-:Y:S01]  /*12720*/  SHF.L.U32 R20, R25, 0x1f, RZ ;  /* 0x0000001f19147819 */ /* 0x000fe200000006ff */
[----:B------:R-:W-:Y:S01]  /*12730*/  BSSY B0, `(.L_x_1276) ;  /* 0x0000004000007945 */ /* 0x000fe20003800000 */
[----:B------:R-:W-:Y:S02]  /*12740*/  SHF.R.S32.HI R9, RZ, 0x1f, R7 ;  /* 0x0000001fff097819 */ /* 0x000fe40000011407 */
[----:B------:R-:W1:Y:S02]  /*12750*/  SYNCS.PHASECHK.TRANS64.TRYWAIT P0, [R0+URZ+0x28480], R20 ;  /* 0x02848014000075a7 */ /* 0x000e64000800017f */
[----:B-1----:R-:W-:Y:S05]  /*12760*/  @!P0 BRA `(.L_x_1277) ;  /* 0x0000003400508947 */ /* 0x002fea0003800000 */
.L_x_1367:
[----:B------:R-:W-:Y:S05]  /*12770*/  BSYNC B0 ;  /* 0x0000000000007941 */ /* 0x000fea0003800000 */
.L_x_1276:
[----:B------:R-:W-:Y:S01]  /*12780*/  ULDC.64 UR4, c[0x0][0x328] ;  /* 0x0000ca0000047ab9 */ /* 0x000fe20000000a00 */
[----:B0----5:R-:W-:Y:S01]  /*12790*/  SHF.R.S32.HI R10, RZ, 0x1f, R6 ;  /* 0x0000001fff0a7819 */ /* 0x021fe20000011406 */
[----:B------:R-:W-:Y:S01]  /*127a0*/  IMAD R2, R9, UR4, RZ ;  /* 0x0000000409027c24 */ /* 0x000fe2000f8e02ff */
[----:B------:R-:W-:Y:S01]  /*127b0*/  ULDC.64 UR6, c[0x0][0x318] ;  /* 0x0000c60000067ab9 */ /* 0x000fe20000000a00 */
[----:B------:R-:W-:Y:S02]  /*127c0*/  LOP3.LUT P3, RZ, R17, 0x2, RZ, 0xc0, !PT ;  /* 0x0000000211ff7812 */ /* 0x000fe4000786c0ff */
[----:B------:R-:W-:Y:S01]  /*127d0*/  IMAD R11, R7, UR5, R2 ;  /* 0x00000005070b7c24 */ /* 0x000fe2000f8e0202 */
[----:B------:R-:W-:Y:S01]  /*127e0*/  LOP3.LUT P2, RZ, R17, 0x1, RZ, 0xc0, !PT ;  /* 0x0000000111ff7812 */ /* 0x000fe2000784c0ff */
        /* <DEDUP_REMOVED lines=11> */
[----:B------:R-:W-:-:S03]  /*128a0*/  UMOV UR4, 0xffffffff ;  /* 0xffffffff00047882 */ /* 0x000fc60000000000 */
[----:B------:R-:W-:Y:S01]  /*128b0*/  IMAD R4, R19, 0x4000, R36 ;  /* 0x0000400013047824 */ /* 0x000fe200078e0224 */
[----:B------:R-:W-:-:S04]  /*128c0*/  IADD3 R21, P0, R2, UR6, RZ ;  /* 0x0000000602157c10 */ /* 0x000fc8000ff1e0ff */
[----:B------:R-:W-:Y:S01]  /*128d0*/  IADD3.X R22, R22, UR7, R3, P0, !PT ;  /* 0x0000000716167c10 */ /* 0x000fe200087fe403 */
[----:B------:R-:W-:Y:S08]  /*128e0*/  BRA.DIV UR4, `(.L_x_1278) ;  /* 0x0000003604047947 */ /* 0x000ff0000b800000 */
[----:B------:R-:W0:Y:S01]  /*128f0*/  SHFL.IDX PT, R2, R21, RZ, 0x181f ;  /* 0x00181fff15027589 */ /* 0x000e2200000e0000 */
[----:B------:R-:W-:-:S03]  /*12900*/  IMAD.IADD R4, R16, 0x1, R4 ;  /* 0x0000000110047824 */ /* 0x000fc600078e0204 */
[----:B------:R-:W2:Y:S01]  /*12910*/  SHFL.IDX PT, R3, R22, RZ, 0x181f ;  /* 0x00181fff16037589 */ /* 0x000ea200000e0000 */
[----:B0-----:R-:W-:-:S05]  /*12920*/  IADD3 R2, P0, R28, R2, RZ ;  /* 0x000000021c027210 */ /* 0x001fca0007f1e0ff */
[----:B--2---:R-:W-:-:S05]  /*12930*/  IMAD.X R3, RZ, RZ, R3, P0 ;  /* 0x000000ffff037224 */ /* 0x004fca00000e0603 */
[----:B------:R-:W-:Y:S01]  /*12940*/  @!PT LDS RZ, [RZ] ;  /* 0x00000000fffff984 */ /* 0x000fe20000000800 */
[----:B------:R-:W-:Y:S04]  /*12950*/  LDGSTS.E.BYPASS.LTC128B.128 [R4+0x10000], desc[UR50][R2.64], !P3 ;  /* 0x1000000002047fae */ /* 0x000fe8000d901d72 */
[----:B------:R0:W-:Y:S04]  /*12960*/  LDGSTS.E.BYPASS.LTC128B.128 [R4+0x12000], desc[UR50][R2.64+0x80], !P2 ;  /* 0x1200008002047fae */ /* 0x0001e8000d101d72 */
[----:B0-----:R-:W0:Y:S04]  /*12970*/  SHFL.IDX PT, R2, R21, 0x1, 0x181f ;  /* 0x00381f0015027f89 */ /* 0x001e2800000e0000 */
[----:B------:R-:W2:Y:S01]  /*12980*/  SHFL.IDX PT, R3, R22, 0x1, 0x181f ;  /* 0x00381f0016037f89 */ /* 0x000ea200000e0000 */
[----:B0-----:R-:W-:-:S05]  /*12990*/  IADD3 R2, P0, R28, R2, RZ ;  /* 0x000000021c027210 */ /* 0x001fca0007f1e0ff */
[----:B--2---:R-:W-:-:S05]  /*129a0*/  IMAD.X R3, RZ, RZ, R3, P0 ;  /* 0x000000ffff037224 */ /* 0x004fca00000e0603 */
[----:B------:R-:W-:Y:S04]  /*129b0*/  LDGSTS.E.BYPASS.LTC128B.128 [R4+0x10800], desc[UR50][R2.64], !P3 ;  /* 0x1080000002047fae */ /* 0x000fe8000d901d72 */
[----:B------:R0:W-:Y:S04]  /*129c0*/  LDGSTS.E.BYPASS.LTC128B.128 [R4+0x12800], desc[UR50][R2.64+0x80], !P2 ;  /* 0x1280008002047fae */ /* 0x0001e8000d101d72 */
[----:B0-----:R-:W0:Y:S04]  /*129d0*/  SHFL.IDX PT, R2, R21, 0x2, 0x181f ;  /* 0x00581f0015027f89 */ /* 0x001e2800000e0000 */
[----:B------:R-:W2:Y:S04]  /*129e0*/  SHFL.IDX PT, R3, R22, 0x2, 0x181f ;  /* 0x00581f0016037f89 */ /* 0x000ea800000e0000 */
[----:B------:R-:W3:Y:S01]  /*129f0*/  SHFL.IDX PT, R22, R22, 0x3, 0x181f ;  /* 0x00781f0016167f89 */ /* 0x000ee200000e0000 */
[----:B0-----:R-:W-:-:S05]  /*12a00*/  IADD3 R2, P0, R28, R2, RZ ;  /* 0x000000021c027210 */ /* 0x001fca0007f1e0ff */
[----:B--2---:R-:W-:-:S05]  /*12a10*/  IMAD.X R3, RZ, RZ, R3, P0 ;  /* 0x000000ffff037224 */ /* 0x004fca00000e0603 */
[----:B------:R-:W-:Y:S04]  /*12a20*/  LDGSTS.E.BYPASS.LTC128B.128 [R4+0x11000], desc[UR50][R2.64], !P3 ;  /* 0x1100000002047fae */ /* 0x000fe8000d901d72 */
[----:B------:R0:W-:Y:S04]  /*12a30*/  LDGSTS.E.BYPASS.LTC128B.128 [R4+0x13000], desc[UR50][R2.64+0x80], !P2 ;  /* 0x1300008002047fae */ /* 0x0001e8000d101d72 */
[----:B0--3--:R0:W2:Y:S02]  /*12a40*/  SHFL.IDX PT, R2, R21, 0x3, 0x181f ;  /* 0x00781f0015027f89 */ /* 0x0090a400000e0000 */
.L_x_1377:
        /* <DEDUP_REMOVED lines=9> */
.L_x_1279:
        /* <DEDUP_REMOVED lines=11> */
.L_x_1280:
[----:B------:R2:W-:Y:S01]  /*12b90*/  SYNCS.ARRIVE.TRANS64.A1T0 RZ, [R0+URZ+0x28470], RZ ;  /* 0x028470ff00ff79a7 */ /* 0x0005e2000810003f */
[----:B------:R-:W-:Y:S05]  /*12ba0*/  @!P3 BRA `(.L_x_1281) ;  /* 0x000000000004b947 */ /* 0x000fea0003800000 */
[----:B------:R-:W-:Y:S01]  /*12bb0*/  BPT.TRAP 0x1 ;  /* 0x000000040000795c */ /* 0x000fe20000300000 */
.L_x_1281:
[----:B------:R-:W3:Y:S01]  /*12bc0*/  SYNCS.PHASECHK.TRANS64.TRYWAIT P0, [R0+URZ+0x28440], R20 ;  /* 0x02844014000075a7 */ /* 0x000ee2000800017f */
[----:B------:R-:W-:Y:S04]  /*12bd0*/  BSSY B0, `(.L_x_1282) ;  /* 0x0000002000007945 */ /* 0x000fe80003800000 */
[----:B---3--:R-:W-:Y:S05]  /*12be0*/  @!P0 BRA `(.L_x_1283) ;  /* 0x00000034006c8947 */ /* 0x008fea0003800000 */
.L_x_1378:
[----:B------:R-:W-:Y:S05]  /*12bf0*/  BSYNC B0 ;  /* 0x0000000000007941 */ /* 0x000fea0003800000 */
.L_x_1282:
        /* <DEDUP_REMOVED lines=21> */
[----:B------:R-:W4:Y:S04]  /*12d50*/  SHFL.IDX PT, R14, R9, RZ, 0x181f ;  /* 0x00181fff090e7589 */ /* 0x000f2800000e0000 */
[----:B------:R-:W5:Y:S04]  /*12d60*/  SHFL.IDX PT, R3, R10, RZ, 0x181f ;  /* 0x00181fff0a037589 */ /* 0x000f6800000e0000 */
[----:B------:R-:W-:Y:S01]  /*12d70*/  SHFL.IDX PT, R7, R10, 0x1, 0x181f ;  /* 0x00381f000a077f89 */ /* 0x000fe200000e0000 */
[----:B----4-:R-:W-:-:S03]  /*12d80*/  IADD3 R2, P0, R28, R14, RZ ;  /* 0x0000000e1c027210 */ /* 0x010fc60007f1e0ff */
[----:B------:R-:W4:Y:S02]  /*12d90*/  SHFL.IDX PT, R14, R9, 0x1, 0x181f ;  /* 0x00381f00090e7f89 */ /* 0x000f2400000e0000 */
[----:B-----5:R-:W-:-:S05]  /*12da0*/  IMAD.X R3, RZ, RZ, R3, P0 ;  /* 0x000000ffff037224 */ /* 0x020fca00000e0603 */
[----:B------:R-:W-:Y:S04]  /*12db0*/  LDGSTS.E.BYPASS.LTC128B.128 [R4+0x20000], desc[UR50][R2.64], !P3 ;  /* 0x2000000002047fae */ /* 0x000fe8000d901d72 */
[----:B------:R5:W-:Y:S01]  /*12dc0*/  LDGSTS.E.BYPASS.LTC128B.128 [R4+0x22000], desc[UR50][R2.64+0x80], !P2 ;  /* 0x2200008002047fae */ /* 0x000be2000d101d72 */
[----:B----4-:R-:W-:-:S03]  /*12dd0*/  IADD3 R6, P0, R28, R14, RZ ;  /* 0x0000000e1c067210 */ /* 0x010fc60007f1e0ff */
[----:B-----5:R-:W-:Y:S04]  /*12de0*/  SHFL.IDX PT, R3, R10, 0x2, 0x181f ;  /* 0x00581f000a037f89 */ /* 0x020fe800000e0000 */
[----:B------:R-:W4:Y:S01]  /*12df0*/  SHFL.IDX PT, R14, R9, 0x2, 0x181f ;  /* 0x00581f00090e7f89 */ /* 0x000f2200000e0000 */
[----:B------:R-:W-:-:S03]  /*12e00*/  IMAD.X R7, RZ, RZ, R7, P0 ;  /* 0x000000ffff077224 */ /* 0x000fc600000e0607 */
[----:B------:R-:W0:Y:S04]  /*12e10*/  SHFL.IDX PT, R10, R10, 0x3, 0x181f ;  /* 0x00781f000a0a7f89 */ /* 0x000e2800000e0000 */
[----:B------:R0:W-:Y:S04]  /*12e20*/  LDGSTS.E.BYPASS.LTC128B.128 [R4+0x20800], desc[UR50][R6.64], !P3 ;  /* 0x2080000006047fae */ /* 0x0001e8000d901d72 */
[----:B------:R0:W-:Y:S01]  /*12e30*/  LDGSTS.E.BYPASS.LTC128B.128 [R4+0x22800], desc[UR50][R6.64+0x80], !P2 ;  /* 0x2280008006047fae */ /* 0x0001e2000d101d72 */
[----:B----4-:R-:W-:-:S03]  /*12e40*/  IADD3 R2, P0, R28, R14, RZ ;  /* 0x0000000e1c027210 */ /* 0x010fc60007f1e0ff */
[----:B------:R4:W0:Y:S02]  /*12e50*/  SHFL.IDX PT, R14, R9, 0x3, 0x181f ;  /* 0x00781f00090e7f89 */ /* 0x00082400000e0000 */
[----:B------:R-:W-:-:S05]  /*12e60*/  IMAD.X R3, RZ, RZ, R3, P0 ;  /* 0x000000ffff037224 */ /* 0x000fca00000e0603 */
[----:B------:R4:W-:Y:S04]  /*12e70*/  LDGSTS.E.BYPASS.LTC128B.128 [R4+0x21000], desc[UR50][R2.64], !P3 ;  /* 0x2100000002047fae */ /* 0x0009e8000d901d72 */
[----:B------:R4:W-:Y:S02]  /*12e80*/  LDGSTS.E.BYPASS.LTC128B.128 [R4+0x23000], desc[UR50][R2.64+0x80], !P2 ;  /* 0x2300008002047fae */ /* 0x0009e4000d101d72 */
.L_x_1388:
[----:B0---4-:R-:W-:-:S05]  /*12e90*/  IADD3 R2, P0, R28, R14, RZ ;  /* 0x0000000e1c027210 */ /* 0x011fca0007f1e0ff */
        /* <DEDUP_REMOVED lines=8> */
.L_x_1285:
        /* <DEDUP_REMOVED lines=11> */
.L_x_1286:
[----:B------:R1:W-:Y:S02]  /*12fd0*/  SYNCS.ARRIVE.TRANS64.A1T0 RZ, [R0+URZ+0x28430], RZ ;  /* 0x028430ff00ff79a7 */ /* 0x0003e4000810003f */
[----:B-123--:R-:W-:-:S05]  /*12fe0*/  IMAD.U32 R0, RZ, RZ, UR48 ;  /* 0x00000030ff007e24 */ /* 0x00efca000f8e00ff */
[----:B------:R-:W-:-:S13]  /*12ff0*/  ISETP.NE.AND P0, PT, R0, 0x3, PT ;  /* 0x000000030000780c */ /* 0x000fda0003f05270 */
[----:B------:R-:W-:Y:S05]  /*13000*/  @!P0 BRA `(.L_x_1287) ;  /* 0x0000000000048947 */ /* 0x000fea0003800000 */
[----:B------:R-:W-:Y:S01]  /*13010*/  BPT.TRAP 0x1 ;  /* 0x000000040000795c */ /* 0x000fe20000300000 */
.L_x_1287:
[----:B------:R-:W-:Y:S01]  /*13020*/  LOP3.LUT R3, R8, 0x1, RZ, 0x3c, !PT ;  /* 0x0000000108037812 */ /* 0x000fe200078e3cff */
[----:B------:R-:W-:Y:S01]  /*13030*/  IMAD R0, R5, 0x8, R16 ;  /* 0x0000000805007824 */ /* 0x000fe200078e0210 */
[----:B------:R-:W-:Y:S02]  /*13040*/  BSSY B0, `(.L_x_1288) ;  /* 0x0000004000007945 */ /* 0x000fe40003800000 */
[----:B------:R-:W-:-:S04]  /*13050*/  SHF.L.U32 R3, R3, 0x1f, RZ ;  /* 0x0000001f03037819 */ /* 0x000fc800000006ff */
[----:B------:R-:W0:Y:S02]  /*13060*/  SYNCS.PHASECHK.TRANS64.TRYWAIT P2, [R0+URZ+0x28470], R3 ;  /* 0x02847003000075a7 */ /* 0x000e24000804017f */
[----:B0-----:R-:W-:Y:S05]  /*13070*/  @!P2 BRA `(.L_x_1289) ;  /* 0x000000340070a947 */ /* 0x001fea0003800000 */
.L_x_1389:
[----:B------:R-:W-:Y:S05]  /*13080*/  BSYNC B0 ;  /* 0x0000000000007941 */ /* 0x000fea0003800000 */
.L_x_1288:
[----:B------:R-:W-:-:S05]  /*13090*/  IMAD.U32 R2, RZ, RZ, UR49 ;  /* 0x00000031ff027e24 */ /* 0x000fca000f8e00ff */
[----:B------:R-:W-:-:S13]  /*130a0*/  ISETP.NE.AND P2, PT, R2, 0x3, PT ;  /* 0x000000030200780c */ /* 0x000fda0003f45270 */
[----:B------:R-:W-:Y:S05]  /*130b0*/  @!P2 BRA `(.L_x_1290) ;  /* 0x000000000004a947 */ /* 0x000fea0003800000 */
[----:B------:R-:W-:Y:S01]  /*130c0*/  BPT.TRAP 0x1 ;  /* 0x000000040000795c */ /* 0x000fe20000300000 */
.L_x_1290:
[----:B------:R-:W-:Y:S01]  /*130d0*/  SHF.L.U32 R7, R8, 0x1f, RZ ;  /* 0x0000001f08077819 */ /* 0x000fe200000006ff */
[----:B0-----:R-:W-:-:S03]  /*130e0*/  IMAD.SHL.U32 R3, R5, 0x4000, RZ ;  /* 0x0000400005037824 */ /* 0x001fc600078e00ff */
[----:B------:R-:W0:Y:S02]  /*130f0*/  SYNCS.PHASECHK.TRANS64.TRYWAIT P2, [R0+URZ+0x28460], R7 ;  /* 0x02846007000075a7 */ /* 0x000e24000804017f */
[----:B0-----:R-:W-:Y:S05]  /*13100*/  @!P2 BRA `(.L_x_1291) ;  /* 0x000000340060a947 */ /* 0x001fea0003800000 */
.L_x_1390:
[----:B------:R-:W2:Y:S01]  /*13110*/  LDL R2, [R1] ;  /* 0x0000000001027983 */ /* 0x000ea20000100800 */
[----:B------:R-:W-:Y:S05]  /*13120*/  WARPSYNC.ALL ;  /* 0x0000000000007948 */ /* 0x000fea0003800000 */
[----:B------:R-:W1:Y:S01]  /*13130*/  S2R R6, SR_TID.X ;  /* 0x0000000000067919 */ /* 0x000e620000002100 */
[----:B------:R-:W-:Y:S01]  /*13140*/  IMAD.U32 R33, RZ, RZ, UR49 ;  /* 0x00000031ff217e24 */ /* 0x000fe2000f8e00ff */
[----:B--2---:R-:W-:Y:S02]  /*13150*/  LOP3.LUT R5, R3, R2, RZ, 0xfc, !PT ;  /* 0x0000000203057212 */ /* 0x004fe400078efcff */
[----:B------:R-:W2:Y:S01]  /*13160*/  S2R R2, SR_TID.X ;  /* 0x0000000000027919 */ /* 0x000ea20000002100 */
[----:B------:R-:W-:-:S02]  /*13170*/  IADD3 R3, R16, R3, R37 ;  /* 0x0000000310037210 */ /* 0x000fc40007ffe025 */
[----:B------:R-:W-:-:S05]  /*13180*/  IMAD.IADD R4, R16, 0x1, R5 ;  /* 0x0000000110047824 */ /* 0x000fca00078e0205 */
[----:B------:R-:W3:Y:S01]  /*13190*/  LDSM.16.MT88.4 R8, [R4+0x10000] ;  /* 0x010000000408783b */ /* 0x000ee20000004200 */
[----:B--2---:R-:W-:Y:S01]  /*131a0*/  LOP3.LUT P2, RZ, R2, 0x4, RZ, 0xc0, !PT ;  /* 0x0000000402ff7812 */ /* 0x004fe2000784c0ff */
[----:B------:R-:W-:-:S05]  /*131b0*/  IMAD.MOV.U32 R2, RZ, RZ, 0x40 ;  /* 0x00000040ff027424 */ /* 0x000fca00078e00ff */
[----:B------:R-:W-:Y:S02]  /*131c0*/  SEL R2, R2, 0xffffffc0, !P2 ;  /* 0xffffffc002027807 */ /* 0x000fe40005000000 */
[----:B-1----:R-:W-:Y:S01]  /*131d0*/  LOP3.LUT P2, RZ, R6, 0x4, RZ, 0xc0, !PT ;  /* 0x0000000406ff7812 */ /* 0x002fe2000784c0ff */
[----:B------:R-:W-:Y:S02]  /*131e0*/  IMAD.MOV.U32 R6, RZ, RZ, 0x20 ;  /* 0x00000020ff067424 */ /* 0x000fe400078e00ff */
[----:B------:R-:W-:-:S03]  /*131f0*/  IMAD.IADD R2, R2, 0x1, R4 ;  /* 0x0000000102027824 */ /* 0x000fc600078e0204 */
[----:B------:R-:W-:Y:S02]  /*13200*/  SEL R6, R6, 0xffffffe0, !P2 ;  /* 0xffffffe006067807 */ /* 0x000fe40005000000 */
[C-C-:B---3--:R-:W-:Y:S02]  /*13210*/  PRMT R12, R8.reuse, 0x6420, R9.reuse ;  /* 0x00006420080c7816 */ /* 0x148fe40000000009 */
[----:B------:R-:W-:Y:S02]  /*13220*/  PRMT R13, R8, 0x7531, R9 ;  /* 0x00007531080d7816 */ /* 0x000fe40000000009 */
[C-C-:B------:R-:W-:Y:S02]  /*13230*/  PRMT R14, R10.reuse, 0x6420, R11.reuse ;  /* 0x000064200a0e7816 */ /* 0x140fe4000000000b */
[----:B------:R-:W-:Y:S02]  /*13240*/  PRMT R15, R10, 0x7531, R11 ;  /* 0x000075310a0f7816 */ /* 0x000fe4000000000b */
[----:B------:R-:W1:Y:S01]  /*13250*/  LDSM.16.MT88.4 R8, [R2+0x10000] ;  /* 0x010000000208783b */ /* 0x000e620000004200 */
[----:B------:R-:W-:-:S03]  /*13260*/  ISETP.NE.AND P2, PT, R33, 0x3, PT ;  /* 0x000000032100780c */ /* 0x000fc60003f45270 */
[----:B------:R-:W-:Y:S01]  /*13270*/  STSM.16.M88.4 [R3+0x8000], R12 ;  /* 0x0080000c03007844 */ /* 0x000fe20000000200 */
[C-C-:B-1----:R-:W-:Y:S02]  /*13280*/  PRMT R20, R8.reuse, 0x6420, R9.reuse ;  /* 0x0000642008147816 */ /* 0x142fe40000000009 */
[----:B------:R-:W-:Y:S02]  /*13290*/  PRMT R21, R8, 0x7531, R9 ;  /* 0x0000753108157816 */ /* 0x000fe40000000009 */
[C-C-:B------:R-:W-:Y:S02]  /*132a0*/  PRMT R22, R10.reuse, 0x6420, R11.reuse ;  /* 0x000064200a167816 */ /* 0x140fe4000000000b */
[----:B------:R-:W-:-:S05]  /*132b0*/  PRMT R23, R10, 0x7531, R11 ;  /* 0x000075310a177816 */ /* 0x000fca000000000b */
[----:B------:R-:W-:Y:S04]  /*132c0*/  STSM.16.M88.4 [R3+0x9000], R20 ;  /* 0x0090001403007844 */ /* 0x000fe80000000200 */
[----:B------:R-:W1:Y:S02]  /*132d0*/  LDSM.16.MT88.4 R12, [R4+0x12000] ;  /* 0x01200000040c783b */ /* 0x000e640000004200 */
[C-C-:B-1----:R-:W-:Y:S02]  /*132e0*/  PRMT R8, R12.reuse, 0x6420, R13.reuse ;  /* 0x000064200c087816 */ /* 0x142fe4000000000d */
[----:B------:R-:W-:Y:S02]  /*132f0*/  PRMT R9, R12, 0x7531, R13 ;  /* 0x000075310c097816 */ /* 0x000fe4000000000d */
[----:B------:R-:W-:-:S02]  /*13300*/  PRMT R10, R14, 0x6420, R15 ;  /* 0x000064200e0a7816 */ /* 0x000fc4000000000f */
[----:B------:R-:W-:Y:S02]  /*13310*/  PRMT R11, R14, 0x7531, R15 ;  /* 0x000075310e0b7816 */ /* 0x000fe4000000000f */
[----:B------:R-:W1:Y:S04]  /*13320*/  LDSM.16.MT88.4 R12, [R2+0x12000] ;  /* 0x01200000020c783b */ /* 0x000e680000004200 */
[----:B------:R1:W-:Y:S02]  /*13330*/  STSM.16.M88.4 [R3+0xa000], R8 ;  /* 0x00a0000803007844 */ /* 0x0003e40000000200 */
[C-C-:B-1----:R-:W-:Y:S02]  /*13340*/  PRMT R8, R12.reuse, 0x6420, R13.reuse ;  /* 0x000064200c087816 */ /* 0x142fe4000000000d */
[----:B------:R-:W-:-:S02]  /*13350*/  PRMT R9, R12, 0x7531, R13 ;  /* 0x000075310c097816 */ /* 0x000fc4000000000d */
[C-C-:B------:R-:W-:Y:S02]  /*13360*/  PRMT R10, R14.reuse, 0x6420, R15.reuse ;  /* 0x000064200e0a7816 */ /* 0x140fe4000000000f */
[----:B------:R-:W-:-:S05]  /*13370*/  PRMT R11, R14, 0x7531, R15 ;  /* 0x000075310e0b7816 */ /* 0x000fca000000000f */
[----:B------:R1:W-:Y:S04]  /*13380*/  STSM.16.M88.4 [R3+0xb000], R8 ;  /* 0x00b0000803007844 */ /* 0x0003e80000000200 */
[----:B------:R-:W2:Y:S04]  /*13390*/  LDSM.16.MT88.4 R20, [R4+0x11000] ;  /* 0x011000000414783b */ /* 0x000ea80000004200 */
[----:B------:R-:W3:Y:S01]  /*133a0*/  LDSM.16.MT88.4 R8, [R2+0x11000] ;  /* 0x011000000208783b */ /* 0x000ee20000004200 */
[----:B-1----:R-:W-:Y:S02]  /*133b0*/  IADD3 R3, R6, 0x8000, R3 ;  /* 0x0000800006037810 */ /* 0x002fe40007ffe003 */
[----:B--2---:R-:W-:-:S02]  /*133c0*/  PRMT R12, R20, 0x6420, R21 ;  /* 0x00006420140c7816 */ /* 0x004fc40000000015 */
[----:B------:R-:W-:Y:S02]  /*133d0*/  PRMT R13, R20, 0x7531, R21 ;  /* 0x00007531140d7816 */ /* 0x000fe40000000015 */
[C-C-:B------:R-:W-:Y:S02]  /*133e0*/  PRMT R14, R22.reuse, 0x6420, R23.reuse ;  /* 0x00006420160e7816 */ /* 0x140fe40000000017 */
[----:B------:R-:W-:-:S05]  /*133f0*/  PRMT R15, R22, 0x7531, R23 ;  /* 0x00007531160f7816 */ /* 0x000fca0000000017 */
[----:B------:R3:W-:Y:S02]  /*13400*/  STSM.16.M88.4 [R3], R12 ;  /* 0x0000000c03007844 */ /* 0x0007e40000000200 */
[C-C-:B---3--:R-:W-:Y:S02]  /*13410*/  PRMT R12, R8.reuse, 0x6420, R9.reuse ;  /* 0x00006420080c7816 */ /* 0x148fe40000000009 */
[----:B------:R-:W-:Y:S02]  /*13420*/  PRMT R13, R8, 0x7531, R9 ;  /* 0x00007531080d7816 */ /* 0x000fe40000000009 */
[C-C-:B------:R-:W-:Y:S02]  /*13430*/  PRMT R14, R10.reuse, 0x6420, R11.reuse ;  /* 0x000064200a0e7816 */ /* 0x140fe4000000000b */
[----:B------:R-:W-:-:S05]  /*13440*/  PRMT R15, R10, 0x7531, R11 ;  /* 0x000075310a0f7816 */ /* 0x000fca000000000b */
[----:B------:R-:W-:Y:S04]  /*13450*/  STSM.16.M88.4 [R3+0x1000], R12 ;  /* 0x0010000c03007844 */ /* 0x000fe80000000200 */
[----:B0-----:R-:W0:Y:S04]  /*13460*/  LDSM.16.MT88.4 R4, [R4+0x13000] ;  /* 0x013000000404783b */ /* 0x001e280000004200 */
        /* <DEDUP_REMOVED lines=19> */
.L_x_1292:
[----:B-1----:R1:W-:Y:S01]  /*135a0*/  SYNCS.ARRIVE.TRANS64.A1T0 RZ, [R0+URZ+0x28450], RZ ;  /* 0x028450ff00ff79a7 */ /* 0x0023e2000810003f */
[----:B------:R-:W-:Y:S06]  /*135b0*/  BAR.SYNC.DEFER_BLOCKING 0x2, 0x80 ;  /* 0x0082000000007b1d */ /* 0x000fec0000010000 */
[----:B------:R-:W-:Y:S05]  /*135c0*/  @!P0 BRA `(.L_x_1293) ;  /* 0x0000000000048947 */ /* 0x000fea0003800000 */
[----:B------:R-:W-:Y:S01]  /*135d0*/  BPT.TRAP 0x1 ;  /* 0x000000040000795c */ /* 0x000fe20000300000 */
.L_x_1293:
[----:B-1----:R-:W-:Y:S02]  /*135e0*/  VIADD R0, R0, 0x28480 ;  /* 0x0002848000007836 */ /* 0x002fe40000000000 */
[----:B0-----:R-:W-:Y:S02]  /*135f0*/  IMAD.MOV.U32 R5, RZ, RZ, R19 ;  /* 0x000000ffff057224 */ /* 0x001fe400078e0013 */
[----:B------:R-:W-:Y:S01]  /*13600*/  IMAD.MOV.U32 R8, RZ, RZ, R25 ;  /* 0x000000ffff087224 */ /* 0x000fe200078e0019 */
[----:B------:R-:W-:-:S04]  /*13610*/  PRMT R0, R31, 0x654, R0 ;  /* 0x000006541f007816 */ /* 0x000fc80000000000 */
[----:B------:R1:W-:Y:S01]  /*13620*/  SYNCS.ARRIVE.TRANS64.RED.A1T0 RZ, [R0+URZ], RZ ;  /* 0x000000ff00ff79a7 */ /* 0x0003e2000810043f */
[----:B------:R-:W-:Y:S05]  /*13630*/  @P1 BRA `(.L_x_1294) ;  /* 0xffffffec00881947 */ /* 0x000fea000383ffff */
.L_x_1274:
[----:B-1----:R-:W1:Y:S01]  /*13640*/  S2R R0, SR_TID.X ;  /* 0x0000000000007919 */ /* 0x002e620000002100 */
[----:B------:R-:W-:Y:S01]  /*13650*/  BSSY B0, `(.L_x_1295) ;  /* 0x0000012000007945 */ /* 0x000fe20003800000 */
[----:B------:R-:W-:Y:S01]  /*13660*/  IMAD.U32 R6, RZ, RZ, UR48 ;  /* 0x00000030ff067e24 */ /* 0x000fe2000f8e00ff */
[----:B-1----:R-:W-:-:S04]  /*13670*/  LOP3.LUT R0, R0, 0x7f, RZ, 0xc0, !PT ;  /* 0x0000007f00007812 */ /* 0x002fc800078ec0ff */
[----:B------:R-:W-:-:S13]  /*13680*/  ISETP.NE.AND P0, PT, R0, RZ, PT ;  /* 0x000000ff0000720c */ /* 0x000fda0003f05270 */
[----:B------:R-:W-:Y:S05]  /*13690*/  @P0 BRA `(.L_x_1296) ;  /* 0x0000000000340947 */ /* 0x000fea0003800000 */
[----:B------:R-:W1:Y:S01]  /*136a0*/  S2R R7, SR_LANEID ;  /* 0x0000000000077919 */ /* 0x000e620000000000 */
[----:B------:R-:W-:Y:S01]  /*136b0*/  VOTEU.ANY UR4, UPT, PT ;  /* 0x0000000000047886 */ /* 0x000fe200038e0100 */
[----:B0-----:R-:W0:Y:S01]  /*136c0*/  LDC.64 R2, c[0x0][0xc80] ;  /* 0x00032000ff027b82 */ /* 0x001e220000000a00 */
[----:B------:R-:W1:Y:S08]  /*136d0*/  FLO.U32 R0, UR4 ;  /* 0x0000000400007d00 */ /* 0x000e7000080e0000 */
[----:B------:R-:W0:Y:S01]  /*136e0*/  POPC R5, UR4 ;  /* 0x0000000400057d09 */ /* 0x000e220008000000 */
[----:B-1----:R-:W-:-:S13]  /*136f0*/  ISETP.EQ.U32.AND P1, PT, R0, R7, PT ;  /* 0x000000070000720c */ /* 0x002fda0003f22070 */
[----:B0-----:R-:W2:Y:S01]  /*13700*/  @P1 ATOMG.E.ADD.STRONG.GPU PT, R3, desc[UR50][R2.64], R5 ;  /* 0x00000005020319a8 */ /* 0x001ea200081ee1f2 */
[----:B------:R-:W0:Y:S02]  /*13710*/  S2R R4, SR_LTMASK ;  /* 0x0000000000047919 */ /* 0x000e240000003900 */
[----:B0-----:R-:W-:-:S04]  /*13720*/  LOP3.LUT R4, R4, UR4, RZ, 0xc0, !PT ;  /* 0x0000000404047c12 */ /* 0x001fc8000f8ec0ff */
[----:B------:R-:W0:Y:S01]  /*13730*/  POPC R7, R4 ;  /* 0x0000000400077309 */ /* 0x000e220000000000 */
[----:B--2---:R-:W0:Y:S02]  /*13740*/  SHFL.IDX PT, R0, R3, R0, 0x1f ;  /* 0x00001f0003007589 */ /* 0x004e2400000e0000 */
[----:B0-----:R-:W-:-:S05]  /*13750*/  IADD3 R0, R0, UR46, R7 ;  /* 0x0000002e00007c10 */ /* 0x001fca000fffe007 */
[----:B------:R1:W-:Y:S02]  /*13760*/  STL [R1+0x8], R0 ;  /* 0x0000080001007387 */ /* 0x0003e40000100800 */
.L_x_1296:
[----:B------:R-:W-:Y:S05]  /*13770*/  BSYNC B0 ;  /* 0x0000000000007941 */ /* 0x000fea0003800000 */
.L_x_1295:
[----:B------:R-:W-:-:S13]  /*13780*/  ISETP.NE.AND P1, PT, R6, 0x3, PT ;  /* 0x000000030600780c */ /* 0x000fda0003f25270 */
[----:B------:R-:W-:Y:S05]  /*13790*/  @!P1 BRA `(.L_x_1297) ;  /* 0x0000000000049947 */ /* 0x000fea0003800000 */
[----:B------:R-:W-:Y:S01]  /*137a0*/  BPT.TRAP 0x1 ;  /* 0x000000040000795c */ /* 0x000fe20000300000 */
.L_x_1297:
[----:B0-----:R-:W-:Y:S01]  /*137b0*/  LOP3.LUT R3, R25, 0x1, RZ, 0x3c, !PT ;  /* 0x0000000119037812 */ /* 0x001fe200078e3cff */
[----:B------:R-:W-:Y:S01]  /*137c0*/  IMAD R18, R19, 0x8, R16 ;  /* 0x0000000813127824 */ /* 0x000fe200078e0210 */
[----:B------:R-:W-:Y:S02]  /*137d0*/  BSSY B0, `(.L_x_1298) ;  /* 0x0000004000007945 */ /* 0x000fe40003800000 */
[----:B------:R-:W-:-:S04]  /*137e0*/  SHF.L.U32 R3, R3, 0x1f, RZ ;  /* 0x0000001f03037819 */ /* 0x000fc800000006ff */
[----:B------:R-:W0:Y:S02]  /*137f0*/  SYNCS.PHASECHK.TRANS64.TRYWAIT P2, [R18+URZ+0x28470], R3 ;  /* 0x02847003120075a7 */ /* 0x000e24000804017f */
[----:B0-----:R-:W-:Y:S05]  /*13800*/  @!P2 BRA `(.L_x_1299) ;  /* 0x0000002c00b4a947 */ /* 0x001fea0003800000 */
.L_x_1391:
[----:B------:R-:W-:Y:S05]  /*13810*/  BSYNC B0 ;  /* 0x0000000000007941 */ /* 0x000fea0003800000 */
.L_x_1298:
[----:B-1----:R-:W-:-:S05]  /*13820*/  IMAD.U32 R0, RZ, RZ, UR49 ;  /* 0x00000031ff007e24 */ /* 0x002fca000f8e00ff */
[----:B------:R-:W-:-:S13]  /*13830*/  ISETP.NE.AND P2, PT, R0, 0x3, PT ;  /* 0x000000030000780c */ /* 0x000fda0003f45270 */
[----:B------:R-:W-:Y:S05]  /*13840*/  @!P2 BRA `(.L_x_1300) ;  /* 0x000000000004a947 */ /* 0x000fea0003800000 */
[----:B------:R-:W-:Y:S01]  /*13850*/  BPT.TRAP 0x1 ;  /* 0x000000040000795c */ /* 0x000fe20000300000 */
.L_x_1300:
[----:B0-----:R-:W-:Y:S01]  /*13860*/  SHF.L.U32 R3, R25, 0x1f, RZ ;  /* 0x0000001f19037819 */ /* 0x001fe200000006ff */
[----:B------:R-:W-:-:S03]  /*13870*/  IMAD.SHL.U32 R0, R19, 0x4000, RZ ;  /* 0x0000400013007824 */ /* 0x000fc600078e00ff */
[----:B------:R-:W0:Y:S02]  /*13880*/  SYNCS.PHASECHK.TRANS64.TRYWAIT P2, [R18+URZ+0x28460], R3 ;  /* 0x02846003120075a7 */ /* 0x000e24000804017f */
[----:B0-----:R-:W-:Y:S05]  /*13890*/  @!P2 BRA `(.L_x_1301) ;  /* 0x0000002c00a4a947 */ /* 0x001fea0003800000 */
.L_x_1392:
[----:B------:R-:W0:Y:S01]  /*138a0*/  LDL R2, [R1] ;  /* 0x0000000001027983 */ /* 0x000e220000100800 */
[----:B------:R-:W1:Y:S01]  /*138b0*/  S2R R4, SR_TID.X ;  /* 0x0000000000047919 */ /* 0x000e620000002100 */
[----:B------:R-:W-:Y:S05]  /*138c0*/  WARPSYNC.ALL ;  /* 0x0000000000007948 */ /* 0x000fea0003800000 */
[----:B-1----:R-:W-:Y:S01]  /*138d0*/  LOP3.LUT P2, RZ, R4, 0x4, RZ, 0xc0, !PT ;  /* 0x0000000404ff7812 */ /* 0x002fe2000784c0ff */
[----:B------:R-:W-:-:S05]  /*138e0*/  IMAD.MOV.U32 R4, RZ, RZ, 0x40 ;  /* 0x00000040ff047424 */ /* 0x000fca00078e00ff */
[----:B------:R-:W-:Y:S01]  /*138f0*/  SEL R4, R4, 0xffffffc0, !P2 ;  /* 0xffffffc004047807 */ /* 0x000fe20005000000 */
[----:B------:R-:W1:Y:S02]  /*13900*/  S2R R24, SR_TID.X ;  /* 0x0000000000187919 */ /* 0x000e640000002100 */
[----:B-1----:R-:W-:Y:S01]  /*13910*/  LOP3.LUT P2, RZ, R24, 0x4, RZ, 0xc0, !PT ;  /* 0x0000000418ff7812 */ /* 0x002fe2000784c0ff */
[----:B------:R-:W-:-:S05]  /*13920*/  IMAD.MOV.U32 R24, RZ, RZ, 0x20 ;  /* 0x00000020ff187424 */ /* 0x000fca00078e00ff */
[----:B------:R-:W-:Y:S02]  /*13930*/  SEL R24, R24, 0xffffffe0, !P2 ;  /* 0xffffffe018187807 */ /* 0x000fe40005000000 */
[----:B0-----:R-:W-:-:S05]  /*13940*/  LOP3.LUT R3, R0, R2, RZ, 0xfc, !PT ;  /* 0x0000000200037212 */ /* 0x001fca00078efcff */
[----:B------:R-:W-:-:S04]  /*13950*/  IMAD.IADD R2, R16, 0x1, R3 ;  /* 0x0000000110027824 */ /* 0x000fc800078e0203 */
[----:B------:R-:W-:Y:S02]  /*13960*/  IMAD.IADD R3, R4, 0x1, R2 ;  /* 0x0000000104037824 */ /* 0x000fe400078e0202 */
[----:B------:R-:W0:Y:S04]  /*13970*/  LDSM.16.MT88.4 R4, [R2+0x10000] ;  /* 0x010000000204783b */ /* 0x000e280000004200 */
[----:B------:R-:W1:Y:S01]  /*13980*/  LDSM.16.MT88.4 R8, [R3+0x10000] ;  /* 0x010000000308783b */ /* 0x000e620000004200 */
[----:B------:R-:W-:Y:S02]  /*13990*/  IADD3 R0, R16, R0, R37 ;  /* 0x0000000010007210 */ /* 0x000fe40007ffe025 */
[C-C-:B0-----:R-:W-:Y:S02]  /*139a0*/  PRMT R12, R4.reuse, 0x6420, R5.reuse ;  /* 0x00006420040c7816 */ /* 0x141fe40000000005 */
[----:B------:R-:W-:-:S02]  /*139b0*/  PRMT R13, R4, 0x7531, R5 ;  /* 0x00007531040d7816 */ /* 0x000fc40000000005 */
[C-C-:B------:R-:W-:Y:S02]  /*139c0*/  PRMT R14, R6.reuse, 0x6420, R7.reuse ;  /* 0x00006420060e7816 */ /* 0x140fe40000000007 */
[----:B------:R-:W-:Y:S02]  /*139d0*/  PRMT R15, R6, 0x7531, R7 ;  /* 0x00007531060f7816 */ /* 0x000fe40000000007 */
[C-C-:B-1----:R-:W-:Y:S02]  /*139e0*/  PRMT R20, R8.reuse, 0x6420, R9.reuse ;  /* 0x0000642008147816 */ /* 0x142fe40000000009 */
[----:B------:R-:W-:Y:S02]  /*139f0*/  PRMT R21, R8, 0x7531, R9 ;  /* 0x0000753108157816 */ /* 0x000fe40000000009 */
[C-C-:B------:R-:W-:Y:S02]  /*13a00*/  PRMT R22, R10.reuse, 0x6420, R11.reuse ;  /* 0x000064200a167816 */ /* 0x140fe4000000000b */
[----:B------:R-:W-:Y:S01]  /*13a10*/  PRMT R23, R10, 0x7531, R11 ;  /* 0x000075310a177816 */ /* 0x000fe2000000000b */
[----:B------:R-:W-:Y:S04]  /*13a20*/  STSM.16.M88.4 [R0+0x8000], R12 ;  /* 0x0080000c00007844 */ /* 0x000fe80000000200 */
[----:B------:R-:W-:Y:S04]  /*13a30*/  STSM.16.M88.4 [R0+0x9000], R20 ;  /* 0x0090001400007844 */ /* 0x000fe80000000200 */
[----:B------:R-:W0:Y:S04]  /*13a40*/  LDSM.16.MT88.4 R4, [R2+0x12000] ;  /* 0x012000000204783b */ /* 0x000e280000004200 */
[----:B------:R-:W1:Y:S01]  /*13a50*/  LDSM.16.MT88.4 R8, [R3+0x12000] ;  /* 0x012000000308783b */ /* 0x000e620000004200 */
[----:B0-----:R-:W-:-:S02]  /*13a60*/  PRMT R12, R4, 0x6420, R5 ;  /* 0x00006420040c7816 */ /* 0x001fc40000000005 */
[----:B------:R-:W-:Y:S02]  /*13a70*/  PRMT R13, R4, 0x7531, R5 ;  /* 0x00007531040d7816 */ /* 0x000fe40000000005 */
[C-C-:B------:R-:W-:Y:S02]  /*13a80*/  PRMT R14, R6.reuse, 0x6420, R7.reuse ;  /* 0x00006420060e7816 */ /* 0x140fe40000000007 */
[----:B------:R-:W-:Y:S02]  /*13a90*/  PRMT R15, R6, 0x7531, R7 ;  /* 0x00007531060f7816 */ /* 0x000fe40000000007 */
[C-C-:B-1----:R-:W-:Y:S02]  /*13aa0*/  PRMT R32, R8.reuse, 0x6420, R9.reuse ;  /* 0x0000642008207816 */ /* 0x142fe40000000009 */
[----:B------:R-:W-:Y:S02]  /*13ab0*/  PRMT R33, R8, 0x7531, R9 ;  /* 0x0000753108217816 */ /* 0x000fe40000000009 */
[----:B------:R-:W-:-:S02]  /*13ac0*/  PRMT R34, R10, 0x6420, R11 ;  /* 0x000064200a227816 */ /* 0x000fc4000000000b */
[----:B------:R-:W-:Y:S01]  /*13ad0*/  PRMT R35, R10, 0x7531, R11 ;  /* 0x000075310a237816 */ /* 0x000fe2000000000b */
[----:B------:R-:W-:Y:S04]  /*13ae0*/  STSM.16.M88.4 [R0+0xa000], R12 ;  /* 0x00a0000c00007844 */ /* 0x000fe80000000200 */
[----:B------:R0:W-:Y:S04]  /*13af0*/  STSM.16.M88.4 [R0+0xb000], R32 ;  /* 0x00b0002000007844 */ /* 0x0001e80000000200 */
[----:B------:R-:W1:Y:S04]  /*13b00*/  LDSM.16.MT88.4 R4, [R2+0x11000] ;  /* 0x011000000204783b */ /* 0x000e680000004200 */
[----:B------:R-:W2:Y:S01]  /*13b10*/  LDSM.16.MT88.4 R8, [R3+0x11000] ;  /* 0x011000000308783b */ /* 0x000ea20000004200 */
[----:B0-----:R-:W-:-:S02]  /*13b20*/  IADD3 R0, R24, 0x8000, R0 ;  /* 0x0000800018007810 */ /* 0x001fc40007ffe000 */
[C-C-:B-1----:R-:W-:Y:S02]  /*13b30*/  PRMT R12, R4.reuse, 0x6420, R5.reuse ;  /* 0x00006420040c7816 */ /* 0x142fe40000000005 */
[----:B------:R-:W-:Y:S02]  /*13b40*/  PRMT R13, R4, 0x7531, R5 ;  /* 0x00007531040d7816 */ /* 0x000fe40000000005 */
[C-C-:B------:R-:W-:Y:S02]  /*13b50*/  PRMT R14, R6.reuse, 0x6420, R7.reuse ;  /* 0x00006420060e7816 */ /* 0x140fe40000000007 */
[----:B------:R-:W-:Y:S02]  /*13b60*/  PRMT R15, R6, 0x7531, R7 ;  /* 0x00007531060f7816 */ /* 0x000fe40000000007 */
[C-C-:B--2---:R-:W-:Y:S02]  /*13b70*/  PRMT R20, R8.reuse, 0x6420, R9.reuse ;  /* 0x0000642008147816 */ /* 0x144fe40000000009 */
[----:B------:R-:W-:-:S02]  /*13b80*/  PRMT R21, R8, 0x7531, R9 ;  /* 0x0000753108157816 */ /* 0x000fc40000000009 */
[C-C-:B------:R-:W-:Y:S02]  /*13b90*/  PRMT R22, R10.reuse, 0x6420, R11.reuse ;  /* 0x000064200a167816 */ /* 0x140fe4000000000b */
[----:B------:R-:W-:Y:S01]  /*13ba0*/  PRMT R23, R10, 0x7531, R11 ;  /* 0x000075310a177816 */ /* 0x000fe2000000000b */
[----:B------:R-:W-:Y:S04]  /*13bb0*/  STSM.16.M88.4 [R0], R12 ;  /* 0x0000000c00007844 */ /* 0x000fe80000000200 */
[----:B------:R-:W-:Y:S04]  /*13bc0*/  STSM.16.M88.4 [R0+0x1000], R20 ;  /* 0x0010001400007844 */ /* 0x000fe80000000200 */
[----:B------:R-:W0:Y:S04]  /*13bd0*/  LDSM.16.MT88.4 R4, [R2+0x13000] ;  /* 0x013000000204783b */ /* 0x000e280000004200 */
[----:B------:R-:W1:Y:S01]  /*13be0*/  LDSM.16.MT88.4 R8, [R3+0x13000] ;  /* 0x013000000308783b */ /* 0x000e620000004200 */
[----:B------:R-:W-:-:S05]  /*13bf0*/  IMAD.U32 R24, RZ, RZ, UR49 ;  /* 0x00000031ff187e24 */ /* 0x000fca000f8e00ff */
[----:B------:R-:W-:Y:S02]  /*13c00*/  ISETP.NE.AND P2, PT, R24, 0x3, PT ;  /* 0x000000031800780c */ /* 0x000fe40003f45270 */
[C-C-:B0-----:R-:W-:Y:S02]  /*13c10*/  PRMT R12, R4.reuse, 0x6420, R5.reuse ;  /* 0x00006420040c7816 */ /* 0x141fe40000000005 */
[----:B------:R-:W-:Y:S02]  /*13c20*/  PRMT R13, R4, 0x7531, R5 ;  /* 0x00007531040d7816 */ /* 0x000fe40000000005 */
[C-C-:B------:R-:W-:Y:S02]  /*13c30*/  PRMT R14, R6.reuse, 0x6420, R7.reuse ;  /* 0x00006420060e7816 */ /* 0x140fe40000000007 */
[----:B------:R-:W-:Y:S02]  /*13c40*/  PRMT R15, R6, 0x7531, R7 ;  /* 0x00007531060f7816 */ /* 0x000fe40000000007 */
[----:B-1----:R-:W-:-:S02]  /*13c50*/  PRMT R4, R8, 0x6420, R9 ;  /* 0x0000642008047816 */ /* 0x002fc40000000009 */
[----:B------:R-:W-:Y:S02]  /*13c60*/  PRMT R5, R8, 0x7531, R9 ;  /* 0x0000753108057816 */ /* 0x000fe40000000009 */
[C-C-:B------:R-:W-:Y:S02]  /*13c70*/  PRMT R6, R10.reuse, 0x6420, R11.reuse ;  /* 0x000064200a067816 */ /* 0x140fe4000000000b */
[----:B------:R-:W-:Y:S01]  /*13c80*/  PRMT R7, R10, 0x7531, R11 ;  /* 0x000075310a077816 */ /* 0x000fe2000000000b */
[----:B------:R0:W-:Y:S04]  /*13c90*/  STSM.16.M88.4 [R0+0x2000], R12 ;  /* 0x0020000c00007844 */ /* 0x0001e80000000200 */
        /* <DEDUP_REMOVED lines=9> */
.L_x_1302:
[----:B-1----:R1:W-:Y:S01]  /*13d30*/  SYNCS.ARRIVE.TRANS64.A1T0 RZ, [R18+URZ+0x28450], RZ ;  /* 0x028450ff12ff79a7 */ /* 0x0023e2000810003f */
[----:B------:R-:W-:Y:S06]  /*13d40*/  BAR.SYNC.DEFER_BLOCKING 0x2, 0x80 ;  /* 0x0082000000007b1d */ /* 0x000fec0000010000 */
[----:B------:R-:W-:Y:S05]  /*13d50*/  @!P1 BRA `(.L_x_1303) ;  /* 0x0000000000049947 */ /* 0x000fea0003800000 */
[----:B------:R-:W-:Y:S01]  /*13d60*/  BPT.TRAP 0x1 ;  /* 0x000000040000795c */ /* 0x000fe20000300000 */
.L_x_1303:
[----:B-1----:R-:W-:Y:S02]  /*13d70*/  VIADD R18, R18, 0x28480 ;  /* 0x0002848012127836 */ /* 0x002fe40000000000 */
[----:B------:R-:W-:-:S03]  /*13d80*/  VIADD R19, R19, 0x1 ;  /* 0x0000000113137836 */ /* 0x000fc60000000000 */
[----:B------:R-:W-:Y:S02]  /*13d90*/  PRMT R18, R31, 0x654, R18 ;  /* 0x000006541f127816 */ /* 0x000fe40000000012 */
[C---:B------:R-:W-:Y:S02]  /*13da0*/  ISETP.NE.AND P1, PT, R19.reuse, 0x2, PT ;  /* 0x000000021300780c */ /* 0x040fe40003f25270 */
[----:B------:R1:W-:Y:S02]  /*13db0*/  SYNCS.ARRIVE.TRANS64.RED.A1T0 RZ, [R18+URZ], RZ ;  /* 0x000000ff12ff79a7 */ /* 0x0003e4000810043f */
[----:B0-----:R-:W-:Y:S02]  /*13dc0*/  SEL R0, RZ, 0x1, P1 ;  /* 0x00000001ff007807 */ /* 0x001fe40000800000 */
[----:B------:R-:W-:Y:S02]  /*13dd0*/  SEL R19, R19, RZ, P1 ;  /* 0x000000ff13137207 */ /* 0x000fe40000800000 */
[----:B------:R-:W-:-:S07]  /*13de0*/  LOP3.LUT R25, R25, R0, RZ, 0x3c, !PT ;  /* 0x0000000019197212 */ /* 0x000fce00078e3cff */
.L_x_1246:
[----:B------:R-:W-:Y:S05]  /*13df0*/  BSYNC B7 ;  /* 0x0000000000077941 */ /* 0x000fea0003800000 */
.L_x_1244:
[----:B------:R2:W5:Y:S01]  /*13e00*/  LDL R2, [R1+0x8] ;  /* 0x0000080001027983 */ /* 0x0005620000100800 */
[----:B------:R-:W-:-:S13]  /*13e10*/  LOP3.LUT P1, RZ, R17, 0x200, RZ, 0xc0, !PT ;  /* 0x0000020011ff7812 */ /* 0x000fda000782c0ff */
[----:B--2---:R-:W-:Y:S05]  /*13e20*/  @!P1 BRA `(.L_x_1304) ;  /* 0x0000000000249947 */ /* 0x004fea0003800000 */
[----:B------:R-:W2:Y:S08]  /*13e30*/  S2UR UR4, SR_CgaCtaId ;  /* 0x00000000000479c3 */ /* 0x000eb00000008800 */
[----:B------:R-:W-:Y:S01]  /*13e40*/  BAR.SYNC.DEFER_BLOCKING 0x5, 0x180 ;  /* 0x0146000000007b1d */ /* 0x000fe20000010000 */
[----:B------:R-:W-:Y:S01]  /*13e50*/  MOV R16, 0x400 ;  /* 0x0000040000107802 */ /* 0x000fe20000000f00 */
[----:B--2---:R-:W-:-:S05]  /*13e60*/  IMAD.U32 R31, RZ, RZ, UR4 ;  /* 0x00000004ff1f7e24 */ /* 0x004fca000f8e00ff */
[----:B------:R-:W-:-:S05]  /*13e70*/  LEA R16, R31, R16, 0x18 ;  /* 0x000000101f107211 */ /* 0x000fca00078ec0ff */
[----:B-----5:R-:W2:Y:S04]  /*13e80*/  LDS R2, [R16+0x284d0] ;  /* 0x0284d00010027984 */ /* 0x020ea80000000800 */
[----:B--2---:R2:W-:Y:S01]  /*13e90*/  STL [R1+0x8], R2 ;  /* 0x0000080201007387 */ /* 0x0045e20000100800 */
[----:B------:R-:W-:Y:S06]  /*13ea0*/  BAR.ARV 0x4, 0x180 ;  /* 0x0106000000007b1d */ /* 0x000fec0000002000 */
[----:B------:R-:W-:Y:S05]  /*13eb0*/  BRA `(.L_x_1305) ;  /* 0x0000000000207947 */ /* 0x000fea0003800000 */
.L_x_1304:
[----:B------:R-:W2:Y:S01]  /*13ec0*/  @!P0 S2R R31, SR_CgaCtaId ;  /* 0x00000000001f8919 */ /* 0x000ea20000008800 */
[----:B0-----:R-:W-:Y:S01]  /*13ed0*/  @!P0 MOV R0, 0x400 ;  /* 0x0000040000008802 */ /* 0x001fe20000000f00 */
[----:B------:R-:W-:Y:S03]  /*13ee0*/  BAR.SYNC.DEFER_BLOCKING 0x4, 0x180 ;  /* 0x0106000000007b1d */ /* 0x000fe60000010000 */
[----:B--2---:R-:W-:-:S03]  /*13ef0*/  @!P0 LEA R16, R31, R0, 0x18 ;  /* 0x000000001f108211 */ /* 0x004fc600078ec0ff */
[----:B-----5:R-:W0:Y:S04]  /*13f00*/  SHFL.IDX PT, R0, R2, RZ, 0x1f ;  /* 0x00001fff02007589 */ /* 0x020e2800000e0000 */
[----:B------:R3:W-:Y:S04]  /*13f10*/  @!P0 STS [R16+0x284d0], R2 ;  /* 0x0284d00210008388 */ /* 0x0007e80000000800 */
[----:B0-----:R3:W-:Y:S01]  /*13f20*/  STL [R1+0x8], R0 ;  /* 0x0000080001007387 */ /* 0x0017e20000100800 */
[----:B------:R-:W-:Y:S06]  /*13f30*/  BAR.ARV 0x5, 0x180 ;  /* 0x0146000000007b1d */ /* 0x000fec0000002000 */
.L_x_1305:
[----:B0--3--:R-:W3:Y:S01]  /*13f40*/  LDL R0, [R1+0x8] ;  /* 0x0000080001007983 */ /* 0x009ee20000100800 */
[----:B------:R-:W-:Y:S02]  /*13f50*/  ULDC UR4, c[0x0][0xc38] ;  /* 0x00030e0000047ab9 */ /* 0x000fe40000000800 */
[----:B---3--:R-:W-:-:S13]  /*13f60*/  ISETP.GE.AND P0, PT, R0, UR4, PT ;  /* 0x0000000400007c0c */ /* 0x008fda000bf06270 */
[----:B------:R-:W-:Y:S05]  /*13f70*/  @!P0 BRA `(.L_x_1306) ;  /* 0xffffffbc00348947 */ /* 0x000fea000383ffff */
.L_x_1235:
[----:B------:R-:W3:Y:S01]  /*13f80*/  LDL.LU R0, [R1+0xc] ;  /* 0x00000c0001007983 */ /* 0x000ee20000300800 */
[----:B------:R-:W-:Y:S01]  /*13f90*/  BSSY B0, `(.L_x_1307) ;  /* 0x000000b000007945 */ /* 0x000fe20003800000 */
[----:B------:R-:W0:Y:S01]  /*13fa0*/  S2R R5, SR_CgaCtaId ;  /* 0x0000000000057919 */ /* 0x000e220000008800 */
[----:B---3--:R-:W-:-:S05]  /*13fb0*/  VIADD R0, R0, 0x1 ;  /* 0x0000000100007836 */ /* 0x008fca0000000000 */
[----:B--2---:R-:W-:-:S04]  /*13fc0*/  LEA.HI R2, R0, R0, RZ, 0x1 ;  /* 0x0000000000027211 */ /* 0x004fc800078f08ff */
[----:B------:R-:W-:Y:S02]  /*13fd0*/  LOP3.LUT R3, R2, 0xfffffffe, RZ, 0xc0, !PT ;  /* 0xfffffffe02037812 */ /* 0x000fe400078ec0ff */
[----:B------:R-:W-:-:S03]  /*13fe0*/  MOV R2, 0x400 ;  /* 0x0000040000027802 */ /* 0x000fc60000000f00 */
[----:B------:R-:W-:Y:S01]  /*13ff0*/  IMAD.IADD R0, R0, 0x1, -R3 ;  /* 0x0000000100007824 */ /* 0x000fe200078e0a03 */
[----:B0-----:R-:W-:-:S04]  /*14000*/  LEA R5, R5, R2, 0x18 ;  /* 0x0000000205057211 */ /* 0x001fc800078ec0ff */
[----:B------:R-:W-:-:S04]  /*14010*/  SHF.L.U32 R0, R0, 0x1f, RZ ;  /* 0x0000001f00007819 */ /* 0x000fc800000006ff */
[----:B------:R-:W0:Y:S02]  /*14020*/  SYNCS.PHASECHK.TRANS64.TRYWAIT P0, [R5+URZ+0x28420], R0 ;  /* 0x02842000050075a7 */ /* 0x000e24000800017f */
[----:B0-----:R-:W-:Y:S05]  /*14030*/  @!P0 BRA `(.L_x_1308) ;  /* 0x0000002400d08947 */ /* 0x001fea0003800000 */
.L_x_1393:
[----:B------:R-:W-:Y:S05]  /*14040*/  BSYNC B0 ;  /* 0x0000000000007941 */ /* 0x000fea0003800000 */
.L_x_1307:
[----:B------:R-:W-:-:S03]  /*14050*/  UMOV UR4, 0xffffffff ;  /* 0xffffffff00047882 */ /* 0x000fc60000000000 */
[----:B------:R-:W-:Y:S05]  /*14060*/  BRA.DIV UR4, `(.L_x_1309) ;  /* 0x0000002604d87947 */ /* 0x000fea000b800000 */
[----:B0-----:R-:W0:Y:S02]  /*14070*/  S2R R0, SR_TID.X ;  /* 0x0000000000007919 */ /* 0x001e240000002100 */
[----:B0-----:R-:W-:-:S04]  /*14080*/  SHF.R.U32.HI R0, RZ, 0x5, R0 ;  /* 0x00000005ff007819 */ /* 0x001fc80000011600 */
[----:B------:R-:W-:-:S05]  /*14090*/  LOP3.LUT R0, R0, 0x3, RZ, 0xc0, !PT ;  /* 0x0000000300007812 */ /* 0x000fca00078ec0ff */
[----:B------:R0:W2:Y:S02]  /*140a0*/  SHFL.IDX PT, R14, R0, RZ, 0x1f ;  /* 0x00001fff000e7589 */ /* 0x0000a400000e0000 */
.L_x_1396:
[----:B--2---:R-:W-:Y:S01]  /*140b0*/  ISETP.NE.AND P0, PT, R14, RZ, PT ;  /* 0x000000ff0e00720c */ /* 0x004fe20003f05270 */
[----:B------:R-:W-:-:S12]  /*140c0*/  BSSY B0, `(.L_x_1310) ;  /* 0x000002c000007945 */ /* 0x000fd80003800000 */
[----:B------:R-:W-:Y:S05]  /*140d0*/  @P0 BRA `(.L_x_1311) ;  /* 0x0000000000a80947 */ /* 0x000fea0003800000 */
[----:B------:R-:W-:-:S03]  /*140e0*/  UMOV UR4, 0xffffffff ;  /* 0xffffffff00047882 */ /* 0x000fc60000000000 */
[----:B------:R-:W-:Y:S05]  /*140f0*/  BRA.DIV UR4, `(.L_x_1312) ;  /* 0x0000002604e87947 */ /* 0x000fea000b800000 */
[----:B------:R-:W-:-:S13]  /*14100*/  ELECT P6, URZ, PT ;  /* 0x00000000003f782f */ /* 0x000fda00038c0000 */
.L_x_1399:
[----:B------:R-:W-:Y:S05]  /*14110*/  @!P6 BRA `(.L_x_1311) ;  /* 0x000000000098e947 */ /* 0x000fea0003800000 */
[----:B------:R-:W-:-:S06]  /*14120*/  ULOP3.LUT UR4, UR36, 0x2, URZ, 0xfc, !UPT ;  /* 0x0000000224047892 */ /* 0x000fcc000f8efc3f */
[----:B0-----:R-:W-:-:S05]  /*14130*/  IMAD.U32 R0, RZ, RZ, UR4 ;  /* 0x00000004ff007e24 */ /* 0x001fca000f8e00ff */
[----:B------:R-:W-:-:S13]  /*14140*/  ISETP.NE.AND P0, PT, R0, 0x3, PT ;  /* 0x000000030000780c */ /* 0x000fda0003f05270 */
[----:B------:R-:W-:Y:S05]  /*14150*/  @!P0 BRA `(.L_x_1313) ;  /* 0x0000000000048947 */ /* 0x000fea0003800000 */
[----:B------:R-:W-:Y:S01]  /*14160*/  BPT.TRAP 0x1 ;  /* 0x000000040000795c */ /* 0x000fe20000300000 */
.L_x_1313:
[----:B------:R-:W-:Y:S01]  /*14170*/  IMAD R3, R19, 0x8, R5 ;  /* 0x0000000813037824 */ /* 0x000fe200078e0205 */
[----:B------:R-:W-:Y:S01]  /*14180*/  SHF.L.U32 R2, R25, 0x1f, RZ ;  /* 0x0000001f19027819 */ /* 0x000fe200000006ff */
[----:B------:R-:W-:-:S03]  /*14190*/  VIADD R19, R19, 0x1 ;  /* 0x0000000113137836 */ /* 0x000fc60000000000 */
[----:B------:R-:W0:Y:S02]  /*141a0*/  SYNCS.PHASECHK.TRANS64.TRYWAIT P1, [R3+URZ+0x28440], R2 ;  /* 0x02844002030075a7 */ /* 0x000e24000802017f */
[----:B------:R-:W-:-:S04]  /*141b0*/  ISETP.NE.AND P2, PT, R19, 0x2, PT ;  /* 0x000000021300780c */ /* 0x000fc80003f45270 */
[----:B------:R-:W-:Y:S01]  /*141c0*/  SEL R0, RZ, 0x1, P2 ;  /* 0x00000001ff007807 */ /* 0x000fe20001000000 */
[----:B0-----:R-:W-:Y:S08]  /*141d0*/  @!P1 BRA `(.L_x_1314) ;  /* 0x0000002400d09947 */ /* 0x001ff00003800000 */
.L_x_1400:
[----:B------:R-:W-:Y:S02]  /*141e0*/  SEL R19, R19, RZ, P2 ;  /* 0x000000ff13137207 */ /* 0x000fe40001000000 */
[----:B------:R-:W-:Y:S01]  /*141f0*/  LOP3.LUT R0, R25, R0, RZ, 0x3c, !PT ;  /* 0x0000000019007212 */ /* 0x000fe200078e3cff */
[----:B------:R-:W-:Y:S06]  /*14200*/  @!P0 BRA `(.L_x_1315) ;  /* 0x0000000000048947 */ /* 0x000fec0003800000 */
[----:B------:R-:W-:Y:S01]  /*14210*/  BPT.TRAP 0x1 ;  /* 0x000000040000795c */ /* 0x000fe20000300000 */
.L_x_1315:
[----:B------:R-:W-:Y:S01]  /*14220*/  IMAD R19, R19, 0x8, R5 ;  /* 0x0000000813137824 */ /* 0x000fe200078e0205 */
[----:B------:R-:W-:-:S04]  /*14230*/  SHF.L.U32 R0, R0, 0x1f, RZ ;  /* 0x0000001f00007819 */ /* 0x000fc800000006ff */
[----:B------:R-:W2:Y:S02]  /*14240*/  SYNCS.PHASECHK.TRANS64.TRYWAIT P1, [R19+URZ+0x28440], R0 ;  /* 0x02844000130075a7 */ /* 0x000ea4000802017f */
[----:B--2---:R-:W-:Y:S05]  /*14250*/  @!P1 BRA `(.L_x_1316) ;  /* 0x0000002400c49947 */ /* 0x004fea0003800000 */
.L_x_1401:
[----:B------:R-:W-:Y:S05]  /*14260*/  @!P0 BRA `(.L_x_1317) ;  /* 0x0000000000048947 */ /* 0x000fea0003800000 */
[----:B------:R-:W-:Y:S01]  /*14270*/  BPT.TRAP 0x1 ;  /* 0x000000040000795c */ /* 0x000fe20000300000 */
.L_x_1317:
[----:B------:R-:W3:Y:S02]  /*14280*/  SYNCS.PHASECHK.TRANS64.TRYWAIT P1, [R3+URZ+0x28460], R2 ;  /* 0x02846002030075a7 */ /* 0x000ee4000802017f */
[----:B---3--:R-:W-:Y:S05]  /*14290*/  @!P1 BRA `(.L_x_1318) ;  /* 0x0000002400c89947 */ /* 0x008fea0003800000 */
.L_x_1402:
[----:B------:R-:W-:Y:S05]  /*142a0*/  @!P0 BRA `(.L_x_1319) ;  /* 0x0000000000048947 */ /* 0x000fea0003800000 */
[----:B------:R-:W-:Y:S01]  /*142b0*/  BPT.TRAP 0x1 ;  /* 0x000000040000795c */ /* 0x000fe20000300000 */
.L_x_1319:
[----:B------:R-:W4:Y:S02]  /*142c0*/  SYNCS.PHASECHK.TRANS64.TRYWAIT P1, [R19+URZ+0x28460], R0 ;  /* 0x02846000130075a7 */ /* 0x000f24000802017f */
[----:B----4-:R-:W-:Y:S05]  /*142d0*/  @!P1 BRA `(.L_x_1320) ;  /* 0x0000002400cc9947 */ /* 0x010fea0003800000 */
.L_x_1403:
[----:B------:R-:W-:Y:S05]  /*142e0*/  @!P0 BRA `(.L_x_1321) ;  /* 0x0000000000048947 */ /* 0x000fea0003800000 */
[----:B------:R-:W-:Y:S01]  /*142f0*/  BPT.TRAP 0x1 ;  /* 0x000000040000795c */ /* 0x000fe20000300000 */
.L_x_1321:
[----:B------:R-:W5:Y:S02]  /*14300*/  SYNCS.PHASECHK.TRANS64.TRYWAIT P1, [R3+URZ+0x28480], R2 ;  /* 0x02848002030075a7 */ /* 0x000f64000802017f */
[----:B-----5:R-:W-:Y:S05]  /*14310*/  @!P1 BRA `(.L_x_1322) ;  /* 0x0000002400d09947 */ /* 0x020fea0003800000 */
.L_x_1404:
[----:B------:R-:W-:Y:S05]  /*14320*/  @!P0 BRA `(.L_x_1323) ;  /* 0x0000000000048947 */ /* 0x000fea0003800000 */
[----:B------:R-:W-:Y:S01]  /*14330*/  BPT.TRAP 0x1 ;  /* 0x000000040000795c */ /* 0x000fe20000300000 */
.L_x_1323:
[----:B------:R0:W0:Y:S02]  /*14340*/  SYNCS.PHASECHK.TRANS64.TRYWAIT P0, [R19+URZ+0x28480], R0 ;  /* 0x02848000130075a7 */ /* 0x000024000800017f */
[----:B0-----:R-:W-:Y:S05]  /*14350*/  @!P0 NANOSLEEP.SYNCS 0x989680 ;  /* 0x009896800000895d */ /* 0x001fea0003900000 */
[----:B------:R-:W0:Y:S02]  /*14360*/  @!P0 SYNCS.PHASECHK.TRANS64 P0, [R19+URZ+0x28480], R0 ;  /* 0x02848000130085a7 */ /* 0x000e24000800007f */
[----:B0-----:R-:W-:Y:S05]  /*14370*/  @!P0 BRA `(.L_x_1323) ;  /* 0xfffffffc00f08947 */ /* 0x001fea000383ffff */
.L_x_1311:
[----:B------:R-:W-:Y:S05]  /*14380*/  BSYNC B0 ;  /* 0x0000000000007941 */ /* 0x000fea0003800000 */
.L_x_1310:
[----:B------:R-:W-:Y:S05]  /*14390*/  EXIT ;  /* 0x000000000000794d */ /* 0x000fea0003800000 */
.L_x_1140:
[----:B0-----:R-:W-:-:S04]  /*143a0*/  IMAD.U32 R3, RZ, RZ, UR49 ;  /* 0x00000031ff037e24 */ /* 0x001fc8000f8e00ff */
[----:B------:R0:W1:Y:S03]  /*143b0*/  SYNCS.PHASECHK.TRANS64.TRYWAIT P0, [R3+URZ+0x28400], R6 ;  /* 0x02840006030075a7 */ /* 0x000066000800017f */
[----:B-1----:R-:W-:Y:S05]  /*143c0*/  @!P0 NANOSLEEP.SYNCS 0x989680 ;  /* 0x009896800000895d */ /* 0x002fea0003900000 */
[----:B------:R-:W1:Y:S02]  /*143d0*/  @!P0 SYNCS.PHASECHK.TRANS64 P0, [R3+URZ+0x28400], R6 ;  /* 0x02840006030085a7 */ /* 0x000e64000800007f */
[----:B-1----:R-:W-:Y:S05]  /*143e0*/  @!P0 BRA `(.L_x_1140) ;  /* 0xfffffffc00ec8947 */ /* 0x002fea000383ffff */
[----:B------:R-:W-:Y:S05]  /*143f0*/  BRA `(.L_x_1324) ;  /* 0xfffffed800cc7947 */ /* 0x000fea000383ffff */
.L_x_1144:
[----:B0-----:R-:W-:-:S04]  /*14400*/  IMAD.U32 R3, RZ, RZ, UR54 ;  /* 0x00000036ff037e24 */ /* 0x001fc8000f8e00ff */
[----:B------:R0:W2:Y:S03]  /*14410*/  SYNCS.PHASECHK.TRANS64.TRYWAIT P0, [R3+URZ+0x28430], R8 ;  /* 0x02843008030075a7 */ /* 0x0000a6000800017f */
[----:B--2---:R-:W-:Y:S05]  /*14420*/  @!P0 NANOSLEEP.SYNCS 0x989680 ;  /* 0x009896800000895d */ /* 0x004fea0003900000 */
[----:B------:R-:W2:Y:S02]  /*14430*/  @!P0 SYNCS.PHASECHK.TRANS64 P0, [R3+URZ+0x28430], R8 ;  /* 0x02843008030085a7 */ /* 0x000ea4000800007f */
[----:B--2---:R-:W-:Y:S05]  /*14440*/  @!P0 BRA `(.L_x_1144) ;  /* 0xfffffffc00ec8947 */ /* 0x004fea000383ffff */
[----:B------:R-:W-:Y:S05]  /*14450*/  BRA `(.L_x_1143) ;  /* 0xfffffed800f47947 */ /* 0x000fea000383ffff */
.L_x_1157:
[----:B0-----:R-:W-:-:S04]  /*14460*/  IMAD.U32 R9, RZ, RZ, UR54 ;  /* 0x00000036ff097e24 */ /* 0x001fc8000f8e00ff */
[----:B------:R0:W1:Y:S03]  /*14470*/  SYNCS.PHASECHK.TRANS64.TRYWAIT P0, [R9+URZ+0x28450], R8 ;  /* 0x02845008090075a7 */ /* 0x000066000800017f */
[----:B-1----:R-:W-:Y:S05]  /*14480*/  @!P0 NANOSLEEP.SYNCS 0x989680 ;  /* 0x009896800000895d */ /* 0x002fea0003900000 */
[----:B------:R-:W1:Y:S02]  /*14490*/  @!P0 SYNCS.PHASECHK.TRANS64 P0, [R9+URZ+0x28450], R8 ;  /* 0x02845008090085a7 */ /* 0x000e64000800007f */
[----:B-1----:R-:W-:Y:S05]  /*144a0*/  @!P0 BRA `(.L_x_1157) ;  /* 0xfffffffc00ec8947 */ /* 0x002fea000383ffff */
[----:B------:R-:W-:Y:S05]  /*144b0*/  BRA `(.L_x_1156) ;  /* 0xfffffef800f87947 */ /* 0x000fea000383ffff */
.L_x_1166:
[----:B-1----:R-:W-:-:S04]  /*144c0*/  IMAD.U32 R5, RZ, RZ, UR56 ;  /* 0x00000038ff057e24 */ /* 0x002fc8000f8e00ff */
[----:B------:R1:W2:Y:S03]  /*144d0*/  SYNCS.PHASECHK.TRANS64.TRYWAIT P0, [R5+URZ+0x28430], R8 ;  /* 0x02843008050075a7 */ /* 0x0002a6000800017f */
[----:B--2---:R-:W-:Y:S05]  /*144e0*/  @!P0 NANOSLEEP.SYNCS 0x989680 ;  /* 0x009896800000895d */ /* 0x004fea0003900000 */
[----:B------:R-:W2:Y:S02]  /*144f0*/  @!P0 SYNCS.PHASECHK.TRANS64 P0, [R5+URZ+0x28430], R8 ;  /* 0x02843008050085a7 */ /* 0x000ea4000800007f */
[----:B--2---:R-:W-:Y:S05]  /*14500*/  @!P0 BRA `(.L_x_1166) ;  /* 0xfffffffc00ec8947 */ /* 0x004fea000383ffff */
[----:B------:R-:W-:Y:S05]  /*14510*/  BRA `(.L_x_1165) ;  /* 0xffffff00003c7947 */ /* 0x000fea000383ffff */
.L_x_1179:
[----:B0-----:R-:W-:-:S04]  /*14520*/  IMAD.U32 R11, RZ, RZ, UR56 ;  /* 0x00000038ff0b7e24 */ /* 0x001fc8000f8e00ff */
[----:B------:R0:W1:Y:S03]  /*14530*/  SYNCS.PHASECHK.TRANS64.TRYWAIT P0, [R11+URZ+0x28450], R8 ;  /* 0x028450080b0075a7 */ /* 0x000066000800017f */
[----:B-1----:R-:W-:Y:S05]  /*14540*/  @!P0 NANOSLEEP.SYNCS 0x989680 ;  /* 0x009896800000895d */ /* 0x002fea0003900000 */
[----:B------:R-:W1:Y:S02]  /*14550*/  @!P0 SYNCS.PHASECHK.TRANS64 P0, [R11+URZ+0x28450], R8 ;  /* 0x028450080b0085a7 */ /* 0x000e64000800007f */
[----:B-1----:R-:W-:Y:S05]  /*14560*/  @!P0 BRA `(.L_x_1179) ;  /* 0xfffffffc00ec8947 */ /* 0x002fea000383ffff */
[----:B------:R-:W-:Y:S05]  /*14570*/  BRA `(.L_x_1178) ;  /* 0xffffff2400747947 */ /* 0x000fea000383ffff */
.L_x_1189:
[----:B-1----:R-:W-:-:S04]  /*14580*/  IMAD.U32 R5, RZ, RZ, UR53 ;  /* 0x00000035ff057e24 */ /* 0x002fc8000f8e00ff */
[----:B------:R1:W3:Y:S03]  /*14590*/  SYNCS.PHASECHK.TRANS64.TRYWAIT P1, [R5+URZ+0x28430], R8 ;  /* 0x02843008050075a7 */ /* 0x0002e6000802017f */
[----:B---3--:R-:W-:Y:S05]  /*145a0*/  @!P1 NANOSLEEP.SYNCS 0x989680 ;  /* 0x009896800000995d */ /* 0x008fea0003900000 */
[----:B------:R-:W3:Y:S02]  /*145b0*/  @!P1 SYNCS.PHASECHK.TRANS64 P1, [R5+URZ+0x28430], R8 ;  /* 0x02843008050095a7 */ /* 0x000ee4000802007f */
[----:B---3--:R-:W-:Y:S05]  /*145c0*/  @!P1 BRA `(.L_x_1189) ;  /* 0xfffffffc00ec9947 */ /* 0x008fea000383ffff */
[----:B------:R-:W-:Y:S05]  /*145d0*/  BRA `(.L_x_1188) ;  /* 0xffffff2800b47947 */ /* 0x000fea000383ffff */
.L_x_1194:
[----:B0-----:R-:W-:-:S04]  /*145e0*/  IMAD.U32 R11, RZ, RZ, UR53 ;  /* 0x00000035ff0b7e24 */ /* 0x001fc8000f8e00ff */
[----:B------:R0:W1:Y:S03]  /*145f0*/  SYNCS.PHASECHK.TRANS64.TRYWAIT P1, [R11+URZ+0x28450], R8 ;  /* 0x028450080b0075a7 */ /* 0x000066000802017f */
[----:B-1----:R-:W-:Y:S05]  /*14600*/  @!P1 NANOSLEEP.SYNCS 0x989680 ;  /* 0x009896800000995d */ /* 0x002fea0003900000 */
[----:B------:R-:W1:Y:S02]  /*14610*/  @!P1 SYNCS.PHASECHK.TRANS64 P1, [R11+URZ+0x28450], R8 ;  /* 0x028450080b0095a7 */ /* 0x000e64000802007f */
[----:B-1----:R-:W-:Y:S05]  /*14620*/  @!P1 BRA `(.L_x_1194) ;  /* 0xfffffffc00ec9947 */ /* 0x002fea000383ffff */
[----:B------:R-:W-:Y:S05]  /*14630*/  BRA `(.L_x_1193) ;  /* 0xffffff44001c7947 */ /* 0x000fea000383ffff */
.L_x_1201:
[----:B-1----:R-:W-:-:S04]  /*14640*/  IMAD.U32 R5, RZ, RZ, UR57 ;  /* 0x00000039ff057e24 */ /* 0x002fc8000f8e00ff */
[----:B------:R1:W3:Y:S03]  /*14650*/  SYNCS.PHASECHK.TRANS64.TRYWAIT P0, [R5+URZ+0x28430], R8 ;  /* 0x02843008050075a7 */ /* 0x0002e6000800017f */
[----:B---3--:R-:W-:Y:S05]  /*14660*/  @!P0 NANOSLEEP.SYNCS 0x989680 ;  /* 0x009896800000895d */ /* 0x008fea0003900000 */
[----:B------:R-:W3:Y:S02]  /*14670*/  @!P0 SYNCS.PHASECHK.TRANS64 P0, [R5+URZ+0x28430], R8 ;  /* 0x02843008050085a7 */ /* 0x000ee4000800007f */
[----:B---3--:R-:W-:Y:S05]  /*14680*/  @!P0 BRA `(.L_x_1201) ;  /* 0xfffffffc00ec8947 */ /* 0x008fea000383ffff */
[----:B------:R-:W-:Y:S05]  /*14690*/  BRA `(.L_x_1200) ;  /* 0xffffff4400d07947 */ /* 0x000fea000383ffff */
.L_x_1214:
[----:B0-----:R-:W-:-:S04]  /*146a0*/  IMAD.U32 R11, RZ, RZ, UR57 ;  /* 0x00000039ff0b7e24 */ /* 0x001fc8000f8e00ff */
[----:B------:R0:W1:Y:S03]  /*146b0*/  SYNCS.PHASECHK.TRANS64.TRYWAIT P0, [R11+URZ+0x28450], R8 ;  /* 0x028450080b0075a7 */ /* 0x000066000800017f */
[----:B-1----:R-:W-:Y:S05]  /*146c0*/  @!P0 NANOSLEEP.SYNCS 0x989680 ;  /* 0x009896800000895d */ /* 0x002fea0003900000 */
[----:B------:R-:W1:Y:S02]  /*146d0*/  @!P0 SYNCS.PHASECHK.TRANS64 P0, [R11+URZ+0x28450], R8 ;  /* 0x028450080b0085a7 */ /* 0x000e64000800007f */
[----:B-1----:R-:W-:Y:S05]  /*146e0*/  @!P0 BRA `(.L_x_1214) ;  /* 0xfffffffc00ec8947 */ /* 0x002fea000383ffff */
[----:B------:R-:W-:Y:S05]  /*146f0*/  BRA `(.L_x_1213) ;  /* 0xffffff6c00007947 */ /* 0x000fea000383ffff */
.L_x_1255:
[----:B------:R-:W2:Y:S01]  /*14700*/  S2R R20, SR_TID.X ;  /* 0x0000000000147919 */ /* 0x000ea20000002100 */
[----:B------:R-:W-:Y:S02]  /*14710*/  IMAD.MOV.U32 R12, RZ, RZ, RZ ;  /* 0x000000ffff0c7224 */ /* 0x000fe400078e00ff */
[----:B------:R-:W-:Y:S02]  /*14720*/  IMAD.MOV.U32 R11, RZ, RZ, 0x1f ;  /* 0x0000001fff0b7424 */ /* 0x000fe400078e00ff */
[----:B------:R-:W-:Y:S01]  /*14730*/  IMAD.MOV.U32 R15, RZ, RZ, -0x1 ;  /* 0xffffffffff0f7424 */ /* 0x000fe200078e00ff */
[----:B--2---:R-:W-:-:S04]  /*14740*/  SHF.R.U32.HI R20, RZ, 0x5, R20 ;  /* 0x00000005ff147819 */ /* 0x004fc80000011614 */
[----:B------:R-:W-:-:S05]  /*14750*/  LOP3.LUT R20, R20, 0x3, RZ, 0xc0, !PT ;  /* 0x0000000314147812 */ /* 0x000fca00078ec0ff */
[----:B------:R-:W-:-:S07]  /*14760*/  IMAD.MOV.U32 R13, RZ, RZ, R20 ;  /* 0x000000ffff0d7224 */ /* 0x000fce00078e0014 */
[----:B01---5:R-:W-:Y:S05]  /*14770*/  WARPSYNC.COLLECTIVE R15, `(.L_x_1325) ;  /* 0x000000000f087348 */ /* 0x023fea0003c00000 */
[----:B------:R2:W3:Y:S02]  /*14780*/  SHFL.IDX P6, R14, R13, R12, R11 ;  /* 0x0000000c0d0e7389 */ /* 0x0004e400000c000b */
[----:B0123-5:R-:W-:Y:S01]  /*14790*/  ENDCOLLECTIVE ;  /* 0x000000000000791b */ /* 0x02ffe20003800000 */
.L_x_1325:
[----:B------:R-:W-:Y:S05]  /*147a0*/  BRA `(.L_x_1326) ;  /* 0xffffffc400087947 */ /* 0x000fea000383ffff */
.L_x_1258:
[----:B0-----:R0:W1:Y:S02]  /*147b0*/  SYNCS.PHASECHK.TRANS64.TRYWAIT P0, [R0+URZ+0x28480], R21 ;  /* 0x02848015000075a7 */ /* 0x001064000800017f */
[----:B-1----:R-:W-:Y:S05]  /*147c0*/  @!P0 NANOSLEEP.SYNCS 0x989680 ;  /* 0x009896800000895d */ /* 0x002fea0003900000 */
[----:B------:R-:W1:Y:S02]  /*147d0*/  @!P0 SYNCS.PHASECHK.TRANS64 P0, [R0+URZ+0x28480], R21 ;  /* 0x02848015000085a7 */ /* 0x000e64000800007f */
[----:B-1----:R-:W-:Y:S05]  /*147e0*/  @!P0 BRA `(.L_x_1258) ;  /* 0xfffffffc00f08947 */ /* 0x002fea000383ffff */
[----:B------:R-:W-:Y:S05]  /*147f0*/  BRA `(.L_x_1327) ;  /* 0xffffffc400c07947 */ /* 0x000fea000383ffff */
.L_x_1259:
        /* <DEDUP_REMOVED lines=8> */
.L_x_1329:
[----:B------:R-:W-:Y:S05]  /*14880*/  BSYNC B0 ;  /* 0x0000000000007941 */ /* 0x000fea0003800000 */
.L_x_1328:
[----:B------:R-:W-:Y:S01]  /*14890*/  IMAD.MOV.U32 R13, RZ, RZ, R7 ;  /* 0x000000ffff0d7224 */ /* 0x000fe200078e0007 */
[----:B------:R-:W-:Y:S01]  /*148a0*/  LOP3.LUT P1, RZ, R17, 0x100, RZ, 0xc0, !PT ;  /* 0x0000010011ff7812 */ /* 0x000fe2000782c0ff */
[----:B------:R-:W-:Y:S01]  /*148b0*/  IMAD.MOV.U32 R12, RZ, RZ, RZ ;  /* 0x000000ffff0c7224 */ /* 0x000fe200078e00ff */
[C---:B------:R-:W-:Y:S01]  /*148c0*/  ISETP.GE.AND P3, PT, R8.reuse, 0x11, PT ;  /* 0x000000110800780c */ /* 0x040fe20003f66270 */
[----:B------:R-:W-:Y:S01]  /*148d0*/  IMAD.MOV.U32 R11, RZ, RZ, 0x181f ;  /* 0x0000181fff0b7424 */ /* 0x000fe200078e00ff */
[----:B------:R-:W-:Y:S01]  /*148e0*/  ISETP.GE.AND P5, PT, R8, 0x31, PT ;  /* 0x000000310800780c */ /* 0x000fe20003fa6270 */
[----:B------:R-:W-:Y:S02]  /*148f0*/  IMAD.MOV.U32 R15, RZ, RZ, -0x1 ;  /* 0xffffffffff0f7424 */ /* 0x000fe400078e00ff */
[----:B------:R-:W-:Y:S02]  /*14900*/  IMAD.MOV.U32 R3, RZ, RZ, R14 ;  /* 0x000000ffff037224 */ /* 0x000fe400078e000e */
[----:B------:R-:W-:-:S08]  /*14910*/  IMAD.IADD R4, R16, 0x1, R4 ;  /* 0x0000000110047824 */ /* 0x000fd000078e0204 */
[----:B------:R-:W-:Y:S05]  /*14920*/  WARPSYNC.COLLECTIVE R15, `(.L_x_1330) ;  /* 0x000000000f087348 */ /* 0x000fea0003c00000 */
[----:B------:R0:W1:Y:S02]  /*14930*/  SHFL.IDX P6, R14, R13, R12, R11 ;  /* 0x0000000c0d0e7389 */ /* 0x00006400000c000b */
[----:B01----:R-:W-:Y:S01]  /*14940*/  ENDCOLLECTIVE ;  /* 0x000000000000791b */ /* 0x003fe20003800000 */
.L_x_1330:
[----:B------:R-:W-:Y:S02]  /*14950*/  IMAD.MOV.U32 R13, RZ, RZ, R9 ;  /* 0x000000ffff0d7224 */ /* 0x000fe400078e0009 */
[----:B------:R-:W-:Y:S01]  /*14960*/  IMAD.MOV.U32 R12, RZ, RZ, 0x1 ;  /* 0x00000001ff0c7424 */ /* 0x000fe200078e00ff */
[----:B------:R-:W-:-:S13]  /*14970*/  IADD3 R2, P0, R28, R14, RZ ;  /* 0x0000000e1c027210 */ /* 0x000fda0007f1e0ff */
[----:B------:R-:W-:Y:S05]  /*14980*/  WARPSYNC.COLLECTIVE R15, `(.L_x_1331) ;  /* 0x000000000f087348 */ /* 0x000fea0003c00000 */
[----:B------:R0:W1:Y:S02]  /*14990*/  SHFL.IDX P6, R14, R13, R12, R11 ;  /* 0x0000000c0d0e7389 */ /* 0x00006400000c000b */
[----:B01----:R-:W-:Y:S01]  /*149a0*/  ENDCOLLECTIVE ;  /* 0x000000000000791b */ /* 0x003fe20003800000 */
.L_x_1331:
        /* <DEDUP_REMOVED lines=13> */
.L_x_1332:
[----:B------:R-:W-:Y:S02]  /*14a80*/  IMAD.MOV.U32 R13, RZ, RZ, R9 ;  /* 0x000000ffff0d7224 */ /* 0x000fe400078e0009 */
[----:B------:R-:W-:Y:S01]  /*14a90*/  IMAD.MOV.U32 R12, RZ, RZ, 0x2 ;  /* 0x00000002ff0c7424 */ /* 0x000fe200078e00ff */
[----:B------:R-:W-:-:S13]  /*14aa0*/  IADD3 R2, P0, R28, R14, RZ ;  /* 0x0000000e1c027210 */ /* 0x000fda0007f1e0ff */
[----:B------:R-:W-:Y:S05]  /*14ab0*/  WARPSYNC.COLLECTIVE R15, `(.L_x_1333) ;  /* 0x000000000f087348 */ /* 0x000fea0003c00000 */
[----:B------:R0:W1:Y:S02]  /*14ac0*/  SHFL.IDX P6, R14, R13, R12, R11 ;  /* 0x0000000c0d0e7389 */ /* 0x00006400000c000b */
[----:B01----:R-:W-:Y:S01]  /*14ad0*/  ENDCOLLECTIVE ;  /* 0x000000000000791b */ /* 0x003fe20003800000 */
.L_x_1333:
        /* <DEDUP_REMOVED lines=13> */
.L_x_1334:
[----:B------:R-:W-:Y:S02]  /*14bb0*/  IMAD.MOV.U32 R13, RZ, RZ, R9 ;  /* 0x000000ffff0d7224 */ /* 0x000fe400078e0009 */
[----:B------:R-:W-:Y:S01]  /*14bc0*/  IMAD.MOV.U32 R12, RZ, RZ, 0x3 ;  /* 0x00000003ff0c7424 */ /* 0x000fe200078e00ff */
[----:B------:R-:W-:-:S13]  /*14bd0*/  IADD3 R2, P0, R28, R14, RZ ;  /* 0x0000000e1c027210 */ /* 0x000fda0007f1e0ff */
[----:B------:R-:W-:Y:S05]  /*14be0*/  WARPSYNC.COLLECTIVE R15, `(.L_x_1335) ;  /* 0x000000000f087348 */ /* 0x000fea0003c00000 */
[----:B------:R0:W1:Y:S02]  /*14bf0*/  SHFL.IDX P6, R14, R13, R12, R11 ;  /* 0x0000000c0d0e7389 */ /* 0x00006400000c000b */
[----:B01----:R-:W-:Y:S01]  /*14c00*/  ENDCOLLECTIVE ;  /* 0x000000000000791b */ /* 0x003fe20003800000 */
.L_x_1335:
[----:B------:R-:W-:Y:S01]  /*14c10*/  IMAD.X R3, RZ, RZ, R3, P0 ;  /* 0x000000ffff037224 */ /* 0x000fe200000e0603 */
[C---:B------:R-:W-:Y:S02]  /*14c20*/  ISETP.LT.OR P0, PT, R8.reuse, 0x21, P1 ;  /* 0x000000210800780c */ /* 0x040fe40000f01670 */
[----:B------:R-:W-:Y:S01]  /*14c30*/  ISETP.GE.AND P1, PT, R8, 0x21, PT ;  /* 0x000000210800780c */ /* 0x000fe20003f26270 */
[----:B------:R-:W-:-:S10]  /*14c40*/  IMAD.MOV.U32 R13, RZ, RZ, R7 ;  /* 0x000000ffff0d7224 */ /* 0x000fd400078e0007 */
        /* <DEDUP_REMOVED lines=9> */
.L_x_1336:
[----:B------:R-:W-:Y:S01]  /*14ce0*/  @!PT LDS RZ, [RZ] ;  /* 0x00000000fffff984 */ /* 0x000fe20000000800 */
[----:B------:R-:W-:Y:S01]  /*14cf0*/  @!PT LDS RZ, [RZ] ;  /* 0x00000000fffff984 */ /* 0x000fe20000000800 */
[----:B------:R-:W-:Y:S01]  /*14d00*/  @!PT LDS RZ, [RZ] ;  /* 0x00000000fffff984 */ /* 0x000fe20000000800 */
[----:B------:R0:W-:Y:S01]  /*14d10*/  LDGSTS.E.BYPASS.LTC128B.128 [R4+0x13000], desc[UR50][R2.64+0x80], !P0 ;  /* 0x1300008002047fae */ /* 0x0001e2000c101d72 */
[----:B------:R-:W-:Y:S05]  /*14d20*/  BRA `(.L_x_1337) ;  /* 0xffffffc400607947 */ /* 0x000fea000383ffff */
.L_x_1264:
[----:B-1----:R1:W2:Y:S02]  /*14d30*/  SYNCS.PHASECHK.TRANS64.TRYWAIT P0, [R0+URZ+0x28440], R21 ;  /* 0x02844015000075a7 */ /* 0x0022a4000800017f */
[----:B--2---:R-:W-:Y:S05]  /*14d40*/  @!P0 NANOSLEEP.SYNCS 0x989680 ;  /* 0x009896800000895d */ /* 0x004fea0003900000 */
[----:B------:R-:W2:Y:S02]  /*14d50*/  @!P0 SYNCS.PHASECHK.TRANS64 P0, [R0+URZ+0x28440], R21 ;  /* 0x02844015000085a7 */ /* 0x000ea4000800007f */
[----:B--2---:R-:W-:Y:S05]  /*14d60*/  @!P0 BRA `(.L_x_1264) ;  /* 0xfffffffc00f08947 */ /* 0x004fea000383ffff */
[----:B------:R-:W-:Y:S05]  /*14d70*/  BRA `(.L_x_1338) ;  /* 0xffffffc400c07947 */ /* 0x000fea000383ffff */
.L_x_1265:
[----:B------:R-:W-:Y:S01]  /*14d80*/  BSSY B0, `(.L_x_1339) ;  /* 0x0000008000007945 */ /* 0x000fe20003800000 */
[----:B------:R-:W-:Y:S02]  /*14d90*/  IMAD.MOV.U32 R13, RZ, RZ, R6 ;  /* 0x000000ffff0d7224 */ /* 0x000fe400078e0006 */
[----:B------:R-:W-:Y:S02]  /*14da0*/  IMAD.MOV.U32 R12, RZ, RZ, RZ ;  /* 0x000000ffff0c7224 */ /* 0x000fe400078e00ff */
[----:B------:R-:W-:Y:S02]  /*14db0*/  IMAD.MOV.U32 R11, RZ, RZ, 0x181f ;  /* 0x0000181fff0b7424 */ /* 0x000fe400078e00ff */
[----:B------:R-:W-:-:S07]  /*14dc0*/  IMAD.MOV.U32 R15, RZ, RZ, -0x1 ;  /* 0xffffffffff0f7424 */ /* 0x000fce00078e00ff */
[----:B01----:R-:W-:Y:S05]  /*14dd0*/  WARPSYNC.COLLECTIVE R15, `(.L_x_1340) ;  /* 0x000000000f087348 */ /* 0x003fea0003c00000 */
[----:B------:R2:W3:Y:S02]  /*14de0*/  SHFL.IDX P6, R14, R13, R12, R11 ;  /* 0x0000000c0d0e7389 */ /* 0x0004e400000c000b */
[----:B0123--:R-:W-:Y:S01]  /*14df0*/  ENDCOLLECTIVE ;  /* 0x000000000000791b */ /* 0x00ffe20003800000 */
.L_x_1340:
[----:B------:R-:W-:Y:S05]  /*14e00*/  BSYNC B0 ;  /* 0x0000000000007941 */ /* 0x000fea0003800000 */
.L_x_1339:
        /* <DEDUP_REMOVED lines=8> */
.L_x_1341:
[----:B------:R-:W-:Y:S02]  /*14e90*/  IMAD.MOV.U32 R13, RZ, RZ, R6 ;  /* 0x000000ffff0d7224 */ /* 0x000fe400078e0006 */
[----:B------:R-:W-:Y:S01]  /*14ea0*/  IMAD.MOV.U32 R12, RZ, RZ, 0x1 ;  /* 0x00000001ff0c7424 */ /* 0x000fe200078e00ff */
[----:B------:R-:W-:Y:S02]  /*14eb0*/  LOP3.LUT P6, RZ, R17, 0x2, RZ, 0xc0, !PT ;  /* 0x0000000211ff7812 */ /* 0x000fe400078cc0ff */
[----:B------:R-:W-:-:S05]  /*14ec0*/  @P4 IADD3 R14, P0, R28, R14, RZ ;  /* 0x0000000e1c0e4210 */ /* 0x000fca0007f1e0ff */
[----:B------:R-:W-:Y:S02]  /*14ed0*/  @P4 IMAD.X R3, RZ, RZ, R2, P0 ;  /* 0x000000ffff034224 */ /* 0x000fe400000e0602 */
[----:B------:R-:W-:-:S05]  /*14ee0*/  @P4 IMAD.MOV.U32 R2, RZ, RZ, R14 ;  /* 0x000000ffff024224 */ /* 0x000fca00078e000e */
[----:B------:R-:W-:Y:S01]  /*14ef0*/  @!PT LDS RZ, [RZ] ;  /* 0x00000000fffff984 */ /* 0x000fe20000000800 */
[----:B------:R-:W-:Y:S01]  /*14f00*/  @!PT LDS RZ, [RZ] ;  /* 0x00000000fffff984 */ /* 0x000fe20000000800 */
[----:B------:R-:W-:Y:S01]  /*14f10*/  @!PT LDS RZ, [RZ] ;  /* 0x00000000fffff984 */ /* 0x000fe20000000800 */
[----:B------:R0:W-:Y:S02]  /*14f20*/  @P4 LDGSTS.E.BYPASS.LTC128B.128 [R4+0x20000], desc[UR50][R2.64], !P6 ;  /* 0x2000000002044fae */ /* 0x0001e4000f101d72 */
[----:B0-----:R-:W-:Y:S05]  /*14f30*/  WARPSYNC.COLLECTIVE R15, `(.L_x_1342) ;  /* 0x000000000f087348 */ /* 0x001fea0003c00000 */
[----:B------:R1:W2:Y:S02]  /*14f40*/  SHFL.IDX P6, R14, R13, R12, R11 ;  /* 0x0000000c0d0e7389 */ /* 0x0002a400000c000b */
[----:B012---:R-:W-:Y:S01]  /*14f50*/  ENDCOLLECTIVE ;  /* 0x000000000000791b */ /* 0x007fe20003800000 */
.L_x_1342:
[----:B------:R-:W-:Y:S01]  /*14f60*/  @!PT LDS RZ, [RZ] ;  /* 0x00000000fffff984 */ /* 0x000fe20000000800 */
[----:B------:R-:W-:Y:S01]  /*14f70*/  @!PT LDS RZ, [RZ] ;  /* 0x00000000fffff984 */ /* 0x000fe20000000800 */
[----:B------:R-:W-:Y:S01]  /*14f80*/  @!PT LDS RZ, [RZ] ;  /* 0x00000000fffff984 */ /* 0x000fe20000000800 */
[----:B------:R0:W-:Y:S01]  /*14f90*/  @P4 LDGSTS.E.BYPASS.LTC128B.128 [R4+0x22000], desc[UR50][R2.64+0x80], !P2 ;  /* 0x2200008002044fae */ /* 0x0001e2000d101d72 */
[----:B------:R-:W-:Y:S01]  /*14fa0*/  LOP3.LUT P4, RZ, R17, 0x2, RZ, 0xc0, !PT ;  /* 0x0000000211ff7812 */ /* 0x000fe2000788c0ff */
[----:B------:R-:W-:Y:S02]  /*14fb0*/  IMAD.MOV.U32 R13, RZ, RZ, R5 ;  /* 0x000000ffff0d7224 */ /* 0x000fe400078e0005 */
[----:B------:R-:W-:-:S10]  /*14fc0*/  IMAD.MOV.U32 R7, RZ, RZ, R14 ;  /* 0x000000ffff077224 */ /* 0x000fd400078e000e */
[----:B0-----:R-:W-:Y:S05]  /*14fd0*/  WARPSYNC.COLLECTIVE R15, `(.L_x_1343) ;  /* 0x000000000f087348 */ /* 0x001fea0003c00000 */
[----:B------:R1:W2:Y:S02]  /*14fe0*/  SHFL.IDX P6, R14, R13, R12, R11 ;  /* 0x0000000c0d0e7389 */ /* 0x0002a400000c000b */
[----:B012---:R-:W-:Y:S01]  /*14ff0*/  ENDCOLLECTIVE ;  /* 0x000000000000791b */ /* 0x007fe20003800000 */
.L_x_1343:
[----:B------:R-:W-:Y:S02]  /*15000*/  IMAD.MOV.U32 R13, RZ, RZ, R6 ;  /* 0x000000ffff0d7224 */ /* 0x000fe400078e0006 */
[----:B------:R-:W-:Y:S01]  /*15010*/  IMAD.MOV.U32 R12, RZ, RZ, 0x2 ;  /* 0x00000002ff0c7424 */ /* 0x000fe200078e00ff */
[----:B------:R-:W-:-:S05]  /*15020*/  @P3 IADD3 R14, P0, R28, R14, RZ ;  /* 0x0000000e1c0e3210 */ /* 0x000fca0007f1e0ff */
[----:B------:R-:W-:-:S08]  /*15030*/  @P3 IMAD.MOV.U32 R2, RZ, RZ, R14 ;  /* 0x000000ffff023224 */ /* 0x000fd000078e000e */
[----:B------:R-:W-:Y:S05]  /*15040*/  WARPSYNC.COLLECTIVE R15, `(.L_x_1344) ;  /* 0x000000000f087348 */ /* 0x000fea0003c00000 */
[----:B------:R0:W1:Y:S02]  /*15050*/  SHFL.IDX P6, R14, R13, R12, R11 ;  /* 0x0000000c0d0e7389 */ /* 0x00006400000c000b */
[----:B01----:R-:W-:Y:S01]  /*15060*/  ENDCOLLECTIVE ;  /* 0x000000000000791b */ /* 0x003fe20003800000 */
.L_x_1344:
[----:B------:R-:W-:-:S04]  /*15070*/  @P3 IMAD.X R7, RZ, RZ, R7, P0 ;  /* 0x000000ffff073224 */ /* 0x000fc800000e0607 */
[----:B------:R-:W-:-:S05]  /*15080*/  @P3 IMAD.MOV.U32 R3, RZ, RZ, R7 ;  /* 0x000000ffff033224 */ /* 0x000fca00078e0007 */
[----:B------:R-:W-:Y:S01]  /*15090*/  @!PT LDS RZ, [RZ] ;  /* 0x00000000fffff984 */ /* 0x000fe20000000800 */
[----:B------:R-:W-:Y:S01]  /*150a0*/  @!PT LDS RZ, [RZ] ;  /* 0x00000000fffff984 */ /* 0x000fe20000000800 */
[----:B------:R-:W-:Y:S01]  /*150b0*/  @!PT LDS RZ, [RZ] ;  /* 0x00000000fffff984 */ /* 0x000fe20000000800 */
[----:B------:R0:W-:Y:S01]  /*150c0*/  @P3 LDGSTS.E.BYPASS.LTC128B.128 [R4+0x20800], desc[UR50][R2.64], !P4 ;  /* 0x2080000002043fae */ /* 0x0001e2000e101d72 */
[----:B------:R-:W-:-:S03]  /*150d0*/  IMAD.MOV.U32 R13, RZ, RZ, R5 ;  /* 0x000000ffff0d7224 */ /* 0x000fc600078e0005 */
[----:B------:R0:W-:Y:S01]  /*150e0*/  @P3 LDGSTS.E.BYPASS.LTC128B.128 [R4+0x22800], desc[UR50][R2.64+0x80], !P2 ;  /* 0x2280008002043fae */ /* 0x0001e2000d101d72 */
[----:B------:R-:W-:-:S07]  /*150f0*/  IMAD.MOV.U32 R7, RZ, RZ, R14 ;  /* 0x000000ffff077224 */ /* 0x000fce00078e000e */
[----:B0-----:R-:W-:Y:S05]  /*15100*/  WARPSYNC.COLLECTIVE R15, `(.L_x_1345) ;  /* 0x000000000f087348 */ /* 0x001fea0003c00000 */
[----:B------:R1:W2:Y:S02]  /*15110*/  SHFL.IDX P6, R14, R13, R12, R11 ;  /* 0x0000000c0d0e7389 */ /* 0x0002a400000c000b */
[----:B012---:R-:W-:Y:S01]  /*15120*/  ENDCOLLECTIVE ;  /* 0x000000000000791b */ /* 0x007fe20003800000 */
.L_x_1345:
[----:B------:R-:W-:Y:S02]  /*15130*/  IMAD.MOV.U32 R13, RZ, RZ, R6 ;  /* 0x000000ffff0d7224 */ /* 0x000fe400078e0006 */
[----:B------:R-:W-:Y:S01]  /*15140*/  IMAD.MOV.U32 R12, RZ, RZ, 0x3 ;  /* 0x00000003ff0c7424 */ /* 0x000fe200078e00ff */
[----:B------:R-:W-:-:S05]  /*15150*/  @P1 IADD3 R14, P0, R28, R14, RZ ;  /* 0x0000000e1c0e1210 */ /* 0x000fca0007f1e0ff */
[----:B------:R-:W-:-:S08]  /*15160*/  @P1 IMAD.MOV.U32 R2, RZ, RZ, R14 ;  /* 0x000000ffff021224 */ /* 0x000fd000078e000e */
[----:B------:R-:W-:Y:S05]  /*15170*/  WARPSYNC.COLLECTIVE R15, `(.L_x_1346) ;  /* 0x000000000f087348 */ /* 0x000fea0003c00000 */
[----:B------:R0:W1:Y:S02]  /*15180*/  SHFL.IDX P6, R14, R13, R12, R11 ;  /* 0x0000000c0d0e7389 */ /* 0x00006400000c000b */
[----:B01----:R-:W-:Y:S01]  /*15190*/  ENDCOLLECTIVE ;  /* 0x000000000000791b */ /* 0x003fe20003800000 */
.L_x_1346:
        /* <DEDUP_REMOVED lines=12> */
.L_x_1347:
[----:B------:R-:W-:Y:S05]  /*15260*/  BRA `(.L_x_1348) ;  /* 0xffffffc400407947 */ /* 0x000fea000383ffff */
.L_x_1270:
[----:B------:R-:W-:Y:S02]  /*15270*/  IMAD.MOV.U32 R13, RZ, RZ, R5 ;  /* 0x000000ffff0d7224 */ /* 0x000fe400078e0005 */
[----:B------:R-:W-:Y:S02]  /*15280*/  IMAD.MOV.U32 R12, RZ, RZ, RZ ;  /* 0x000000ffff0c7224 */ /* 0x000fe400078e00ff */
[----:B------:R-:W-:Y:S02]  /*15290*/  IMAD.MOV.U32 R11, RZ, RZ, 0x181f ;  /* 0x0000181fff0b7424 */ /* 0x000fe400078e00ff */
[----:B------:R-:W-:Y:S02]  /*152a0*/  IMAD.MOV.U32 R15, RZ, RZ, -0x1 ;  /* 0xffffffffff0f7424 */ /* 0x000fe400078e00ff */
[----:B------:R-:W-:-:S07]  /*152b0*/  VIADD R4, R10, UR43 ;  /* 0x0000002b0a047c36 */ /* 0x000fce0008000000 */
[----:B-----5:R-:W-:Y:S05]  /*152c0*/  WARPSYNC.COLLECTIVE R15, `(.L_x_1349) ;  /* 0x000000000f087348 */ /* 0x020fea0003c00000 */
[----:B------:R0:W1:Y:S02]  /*152d0*/  SHFL.IDX P6, R14, R13, R12, R11 ;  /* 0x0000000c0d0e7389 */ /* 0x00006400000c000b */
[----:B01---5:R-:W-:Y:S01]  /*152e0*/  ENDCOLLECTIVE ;  /* 0x000000000000791b */ /* 0x023fe20003800000 */
.L_x_1349:
[C---:B------:R-:W-:Y:S01]  /*152f0*/  VIADD R6, R4.reuse, 0x10 ;  /* 0x0000001004067836 */ /* 0x040fe20000000000 */
[----:B------:R-:W-:Y:S01]  /*15300*/  ISETP.GE.AND P1, PT, R4, UR41, PT ;  /* 0x0000002904007c0c */ /* 0x000fe2000bf26270 */
[----:B------:R-:W-:Y:S02]  /*15310*/  IMAD.MOV.U32 R13, RZ, RZ, R0 ;  /* 0x000000ffff0d7224 */ /* 0x000fe400078e0000 */
[----:B------:R-:W-:-:S10]  /*15320*/  IMAD.MOV.U32 R2, RZ, RZ, R14 ;  /* 0x000000ffff027224 */ /* 0x000fd400078e000e */
[----:B------:R-:W-:Y:S05]  /*15330*/  WARPSYNC.COLLECTIVE R15, `(.L_x_1350) ;  /* 0x000000000f087348 */ /* 0x000fea0003c00000 */
[----:B------:R0:W1:Y:S02]  /*15340*/  SHFL.IDX P6, R14, R13, R12, R11 ;  /* 0x0000000c0d0e7389 */ /* 0x00006400000c000b */
[----:B01----:R-:W-:Y:S01]  /*15350*/  ENDCOLLECTIVE ;  /* 0x000000000000791b */ /* 0x003fe20003800000 */
.L_x_1350:
        /* <DEDUP_REMOVED lines=8> */
.L_x_1351:
        /* <DEDUP_REMOVED lines=11> */
.L_x_1352:
[----:B------:R-:W-:Y:S02]  /*15490*/  IMAD.MOV.U32 R13, RZ, RZ, R5 ;  /* 0x000000ffff0d7224 */ /* 0x000fe400078e0005 */
[----:B------:R-:W-:Y:S01]  /*154a0*/  IMAD.MOV.U32 R12, RZ, RZ, 0x2 ;  /* 0x00000002ff0c7424 */ /* 0x000fe200078e00ff */
[----:B------:R-:W-:-:S05]  /*154b0*/  @!P1 IADD3 R14, P0, R28, R14, RZ ;  /* 0x0000000e1c0e9210 */ /* 0x000fca0007f1e0ff */
[----:B------:R-:W-:-:S08]  /*154c0*/  @!P1 IMAD.MOV.U32 R2, RZ, RZ, R14 ;  /* 0x000000ffff029224 */ /* 0x000fd000078e000e */
[----:B------:R-:W-:Y:S05]  /*154d0*/  WARPSYNC.COLLECTIVE R15, `(.L_x_1353) ;  /* 0x000000000f087348 */ /* 0x000fea0003c00000 */
[----:B------:R0:W1:Y:S02]  /*154e0*/  SHFL.IDX P6, R14, R13, R12, R11 ;  /* 0x0000000c0d0e7389 */ /* 0x00006400000c000b */
[----:B01----:R-:W-:Y:S01]  /*154f0*/  ENDCOLLECTIVE ;  /* 0x000000000000791b */ /* 0x003fe20003800000 */
.L_x_1353:
        /* <DEDUP_REMOVED lines=14> */
.L_x_1354:
[----:B------:R-:W-:Y:S02]  /*155e0*/  IMAD.MOV.U32 R13, RZ, RZ, R5 ;  /* 0x000000ffff0d7224 */ /* 0x000fe400078e0005 */
[----:B------:R-:W-:Y:S01]  /*155f0*/  IMAD.MOV.U32 R12, RZ, RZ, 0x3 ;  /* 0x00000003ff0c7424 */ /* 0x000fe200078e00ff */
[----:B------:R-:W-:-:S05]  /*15600*/  @!P1 IADD3 R14, P0, R28, R14, RZ ;  /* 0x0000000e1c0e9210 */ /* 0x000fca0007f1e0ff */
[----:B------:R-:W-:-:S08]  /*15610*/  @!P1 IMAD.MOV.U32 R2, RZ, RZ, R14 ;  /* 0x000000ffff029224 */ /* 0x000fd000078e000e */
[----:B------:R-:W-:Y:S05]  /*15620*/  WARPSYNC.COLLECTIVE R15, `(.L_x_1355) ;  /* 0x000000000f087348 */ /* 0x000fea0003c00000 */
[----:B------:R0:W1:Y:S02]  /*15630*/  SHFL.IDX P6, R14, R13, R12, R11 ;  /* 0x0000000c0d0e7389 */ /* 0x00006400000c000b */
[----:B01----:R-:W-:Y:S01]  /*15640*/  ENDCOLLECTIVE ;  /* 0x000000000000791b */ /* 0x003fe20003800000 */
.L_x_1355:
        /* <DEDUP_REMOVED lines=14> */
.L_x_1356:
[----:B------:R-:W-:Y:S02]  /*15730*/  IMAD.MOV.U32 R13, RZ, RZ, R5 ;  /* 0x000000ffff0d7224 */ /* 0x000fe400078e0005 */
[----:B------:R-:W-:Y:S01]  /*15740*/  IMAD.MOV.U32 R12, RZ, RZ, 0x4 ;  /* 0x00000004ff0c7424 */ /* 0x000fe200078e00ff */
[----:B------:R-:W-:-:S05]  /*15750*/  @!P1 IADD3 R14, P0, R28, R14, RZ ;  /* 0x0000000e1c0e9210 */ /* 0x000fca0007f1e0ff */
[----:B------:R-:W-:-:S08]  /*15760*/  @!P1 IMAD.MOV.U32 R2, RZ, RZ, R14 ;  /* 0x000000ffff029224 */ /* 0x000fd000078e000e */
[----:B------:R-:W-:Y:S05]  /*15770*/  WARPSYNC.COLLECTIVE R15, `(.L_x_1357) ;  /* 0x000000000f087348 */ /* 0x000fea0003c00000 */
[----:B------:R0:W1:Y:S02]  /*15780*/  SHFL.IDX P6, R14, R13, R12, R11 ;  /* 0x0000000c0d0e7389 */ /* 0x00006400000c000b */
[----:B01----:R-:W-:Y:S01]  /*15790*/  ENDCOLLECTIVE ;  /* 0x000000000000791b */ /* 0x003fe20003800000 */
.L_x_1357:
        /* <DEDUP_REMOVED lines=14> */
.L_x_1358:
[----:B------:R-:W-:Y:S02]  /*15880*/  IMAD.MOV.U32 R13, RZ, RZ, R5 ;  /* 0x000000ffff0d7224 */ /* 0x000fe400078e0005 */
[----:B------:R-:W-:Y:S01]  /*15890*/  IMAD.MOV.U32 R12, RZ, RZ, 0x5 ;  /* 0x00000005ff0c7424 */ /* 0x000fe200078e00ff */
[----:B------:R-:W-:-:S05]  /*158a0*/  @!P1 IADD3 R14, P0, R28, R14, RZ ;  /* 0x0000000e1c0e9210 */ /* 0x000fca0007f1e0ff */
[----:B------:R-:W-:-:S08]  /*158b0*/  @!P1 IMAD.MOV.U32 R2, RZ, RZ, R14 ;  /* 0x000000ffff029224 */ /* 0x000fd000078e000e */
[----:B------:R-:W-:Y:S05]  /*158c0*/  WARPSYNC.COLLECTIVE R15, `(.L_x_1359) ;  /* 0x000000000f087348 */ /* 0x000fea0003c00000 */
[----:B------:R0:W1:Y:S02]  /*158d0*/  SHFL.IDX P6, R14, R13, R12, R11 ;  /* 0x0000000c0d0e7389 */ /* 0x00006400000c000b */
[----:B01----:R-:W-:Y:S01]  /*158e0*/  ENDCOLLECTIVE ;  /* 0x000000000000791b */ /* 0x003fe20003800000 */
.L_x_1359:
        /* <DEDUP_REMOVED lines=14> */
.L_x_1360:
[----:B------:R-:W-:Y:S02]  /*159d0*/  IMAD.MOV.U32 R13, RZ, RZ, R5 ;  /* 0x000000ffff0d7224 */ /* 0x000fe400078e0005 */
[----:B------:R-:W-:Y:S01]  /*159e0*/  IMAD.MOV.U32 R12, RZ, RZ, 0x6 ;  /* 0x00000006ff0c7424 */ /* 0x000fe200078e00ff */
[----:B------:R-:W-:-:S05]  /*159f0*/  @!P1 IADD3 R14, P0, R28, R14, RZ ;  /* 0x0000000e1c0e9210 */ /* 0x000fca0007f1e0ff */
[----:B------:R-:W-:-:S08]  /*15a00*/  @!P1 IMAD.MOV.U32 R2, RZ, RZ, R14 ;  /* 0x000000ffff029224 */ /* 0x000fd000078e000e */
[----:B------:R-:W-:Y:S05]  /*15a10*/  WARPSYNC.COLLECTIVE R15, `(.L_x_1361) ;  /* 0x000000000f087348 */ /* 0x000fea0003c00000 */
[----:B------:R0:W1:Y:S02]  /*15a20*/  SHFL.IDX P6, R14, R13, R12, R11 ;  /* 0x0000000c0d0e7389 */ /* 0x00006400000c000b */
[----:B01----:R-:W-:Y:S01]  /*15a30*/  ENDCOLLECTIVE ;  /* 0x000000000000791b */ /* 0x003fe20003800000 */
.L_x_1361:
        /* <DEDUP_REMOVED lines=14> */
.L_x_1362:
[----:B------:R-:W-:Y:S02]  /*15b20*/  IMAD.MOV.U32 R13, RZ, RZ, R5 ;  /* 0x000000ffff0d7224 */ /* 0x000fe400078e0005 */
[----:B------:R-:W-:Y:S01]  /*15b30*/  IMAD.MOV.U32 R12, RZ, RZ, 0x7 ;  /* 0x00000007ff0c7424 */ /* 0x000fe200078e00ff */
[----:B------:R-:W-:-:S05]  /*15b40*/  @!P1 IADD3 R14, P0, R28, R14, RZ ;  /* 0x0000000e1c0e9210 */ /* 0x000fca0007f1e0ff */
[----:B------:R-:W-:-:S08]  /*15b50*/  @!P1 IMAD.MOV.U32 R2, RZ, RZ, R14 ;  /* 0x000000ffff029224 */ /* 0x000fd000078e000e */
[----:B------:R-:W-:Y:S05]  /*15b60*/  WARPSYNC.COLLECTIVE R15, `(.L_x_1363) ;  /* 0x000000000f087348 */ /* 0x000fea0003c00000 */
[----:B------:R0:W1:Y:S02]  /*15b70*/  SHFL.IDX P6, R14, R13, R12, R11 ;  /* 0x0000000c0d0e7389 */ /* 0x00006400000c000b */
[----:B01----:R-:W-:Y:S01]  /*15b80*/  ENDCOLLECTIVE ;  /* 0x000000000000791b */ /* 0x003fe20003800000 */
.L_x_1363:
        /* <DEDUP_REMOVED lines=12> */
.L_x_1364:
[----:B------:R-:W-:Y:S05]  /*15c50*/  BRA `(.L_x_1365) ;  /* 0xffffffc4006c7947 */ /* 0x000fea000383ffff */
.L_x_1273:
[----:B0-----:R0:W1:Y:S02]  /*15c60*/  SYNCS.PHASECHK.TRANS64.TRYWAIT P0, [R16+URZ+0x28420], R3 ;  /* 0x02842003100075a7 */ /* 0x001064000800017f */
[----:B-1----:R-:W-:Y:S05]  /*15c70*/  @!P0 NANOSLEEP.SYNCS 0x989680 ;  /* 0x009896800000895d */ /* 0x002fea0003900000 */
[----:B------:R-:W1:Y:S02]  /*15c80*/  @!P0 SYNCS.PHASECHK.TRANS64 P0, [R16+URZ+0x28420], R3 ;  /* 0x02842003100085a7 */ /* 0x000e64000800007f */
[----:B-1----:R-:W-:Y:S05]  /*15c90*/  @!P0 BRA `(.L_x_1273) ;  /* 0xfffffffc00f08947 */ /* 0x002fea000383ffff */
[----:B------:R-:W-:Y:S05]  /*15ca0*/  BRA `(.L_x_1366) ;  /* 0xffffffc400cc7947 */ /* 0x000fea000383ffff */
.L_x_1277:
[----:B-1----:R1:W2:Y:S02]  /*15cb0*/  SYNCS.PHASECHK.TRANS64.TRYWAIT P0, [R0+URZ+0x28480], R20 ;  /* 0x02848014000075a7 */ /* 0x0022a4000800017f */
[----:B--2---:R-:W-:Y:S05]  /*15cc0*/  @!P0 NANOSLEEP.SYNCS 0x989680 ;  /* 0x009896800000895d */ /* 0x004fea0003900000 */
[----:B------:R-:W2:Y:S02]  /*15cd0*/  @!P0 SYNCS.PHASECHK.TRANS64 P0, [R0+URZ+0x28480], R20 ;  /* 0x02848014000085a7 */ /* 0x000ea4000800007f */
[----:B--2---:R-:W-:Y:S05]  /*15ce0*/  @!P0 BRA `(.L_x_1277) ;  /* 0xfffffffc00f08947 */ /* 0x004fea000383ffff */
[----:B------:R-:W-:Y:S05]  /*15cf0*/  BRA `(.L_x_1367) ;  /* 0xffffffc8009c7947 */ /* 0x000fea000383ffff */
.L_x_1278:
[----:B------:R-:W-:Y:S01]  /*15d00*/  BSSY B0, `(.L_x_1368) ;  /* 0x0000008000007945 */ /* 0x000fe20003800000 */
[----:B------:R-:W-:Y:S02]  /*15d10*/  IMAD.MOV.U32 R13, RZ, RZ, R22 ;  /* 0x000000ffff0d7224 */ /* 0x000fe400078e0016 */
[----:B------:R-:W-:Y:S02]  /*15d20*/  IMAD.MOV.U32 R12, RZ, RZ, RZ ;  /* 0x000000ffff0c7224 */ /* 0x000fe400078e00ff */
[----:B------:R-:W-:Y:S02]  /*15d30*/  IMAD.MOV.U32 R11, RZ, RZ, 0x181f ;  /* 0x0000181fff0b7424 */ /* 0x000fe400078e00ff */
[----:B------:R-:W-:-:S07]  /*15d40*/  IMAD.MOV.U32 R15, RZ, RZ, -0x1 ;  /* 0xffffffffff0f7424 */ /* 0x000fce00078e00ff */
[----:B-1----:R-:W-:Y:S05]  /*15d50*/  WARPSYNC.COLLECTIVE R15, `(.L_x_1369) ;  /* 0x000000000f087348 */ /* 0x002fea0003c00000 */
[----:B------:R0:W2:Y:S02]  /*15d60*/  SHFL.IDX P6, R14, R13, R12, R11 ;  /* 0x0000000c0d0e7389 */ /* 0x0000a400000c000b */
[----:B012---:R-:W-:Y:S01]  /*15d70*/  ENDCOLLECTIVE ;  /* 0x000000000000791b */ /* 0x007fe20003800000 */
.L_x_1369:
[----:B------:R-:W-:Y:S05]  /*15d80*/  BSYNC B0 ;  /* 0x0000000000007941 */ /* 0x000fea0003800000 */
.L_x_1368:
        /* <DEDUP_REMOVED lines=9> */
.L_x_1370:
[----:B------:R-:W-:Y:S02]  /*15e20*/  IMAD.MOV.U32 R13, RZ, RZ, R22 ;  /* 0x000000ffff0d7224 */ /* 0x000fe400078e0016 */
[----:B------:R-:W-:Y:S02]  /*15e30*/  IMAD.MOV.U32 R12, RZ, RZ, 0x1 ;  /* 0x00000001ff0c7424 */ /* 0x000fe400078e00ff */
[----:B------:R-:W-:-:S07]  /*15e40*/  IMAD.MOV.U32 R2, RZ, RZ, R14 ;  /* 0x000000ffff027224 */ /* 0x000fce00078e000e */
[----:B------:R-:W-:Y:S05]  /*15e50*/  WARPSYNC.COLLECTIVE R15, `(.L_x_1371) ;  /* 0x000000000f087348 */ /* 0x000fea0003c00000 */
[----:B------:R0:W1:Y:S02]  /*15e60*/  SHFL.IDX P6, R14, R13, R12, R11 ;  /* 0x0000000c0d0e7389 */ /* 0x00006400000c000b */
[----:B01----:R-:W-:Y:S01]  /*15e70*/  ENDCOLLECTIVE ;  /* 0x000000000000791b */ /* 0x003fe20003800000 */
.L_x_1371:
        /* <DEDUP_REMOVED lines=12> */
.L_x_1372:
[----:B------:R-:W-:Y:S02]  /*15f40*/  IMAD.MOV.U32 R13, RZ, RZ, R22 ;  /* 0x000000ffff0d7224 */ /* 0x000fe400078e0016 */
[----:B------:R-:W-:Y:S02]  /*15f50*/  IMAD.MOV.U32 R12, RZ, RZ, 0x2 ;  /* 0x00000002ff0c7424 */ /* 0x000fe400078e00ff */
[----:B------:R-:W-:-:S07]  /*15f60*/  IMAD.MOV.U32 R2, RZ, RZ, R14 ;  /* 0x000000ffff027224 */ /* 0x000fce00078e000e */
[----:B------:R-:W-:Y:S05]  /*15f70*/  WARPSYNC.COLLECTIVE R15, `(.L_x_1373) ;  /* 0x000000000f087348 */ /* 0x000fea0003c00000 */
[----:B------:R0:W1:Y:S02]  /*15f80*/  SHFL.IDX P6, R14, R13, R12, R11 ;  /* 0x0000000c0d0e7389 */ /* 0x00006400000c000b */
[----:B01----:R-:W-:Y:S01]  /*15f90*/  ENDCOLLECTIVE ;  /* 0x000000000000791b */ /* 0x003fe20003800000 */
.L_x_1373:
        /* <DEDUP_REMOVED lines=12> */
.L_x_1374:
[----:B------:R-:W-:Y:S02]  /*16060*/  IMAD.MOV.U32 R13, RZ, RZ, R22 ;  /* 0x000000ffff0d7224 */ /* 0x000fe400078e0016 */
[----:B------:R-:W-:Y:S02]  /*16070*/  IMAD.MOV.U32 R12, RZ, RZ, 0x3 ;  /* 0x00000003ff0c7424 */ /* 0x000fe400078e00ff */
[----:B------:R-:W-:-:S07]  /*16080*/  IMAD.MOV.U32 R2, RZ, RZ, R14 ;  /* 0x000000ffff027224 */ /* 0x000fce00078e000e */
[----:B------:R-:W-:Y:S05]  /*16090*/  WARPSYNC.COLLECTIVE R15, `(.L_x_1375) ;  /* 0x000000000f087348 */ /* 0x000fea0003c00000 */
[----:B------:R0:W1:Y:S02]  /*160a0*/  SHFL.IDX P6, R14, R13, R12, R11 ;  /* 0x0000000c0d0e7389 */ /* 0x00006400000c000b */
[----:B01----:R-:W-:Y:S01]  /*160b0*/  ENDCOLLECTIVE ;  /* 0x000000000000791b */ /* 0x003fe20003800000 */
.L_x_1375:
        /* <DEDUP_REMOVED lines=12> */
.L_x_1376:
[----:B------:R-:W-:Y:S01]  /*16180*/  IMAD.MOV.U32 R2, RZ, RZ, R14 ;  /* 0x000000ffff027224 */ /* 0x000fe200078e000e */
[----:B------:R-:W-:Y:S06]  /*16190*/  BRA `(.L_x_1377) ;  /* 0xffffffc8002c7947 */ /* 0x000fec000383ffff */
.L_x_1283:
[----:B---3--:R3:W4:Y:S02]  /*161a0*/  SYNCS.PHASECHK.TRANS64.TRYWAIT P0, [R0+URZ+0x28440], R20 ;  /* 0x02844014000075a7 */ /* 0x008724000800017f */
[----:B----4-:R-:W-:Y:S05]  /*161b0*/  @!P0 NANOSLEEP.SYNCS 0x989680 ;  /* 0x009896800000895d */ /* 0x010fea0003900000 */
[----:B------:R-:W4:Y:S02]  /*161c0*/  @!P0 SYNCS.PHASECHK.TRANS64 P0, [R0+URZ+0x28440], R20 ;  /* 0x02844014000085a7 */ /* 0x000f24000800007f */
[----:B----4-:R-:W-:Y:S05]  /*161d0*/  @!P0 BRA `(.L_x_1283) ;  /* 0xfffffffc00f08947 */ /* 0x010fea000383ffff */
[----:B------:R-:W-:Y:S05]  /*161e0*/  BRA `(.L_x_1378) ;  /* 0xffffffc800807947 */ /* 0x000fea000383ffff */
.L_x_1284:
[----:B------:R-:W-:Y:S01]  /*161f0*/  BSSY B0, `(.L_x_1379) ;  /* 0x0000008000007945 */ /* 0x000fe20003800000 */
[----:B------:R-:W-:Y:S02]  /*16200*/  IMAD.MOV.U32 R13, RZ, RZ, R10 ;  /* 0x000000ffff0d7224 */ /* 0x000fe400078e000a */
[----:B------:R-:W-:Y:S02]  /*16210*/  IMAD.MOV.U32 R12, RZ, RZ, RZ ;  /* 0x000000ffff0c7224 */ /* 0x000fe400078e00ff */
[----:B------:R-:W-:Y:S02]  /*16220*/  IMAD.MOV.U32 R11, RZ, RZ, 0x181f ;  /* 0x0000181fff0b7424 */ /* 0x000fe400078e00ff */
[----:B------:R-:W-:-:S07]  /*16230*/  IMAD.MOV.U32 R15, RZ, RZ, -0x1 ;  /* 0xffffffffff0f7424 */ /* 0x000fce00078e00ff */
[----:B0123--:R-:W-:Y:S05]  /*16240*/  WARPSYNC.COLLECTIVE R15, `(.L_x_1380) ;  /* 0x000000000f087348 */ /* 0x00ffea0003c00000 */
[----:B------:R4:W0:Y:S02]  /*16250*/  SHFL.IDX P6, R14, R13, R12, R11 ;  /* 0x0000000c0d0e7389 */ /* 0x00082400000c000b */
[----:B01234-:R-:W-:Y:S01]  /*16260*/  ENDCOLLECTIVE ;  /* 0x000000000000791b */ /* 0x01ffe20003800000 */
.L_x_1380:
[----:B------:R-:W-:Y:S05]  /*16270*/  BSYNC B0 ;  /* 0x0000000000007941 */ /* 0x000fea0003800000 */
.L_x_1379:
        /* <DEDUP_REMOVED lines=8> */
.L_x_1381:
[----:B------:R-:W-:Y:S02]  /*16300*/  IMAD.MOV.U32 R13, RZ, RZ, R10 ;  /* 0x000000ffff0d7224 */ /* 0x000fe400078e000a */
[----:B------:R-:W-:Y:S01]  /*16310*/  IMAD.MOV.U32 R12, RZ, RZ, 0x1 ;  /* 0x00000001ff0c7424 */ /* 0x000fe200078e00ff */
[----:B------:R-:W-:-:S13]  /*16320*/  IADD3 R2, P0, R28, R14, RZ ;  /* 0x0000000e1c027210 */ /* 0x000fda0007f1e0ff */
[----:B------:R-:W-:Y:S05]  /*16330*/  WARPSYNC.COLLECTIVE R15, `(.L_x_1382) ;  /* 0x000000000f087348 */ /* 0x000fea0003c00000 */
[----:B------:R0:W1:Y:S02]  /*16340*/  SHFL.IDX P6, R14, R13, R12, R11 ;  /* 0x0000000c0d0e7389 */ /* 0x00006400000c000b */
[----:B01----:R-:W-:Y:S01]  /*16350*/  ENDCOLLECTIVE ;  /* 0x000000000000791b */ /* 0x003fe20003800000 */
.L_x_1382:
        /* <DEDUP_REMOVED lines=11> */
.L_x_1383:
[----:B------:R-:W-:Y:S02]  /*16410*/  IMAD.MOV.U32 R13, RZ, RZ, R10 ;  /* 0x000000ffff0d7224 */ /* 0x000fe400078e000a */
[----:B------:R-:W-:Y:S01]  /*16420*/  IMAD.MOV.U32 R12, RZ, RZ, 0x2 ;  /* 0x00000002ff0c7424 */ /* 0x000fe200078e00ff */
[----:B------:R-:W-:-:S13]  /*16430*/  IADD3 R2, P0, R28, R14, RZ ;  /* 0x0000000e1c027210 */ /* 0x000fda0007f1e0ff */
[----:B------:R-:W-:Y:S05]  /*16440*/  WARPSYNC.COLLECTIVE R15, `(.L_x_1384) ;  /* 0x000000000f087348 */ /* 0x000fea0003c00000 */
[----:B------:R0:W1:Y:S02]  /*16450*/  SHFL.IDX P6, R14, R13, R12, R11 ;  /* 0x0000000c0d0e7389 */ /* 0x00006400000c000b */
[----:B01----:R-:W-:Y:S01]  /*16460*/  ENDCOLLECTIVE ;  /* 0x000000000000791b */ /* 0x003fe20003800000 */
.L_x_1384:
        /* <DEDUP_REMOVED lines=11> */
.L_x_1385:
[----:B------:R-:W-:Y:S02]  /*16520*/  IMAD.MOV.U32 R13, RZ, RZ, R10 ;  /* 0x000000ffff0d7224 */ /* 0x000fe400078e000a */
[----:B------:R-:W-:Y:S01]  /*16530*/  IMAD.MOV.U32 R12, RZ, RZ, 0x3 ;  /* 0x00000003ff0c7424 */ /* 0x000fe200078e00ff */
[----:B------:R-:W-:-:S13]  /*16540*/  IADD3 R2, P0, R28, R14, RZ ;  /* 0x0000000e1c027210 */ /* 0x000fda0007f1e0ff */
[----:B------:R-:W-:Y:S05]  /*16550*/  WARPSYNC.COLLECTIVE R15, `(.L_x_1386) ;  /* 0x000000000f087348 */ /* 0x000fea0003c00000 */
[----:B------:R0:W1:Y:S02]  /*16560*/  SHFL.IDX P6, R14, R13, R12, R11 ;  /* 0x0000000c0d0e7389 */ /* 0x00006400000c000b */
[----:B01----:R-:W-:Y:S01]  /*16570*/  ENDCOLLECTIVE ;  /* 0x000000000000791b */ /* 0x003fe20003800000 */
.L_x_1386:
        /* <DEDUP_REMOVED lines=11> */
.L_x_1387:
[----:B------:R-:W-:Y:S05]  /*16630*/  BRA `(.L_x_1388) ;  /* 0xffffffc800147947 */ /* 0x000fea000383ffff */
.L_x_1289:
[----:B0-----:R0:W1:Y:S02]  /*16640*/  SYNCS.PHASECHK.TRANS64.TRYWAIT P2, [R0+URZ+0x28470], R3 ;  /* 0x02847003000075a7 */ /* 0x001064000804017f */
[----:B-1----:R-:W-:Y:S05]  /*16650*/  @!P2 NANOSLEEP.SYNCS 0x989680 ;  /* 0x009896800000a95d */ /* 0x002fea0003900000 */
[----:B------:R-:W1:Y:S02]  /*16660*/  @!P2 SYNCS.PHASECHK.TRANS64 P2, [R0+URZ+0x28470], R3 ;  /* 0x028470030000a5a7 */ /* 0x000e64000804007f */
[----:B-1----:R-:W-:Y:S05]  /*16670*/  @!P2 BRA `(.L_x_1289) ;  /* 0xfffffffc00f0a947 */ /* 0x002fea000383ffff */
[----:B------:R-:W-:Y:S05]  /*16680*/  BRA `(.L_x_1389) ;  /* 0xffffffc8007c7947 */ /* 0x000fea000383ffff */
.L_x_1291:
[----:B0-----:R0:W1:Y:S02]  /*16690*/  SYNCS.PHASECHK.TRANS64.TRYWAIT P2, [R0+URZ+0x28460], R7 ;  /* 0x02846007000075a7 */ /* 0x001064000804017f */
[----:B-1----:R-:W-:Y:S05]  /*166a0*/  @!P2 NANOSLEEP.SYNCS 0x989680 ;  /* 0x009896800000a95d */ /* 0x002fea0003900000 */
[----:B------:R-:W1:Y:S02]  /*166b0*/  @!P2 SYNCS.PHASECHK.TRANS64 P2, [R0+URZ+0x28460], R7 ;  /* 0x028460070000a5a7 */ /* 0x000e64000804007f */
[----:B-1----:R-:W-:Y:S05]  /*166c0*/  @!P2 BRA `(.L_x_1291) ;  /* 0xfffffffc00f0a947 */ /* 0x002fea000383ffff */
[----:B------:R-:W-:Y:S05]  /*166d0*/  BRA `(.L_x_1390) ;  /* 0xffffffc8008c7947 */ /* 0x000fea000383ffff */
.L_x_1299:
[----:B0-----:R0:W2:Y:S02]  /*166e0*/  SYNCS.PHASECHK.TRANS64.TRYWAIT P2, [R18+URZ+0x28470], R3 ;  /* 0x02847003120075a7 */ /* 0x0010a4000804017f */
[----:B--2---:R-:W-:Y:S05]  /*166f0*/  @!P2 NANOSLEEP.SYNCS 0x989680 ;  /* 0x009896800000a95d */ /* 0x004fea0003900000 */
[----:B------:R-:W2:Y:S02]  /*16700*/  @!P2 SYNCS.PHASECHK.TRANS64 P2, [R18+URZ+0x28470], R3 ;  /* 0x028470031200a5a7 */ /* 0x000ea4000804007f */
[----:B--2---:R-:W-:Y:S05]  /*16710*/  @!P2 BRA `(.L_x_1299) ;  /* 0xfffffffc00f0a947 */ /* 0x004fea000383ffff */
[----:B------:R-:W-:Y:S05]  /*16720*/  BRA `(.L_x_1391) ;  /* 0xffffffd000387947 */ /* 0x000fea000383ffff */
.L_x_1301:
[----:B0-----:R0:W1:Y:S02]  /*16730*/  SYNCS.PHASECHK.TRANS64.TRYWAIT P2, [R18+URZ+0x28460], R3 ;  /* 0x02846003120075a7 */ /* 0x001064000804017f */
[----:B-1----:R-:W-:Y:S05]  /*16740*/  @!P2 NANOSLEEP.SYNCS 0x989680 ;  /* 0x009896800000a95d */ /* 0x002fea0003900000 */
[----:B------:R-:W1:Y:S02]  /*16750*/  @!P2 SYNCS.PHASECHK.TRANS64 P2, [R18+URZ+0x28460], R3 ;  /* 0x028460031200a5a7 */ /* 0x000e64000804007f */
[----:B-1----:R-:W-:Y:S05]  /*16760*/  @!P2 BRA `(.L_x_1301) ;  /* 0xfffffffc00f0a947 */ /* 0x002fea000383ffff */
[----:B------:R-:W-:Y:S05]  /*16770*/  BRA `(.L_x_1392) ;  /* 0xffffffd000487947 */ /* 0x000fea000383ffff */
.L_x_1308:
[----:B0-----:R0:W2:Y:S02]  /*16780*/  SYNCS.PHASECHK.TRANS64.TRYWAIT P0, [R5+URZ+0x28420], R0 ;  /* 0x02842000050075a7 */ /* 0x0010a4000800017f */
[----:B--2---:R-:W-:Y:S05]  /*16790*/  @!P0 NANOSLEEP.SYNCS 0x989680 ;  /* 0x009896800000895d */ /* 0x004fea0003900000 */
[----:B------:R-:W2:Y:S02]  /*167a0*/  @!P0 SYNCS.PHASECHK.TRANS64 P0, [R5+URZ+0x28420], R0 ;  /* 0x02842000050085a7 */ /* 0x000ea4000800007f */
[----:B--2---:R-:W-:Y:S05]  /*167b0*/  @!P0 BRA `(.L_x_1308) ;  /* 0xfffffffc00f08947 */ /* 0x004fea000383ffff */
[----:B------:R-:W-:Y:S05]  /*167c0*/  BRA `(.L_x_1393) ;  /* 0xffffffd8001c7947 */ /* 0x000fea000383ffff */
.L_x_1309:
[----:B------:R-:W2:Y:S01]  /*167d0*/  S2R R2, SR_TID.X ;  /* 0x0000000000027919 */ /* 0x000ea20000002100 */
[----:B------:R-:W-:Y:S01]  /*167e0*/  BSSY B0, `(.L_x_1394) ;  /* 0x000000a000007945 */ /* 0x000fe20003800000 */
[----:B------:R-:W-:Y:S02]  /*167f0*/  IMAD.MOV.U32 R12, RZ, RZ, RZ ;  /* 0x000000ffff0c7224 */ /* 0x000fe400078e00ff */
[----:B------:R-:W-:Y:S02]  /*16800*/  IMAD.MOV.U32 R11, RZ, RZ, 0x1f ;  /* 0x0000001fff0b7424 */ /* 0x000fe400078e00ff */
[----:B------:R-:W-:Y:S01]  /*16810*/  IMAD.MOV.U32 R15, RZ, RZ, -0x1 ;  /* 0xffffffffff0f7424 */ /* 0x000fe200078e00ff */
[----:B--2---:R-:W-:-:S04]  /*16820*/  SHF.R.U32.HI R2, RZ, 0x5, R2 ;  /* 0x00000005ff027819 */ /* 0x004fc80000011602 */
[----:B------:R-:W-:-:S05]  /*16830*/  LOP3.LUT R2, R2, 0x3, RZ, 0xc0, !PT ;  /* 0x0000000302027812 */ /* 0x000fca00078ec0ff */
[----:B------:R-:W-:-:S07]  /*16840*/  IMAD.MOV.U32 R13, RZ, RZ, R2 ;  /* 0x000000ffff0d7224 */ /* 0x000fce00078e0002 */
[----:B01----:R-:W-:Y:S05]  /*16850*/  WARPSYNC.COLLECTIVE R15, `(.L_x_1395) ;  /* 0x000000000f087348 */ /* 0x003fea0003c00000 */
[----:B------:R2:W3:Y:S02]  /*16860*/  SHFL.IDX P6, R14, R13, R12, R11 ;  /* 0x0000000c0d0e7389 */ /* 0x0004e400000c000b */
[----:B0123--:R-:W-:Y:S01]  /*16870*/  ENDCOLLECTIVE ;  /* 0x000000000000791b */ /* 0x00ffe20003800000 */
.L_x_1395:
[----:B------:R-:W-:Y:S05]  /*16880*/  BSYNC B0 ;  /* 0x0000000000007941 */ /* 0x000fea0003800000 */
.L_x_1394:
[----:B------:R-:W-:Y:S05]  /*16890*/  BRA `(.L_x_1396) ;  /* 0xffffffd800047947 */ /* 0x000fea000383ffff */
.L_x_1312:
[----:B------:R-:W-:Y:S01]  /*168a0*/  BSSY B1, `(.L_x_1397) ;  /* 0x0000006000017945 */ /* 0x000fe20003800000 */
[----:B------:R-:W-:-:S07]  /*168b0*/  IMAD.MOV.U32 R15, RZ, RZ, -0x1 ;  /* 0xffffffffff0f7424 */ /* 0x000fce00078e00ff */
[----:B01----:R-:W-:Y:S05]  /*168c0*/  WARPSYNC.COLLECTIVE R15, `(.L_x_1398) ;  /* 0x000000000f0c7348 */ /* 0x003fea0003c00000 */
[----:B------:R-:W-:Y:S02]  /*168d0*/  ELECT P6, UR62, PT ;  /* 0x00000000003e782f */ /* 0x000fe400038c0000 */
[----:B------:R-:W-:Y:S01]  /*168e0*/  MOV R14, UR62 ;  /* 0x0000003e000e7c02 */ /* 0x000fe20008000f00 */
[----:B01----:R-:W-:Y:S10]  /*168f0*/  ENDCOLLECTIVE ;  /* 0x000000000000791b */ /* 0x003ff40003800000 */
.L_x_1398:
[----:B------:R-:W-:Y:S05]  /*16900*/  BSYNC B1 ;  /* 0x0000000000017941 */ /* 0x000fea0003800000 */
.L_x_1397:
[----:B------:R-:W-:Y:S05]  /*16910*/  BRA `(.L_x_1399) ;  /* 0xffffffd400fc7947 */ /* 0x000fea000383ffff */
.L_x_1314:
[----:B0-----:R0:W2:Y:S02]  /*16920*/  SYNCS.PHASECHK.TRANS64.TRYWAIT P1, [R3+URZ+0x28440], R2 ;  /* 0x02844002030075a7 */ /* 0x0010a4000802017f */
[----:B--2---:R-:W-:Y:S05]  /*16930*/  @!P1 NANOSLEEP.SYNCS 0x989680 ;  /* 0x009896800000995d */ /* 0x004fea0003900000 */
[----:B------:R-:W2:Y:S02]  /*16940*/  @!P1 SYNCS.PHASECHK.TRANS64 P1, [R3+URZ+0x28440], R2 ;  /* 0x02844002030095a7 */ /* 0x000ea4000802007f */
[----:B--2---:R-:W-:Y:S05]  /*16950*/  @!P1 BRA `(.L_x_1314) ;  /* 0xfffffffc00f09947 */ /* 0x004fea000383ffff */
[----:B------:R-:W-:Y:S05]  /*16960*/  BRA `(.L_x_1400) ;  /* 0xffffffd8001c7947 */ /* 0x000fea000383ffff */
.L_x_1316:
[----:B--2---:R2:W3:Y:S02]  /*16970*/  SYNCS.PHASECHK.TRANS64.TRYWAIT P1, [R19+URZ+0x28440], R0 ;  /* 0x02844000130075a7 */ /* 0x0044e4000802017f */
[----:B---3--:R-:W-:Y:S05]  /*16980*/  @!P1 NANOSLEEP.SYNCS 0x989680 ;  /* 0x009896800000995d */ /* 0x008fea0003900000 */
[----:B------:R-:W3:Y:S02]  /*16990*/  @!P1 SYNCS.PHASECHK.TRANS64 P1, [R19+URZ+0x28440], R0 ;  /* 0x02844000130095a7 */ /* 0x000ee4000802007f */
[----:B---3--:R-:W-:Y:S05]  /*169a0*/  @!P1 BRA `(.L_x_1316) ;  /* 0xfffffffc00f09947 */ /* 0x008fea000383ffff */
[----:B------:R-:W-:Y:S05]  /*169b0*/  BRA `(.L_x_1401) ;  /* 0xffffffd800287947 */ /* 0x000fea000383ffff */
.L_x_1318:
[----:B---3--:R3:W4:Y:S02]  /*169c0*/  SYNCS.PHASECHK.TRANS64.TRYWAIT P1, [R3+URZ+0x28460], R2 ;  /* 0x02846002030075a7 */ /* 0x008724000802017f */
[----:B----4-:R-:W-:Y:S05]  /*169d0*/  @!P1 NANOSLEEP.SYNCS 0x989680 ;  /* 0x009896800000995d */ /* 0x010fea0003900000 */
[----:B------:R-:W4:Y:S02]  /*169e0*/  @!P1 SYNCS.PHASECHK.TRANS64 P1, [R3+URZ+0x28460], R2 ;  /* 0x02846002030095a7 */ /* 0x000f24000802007f */
[----:B----4-:R-:W-:Y:S05]  /*169f0*/  @!P1 BRA `(.L_x_1318) ;  /* 0xfffffffc00f09947 */ /* 0x010fea000383ffff */
[----:B------:R-:W-:Y:S05]  /*16a00*/  BRA `(.L_x_1402) ;  /* 0xffffffd800247947 */ /* 0x000fea000383ffff */
.L_x_1320:
[----:B----4-:R4:W0:Y:S02]  /*16a10*/  SYNCS.PHASECHK.TRANS64.TRYWAIT P1, [R19+URZ+0x28460], R0 ;  /* 0x02846000130075a7 */ /* 0x010824000802017f */
[----:B0-----:R-:W-:Y:S05]  /*16a20*/  @!P1 NANOSLEEP.SYNCS 0x989680 ;  /* 0x009896800000995d */ /* 0x001fea0003900000 */
[----:B------:R-:W0:Y:S02]  /*16a30*/  @!P1 SYNCS.PHASECHK.TRANS64 P1, [R19+URZ+0x28460], R0 ;  /* 0x02846000130095a7 */ /* 0x000e24000802007f */
[----:B0-----:R-:W-:Y:S05]  /*16a40*/  @!P1 BRA `(.L_x_1320) ;  /* 0xfffffffc00f09947 */ /* 0x001fea000383ffff */
[----:B------:R-:W-:Y:S05]  /*16a50*/  BRA `(.L_x_1403) ;  /* 0xffffffd800207947 */ /* 0x000fea000383ffff */
.L_x_1322:
[----:B------:R0:W0:Y:S02]  /*16a60*/  SYNCS.PHASECHK.TRANS64.TRYWAIT P1, [R3+URZ+0x28480], R2 ;  /* 0x02848002030075a7 */ /* 0x000024000802017f */
[----:B0-----:R-:W-:Y:S05]  /*16a70*/  @!P1 NANOSLEEP.SYNCS 0x989680 ;  /* 0x009896800000995d */ /* 0x001fea0003900000 */
[----:B------:R-:W0:Y:S02]  /*16a80*/  @!P1 SYNCS.PHASECHK.TRANS64 P1, [R3+URZ+0x28480], R2 ;  /* 0x02848002030095a7 */ /* 0x000e24000802007f */
[----:B0-----:R-:W-:Y:S05]  /*16a90*/  @!P1 BRA `(.L_x_1322) ;  /* 0xfffffffc00f09947 */ /* 0x001fea000383ffff */
[----:B------:R-:W-:Y:S05]  /*16aa0*/  BRA `(.L_x_1404) ;  /* 0xffffffd8001c7947 */ /* 0x000fea000383ffff */
.L_x_1405:
        /* <DEDUP_REMOVED lines=13> */
.L_x_3633:


//--------------------- .text._ZN7cutlass13device_kernelIN5flash11enable_sm90INS1_16FlashAttnFwdSm90INS1_25CollectiveMainloopFwdSm90ILi2EN4cute5tupleIJNS5_1CILi1EEES8_S8_EEENS6_IJNS7_ILi128EEENS7_ILi64EEENS7_ILi256EEEEEELi256ENS_12float_e4m3_tEfNS_4arch4Sm90ELb0ELb1ELb1ELb1ELb1ELb0ELb0ELb1ELb0ELb1ELb0ELb0EEENS1_21CollectiveEpilogueFwdINS6_IJSA_SC_SB_EEES9_NS_10bfloat16_tESG_Li256ELb1ELb1ELb0ELb1EEENS1_36VarlenDynamicPersistentTileSchedulerILi128ELi64ELi256ELi128ELb0ELb1ELb1ELb1ELb0ELb1EEEEEEEEEvNT_6ParamsE --------------------------
	.section	.text._ZN7cutlass13device_kernelIN5flash11enable_sm90INS1_16FlashAttnFwdSm90INS1_25CollectiveMainloopFwdSm90ILi2EN4cute5tupleIJNS5_1CILi1EEES8_S8_EEENS6_IJNS7_ILi128EEENS7_ILi64EEENS7_ILi256EEEEEELi256ENS_12float_e4m3_tEfNS_4arch4Sm90ELb0ELb1ELb1ELb1ELb1ELb0ELb0ELb1ELb0ELb1ELb0ELb0EEENS1_21CollectiveEpilogueFwdINS6_IJSA_SC_SB_EEES9_NS_10bfloat16_tESG_Li256ELb1ELb1ELb0ELb1EEENS1_36VarlenDynamicPersistentTileSchedulerILi128ELi64ELi256ELi128ELb0ELb1ELb1ELb1ELb0ELb1EEEEEEEEEvNT_6ParamsE,"ax",@progbits
	.align	128
.text._ZN7cutlass13device_kernelIN5flash11enable_sm90INS1_16FlashAttnFwdSm90INS1_25CollectiveMainloopFwdSm90ILi2EN4cute5tupleIJNS5_1CILi1EEES8_S8_EEENS6_IJNS7_ILi128EEENS7_ILi64EEENS7_ILi256EEEEEELi256ENS_12float_e4m3_tEfNS_4arch4Sm90ELb0ELb1ELb1ELb1ELb1ELb0ELb0ELb1ELb0ELb1ELb0ELb0EEENS1_21CollectiveEpilogueFwdINS6_IJSA_SC_SB_EEES9_NS_10bfloat16_tESG_Li256ELb1ELb1ELb0ELb1EEENS1_36VarlenDynamicPersistentTileSchedulerILi128ELi64ELi256ELi128ELb0ELb1ELb1ELb1ELb0ELb1EEEEEEEEEvNT_6ParamsE:
        .type           _ZN7cutlass13device_kernelIN5flash11enable_sm90INS1_16FlashAttnFwdSm90INS1_25CollectiveMainloopFwdSm90ILi2EN4cute5tupleIJNS5_1CILi1EEES8_S8_EEENS6_IJNS7_ILi128EEENS7_ILi64EEENS7_ILi256EEEEEELi256ENS_12float_e4m3_tEfNS_4arch4Sm90ELb0ELb1ELb1ELb1ELb1ELb0ELb0ELb1ELb0ELb1ELb0ELb0EEENS1_21CollectiveEpilogueFwdINS6_IJSA_SC_SB_EEES9_NS_10bfloat16_tESG_Li256ELb1ELb1ELb0ELb1EEENS1_36VarlenDynamicPersistentTileSchedulerILi128ELi64ELi256ELi128ELb0ELb1ELb1ELb1ELb0ELb1EEEEEEEEEvNT_6ParamsE,@function
        .size           _ZN7cutlass13device_kernelIN5flash11enable_sm90INS1_16FlashAttnFwdSm90INS1_25CollectiveMainloopFwdSm90ILi2EN4cute5tupleIJNS5_1CILi1EEES8_S8_EEENS6_IJNS7_ILi128EEENS7_ILi64EEENS7_ILi256EEEEEELi256ENS_12float_e4m3_tEfNS_4arch4Sm90ELb0ELb1ELb1ELb1ELb1ELb0ELb0ELb1ELb0ELb1ELb0ELb0EEENS1_21CollectiveEpilogueFwdINS6_IJSA_SC_SB_EEES9_NS_10bfloat16_tESG_Li256ELb1ELb1ELb0ELb1EEENS1_36VarlenDynamicPersistentTileSchedulerILi128ELi64ELi256ELi128ELb0ELb1ELb1ELb1ELb0ELb1EEEEEEEEEvNT_6ParamsE,(.L_x_3634 - _ZN7cutlass13device_kernelIN5flash11enable_sm90INS1_16FlashAttnFwdSm90INS1_25CollectiveMainloopFwdSm90ILi2EN4cute5tupleIJNS5_1CILi1EEES8_S8_EEENS6_IJNS7_ILi128EEENS7_ILi64EEENS7_ILi256EEEEEELi256ENS_12float_e4m3_tEfNS_4arch4Sm90ELb0ELb1ELb1ELb1ELb1ELb0ELb0ELb1ELb0ELb1ELb0ELb0EEENS1_21CollectiveEpilogueFwdINS6_IJSA_SC_SB_EEES9_NS_10bfloat16_tESG_Li256ELb1ELb1ELb0ELb1EEENS1_36VarlenDynamicPersistentTileSchedulerILi128ELi64ELi256ELi128ELb0ELb1ELb1ELb1ELb0ELb1EEEEEEEEEvNT_6ParamsE)
        .other          _ZN7cutlass13device_kernelIN5flash11enable_sm90INS1_16FlashAttnFwdSm90INS1_25CollectiveMainloopFwdSm90ILi2EN4cute5tupleIJNS5_1CILi1EEES8_S8_EEENS6_IJNS7_ILi128EEENS7_ILi64EEENS7_ILi256EEEEEELi256ENS_12float_e4m3_tEfNS_4arch4Sm90ELb0ELb1ELb1ELb1ELb1ELb0ELb0ELb1ELb0ELb1ELb0ELb0EEENS1_21CollectiveEpilogueFwdINS6_IJSA_SC_SB_EEES9_NS_10bfloat16_tESG_Li256ELb1ELb1ELb0ELb1EEENS1_36VarlenDynamicPersistentTileSchedulerILi128ELi64ELi256ELi128ELb0ELb1ELb1ELb1ELb0ELb1EEEEEEEEEvNT_6ParamsE,@"STO_CUDA_ENTRY STV_DEFAULT"
_ZN7cutlass13device_kernelIN5flash11enable_sm90INS1_16FlashAttnFwdSm90INS1_25CollectiveMainloopFwdSm90ILi2EN4cute5tupleIJNS5_1CILi1EEES8_S8_EEENS6_IJNS7_ILi128EEENS7_ILi64EEENS7_ILi256EEEEEELi256ENS_12float_e4m3_tEfNS_4arch4Sm90ELb0ELb1ELb1ELb1ELb1ELb0ELb0ELb1ELb0ELb1ELb0ELb0EEENS1_21CollectiveEpilogueFwdINS6_IJSA_SC_SB_EEES9_NS_10bfloat16_tESG_Li256ELb1ELb1ELb0ELb1EEENS1_36VarlenDynamicPersistentTileSchedulerILi128ELi64ELi256ELi128ELb0ELb1ELb1ELb1ELb0ELb1EEEEEEEEEvNT_6ParamsE:
        /* <DEDUP_REMOVED lines=45> */
.L_x_1406:
        /* <DEDUP_REMOVED lines=22> */
.L_x_1407:
        /* <DEDUP_REMOVED lines=18> */
.L_x_1408:
        /* <DEDUP_REMOVED lines=22> */
.L_x_1409:
        /* <DEDUP_REMOVED lines=24> */
.L_x_1410:
        /* <DEDUP_REMOVED lines=8> */
.L_x_1412:
        /* <DEDUP_REMOVED lines=79> */
.L_x_1520:
[----:B------:R-:W-:Y:S01]  /*0da0*/  ULDC.64 UR6, c[0x0][0xa28] ;  /* 0x00028a0000067ab9 */ /* 0x000fe20000000a00 */
[----:B------:R-:W-:Y:S01]  /*0db0*/  ULDC UR4, c[0x0][0x424] ;  /* 0x0001090000047ab9 */ /* 0x000fe20000000800 */
[----:B------:R-:W-:-:S04]  /*0dc0*/  UISETP.NE.U32.AND UP0, UPT, UR6, URZ, UPT ;  /* 0x0000003f0600728c */ /* 0x000fc8000bf05070 */
[----:B------:R-:W-:-:S03]  /*0dd0*/  UISETP.NE.AND.EX UP0, UPT, UR7, URZ, UPT, UP0 ;  /* 0x0000003f0700728c */ /* 0x000fc6000bf05300 */
[----:B------:R-:W-:Y:S02]  /*0de0*/  ULDC.64 UR6, c[0x0][0xa18] ;  /* 0x0002860000067ab9 */ /* 0x000fe40000000a00 */
[----:B------:R-:W-:Y:S01]  /*0df0*/  UISETP.NE.U32.AND UP1, UPT, UR6, URZ, UPT ;  /* 0x0000003f0600728c */ /* 0x000fe2000bf25070 */
[----:B------:R-:W-:-:S03]  /*0e00*/  PLOP3.LUT P0, PT, PT, PT, UP0, 0x80, 0x0 ;  /* 0x000000000000781c */ /* 0x000fc60003f0f008 */
[----:B------:R-:W-:-:S03]  /*0e10*/  UISETP.NE.AND.EX UP1, UPT, UR7, URZ, UPT, UP1 ;  /* 0x0000003f0700728c */ /* 0x000fc6000bf25310 */
[----:B------:R-:W-:Y:S02]  /*0e20*/  @UP0 ULDC.64 UR6, c[0x0][0xa28] ;  /* 0x00028a0000060ab9 */ /* 0x000fe40000000a00 */
[----:B------:R-:W-:Y:S01]  /*0e30*/  @UP0 UIMAD.WIDE UR6, UR47, 0x4, UR6 ;  /* 0x000000042f0608a5 */ /* 0x000fe2000f8e0206 */
[----:B------:R-:W-:-:S05]  /*0e40*/  PLOP3.LUT P2, PT, PT, PT, UP1, 0x80, 0x0 ;  /* 0x000000000000781c */ /* 0x000fca0003f4f018 */
[----:B------:R-:W-:Y:S01]  /*0e50*/  @UP1 ULDC.64 UR8, c[0x0][0xa18] ;  /* 0x0002860000081ab9 */ /* 0x000fe20000000a00 */
[----:B01--4-:R-:W-:Y:S02]  /*0e60*/  IMAD.U32 R2, RZ, RZ, UR6 ;  /* 0x00000006ff027e24 */ /* 0x013fe4000f8e00ff */
[----:B------:R-:W-:Y:S01]  /*0e70*/  IMAD.U32 R3, RZ, RZ, UR7 ;  /* 0x00000007ff037e24 */ /* 0x000fe2000f8e00ff */
[----:B------:R-:W-:-:S04]  /*0e80*/  @UP1 UIMAD.WIDE UR6, UR47, 0x4, UR8 ;  /* 0x000000042f0618a5 */ /* 0x000fc8000f8e0208 */
[----:B--2---:R-:W2:Y:S02]  /*0e90*/  @P0 LDG.E R2, desc[UR54][R2.64] ;  /* 0x0000003602020981 */ /* 0x004ea4000c1e1900 */
[----:B------:R-:W-:Y:S02]  /*0ea0*/  IMAD.U32 R4, RZ, RZ, UR6 ;  /* 0x00000006ff047e24 */ /* 0x000fe4000f8e00ff */
[----:B------:R-:W-:Y:S01]  /*0eb0*/  IMAD.U32 R5, RZ, RZ, UR7 ;  /* 0x00000007ff057e24 */ /* 0x000fe2000f8e00ff */
[----:B------:R-:W-:-:S04]  /*0ec0*/  ULDC.64 UR6, c[0x0][0x418] ;  /* 0x0001060000067ab9 */ /* 0x000fc80000000a00 */
[----:B---3--:R-:W3:Y:S01]  /*0ed0*/  @P2 LDG.E R4, desc[UR54][R4.64] ;  /* 0x0000003604042981 */ /* 0x008ee2000c1e1900 */
[----:B------:R-:W-:Y:S01]  /*0ee0*/  UISETP.NE.U32.AND UP0, UPT, UR6, URZ, UPT ;  /* 0x0000003f0600728c */ /* 0x000fe2000bf05070 */
[----:B------:R-:W-:-:S03]  /*0ef0*/  UMOV UR40, URZ ;  /* 0x0000003f00287c82 */ /* 0x000fc60008000000 */
[----:B------:R-:W-:-:S03]  /*0f00*/  UISETP.NE.AND.EX UP0, UPT, UR7, URZ, UPT, UP0 ;  /* 0x0000003f0700728c */ /* 0x000fc6000bf05300 */
[----:B------:R-:W-:Y:S01]  /*0f10*/  ULDC.64 UR6, c[0x0][0xa20] ;  /* 0x0002880000067ab9 */ /* 0x000fe20000000a00 */
[----:B------:R-:W-:Y:S01]  /*0f20*/  USEL UR4, UR4, 0x1, UP0 ;  /* 0x0000000104047887 */ /* 0x000fe20008000000 */
[----:B------:R-:W-:Y:S01]  /*0f30*/  ISETP.NE.U32.AND P1, PT, RZ, UR6, PT ;  /* 0x00000006ff007c0c */ /* 0x000fe2000bf25070 */
[----:B------:R-:W-:Y:S02]  /*0f40*/  ULDC UR6, c[0x0][0x2f0] ;  /* 0x0000bc0000067ab9 */ /* 0x000fe40000000800 */
[----:B------:R-:W-:Y:S01]  /*0f50*/  UIMAD UR4, UR4, UR6, URZ ;  /* 0x00000006040472a4 */ /* 0x000fe2000f8e023f */
[----:B------:R-:W-:Y:S02]  /*0f60*/  ISETP.NE.AND.EX P1, PT, RZ, UR7, PT, P1 ;  /* 0x00000007ff007c0c */ /* 0x000fe4000bf25310 */
[----:B--2---:R-:W-:Y:S02]  /*0f70*/  @P0 R2UR UR40, R2 ;  /* 0x00000000022802ca */ /* 0x004fe400000e0000 */
[----:B---3--:R-:W-:Y:S01]  /*0f80*/  @P2 R2UR UR42, R4 ;  /* 0x00000000042a22ca */ /* 0x008fe200000e0000 */
[----:B------:R-:W-:-:S14]  /*0f90*/  @P2 BRA `(.L_x_1413) ;  /* 0x0000000000382947 */ /* 0x000fdc0003800000 */
[----:B------:R-:W-:Y:S01]  /*0fa0*/  ULDC.64 UR6, c[0x0][0xa00] ;  /* 0x0002800000067ab9 */ /* 0x000fe20000000a00 */
[----:B------:R-:W-:Y:S01]  /*0fb0*/  ULDC UR42, c[0x0][0x288] ;  /* 0x0000a200002a7ab9 */ /* 0x000fe20000000800 */
        /* <DEDUP_REMOVED lines=12> */
.L_x_1413:
[----:B------:R-:W-:Y:S01]  /*1080*/  UMOV UR37, UR48 ;  /* 0x0000003000257c82 */ /* 0x000fe20008000000 */
[----:B------:R-:W-:Y:S01]  /*1090*/  UMOV UR38, UR47 ;  /* 0x0000002f00267c82 */ /* 0x000fe20008000000 */
[----:B------:R-:W-:Y:S05]  /*10a0*/  @!P1 BRA `(.L_x_1414) ;  /* 0x00000000001c9947 */ /* 0x000fea0003800000 */
[----:B------:R-:W-:Y:S02]  /*10b0*/  ULDC.64 UR6, c[0x0][0xa20] ;  /* 0x0002880000067ab9 */ /* 0x000fe40000000a00 */
[----:B------:R-:W-:-:S06]  /*10c0*/  UIMAD.WIDE UR6, UR47, 0x4, UR6 ;  /* 0x000000042f0678a5 */ /* 0x000fcc000f8e0206 */
[----:B------:R-:W-:Y:S02]  /*10d0*/  IMAD.U32 R2, RZ, RZ, UR6 ;  /* 0x00000006ff027e24 */ /* 0x000fe4000f8e00ff */
[----:B------:R-:W-:-:S05]  /*10e0*/  IMAD.U32 R3, RZ, RZ, UR7 ;  /* 0x00000007ff037e24 */ /* 0x000fca000f8e00ff */
[----:B------:R-:W2:Y:S02]  /*10f0*/  LDG.E R2, desc[UR54][R2.64] ;  /* 0x0000003602027981 */ /* 0x000ea4000c1e1900 */
[----:B--2---:R-:W-:Y:S01]  /*1100*/  R2UR UR4, R2 ;  /* 0x00000000020472ca */ /* 0x004fe200000e0000 */
[----:B------:R-:W-:-:S14]  /*1110*/  BRA `(.L_x_1415) ;  /* 0x0000000000347947 */ /* 0x000fdc0003800000 */
.L_x_1414:
        /* <DEDUP_REMOVED lines=13> */
.L_x_1415:
[----:B------:R-:W-:Y:S01]  /*11f0*/  ULDC UR6, c[0x0][0x448] ;  /* 0x0001120000067ab9 */ /* 0x000fe20000000800 */
[----:B------:R-:W-:Y:S02]  /*1200*/  USHF.L.U32 UR39, UR5, 0x7, URZ ;  /* 0x0000000705277899 */ /* 0x000fe4000800063f */
[----:B------:R-:W-:Y:S02]  /*1210*/  UISETP.NE.AND UP0, UPT, UR6, 0x1, UPT ;  /* 0x000000010600788c */ /* 0x000fe4000bf05270 */
[----:B------:R-:W-:Y:S02]  /*1220*/  UIADD3 UR8, UR39, 0x7f, URZ ;  /* 0x0000007f27087890 */ /* 0x000fe4000fffe03f */
[----:B------:R-:W-:Y:S02]  /*1230*/  UIADD3 UR40, -UR40, UR4, URZ ;  /* 0x0000000428287290 */ /* 0x000fe4000fffe13f */
[----:B------:R-:W-:Y:S01]  /*1240*/  UP2UR UR50, UPR, URZ, 0x1 ;  /* 0x000000013f327883 */ /* 0x000fe20008000000 */
[----:B------:R-:W-:Y:S01]  /*1250*/  ULDC.64 UR4, c[0x0][0x9e0] ;  /* 0x0002780000047ab9 */ /* 0x000fe20000000a00 */
[----:B------:R-:W-:-:S03]  /*1260*/  UIADD3 UR9, UR40, 0x1, -UR42 ;  /* 0x0000000128097890 */ /* 0x000fc6000fffe82a */
[----:B------:R-:W-:Y:S01]  /*1270*/  @UP0 ULDC UR6, c[0x0][0x44c] ;  /* 0x0001130000060ab9 */ /* 0x000fe20000000800 */
[----:B------:R-:W-:Y:S01]  /*1280*/  @UP0 ULDC UR10, c[0x0][0x450] ;  /* 0x00011400000a0ab9 */ /* 0x000fe20000000800 */
[----:B------:R-:W-:-:S04]  /*1290*/  UIMAD.WIDE.U32 UR6, UR8, UR6, URZ ;  /* 0x00000006080672a5 */ /* 0x000fc8000f8e003f */
[----:B------:R-:W-:Y:S02]  /*12a0*/  @UP0 USHF.R.U32.HI UR8, URZ, UR10, UR7 ;  /* 0x0000000a3f080299 */ /* 0x000fe40008011607 */
[----:B------:R-:W-:Y:S02]  /*12b0*/  UISETP.GE.AND UP0, UPT, UR5, 0x1, UPT ;  /* 0x000000010500788c */ /* 0x000fe4000bf06270 */
[----:B------:R-:W-:Y:S02]  /*12c0*/  UIADD3 UR8, UR9, UR8, URZ ;  /* 0x0000000809087290 */ /* 0x000fe4000fffe03f */
[----:B------:R-:W-:Y:S02]  /*12d0*/  UP2UR UR49, UPR, URZ, 0x1 ;  /* 0x000000013f317883 */ /* 0x000fe40008000000 */
[----:B------:R-:W-:Y:S01]  /*12e0*/  PLOP3.LUT P0, PT, PT, PT, UP0, 0x40, 0x0 ;  /* 0x000000000000781c */ /* 0x000fe20003f0e808 */
[----:B------:R-:W-:-:S06]  /*12f0*/  UIADD3 UR4, UR8, UR4, URZ ;  /* 0x0000000408047290 */ /* 0x000fcc000fffe03f */
[----:B------:R-:W-:-:S06]  /*1300*/  IMAD.U32 R0, RZ, RZ, UR4 ;  /* 0x00000004ff007e24 */ /* 0x000fcc000f8e00ff */
[----:B------:R-:W-:Y:S05]  /*1310*/  @P0 BRA `(.L_x_1416) ;  /* 0x0000000000400947 */ /* 0x000fea0003800000 */
        /* <DEDUP_REMOVED lines=10> */
.L_x_1417:
[----:B------:R-:W-:-:S11]  /*13c0*/  UISETP.NE.AND UP0, UPT, UR5, 0x1, UPT ;  /* 0x000000010500788c */ /* 0x000fd6000bf05270 */
[----:B------:R-:W-:Y:S02]  /*13d0*/  @UP0 ULDC.64 UR8, c[0x0][0x9e8] ;  /* 0x00027a0000080ab9 */ /* 0x000fe40000000a00 */
[----:B------:R-:W-:-:S04]  /*13e0*/  UIMAD.WIDE.U32 UR6, UR4, UR8, URZ ;  /* 0x00000008040672a5 */ /* 0x000fc8000f8e003f */
[----:B------:R-:W-:-:S12]  /*13f0*/  @UP0 USHF.R.U32.HI UR4, URZ, UR9, UR7 ;  /* 0x000000093f040299 */ /* 0x000fd80008011607 */
.L_x_1418:
[----:B------:R-:W-:-:S06]  /*1400*/  UIMAD UR4, UR4, UR5, UR5 ;  /* 0x00000005040472a4 */ /* 0x000fcc000f8e0205 */
[----:B------:R-:W-:-:S07]  /*1410*/  VIMNMX R0, R0, UR4, PT ;  /* 0x0000000400007c48 */ /* 0x000fce000bfe0100 */
.L_x_1416:
[----:B------:R-:W-:Y:S01]  /*1420*/  UISETP.NE.AND UP0, UPT, UR50, URZ, UPT ;  /* 0x0000003f3200728c */ /* 0x000fe2000bf05270 */
[----:B------:R-:W-:Y:S01]  /*1430*/  VIADD R0, R0, 0x3f ;  /* 0x0000003f00007836 */ /* 0x000fe20000000000 */
[----:B------:R-:W-:Y:S01]  /*1440*/  UMOV UR9, UR39 ;  /* 0x0000002700097c82 */ /* 0x000fe20008000000 */
[----:B------:R-:W-:Y:S02]  /*1450*/  UIADD3 UR4, UR40, 0x3f, URZ ;  /* 0x0000003f28047890 */ /* 0x000fe4000fffe03f */
[----:B------:R-:W-:Y:S01]  /*1460*/  UIADD3 UR56, UR40, -UR42, URZ ;  /* 0x8000002a28387290 */ /* 0x000fe2000fffe03f */
        /* <DEDUP_REMOVED lines=27> */
.L_x_1420:
[----:B------:R-:W-:-:S11]  /*1620*/  UISETP.NE.AND UP0, UPT, UR5, 0x1, UPT ;  /* 0x000000010500788c */ /* 0x000fd6000bf05270 */
[----:B------:R-:W-:Y:S02]  /*1630*/  @UP0 ULDC.64 UR10, c[0x0][0x9e8] ;  /* 0x00027a00000a0ab9 */ /* 0x000fe40000000a00 */
[----:B------:R-:W-:-:S04]  /*1640*/  UIMAD.WIDE.U32 UR6, UR4, UR10, URZ ;  /* 0x0000000a040672a5 */ /* 0x000fc8000f8e003f */
[----:B------:R-:W-:-:S12]  /*1650*/  @UP0 USHF.R.U32.HI UR4, URZ, UR11, UR7 ;  /* 0x0000000b3f040299 */ /* 0x000fd80008011607 */
.L_x_1421:
[----:B------:R-:W-:-:S04]  /*1660*/  UIMAD UR4, UR4, UR5, URZ ;  /* 0x00000005040472a4 */ /* 0x000fc8000f8e023f */
[----:B------:R-:W-:-:S04]  /*1670*/  UISETP.LT.AND UP0, UPT, UR9, UR4, UPT ;  /* 0x000000040900728c */ /* 0x000fc8000bf01270 */
[----:B------:R-:W-:-:S12]  /*1680*/  USEL UR9, UR9, UR4, !UP0 ;  /* 0x0000000409097287 */ /* 0x000fd8000c000000 */
.L_x_1419:
[----:B------:R-:W-:Y:S01]  /*1690*/  USHF.R.S32.HI UR4, URZ, 0x1f, UR9 ;  /* 0x0000001f3f047899 */ /* 0x000fe20008011409 */
[----:B------:R-:W-:Y:S01]  /*16a0*/  PLOP3.LUT P0, PT, PT, PT, PT, 0x80, 0x0 ;  /* 0x000000000000781c */ /* 0x000fe20003f0f070 */
[----:B------:R-:W-:Y:S01]  /*16b0*/  IMAD.MOV.U32 R0, RZ, RZ, RZ ;  /* 0x000000ffff007224 */ /* 0x000fe200078e00ff */
[----:B------:R-:W-:Y:S01]  /*16c0*/  CS2R R2, SRZ ;  /* 0x0000000000027805 */ /* 0x000fe2000001ff00 */
[----:B------:R-:W-:Y:S01]  /*16d0*/  ULEA.HI UR4, UR4, UR9, URZ, 0x6 ;  /* 0x0000000904047291 */ /* 0x000fe2000f8f303f */
[----:B------:R-:W-:Y:S02]  /*16e0*/  CS2R R8, SRZ ;  /* 0x0000000000087805 */ /* 0x000fe4000001ff00 */
[----:B------:R-:W-:Y:S02]  /*16f0*/  CS2R R26, SRZ ;  /* 0x00000000001a7805 */ /* 0x000fe4000001ff00 */
[----:B------:R-:W-:Y:S01]  /*1700*/  CS2R R108, SRZ ;  /* 0x00000000006c7805 */ /* 0x000fe2000001ff00 */
[----:B------:R-:W-:Y:S01]  /*1710*/  USHF.R.S32.HI UR4, URZ, 0x6, UR4 ;  /* 0x000000063f047899 */ /* 0x000fe20008011404 */
[----:B------:R-:W-:Y:S01]  /*1720*/  CS2R R144, SRZ ;  /* 0x0000000000907805 */ /* 0x000fe2000001ff00 */
[----:B------:R-:W-:Y:S01]  /*1730*/  IMAD.MOV.U32 R150, RZ, RZ, RZ ;  /* 0x000000ffff967224 */ /* 0x000fe200078e00ff */
[----:B------:R-:W-:Y:S01]  /*1740*/  CS2R R142, SRZ ;  /* 0x00000000008e7805 */ /* 0x000fe2000001ff00 */
[----:B------:R-:W-:Y:S01]  /*1750*/  UISETP.LT.AND UP0, UPT, URZ, UR4, UPT ;  /* 0x000000043f00728c */ /* 0x000fe2000bf01270 */
[----:B------:R-:W-:-:S02]  /*1760*/  CS2R R30, SRZ ;  /* 0x00000000001e7805 */ /* 0x000fc4000001ff00 */
[----:B------:R-:W-:Y:S02]  /*1770*/  CS2R R100, SRZ ;  /* 0x0000000000647805 */ /* 0x000fe4000001ff00 */
[----:B------:R-:W-:Y:S01]  /*1780*/  CS2R R136, SRZ ;  /* 0x0000000000887805 */ /* 0x000fe2000001ff00 */
[----:B------:R-:W-:Y:S01]  /*1790*/  USEL UR41, URZ, UR4, !UP0 ;  /* 0x000000043f297287 */ /* 0x000fe2000c000000 */
[----:B------:R-:W-:Y:S02]  /*17a0*/  CS2R R134, SRZ ;  /* 0x0000000000867805 */ /* 0x000fe4000001ff00 */
[----:B------:R-:W-:Y:S02]  /*17b0*/  CS2R R34, SRZ ;  /* 0x0000000000227805 */ /* 0x000fe4000001ff00 */
[----:B------:R-:W-:Y:S02]  /*17c0*/  CS2R R92, SRZ ;  /* 0x00000000005c7805 */ /* 0x000fe4000001ff00 */
[----:B------:R-:W-:-:S02]  /*17d0*/  CS2R R128, SRZ ;  /* 0x0000000000807805 */ /* 0x000fc4000001ff00 */
[----:B------:R-:W-:Y:S02]  /*17e0*/  CS2R R126, SRZ ;  /* 0x00000000007e7805 */ /* 0x000fe4000001ff00 */
[----:B------:R-:W-:Y:S02]  /*17f0*/  ISETP.GT.AND P1, PT, R160, UR41, PT ;  /* 0x00000029a0007c0c */ /* 0x000fe4000bf24270 */
        /* <DEDUP_REMOVED lines=83> */
.L_x_1423:
        /* <DEDUP_REMOVED lines=18> */
[----:B------:R-:W-:Y:S02]  /*1e50*/  @UP1 UIMAD.WIDE.U32 UR8, UR47, UR10, URZ ;  /* 0x0000000a2f0812a5 */ /* 0x000fe4000f8e003f */
[----:B------:R-:W-:Y:S02]  /*1e60*/  @UP1 UIMAD UR18, UR47, UR11, UR14 ;  /* 0x0000000b2f1212a4 */ /* 0x000fe4000f8e020e */
[----:B------:R-:W-:Y:S02]  /*1e70*/  @UP0 USHF.R.S32.HI UR16, URZ, 0x1f, UR48 ;  /* 0x0000001f3f100899 */ /* 0x000fe40008011430 */
[----:B------:R-:W-:Y:S01]  /*1e80*/  @UP1 USHF.R.S32.HI UR19, URZ, 0x1f, UR48 ;  /* 0x0000001f3f131899 */ /* 0x000fe20008011430 */
[----:B------:R-:W-:Y:S01]  /*1e90*/  @UP0 ULDC.64 UR14, c[0x0][0x9b0] ;  /* 0x00026c00000e0ab9 */ /* 0x000fe20000000a00 */
[----:B------:R-:W-:Y:S01]  /*1ea0*/  @UP1 ULDC.64 UR10, c[0x0][0x9c0] ;  /* 0x00027000000a1ab9 */ /* 0x000fe20000000a00 */
[----:B------:R-:W-:Y:S02]  /*1eb0*/  @UP0 UIADD3 UR13, UR13, UR17, URZ ;  /* 0x000000110d0d0290 */ /* 0x000fe4000fffe03f */
[----:B------:R-:W-:-:S02]  /*1ec0*/  @UP0 UIMAD UR16, UR16, UR14, URZ ;  /* 0x0000000e101002a4 */ /* 0x000fc4000f8e023f */
[----:B------:R-:W-:Y:S02]  /*1ed0*/  @UP1 UIMAD UR17, UR19, UR10, URZ ;  /* 0x0000000a131112a4 */ /* 0x000fe4000f8e023f */
[----:B------:R-:W-:Y:S02]  /*1ee0*/  @UP1 UIADD3 UR9, UR9, UR18, URZ ;  /* 0x0000001209091290 */ /* 0x000fe4000fffe03f */
[----:B------:R-:W-:Y:S02]  /*1ef0*/  @UP0 UIMAD UR15, UR48, UR15, UR16 ;  /* 0x0000000f300f02a4 */ /* 0x000fe4000f8e0210 */
[----:B------:R-:W-:Y:S02]  /*1f00*/  @UP0 UIMAD.WIDE.U32 UR12, UR48, UR14, UR12 ;  /* 0x0000000e300c02a5 */ /* 0x000fe4000f8e000c */
[----:B------:R-:W-:Y:S02]  /*1f10*/  @UP1 UIMAD UR11, UR48, UR11, UR17 ;  /* 0x0000000b300b12a4 */ /* 0x000fe4000f8e0211 */
        /* <DEDUP_REMOVED lines=26> */
.L_x_1628:
[----:B------:R-:W-:Y:S05]  /*20c0*/  WARPSYNC.ALL ;  /* 0x0000000000007948 */ /* 0x000fea0003800000 */
[----:B------:R-:W-:Y:S01]  /*20d0*/  UISETP.NE.AND UP0, UPT, UR46, 0x3, UPT ;  /* 0x000000032e00788c */ /* 0x000fe2000bf05270 */
[----:B------:R1:W-:Y:S05]  /*20e0*/  BAR.SYNC.DEFER_BLOCKING R7, 0x100 ;  /* 0x000400070000751d */ /* 0x0003ea0000010000 */
[----:B------:R-:W-:-:S13]  /*20f0*/  PLOP3.LUT P0, PT, PT, PT, UP0, 0x40, 0x0 ;  /* 0x000000000000781c */ /* 0x000fda0003f0e808 */
[----:B-1----:R-:W-:Y:S05]  /*2100*/  @P0 BRA `(.L_x_1425) ;  /* 0x0000000000040947 */ /* 0x002fea0003800000 */
[----:B------:R-:W-:Y:S01]  /*2110*/  BPT.TRAP 0x1 ;  /* 0x000000040000795c */ /* 0x000fe20000300000 */
.L_x_1425:
[----:B------:R-:W-:Y:S01]  /*2120*/  PLOP3.LUT P1, PT, PT, PT, UP0, 0x40, 0x0 ;  /* 0x000000000000781c */ /* 0x000fe20003f2e808 */
[----:B------:R-:W-:Y:S01]  /*2130*/  ULEA UR57, UR43, UR52, 0x3 ;  /* 0x000000342b397291 */ /* 0x000fe2000f8e183f */
[----:B------:R-:W-:-:S05]  /*2140*/  IMAD.U32 R8, RZ, RZ, UR44 ;  /* 0x0000002cff087e24 */ /* 0x000fca000f8e00ff */
[----:B------:R-:W-:-:S04]  /*2150*/  SHF.L.U32 R8, R8, 0x1f, RZ ;  /* 0x0000001f08087819 */ /* 0x000fc800000006ff */
[----:B------:R1:W2:Y:S02]  /*2160*/  SYNCS.PHASECHK.TRANS64.TRYWAIT P0, [UR57+0x28430], R8 ;  /* 0x02843008ff0075a7 */ /* 0x0002a40008000179 */
[----:B------:R-:W-:Y:S05]  /*2170*/  @P1 BRA `(.L_x_1426) ;  /* 0x0000000000041947 */ /* 0x000fea0003800000 */
[----:B------:R-:W-:Y:S01]  /*2180*/  BPT.TRAP 0x1 ;  /* 0x000000040000795c */ /* 0x000fe20000300000 */
.L_x_1426:
[----:B--2---:R-:W-:Y:S05]  /*2190*/  @P0 BRA `(.L_x_1427) ;  /* 0x0000000000080947 */ /* 0x004fea0003800000 */
[----:B------:R-:W2:Y:S02]  /*21a0*/  SYNCS.PHASECHK.TRANS64.TRYWAIT P0, [UR57+0x28430], R8 ;  /* 0x02843008ff0075a7 */ /* 0x000ea40008000179 */
[----:B--2---:R-:W-:Y:S05]  /*21b0*/  @!P0 BRA `(.L_x_1428) ;  /* 0x0000013c001c8947 */ /* 0x004fea0003800000 */
.L_x_1427:
        /* <DEDUP_REMOVED lines=67> */
.L_x_1429:
[----:B------:R-:W-:Y:S01]  /*25f0*/  UISETP.NE.AND UP2, UPT, UR50, URZ, UPT ;  /* 0x0000003f3200728c */ /* 0x000fe2000bf45270 */
[----:B------:R-:W-:Y:S02]  /*2600*/  VIADD R4, R18, UR39 ;  /* 0x0000002712047c36 */ /* 0x000fe40008000000 */
[C---:B------:R-:W-:Y:S01]  /*2610*/  FMUL.FTZ R38, R0.reuse, R38 ;  /* 0x0000002600267220 */ /* 0x040fe20000410000 */
[----:B------:R-:W-:Y:S01]  /*2620*/  IMAD.MOV.U32 R5, RZ, RZ, -0x40 ;  /* 0xffffffc0ff057424 */ /* 0x000fe200078e00ff */
[----:B------:R-:W-:Y:S01]  /*2630*/  UISETP.NE.AND UP1, UPT, UR49, URZ, UPT ;  /* 0x0000003f3100728c */ /* 0x000fe2000bf25270 */
[----:B------:R-:W-:Y:S01]  /*2640*/  FMUL.FTZ R30, R0, R30 ;  /* 0x0000001e001e7220 */ /* 0x000fe20000410000 */
[----:B------:R-:W-:Y:S01]  /*2650*/  PLOP3.LUT P0, PT, PT, PT, UP2, 0x80, 0x0 ;  /* 0x000000000000781c */ /* 0x000fe20003f0f028 */
[----:B------:R3:W4:Y:S01]  /*2660*/  MUFU.TANH R14, R38 ;  /* 0x00000026000e7308 */ /* 0x0007220000002400 */
[----:B------:R-:W-:Y:S01]  /*2670*/  PLOP3.LUT P1, PT, PT, PT, UP2, 0x80, 0x0 ;  /* 0x000000000000781c */ /* 0x000fe20003f2f028 */
[----:B------:R-:W-:-:S02]  /*2680*/  IMAD R5, R160, R5, 0x41 ;  /* 0x00000041a0057424 */ /* 0x000fc400078e0205 */
[C---:B------:R-:W-:Y:S01]  /*2690*/  FMUL.FTZ R24, R0.reuse, R24 ;  /* 0x0000001800187220 */ /* 0x040fe20000410000 */
        /* <DEDUP_REMOVED lines=18> */
[----:B---3--:R-:W0:Y:S01]  /*27c0*/  SHFL.IDX PT, R38, R4, RZ, 0x1c1f ;  /* 0x001c1fff04267589 */ /* 0x008e2200000e0000 */
        /* <DEDUP_REMOVED lines=12> */
[----:B------:R-:W-:-:S02]  /*2890*/  VIADD R3, R5, UR40 ;  /* 0x0000002805037c36 */ /* 0x000fc40008000000 */
[C---:B------:R-:W-:Y:S01]  /*28a0*/  FMUL.FTZ R39, R0.reuse, R39 ;  /* 0x0000002700277220 */ /* 0x040fe20000410000 */
[----:B------:R-:W-:Y:S01]  /*28b0*/  FMUL.FTZ R42, R0, R42 ;  /* 0x0000002a002a7220 */ /* 0x000fe20000410000 */
[----:B------:R3:W0:Y:S01]  /*28c0*/  MUFU.TANH R10, R30 ;  /* 0x0000001e000a7308 */ /* 0x0006220000002400 */
[----:B------:R-:W-:Y:S01]  /*28d0*/  PLOP3.LUT P0, PT, PT, PT, UP1, 0x40, 0x0 ;  /* 0x000000000000781c */ /* 0x000fe20003f0e818 */
[----:B------:R-:W-:Y:S01]  /*28e0*/  IMAD R6, R16, -0x2, R3 ;  /* 0xfffffffe10067824 */ /* 0x000fe200078e0203 */
[----:B------:R-:W-:Y:S01]  /*28f0*/  ULDC UR11, c[0x0][0x9dc] ;  /* 0x00027700000b7ab9 */ /* 0x000fe20000000800 */
[----:B------:R-:W-:Y:S01]  /*2900*/  SYNCS.ARRIVE.TRANS64.RED.A1T0 RZ, [UR6], RZ ;  /* 0x000000ffffff79a7 */ /* 0x000fe20008100406 */
[C---:B------:R-:W-:Y:S01]  /*2910*/  FMUL.FTZ R34, R0.reuse, R34 ;  /* 0x0000002200227220 */ /* 0x040fe20000410000 */
[----:B------:R-:W-:Y:S01]  /*2920*/  ULOP3.LUT UR6, URZ, UR11, URZ, 0x33, !UPT ;  /* 0x0000000b3f067292 */ /* 0x000fe2000f8e333f */
[----:B------:R-:W-:Y:S01]  /*2930*/  FMUL.FTZ R31, R0, R31 ;  /* 0x0000001f001f7220 */ /* 0x000fe20000410000 */
[----:B------:R-:W0:Y:S01]  /*2940*/  MUFU.TANH R24, R24 ;  /* 0x0000001800187308 */ /* 0x000e220000002400 */
[----:B---3--:R-:W-:Y:S01]  /*2950*/  LEA R30, R160, 0xffffffc0, 0x6 ;  /* 0xffffffc0a01e7811 */ /* 0x008fe200078e30ff */
[----:B------:R-:W-:Y:S01]  /*2960*/  VIADD R6, R6, -UR42 ;  /* 0x8000002a06067c36 */ /* 0x000fe20008000000 */
[----:B------:R-:W-:Y:S01]  /*2970*/  ULDC UR14, c[0x0][0x9e0] ;  /* 0x00027800000e7ab9 */ /* 0x000fe20000000800 */
[----:B------:R-:W-:Y:S01]  /*2980*/  FMUL.FTZ R35, R0, R35 ;  /* 0x0000002300237220 */ /* 0x000fe20000410000 */
[----:B------:R-:W-:-:S03]  /*2990*/  IADD3 R3, -R30, UR40, RZ ;  /* 0x000000281e037c10 */ /* 0x000fc6000fffe1ff */
[----:B------:R-:W3:Y:S02]  /*29a0*/  MUFU.TANH R25, R25 ;  /* 0x0000001900197308 */ /* 0x000ee40000002400 */
[----:B------:R-:W-:-:S06]  /*29b0*/  IMAD R21, R16, -0x2, R3 ;  /* 0xfffffffe10157824 */ /* 0x000fcc00078e0203 */
        /* <DEDUP_REMOVED lines=25> */
[----:B------:R5:W1:Y:S08]  /*2b50*/  MUFU.TANH R12, R34 ;  /* 0x00000022000c7308 */ /* 0x000a700000002400 */
[----:B------:R2:W1:Y:S01]  /*2b60*/  MUFU.TANH R11, R31 ;  /* 0x0000001f000b7308 */ /* 0x0004620000002400 */
[----:B-----5:R-:W-:-:S05]  /*2b70*/  VIADD R34, R6, UR14 ;  /* 0x0000000e06227c36 */ /* 0x020fca0008000000 */
[----:B0-----:R-:W-:Y:S02]  /*2b80*/  VIADDMNMX R3, R38, R34, R21, PT ;  /* 0x0000002226037246 */ /* 0x001fe40003800115 */
[----:B------:R0:W1:Y:S01]  /*2b90*/  MUFU.TANH R13, R35 ;  /* 0x00000023000d7308 */ /* 0x0000620000002400 */
[----:B--2---:R-:W-:Y:S02]  /*2ba0*/  VIADD R31, R6, UR6 ;  /* 0x00000006061f7c36 */ /* 0x004fe40008000000 */
[----:B0-----:R-:W-:Y:S02]  /*2bb0*/  VIADD R35, R5, 0xffffffff ;  /* 0xffffffff05237836 */ /* 0x001fe40000000000 */
[----:B------:R-:W-:Y:S01]  /*2bc0*/  IMAD.IADD R5, R31, 0x1, R38 ;  /* 0x000000011f057824 */ /* 0x000fe200078e0226 */
[----:B---34-:R-:W-:Y:S06]  /*2bd0*/  @P0 BRA `(.L_x_1430) ;  /* 0x0000000000640947 */ /* 0x018fec0003800000 */
[----:B------:R-:W-:Y:S01]  /*2be0*/  IMAD.U32 R9, RZ, RZ, UR42 ;  /* 0x0000002aff097e24 */ /* 0x000fe2000f8e00ff */
[----:B------:R-:W-:Y:S04]  /*2bf0*/  BSSY B0, `(.L_x_1431) ;  /* 0x0000013000007945 */ /* 0x000fe80003800000 */
[----:B------:R-:W-:-:S04]  /*2c00*/  IADD3 R9, -R9, UR40, R38 ;  /* 0x0000002809097c10 */ /* 0x000fc8000fffe126 */
        /* <DEDUP_REMOVED lines=11> */
.L_x_1432:
[----:B------:R-:W-:Y:S02]  /*2cc0*/  ULDC UR6, c[0x0][0x9e4] ;  /* 0x0002790000067ab9 */ /* 0x000fe40000000800 */
[----:B------:R-:W-:-:S05]  /*2cd0*/  IMAD.U32 R38, RZ, RZ, UR6 ;  /* 0x00000006ff267e24 */ /* 0x000fca000f8e00ff */
[----:B------:R-:W-:-:S13]  /*2ce0*/  ISETP.NE.AND P0, PT, R38, 0x1, PT ;  /* 0x000000012600780c */ /* 0x000fda0003f05270 */
[----:B------:R-:W0:Y:S02]  /*2cf0*/  @P0 LDC.64 R56, c[0x0][0x9e8] ;  /* 0x00027a00ff380b82 */ /* 0x000e240000000a00 */
[----:B0-----:R-:W-:-:S05]  /*2d00*/  @P0 IMAD.HI.U32 R6, R9, R56, RZ ;  /* 0x0000003809060227 */ /* 0x001fca00078e00ff */
[----:B------:R-:W-:-:S07]  /*2d10*/  @P0 SHF.R.U32.HI R9, RZ, R57, R6 ;  /* 0x00000039ff090219 */ /* 0x000fce0000011606 */
.L_x_1433:
[----:B------:R-:W-:Y:S05]  /*2d20*/  BSYNC B0 ;  /* 0x0000000000007941 */ /* 0x000fea0003800000 */
.L_x_1431:
[----:B------:R-:W-:-:S04]  /*2d30*/  IMAD R9, R9, R38, -R30 ;  /* 0x0000002609097224 */ /* 0x000fc800078e0a1e */
[----:B------:R-:W-:-:S05]  /*2d40*/  IMAD R6, R16, -0x2, R9 ;  /* 0xfffffffe10067824 */ /* 0x000fca00078e0209 */
[----:B------:R-:W-:Y:S02]  /*2d50*/  VIADDMNMX R3, R6, R38, R3, PT ;  /* 0x0000002606037246 */ /* 0x000fe40003800103 */
[----:B------:R-:W-:-:S07]  /*2d60*/  VIMNMX R5, R5, R6, !PT ;  /* 0x0000000605057248 */ /* 0x000fce0007fe0100 */
.L_x_1430:
        /* <DEDUP_REMOVED lines=94> */
.L_x_1436:
[----:B------:R-:W-:Y:S02]  /*3350*/  ULDC UR6, c[0x0][0x9e4] ;  /* 0x0002790000067ab9 */ /* 0x000fe40000000800 */
[----:B------:R-:W-:-:S05]  /*3360*/  IMAD.U32 R24, RZ, RZ, UR6 ;  /* 0x00000006ff187e24 */ /* 0x000fca000f8e00ff */
[----:B------:R-:W-:-:S13]  /*3370*/  ISETP.NE.AND P6, PT, R24, 0x1, PT ;  /* 0x000000011800780c */ /* 0x000fda0003fc5270 */
[----:B------:R-:W0:Y:S02]  /*3380*/  @P6 LDC.64 R28, c[0x0][0x9e8] ;  /* 0x00027a00ff1c6b82 */ /* 0x000e240000000a00 */
[----:B0-----:R-:W-:-:S05]  /*3390*/  @P6 IMAD.HI.U32 R4, R5, R28, RZ ;  /* 0x0000001c05046227 */ /* 0x001fca00078e00ff */
[----:B------:R-:W-:-:S07]  /*33a0*/  @P6 SHF.R.U32.HI R5, RZ, R29, R4 ;  /* 0x0000001dff056219 */ /* 0x000fce0000011604 */
.L_x_1437:
[----:B------:R-:W-:Y:S05]  /*33b0*/  BSYNC B0 ;  /* 0x0000000000007941 */ /* 0x000fea0003800000 */
.L_x_1435:
[----:B------:R-:W-:-:S04]  /*33c0*/  IMAD R5, R5, R24, -R30 ;  /* 0x0000001805057224 */ /* 0x000fc800078e0a1e */
[----:B------:R-:W-:-:S05]  /*33d0*/  IMAD R5, R16, -0x2, R5 ;  /* 0xfffffffe10057824 */ /* 0x000fca00078e0205 */
[----:B------:R-:W-:Y:S02]  /*33e0*/  VIADDMNMX R3, R5, R24, R3, PT ;  /* 0x0000001805037246 */ /* 0x000fe40003800103 */
[----:B------:R-:W-:-:S07]  /*33f0*/  VIMNMX R6, R6, R5, !PT ;  /* 0x0000000506067248 */ /* 0x000fce0007fe0100 */
.L_x_1434:
[----:B------:R-:W-:Y:S01]  /*3400*/  ISETP.GT.AND P0, PT, R6, 0x1, !P0 ;  /* 0x000000010600780c */ /* 0x000fe20004704270 */
[----:B------:R-:W-:Y:S01]  /*3410*/  ULDC UR10, c[0x0][0x988] ;  /* 0x00026200000a7ab9 */ /* 0x000fe20000000800 */
[----:B------:R-:W-:Y:S02]  /*3420*/  ISETP.NE.AND P6, PT, R9, RZ, PT ;  /* 0x000000ff0900720c */ /* 0x000fe40003fc5270 */
        /* <DEDUP_REMOVED lines=16> */
[----:B-1----:R-:W-:Y:S02]  /*3530*/  FSEL R11, R11, -INF , !P0 ;  /* 0xff8000000b0b7808 */ /* 0x002fe40004000000 */
        /* <DEDUP_REMOVED lines=19> */
[----:B------:R-:W-:Y:S01]  /*3670*/  ISETP.GT.AND P1, PT, R6, 0x28, !P1 ;  /* 0x000000280600780c */ /* 0x000fe20004f24270 */
[----:B------:R-:W0:Y:S01]  /*3680*/  SHFL.BFLY PT, R24, R25, 0x2, 0x1f ;  /* 0x0c401f0019187f89 */ /* 0x000e2200000e0000 */
[----:B------:R-:W-:Y:S02]  /*3690*/  FSEL R14, R14, -INF , !P0 ;  /* 0xff8000000e0e7808 */ /* 0x000fe40004000000 */
[----:B------:R-:W-:Y:S02]  /*36a0*/  ISETP.NE.AND P0, PT, R36, RZ, PT ;  /* 0x000000ff2400720c */ /* 0x000fe40003f05270 */
[----:B------:R-:W-:-:S02]  /*36b0*/  ISETP.GT.AND P2, PT, R6, 0x29, !P2 ;  /* 0x000000290600780c */ /* 0x000fc40005744270 */
[C---:B------:R-:W-:Y:S02]  /*36c0*/  ISETP.GT.AND P0, PT, R6.reuse, 0x19, !P0 ;  /* 0x000000190600780c */ /* 0x040fe40004704270 */
[C---:B------:R-:W-:Y:S02]  /*36d0*/  ISETP.GT.AND P3, PT, R6.reuse, 0x30, !P3 ;  /* 0x000000300600780c */ /* 0x040fe40005f64270 */
[----:B------:R-:W-:Y:S02]  /*36e0*/  ISETP.LT.OR P0, PT, R3, 0x1a, P0 ;  /* 0x0000001a0300780c */ /* 0x000fe40000701670 */
[----:B------:R-:W-:Y:S02]  /*36f0*/  ISETP.GT.AND P4, PT, R6, 0x31, !P4 ;  /* 0x000000310600780c */ /* 0x000fe40006784270 */
[----:B------:R-:W-:Y:S02]  /*3700*/  FSEL R15, R15, -INF , !P0 ;  /* 0xff8000000f0f7808 */ /* 0x000fe40004000000 */
        /* <DEDUP_REMOVED lines=12> */
[----:B0-----:R-:W-:-:S02]  /*37d0*/  FMNMX.FTZ R26, R25, R24, !PT ;  /* 0x00000018191a7209 */ /* 0x001fc40007810000 */
[----:B------:R-:W-:Y:S02]  /*37e0*/  FMNMX.FTZ R5, R4, R9, !PT ;  /* 0x0000000904057209 */ /* 0x000fe40007810000 */
[----:B------:R-:W-:Y:S01]  /*37f0*/  ISETP.NE.AND P0, PT, R59, RZ, PT ;  /* 0x000000ff3b00720c */ /* 0x000fe20003f05270 */
[----:B------:R-:W0:Y:S01]  /*3800*/  SHFL.BFLY PT, R27, R26, 0x1, 0x1f ;  /* 0x0c201f001a1b7f89 */ /* 0x000e2200000e0000 */
[----:B------:R-:W-:Y:S02]  /*3810*/  FMNMX.FTZ R24, R10, R5, !PT ;  /* 0x000000050a187209 */ /* 0x000fe40007810000 */
[----:B------:R-:W-:Y:S02]  /*3820*/  ISETP.GT.AND P0, PT, R6, 0x21, !P0 ;  /* 0x000000210600780c */ /* 0x000fe40004704270 */
[----:B------:R-:W-:Y:S02]  /*3830*/  FMNMX.FTZ R21, R11, R24, !PT ;  /* 0x000000180b157209 */ /* 0x000fe40007810000 */
[----:B------:R-:W-:-:S02]  /*3840*/  ISETP.LT.OR P0, PT, R3, 0x22, P0 ;  /* 0x000000220300780c */ /* 0x000fc40000701670 */
[----:B------:R-:W-:Y:S02]  /*3850*/  FMNMX.FTZ R24, R12, R21, !PT ;  /* 0x000000150c187209 */ /* 0x000fe40007810000 */
[----:B------:R-:W-:Y:S02]  /*3860*/  ISETP.LT.OR P3, PT, R3, 0x31, P3 ;  /* 0x000000310300780c */ /* 0x000fe40001f61670 */
[----:B------:R-:W-:Y:S02]  /*3870*/  FMNMX.FTZ R21, R13, R24, !PT ;  /* 0x000000180d157209 */ /* 0x000fe40007810000 */
[----:B------:R-:W-:Y:S02]  /*3880*/  ISETP.LT.OR P4, PT, R3, 0x32, P4 ;  /* 0x000000320300780c */ /* 0x000fe40002781670 */
[----:B------:R-:W-:Y:S02]  /*3890*/  FMNMX.FTZ R24, R14, R21, !PT ;  /* 0x000000150e187209 */ /* 0x000fe40007810000 */
[----:B------:R-:W-:-:S02]  /*38a0*/  FSEL R21, R43, -INF , !P0 ;  /* 0xff8000002b157808 */ /* 0x000fc40004000000 */
[----:B------:R-:W-:Y:S02]  /*38b0*/  FMNMX.FTZ R25, R15, R24, !PT ;  /* 0x000000180f197209 */ /* 0x000fe40007810000 */
[----:B------:R-:W-:Y:S02]  /*38c0*/  ISETP.LT.OR P5, PT, R3, 0x39, P5 ;  /* 0x000000390300780c */ /* 0x000fe40002fa1670 */
[----:B0-----:R-:W-:Y:S01]  /*38d0*/  FMNMX.FTZ R5, R26, R27, !PT ;  /* 0x0000001b1a057209 */ /* 0x001fe20007810000 */
[----:B------:R-:W-:Y:S01]  /*38e0*/  IMAD.U32 R26, RZ, RZ, UR10 ;  /* 0x0000000aff1a7e24 */ /* 0x000fe2000f8e00ff */
[----:B------:R-:W-:Y:S02]  /*38f0*/  FMNMX.FTZ R6, R20, R25, !PT ;  /* 0x0000001914067209 */ /* 0x000fe40007810000 */
[C---:B------:R-:W-:Y:S01]  /*3900*/  FSETP.NEU.FTZ.AND P0, PT, R5.reuse, -INF , PT ;  /* 0xff8000000500780b */ /* 0x040fe20003f1d000 */
[----:B------:R-:W-:-:S01]  /*3910*/  FFMA.FTZ R24, R5, R26, -8 ;  /* 0xc100000005187423 */ /* 0x000fc2000001001a */
[----:B------:R-:W-:-:S02]  /*3920*/  FMNMX.FTZ R27, R21, R6, !PT ;  /* 0x00000006151b7209 */ /* 0x000fc40007810000 */
[----:B------:R-:W-:Y:S01]  /*3930*/  FSEL R25, R47, -INF , !P2 ;  /* 0xff8000002f197808 */ /* 0x000fe20005000000 */
[----:B------:R-:W-:Y:S01]  /*3940*/  IMAD.U32 R47, RZ, RZ, UR10 ;  /* 0x0000000aff2f7e24 */ /* 0x000fe2000f8e00ff */
[----:B------:R-:W-:Y:S02]  /*3950*/  FSEL R31, R24, RZ, P0 ;  /* 0x000000ff181f7208 */ /* 0x000fe40000000000 */
[----:B------:R-:W-:Y:S02]  /*3960*/  FSEL R24, R46, -INF , !P1 ;  /* 0xff8000002e187808 */ /* 0x000fe40004800000 */
        /* <DEDUP_REMOVED lines=8> */
[----:B------:R-:W-:Y:S01]  /*39f0*/  ISETP.LT.OR P6, PT, R3, 0x3a, P6 ;  /* 0x0000003a0300780c */ /* 0x000fe200037c1670 */
[--C-:B------:R-:W-:Y:S01]  /*3a00*/  FFMA.FTZ R35, R58, UR10, -R31.reuse ;  /* 0x0000000a3a237c23 */ /* 0x100fe2000801081f */
[----:B------:R-:W-:Y:S01]  /*3a10*/  FMNMX.FTZ R6, R26, R29, !PT ;  /* 0x0000001d1a067209 */ /* 0x000fe20007810000 */
[--C-:B------:R-:W-:Y:S01]  /*3a20*/  FFMA.FTZ R36, R60, UR10, -R31.reuse ;  /* 0x0000000a3c247c23 */ /* 0x100fe2000801081f */
[----:B------:R-:W-:Y:S01]  /*3a30*/  FSEL R3, R54, -INF , !P5 ;  /* 0xff80000036037808 */ /* 0x000fe20006800000 */
        /* <DEDUP_REMOVED lines=8> */
[----:B------:R-:W-:Y:S01]  /*3ac0*/  MUFU.EX2 R34, R30 ;  /* 0x0000001e00227308 */ /* 0x000fe20000000800 */
[----:B------:R-:W-:Y:S01]  /*3ad0*/  FMNMX.FTZ R29, R28, R29, !PT ;  /* 0x0000001d1c1d7209 */ /* 0x000fe20007810000 */
[--C-:B------:R-:W-:Y:S01]  /*3ae0*/  FFMA.FTZ R41, R68, UR10, -R31.reuse ;  /* 0x0000000a44297c23 */ /* 0x100fe2000801081f */
[----:B------:R-:W-:-:S03]  /*3af0*/  FFMA.FTZ R45, R72, UR10, -R31 ;  /* 0x0000000a482d7c23 */ /* 0x000fc6000801081f */
[----:B------:R-:W0:Y:S02]  /*3b00*/  SHFL.BFLY PT, R6, R29, 0x2, 0x1f ;  /* 0x0c401f001d067f89 */ /* 0x000e2400000e0000 */
[----:B------:R1:W2:Y:S08]  /*3b10*/  MUFU.EX2 R33, R32 ;  /* 0x0000002000217308 */ /* 0x0002b00000000800 */
[----:B------:R-:W-:Y:S01]  /*3b20*/  MUFU.EX2 R35, R35 ;  /* 0x0000002300237308 */ /* 0x000fe20000000800 */
[----:B-1----:R-:W-:-:S07]  /*3b30*/  FFMA.FTZ R32, R62, UR10, -R31 ;  /* 0x0000000a3e207c23 */ /* 0x002fce000801081f */
[----:B------:R-:W-:Y:S01]  /*3b40*/  MUFU.EX2 R36, R36 ;  /* 0x0000002400247308 */ /* 0x000fe20000000800 */
[----:B0-----:R-:W-:-:S07]  /*3b50*/  FMNMX.FTZ R30, R29, R6, !PT ;  /* 0x000000061d1e7209 */ /* 0x001fce0007810000 */
[----:B------:R0:W-:Y:S01]  /*3b60*/  MUFU.EX2 R37, R32 ;  /* 0x0000002000257308 */ /* 0x0001e20000000800 */
[----:B------:R-:W1:Y:S07]  /*3b70*/  SHFL.BFLY PT, R29, R30, 0x1, 0x1f ;  /* 0x0c201f001e1d7f89 */ /* 0x000e6e00000e0000 */
[----:B------:R-:W-:Y:S01]  /*3b80*/  MUFU.EX2 R38, R38 ;  /* 0x0000002600267308 */ /* 0x000fe20000000800 */
[----:B0-----:R-:W-:-:S01]  /*3b90*/  FFMA.FTZ R32, R44, UR10, -R31 ;  /* 0x0000000a2c207c23 */ /* 0x001fc2000801081f */
[----:B------:R-:W-:-:S06]  /*3ba0*/  FFMA.FTZ R44, R48, UR10, -R31 ;  /* 0x0000000a302c7c23 */ /* 0x000fcc000801081f */
        /* <DEDUP_REMOVED lines=8> */
[----:B------:R-:W-:Y:S02]  /*3c30*/  FSEL R42, R30, RZ, P0 ;  /* 0x000000ff1e2a7208 */ /* 0x000fe40000000000 */
        /* <DEDUP_REMOVED lines=17> */
[----:B------:R2:W0:Y:S01]  /*3d50*/  MUFU.EX2 R46, R9 ;  /* 0x00000009002e7308 */ /* 0x0004220000000800 */
[----:B------:R-:W-:-:S01]  /*3d60*/  FFMA.FTZ R3, R3, UR10, -R42 ;  /* 0x0000000a03037c23 */ /* 0x000fc2000801082a */
[----:B------:R-:W-:-:S06]  /*3d70*/  FFMA.FTZ R28, R28, UR10, -R42 ;  /* 0x0000000a1c1c7c23 */ /* 0x000fcc000801082a */
[----:B------:R-:W1:Y:S01]  /*3d80*/  MUFU.EX2 R10, R10 ;  /* 0x0000000a000a7308 */ /* 0x000e620000000800 */
[----:B--2---:R-:W-:-:S04]  /*3d90*/  FADD.FTZ R9, R152, R33 ;  /* 0x0000002198097221 */ /* 0x004fc80000010000 */
[----:B------:R-:W-:-:S03]  /*3da0*/  FADD.FTZ R4, R34, R9 ;  /* 0x0000000922047221 */ /* 0x000fc60000010000 */
[----:B------:R-:W2:Y:S01]  /*3db0*/  MUFU.EX2 R11, R11 ;  /* 0x0000000b000b7308 */ /* 0x000ea20000000800 */
[----:B0-----:R-:W-:-:S01]  /*3dc0*/  FADD.FTZ R31, R153, R46 ;  /* 0x0000002e991f7221 */ /* 0x001fc20000010000 */
[C---:B------:R-:W-:Y:S01]  /*3dd0*/  FADD.FTZ R9, R35.reuse, R4 ;  /* 0x0000000423097221 */ /* 0x040fe20000010000 */
        /* <DEDUP_REMOVED lines=8> */
[----:B--2---:R-:W-:-:S01]  /*3e60*/  FADD.FTZ R31, R11, R48 ;  /* 0x000000300b1f7221 */ /* 0x004fc20000010000 */
[C---:B------:R-:W-:Y:S01]  /*3e70*/  FADD.FTZ R9, R39.reuse, R4 ;  /* 0x0000000427097221 */ /* 0x040fe20000010000 */
[----:B------:R-:W-:-:S04]  /*3e80*/  F2FP.SATFINITE.E4M3.F32.PACK_AB_MERGE_C R39, R39, R38, RZ ;  /* 0x000000262727723e */ /* 0x000fc800048070ff */
[----:B------:R-:W-:Y:S01]  /*3e90*/  F2FP.SATFINITE.E4M3.F32.PACK_AB_MERGE_C R154, R37, R36, R39 ;  /* 0x00000024259a723e */ /* 0x000fe20004807027 */
        /* <DEDUP_REMOVED lines=8> */
[----:B------:R-:W-:Y:S01]  /*3f20*/  FADD.FTZ R48, R40, R9 ;  /* 0x0000000928307221 */ /* 0x000fe20000010000 */
[----:B------:R-:W-:-:S03]  /*3f30*/  F2FP.SATFINITE.E4M3.F32.PACK_AB_MERGE_C R14, R15, R14, RZ ;  /* 0x0000000e0f0e723e */ /* 0x000fc600048070ff */
[----:B------:R-:W-:Y:S01]  /*3f40*/  FADD.FTZ R9, R41, R48 ;  /* 0x0000003029097221 */ /* 0x000fe20000010000 */
[----:B------:R-:W-:Y:S01]  /*3f50*/  F2FP.SATFINITE.E4M3.F32.PACK_AB_MERGE_C R155, R13, R12, R14 ;  /* 0x0000000c0d9b723e */ /* 0x000fe2000480700e */
        /* <DEDUP_REMOVED lines=10> */
[----:B------:R-:W-:-:S06]  /*4000*/  FADD.FTZ R31, R43, R42 ;  /* 0x0000002a2b1f7221 */ /* 0x000fcc0000010000 */
        /* <DEDUP_REMOVED lines=12> */
[----:B------:R0:W2:Y:S08]  /*40d0*/  MUFU.EX2 R4, R3 ;  /* 0x0000000300047308 */ /* 0x0000b00000000800 */
[----:B------:R-:W3:Y:S01]  /*40e0*/  MUFU.EX2 R9, R28 ;  /* 0x0000001c00097308 */ /* 0x000ee20000000800 */
[----:B0-----:R-:W-:-:S01]  /*40f0*/  FADD.FTZ R3, R27, R38 ;  /* 0x000000261b037221 */ /* 0x001fc20000010000 */
[----:B-1----:R-:W-:Y:S01]  /*4100*/  FADD.FTZ R11, R29, R34 ;  /* 0x000000221d0b7221 */ /* 0x002fe20000010000 */
[----:B------:R-:W-:-:S04]  /*4110*/  F2FP.SATFINITE.E4M3.F32.PACK_AB_MERGE_C R29, R30, R29, RZ ;  /* 0x0000001d1e1d723e */ /* 0x000fc800048070ff */
[----:B------:R-:W-:Y:S01]  /*4120*/  F2FP.SATFINITE.E4M3.F32.PACK_AB_MERGE_C R158, R45, R44, R29 ;  /* 0x0000002c2d9e723e */ /* 0x000fe2000480701d */
[----:B--2---:R-:W-:-:S01]  /*4130*/  FADD.FTZ R10, R4, R3 ;  /* 0x00000003040a7221 */ /* 0x004fc20000010000 */
[----:B------:R-:W-:Y:S01]  /*4140*/  FADD.FTZ R3, R30, R11 ;  /* 0x0000000b1e037221 */ /* 0x000fe20000010000 */
[C---:B---3--:R-:W-:Y:S02]  /*4150*/  F2FP.SATFINITE.E4M3.F32.PACK_AB_MERGE_C R159, R9.reuse, R4, RZ ;  /* 0x00000004099f723e */ /* 0x048fe400048070ff */
[----:B------:R-:W-:Y:S02]  /*4160*/  FADD.FTZ R4, R9, R10 ;  /* 0x0000000a09047221 */ /* 0x000fe40000010000 */
[----:B------:R-:W-:Y:S01]  /*4170*/  F2FP.SATFINITE.E4M3.F32.PACK_AB_MERGE_C R159, R27, R26, R159 ;  /* 0x0000001a1b9f723e */ /* 0x000fe2000480709f */
[----:B------:R-:W-:Y:S06]  /*4180*/  @P0 BRA `(.L_x_1438) ;  /* 0x0000000000040947 */ /* 0x000fec0003800000 */
[----:B------:R-:W-:Y:S01]  /*4190*/  BPT.TRAP 0x1 ;  /* 0x000000040000795c */ /* 0x000fe20000300000 */
.L_x_1438:
[----:B------:R-:W-:Y:S01]  /*41a0*/  PLOP3.LUT P1, PT, PT, PT, UP0, 0x40, 0x0 ;  /* 0x000000000000781c */ /* 0x000fe20003f2e808 */
[----:B------:R0:W1:-:S12]  /*41b0*/  SYNCS.PHASECHK.TRANS64.TRYWAIT P0, [UR57+0x28450], R8 ;  /* 0x02845008ff0075a7 */ /* 0x0000580008000179 */
[----:B0-----:R-:W-:Y:S05]  /*41c0*/  @P1 BRA `(.L_x_1439) ;  /* 0x0000000000041947 */ /* 0x001fea0003800000 */
[----:B------:R-:W-:Y:S01]  /*41d0*/  BPT.TRAP 0x1 ;  /* 0x000000040000795c */ /* 0x000fe20000300000 */
.L_x_1439:
[----:B-1----:R-:W-:Y:S05]  /*41e0*/  @P0 BRA `(.L_x_1440) ;  /* 0x0000000000080947 */ /* 0x002fea0003800000 */
[----:B------:R-:W0:Y:S02]  /*41f0*/  SYNCS.PHASECHK.TRANS64.TRYWAIT P0, [UR57+0x28450], R8 ;  /* 0x02845008ff0075a7 */ /* 0x000e240008000179 */
[----:B0-----:R-:W-:Y:S05]  /*4200*/  @!P0 BRA `(.L_x_1441) ;  /* 0x0000011c00208947 */ /* 0x001fea0003800000 */
.L_x_1440:
        /* <DEDUP_REMOVED lines=19> */
.L_x_1442:
        /* <DEDUP_REMOVED lines=26> */
.L_x_1444:
[----:B------:R-:W-:Y:S02]  /*44e0*/  ULDC UR22, c[0x0][0x9e4] ;  /* 0x0002790000167ab9 */ /* 0x000fe40000000800 */
[----:B------:R-:W-:-:S11]  /*44f0*/  UISETP.NE.AND UP1, UPT, UR22, 0x1, UPT ;  /* 0x000000011600788c */ /* 0x000fd6000bf25270 */
[----:B------:R-:W-:Y:S02]  /*4500*/  @UP1 ULDC.64 UR6, c[0x0][0x9e8] ;  /* 0x00027a0000061ab9 */ /* 0x000fe40000000a00 */
[----:B------:R-:W-:-:S04]  /*4510*/  UIMAD.WIDE.U32 UR14, UR19, UR6, URZ ;  /* 0x00000006130e72a5 */ /* 0x000fc8000f8e003f */
[----:B------:R-:W-:-:S12]  /*4520*/  @UP1 USHF.R.U32.HI UR19, URZ, UR7, UR15 ;  /* 0x000000073f131299 */ /* 0x000fd8000801160f */
.L_x_1445:
[----:B------:R-:W-:-:S04]  /*4530*/  UIMAD UR19, UR19, UR22, UR22 ;  /* 0x00000016131372a4 */ /* 0x000fc8000f8e0216 */
[----:B------:R-:W-:-:S04]  /*4540*/  UISETP.LT.AND UP1, UPT, UR18, UR19, UPT ;  /* 0x000000131200728c */ /* 0x000fc8000bf21270 */
[----:B------:R-:W-:-:S12]  /*4550*/  USEL UR18, UR18, UR19, UP1 ;  /* 0x0000001312127287 */ /* 0x000fd80008800000 */
.L_x_1443:
        /* <DEDUP_REMOVED lines=11> */
[----:B------:R-:W-:Y:S01]  /*4610*/  IMAD.MOV.U32 R9, RZ, RZ, R8 ;  /* 0x000000ffff097224 */ /* 0x000fe200078e0008 */
[----:B------:R-:W-:Y:S01]  /*4620*/  ULDC UR53, c[0x0][0x988] ;  /* 0x0002620000357ab9 */ /* 0x000fe20000000800 */
[----:B------:R-:W-:-:S05]  /*4630*/  ULDC UR58, c[0x0][0x9e0] ;  /* 0x00027800003a7ab9 */ /* 0x000fca0000000800 */
.L_x_1465:
        /* <DEDUP_REMOVED lines=8> */
.L_x_1447:
        /* <DEDUP_REMOVED lines=10> */
.L_x_1448:
[----:B-1----:R-:W-:Y:S05]  /*4760*/  @P0 BRA `(.L_x_1449) ;  /* 0x0000000000080947 */ /* 0x002fea0003800000 */
[----:B------:R-:W1:Y:S02]  /*4770*/  SYNCS.PHASECHK.TRANS64.TRYWAIT P0, [UR59+0x28430], R8 ;  /* 0x02843008ff0075a7 */ /* 0x000e64000800017b */
[----:B-1----:R-:W-:Y:S05]  /*4780*/  @!P0 BRA `(.L_x_1450) ;  /* 0x0000011400d88947 */ /* 0x002fea0003800000 */
.L_x_1449:
        /* <DEDUP_REMOVED lines=47> */
.L_x_1451:
[----:B------:R-:W-:Y:S01]  /*4a80*/  UISETP.NE.AND UP2, UPT, UR50, URZ, UPT ;  /* 0x0000003f3200728c */ /* 0x000fe2000bf45270 */
[C---:B------:R-:W-:Y:S01]  /*4a90*/  FMUL.FTZ R196, R0.reuse, R156 ;  /* 0x0000009c00c47220 */ /* 0x040fe20000410000 */
[----:B------:R-:W-:Y:S01]  /*4aa0*/  FMUL.FTZ R156, R0, R174 ;  /* 0x000000ae009c7220 */ /* 0x000fe20000410000 */
[----:B------:R-:W-:Y:S02]  /*4ab0*/  VIADD R174, R18, UR39 ;  /* 0x0000002712ae7c36 */ /* 0x000fe40008000000 */
[C---:B------:R-:W-:Y:S01]  /*4ac0*/  FMUL.FTZ R12, R0.reuse, R154 ;  /* 0x0000009a000c7220 */ /* 0x040fe20000410000 */
[C---:B------:R-:W-:Y:S01]  /*4ad0*/  FMUL.FTZ R154, R0.reuse, R170 ;  /* 0x000000aa009a7220 */ /* 0x040fe20000410000 */
[----:B------:R-:W-:Y:S01]  /*4ae0*/  PLOP3.LUT P0, PT, PT, PT, UP2, 0x80, 0x0 ;  /* 0x000000000000781c */ /* 0x000fe20003f0f028 */
[----:B------:R-:W-:Y:S01]  /*4af0*/  IMAD.SHL.U32 R170, R9, 0x40, RZ ;  /* 0x0000004009aa7824 */ /* 0x000fe200078e00ff */
[----:B------:R-:W-:Y:S01]  /*4b00*/  PLOP3.LUT P1, PT, PT, PT, UP2, 0x80, 0x0 ;  /* 0x000000000000781c */ /* 0x000fe20003f2f028 */
[----:B------:R-:W-:Y:S01]  /*4b10*/  UISETP.NE.AND UP1, UPT, UR49, URZ, UPT ;  /* 0x0000003f3100728c */ /* 0x000fe2000bf25270 */
[C---:B------:R-:W-:Y:S01]  /*4b20*/  FMUL.FTZ R195, R0.reuse, R153 ;  /* 0x0000009900c37220 */ /* 0x040fe20000410000 */
[----:B------:R-:W-:Y:S01]  /*4b30*/  @UP2 ULDC UR6, c[0x0][0x44c] ;  /* 0x0001130000062ab9 */ /* 0x000fe20000000800 */
[C---:B------:R-:W-:Y:S01]  /*4b40*/  FMUL.FTZ R20, R0.reuse, R162 ;  /* 0x000000a200147220 */ /* 0x040fe20000410000 */
[C---:B------:R-:W-:Y:S01]  /*4b50*/  FMUL.FTZ R21, R0.reuse, R163 ;  /* 0x000000a300157220 */ /* 0x040fe20000410000 */
[C---:B-1----:R-:W-:Y:S01]  /*4b60*/  FMUL.FTZ R5, R0.reuse, R152 ;  /* 0x0000009800057220 */ /* 0x042fe20000410000 */
[C---:B------:R-:W-:Y:S01]  /*4b70*/  FMUL.FTZ R13, R0.reuse, R155 ;  /* 0x0000009b000d7220 */ /* 0x040fe20000410000 */
[C---:B------:R-:W-:Y:S01]  /*4b80*/  FMUL.FTZ R162, R0.reuse, R164 ;  /* 0x000000a400a27220 */ /* 0x040fe20000410000 */
[C---:B------:R-:W-:Y:S01]  /*4b90*/  FMUL.FTZ R163, R0.reuse, R165 ;  /* 0x000000a500a37220 */ /* 0x040fe20000410000 */
[----:B------:R-:W-:Y:S01]  /*4ba0*/  FMUL.FTZ R153, R0, R167 ;  /* 0x000000a700997220 */ /* 0x000fe20000410000 */
[----:B------:R-:W-:Y:S01]  /*4bb0*/  @P0 IMAD.HI.U32 R6, R174, UR6, RZ ;  /* 0x00000006ae060c27 */ /* 0x000fe2000f8e00ff */
        /* <DEDUP_REMOVED lines=14> */
[----:B------:R-:W-:Y:S01]  /*4ca0*/  FMUL.FTZ R167, R0, R172 ;  /* 0x000000ac00a77220 */ /* 0x000fe20000410000 */
[----:B------:R-:W-:Y:S01]  /*4cb0*/  IADD3 R7, -R170, 0x1, RZ ;  /* 0x00000001aa077810 */ /* 0x000fe20007ffe1ff */
        /* <DEDUP_REMOVED lines=10> */
[----:B------:R-:W-:Y:S01]  /*4d60*/  PLOP3.LUT P0, PT, PT, PT, UP1, 0x40, 0x0 ;  /* 0x000000000000781c */ /* 0x000fe20003f0e818 */
[----:B------:R-:W-:Y:S01]  /*4d70*/  IMAD R7, R16, -0x2, R7 ;  /* 0xfffffffe10077824 */ /* 0x000fe200078e0207 */
[----:B------:R-:W3:Y:S01]  /*4d80*/  MUFU.TANH R5, R5 ;  /* 0x0000000500057308 */ /* 0x000ee20000002400 */
[----:B------:R-:W-:Y:S01]  /*4d90*/  IMAD.U32 R176, RZ, RZ, UR42 ;  /* 0x0000002affb07e24 */ /* 0x000fe2000f8e00ff */
[----:B------:R-:W-:Y:S01]  /*4da0*/  UMOV UR11, UR57 ;  /* 0x00000039000b7c82 */ /* 0x000fe20008000000 */
[----:B------:R-:W-:Y:S01]  /*4db0*/  SYNCS.ARRIVE.TRANS64.RED.A1T0 RZ, [UR6], RZ ;  /* 0x000000ffffff79a7 */ /* 0x000fe20008100406 */
[----:B------:R-:W-:-:S02]  /*4dc0*/  ULOP3.LUT UR6, URZ, UR11, URZ, 0x33, !UPT ;  /* 0x0000000b3f067292 */ /* 0x000fc4000f8e333f */
[----:B------:R-:W-:Y:S02]  /*4dd0*/  IADD3 R7, -R176, UR40, R7 ;  /* 0x00000028b0077c10 */ /* 0x000fe4000fffe107 */
[----:B------:R-:W4:Y:S03]  /*4de0*/  MUFU.TANH R195, R195 ;  /* 0x000000c300c37308 */ /* 0x000f260000002400 */
[C---:B------:R-:W-:Y:S02]  /*4df0*/  VIADD R177, R7.reuse, UR58 ;  /* 0x0000003a07b17c36 */ /* 0x040fe40008000000 */
[----:B------:R-:W-:Y:S02]  /*4e00*/  VIADD R179, R7, UR6 ;  /* 0x0000000607b37c36 */ /* 0x000fe40008000000 */
[----:B-1----:R-:W-:Y:S01]  /*4e10*/  IMAD.IADD R175, R177, 0x1, R6 ;  /* 0x00000001b1af7824 */ /* 0x002fe200078e0206 */
        /* <DEDUP_REMOVED lines=32> */
[----:B------:R-:W-:Y:S01]  /*5020*/  IMAD.U32 R173, RZ, RZ, UR42 ;  /* 0x0000002affad7e24 */ /* 0x000fe2000f8e00ff */
[----:B------:R-:W-:Y:S04]  /*5030*/  BSSY B0, `(.L_x_1453) ;  /* 0x0000011000007945 */ /* 0x000fe80003800000 */
[----:B------:R-:W-:-:S04]  /*5040*/  IADD3 R173, -R173, UR40, R6 ;  /* 0x00000028adad7c10 */ /* 0x000fc8000fffe106 */
        /* <DEDUP_REMOVED lines=10> */
.L_x_1454:
[----:B------:R-:W-:-:S05]  /*50f0*/  IMAD.U32 R178, RZ, RZ, UR56 ;  /* 0x00000038ffb27e24 */ /* 0x000fca000f8e00ff */
[----:B------:R-:W-:-:S13]  /*5100*/  ISETP.NE.AND P0, PT, R178, 0x1, PT ;  /* 0x00000001b200780c */ /* 0x000fda0003f05270 */
[----:B------:R-:W1:Y:S02]  /*5110*/  @P0 LDC.64 R6, c[0x0][0x9e8] ;  /* 0x00027a00ff060b82 */ /* 0x000e640000000a00 */
[----:B-1----:R-:W-:-:S05]  /*5120*/  @P0 IMAD.HI.U32 R6, R173, R6, RZ ;  /* 0x00000006ad060227 */ /* 0x002fca00078e00ff */
[----:B------:R-:W-:-:S07]  /*5130*/  @P0 SHF.R.U32.HI R173, RZ, R7, R6 ;  /* 0x00000007ffad0219 */ /* 0x000fce0000011606 */
.L_x_1455:
[----:B------:R-:W-:Y:S05]  /*5140*/  BSYNC B0 ;  /* 0x0000000000007941 */ /* 0x000fea0003800000 */
.L_x_1453:
[----:B------:R-:W-:-:S04]  /*5150*/  IMAD R173, R173, R178, -R170 ;  /* 0x000000b2adad7224 */ /* 0x000fc800078e0aaa */
[----:B------:R-:W-:-:S05]  /*5160*/  IMAD R173, R16, -0x2, R173 ;  /* 0xfffffffe10ad7824 */ /* 0x000fca00078e02ad */
[----:B------:R-:W-:Y:S02]  /*5170*/  VIADDMNMX R175, R173, R178, R175, PT ;  /* 0x000000b2adaf7246 */ /* 0x000fe400038001af */
[----:B------:R-:W-:-:S07]  /*5180*/  VIMNMX R176, R176, R173, !PT ;  /* 0x000000adb0b07248 */ /* 0x000fce0007fe0100 */
.L_x_1452:
        /* <DEDUP_REMOVED lines=68> */
.L_x_1458:
[----:B------:R-:W-:-:S05]  /*55d0*/  IMAD.U32 R176, RZ, RZ, UR56 ;  /* 0x00000038ffb07e24 */ /* 0x000fca000f8e00ff */
[----:B------:R-:W-:-:S13]  /*55e0*/  ISETP.NE.AND P1, PT, R176, 0x1, PT ;  /* 0x00000001b000780c */ /* 0x000fda0003f25270 */
[----:B------:R-:W0:Y:S02]  /*55f0*/  @P1 LDC.64 R6, c[0x0][0x9e8] ;  /* 0x00027a00ff061b82 */ /* 0x000e240000000a00 */
[----:B0-----:R-:W-:-:S05]  /*5600*/  @P1 IMAD.HI.U32 R6, R5, R6, RZ ;  /* 0x0000000605061227 */ /* 0x001fca00078e00ff */
[----:B------:R-:W-:-:S07]  /*5610*/  @P1 SHF.R.U32.HI R5, RZ, R7, R6 ;  /* 0x00000007ff051219 */ /* 0x000fce0000011606 */
.L_x_1459:
[----:B------:R-:W-:Y:S05]  /*5620*/  BSYNC B0 ;  /* 0x0000000000007941 */ /* 0x000fea0003800000 */
.L_x_1457:
[----:B------:R-:W-:-:S04]  /*5630*/  IMAD R5, R5, R176, -R170 ;  /* 0x000000b005057224 */ /* 0x000fc800078e0aaa */
[----:B------:R-:W-:-:S05]  /*5640*/  IMAD R5, R16, -0x2, R5 ;  /* 0xfffffffe10057824 */ /* 0x000fca00078e0205 */
[----:B------:R-:W-:Y:S02]  /*5650*/  VIADDMNMX R174, R5, R176, R174, PT ;  /* 0x000000b005ae7246 */ /* 0x000fe400038001ae */
[----:B------:R-:W-:-:S07]  /*5660*/  VIMNMX R175, R175, R5, !PT ;  /* 0x00000005afaf7248 */ /* 0x000fce0007fe0100 */
.L_x_1456:
        /* <DEDUP_REMOVED lines=164> */
[----:B------:R-:W-:Y:S01]  /*60b0*/  FSEL R20, R6, RZ, P0 ;  /* 0x000000ff06147208 */ /* 0x000fe20000000000 */
[----:B------:R-:W-:-:S01]  /*60c0*/  FFMA.FTZ R10, R13, UR10, -R172 ;  /* 0x0000000a0d0a7c23 */ /* 0x000fc200080108ac */
[--C-:B------:R-:W-:Y:S01]  /*60d0*/  FFMA.FTZ R13, R14, UR10, -R172.reuse ;  /* 0x0000000a0e0d7c23 */ /* 0x100fe200080108ac */
[----:B------:R-:W-:-:S01]  /*60e0*/  FFMA.FTZ R14, R15, UR10, -R172 ;  /* 0x0000000a0f0e7c23 */ /* 0x000fc200080108ac */
[----:B------:R-:W-:Y:S01]  /*60f0*/  MUFU.EX2 R179, R179 ;  /* 0x000000b300b37308 */ /* 0x000fe20000000800 */
[----:B------:R-:W-:-:S01]  /*6100*/  FADD.FTZ R20, -R20, R11 ;  /* 0x0000000b14147221 */ /* 0x000fc20000010100 */
[--C-:B------:R-:W-:Y:S01]  /*6110*/  FFMA.FTZ R15, R21, UR10, -R172.reuse ;  /* 0x0000000a150f7c23 */ /* 0x100fe200080108ac */
[----:B------:R-:W-:-:S01]  /*6120*/  FFMA.FTZ R21, R152, UR10, -R172 ;  /* 0x0000000a98157c23 */ /* 0x000fc200080108ac */
[--C-:B------:R-:W-:Y:S01]  /*6130*/  FFMA.FTZ R11, R154, UR10, -R172.reuse ;  /* 0x0000000a9a0b7c23 */ /* 0x100fe200080108ac */
[----:B------:R-:W-:Y:S01]  /*6140*/  FMUL.FTZ R20, R20, UR10 ;  /* 0x0000000a14147c20 */ /* 0x000fe20008410000 */
[----:B------:R-:W-:Y:S01]  /*6150*/  FFMA.FTZ R152, R153, UR10, -R172 ;  /* 0x0000000a99987c23 */ /* 0x000fe200080108ac */
[----:B------:R-:W-:-:S01]  /*6160*/  FFMA.FTZ R154, R169, R3, R170 ;  /* 0x00000003a99a7223 */ /* 0x000fc200000100aa */
[----:B------:R-:W-:Y:S01]  /*6170*/  MUFU.EX2 R10, R10 ;  /* 0x0000000a000a7308 */ /* 0x000fe20000000800 */
[----:B------:R-:W-:-:S01]  /*6180*/  FFMA.FTZ R180, R155, UR10, -R172 ;  /* 0x0000000a9bb47c23 */ /* 0x000fc200080108ac */
[----:B------:R-:W-:Y:S01]  /*6190*/  FFMA.FTZ R156, R156, UR10, -R172 ;  /* 0x0000000a9c9c7c23 */ /* 0x000fe200080108ac */
[----:B------:R-:W-:-:S01]  /*61a0*/  FADD.FTZ R154, R7, R154 ;  /* 0x0000009a079a7221 */ /* 0x000fc20000010000 */
[--C-:B------:R-:W-:Y:S01]  /*61b0*/  FFMA.FTZ R157, R157, UR10, -R172.reuse ;  /* 0x0000000a9d9d7c23 */ /* 0x100fe200080108ac */
[----:B------:R-:W-:-:S01]  /*61c0*/  FFMA.FTZ R181, R158, UR10, -R172 ;  /* 0x0000000a9eb57c23 */ /* 0x000fc200080108ac */
[--C-:B------:R-:W-:Y:S01]  /*61d0*/  FFMA.FTZ R173, R173, UR10, -R172.reuse ;  /* 0x0000000aadad7c23 */ /* 0x100fe200080108ac */
[----:B------:R-:W-:-:S01]  /*61e0*/  FFMA.FTZ R160, R160, UR10, -R172 ;  /* 0x0000000aa0a07c23 */ /* 0x000fc200080108ac */
[----:B------:R-:W0:Y:S01]  /*61f0*/  MUFU.EX2 R20, R20 ;  /* 0x0000001400147308 */ /* 0x000e220000000800 */
[----:B------:R-:W-:-:S01]  /*6200*/  FFMA.FTZ R161, R161, UR10, -R172 ;  /* 0x0000000aa1a17c23 */ /* 0x000fc200080108ac */
[----:B------:R-:W-:Y:S01]  /*6210*/  PLOP3.LUT P0, PT, PT, PT, UP0, 0x40, 0x0 ;  /* 0x000000000000781c */ /* 0x000fe20003f0e808 */
        /* <DEDUP_REMOVED lines=47> */
[----:B------:R-:W-:Y:S01]  /*6510*/  FMUL.FTZ R149, R149, R169 ;  /* 0x000000a995957220 */ /* 0x000fe20000410000 */
        /* <DEDUP_REMOVED lines=21> */
[----:B------:R5:W2:Y:S01]  /*6670*/  MUFU.EX2 R3, R156 ;  /* 0x0000009c00037308 */ /* 0x000aa20000000800 */
        /* <DEDUP_REMOVED lines=9> */
[----:B---3--:R-:W-:Y:S01]  /*6710*/  FADD.FTZ R153, R21, R154 ;  /* 0x0000009a15997221 */ /* 0x008fe20000010000 */
[C---:B------:R-:W-:Y:S01]  /*6720*/  F2FP.SATFINITE.E4M3.F32.PACK_AB_MERGE_C R162, R177.reuse, R162, RZ ;  /* 0x000000a2b1a2723e */ /* 0x040fe200048070ff */
[----:B------:R-:W-:Y:S01]  /*6730*/  FMUL.FTZ R78, R78, R20 ;  /* 0x000000144e4e7220 */ /* 0x000fe20000410000 */
[----:B------:R-:W-:-:S01]  /*6740*/  FADD.FTZ R156, R177, R156 ;  /* 0x0000009cb19c7221 */ /* 0x000fc20000010000 */
[C---:B0-----:R-:W-:Y:S01]  /*6750*/  FADD.FTZ R154, R152.reuse, R153 ;  /* 0x00000099989a7221 */ /* 0x041fe20000010000 */
[----:B------:R-:W-:Y:S01]  /*6760*/  F2FP.SATFINITE.E4M3.F32.PACK_AB_MERGE_C R21, R152, R21, RZ ;  /* 0x000000159815723e */ /* 0x000fe200048070ff */
[----:B------:R-:W0:Y:S01]  /*6770*/  MUFU.EX2 R4, R157 ;  /* 0x0000009d00047308 */ /* 0x000e220000000800 */
[----:B------:R-:W-:-:S01]  /*6780*/  FADD.FTZ R153, R163, R156 ;  /* 0x0000009ca3997221 */ /* 0x000fc20000010000 */
[----:B-1----:R-:W-:Y:S01]  /*6790*/  FADD.FTZ R155, R11, R154 ;  /* 0x0000009a0b9b7221 */ /* 0x002fe20000010000 */
[----:B------:R-:W-:Y:S01]  /*67a0*/  F2FP.SATFINITE.E4M3.F32.PACK_AB_MERGE_C R152, R7, R170, R159 ;  /* 0x000000aa0798723e */ /* 0x000fe2000480709f */
[----:B------:R-:W-:Y:S01]  /*67b0*/  FMUL.FTZ R79, R79, R20 ;  /* 0x000000144f4f7220 */ /* 0x000fe20000410000 */
[----:B------:R-:W-:-:S01]  /*67c0*/  FADD.FTZ R154, R164, R153 ;  /* 0x00000099a49a7221 */ /* 0x000fc20000010000 */
[----:B----4-:R-:W-:Y:S01]  /*67d0*/  FADD.FTZ R156, R180, R155 ;  /* 0x0000009bb49c7221 */ /* 0x010fe20000010000 */
[----:B------:R-:W-:Y:S01]  /*67e0*/  FMUL.FTZ R82, R82, R20 ;  /* 0x0000001452527220 */ /* 0x000fe20000410000 */
[----:B------:R-:W1:Y:S01]  /*67f0*/  MUFU.EX2 R166, R166 ;  /* 0x000000a600a67308 */ /* 0x000e620000000800 */
[----:B------:R-:W-:-:S01]  /*6800*/  FADD.FTZ R153, R165, R154 ;  /* 0x0000009aa5997221 */ /* 0x000fc20000010000 */
[----:B--2---:R-:W-:Y:S01]  /*6810*/  FADD.FTZ R155, R3, R156 ;  /* 0x0000009c039b7221 */ /* 0x004fe20000010000 */
[C---:B------:R-:W-:Y:S01]  /*6820*/  F2FP.SATFINITE.E4M3.F32.PACK_AB_MERGE_C R165, R178.reuse, R165, RZ ;  /* 0x000000a5b2a5723e */ /* 0x040fe200048070ff */
[----:B------:R-:W-:Y:S01]  /*6830*/  FMUL.FTZ R83, R83, R20 ;  /* 0x0000001453537220 */ /* 0x000fe20000410000 */
[----:B------:R-:W-:-:S01]  /*6840*/  FADD.FTZ R153, R178, R153 ;  /* 0x00000099b2997221 */ /* 0x000fc20000010000 */
        /* <DEDUP_REMOVED lines=20> */
[----:B------:R-:W-:Y:S01]  /*6990*/  F2FP.SATFINITE.E4M3.F32.PACK_AB_MERGE_C R154, R176, R175, R162 ;  /* 0x000000afb09a723e */ /* 0x000fe200048070a2 */
        /* <DEDUP_REMOVED lines=31> */
[----:B------:R-:W-:Y:S01]  /*6b90*/  F2FP.SATFINITE.E4M3.F32.PACK_AB_MERGE_C R155, R15, R12, R21 ;  /* 0x0000000c0f9b723e */ /* 0x000fe20004807015 */
[----:B------:R-:W-:Y:S01]  /*6ba0*/  FMUL.FTZ R151, R151, R20 ;  /* 0x0000001497977220 */ /* 0x000fe20000410000 */
[C---:B-1----:R-:W-:Y:S01]  /*6bb0*/  F2FP.SATFINITE.E4M3.F32.PACK_AB_MERGE_C R158, R171.reuse, R168, RZ ;  /* 0x000000a8ab9e723e */ /* 0x042fe200048070ff */
[----:B------:R-:W-:-:S03]  /*6bc0*/  FADD.FTZ R3, R171, R14 ;  /* 0x0000000eab037221 */ /* 0x000fc60000010000 */
[----:B------:R-:W-:Y:S02]  /*6bd0*/  F2FP.SATFINITE.E4M3.F32.PACK_AB_MERGE_C R158, R167, R166, R158 ;  /* 0x000000a6a79e723e */ /* 0x000fe4000480709e */
[C---:B--2---:R-:W-:Y:S01]  /*6be0*/  F2FP.SATFINITE.E4M3.F32.PACK_AB_MERGE_C R160, R161.reuse, R160, RZ ;  /* 0x000000a0a1a0723e */ /* 0x044fe200048070ff */
[----:B------:R-:W-:-:S03]  /*6bf0*/  FADD.FTZ R4, R161, R4 ;  /* 0x00000004a1047221 */ /* 0x000fc60000010000 */
[----:B------:R-:W-:Y:S01]  /*6c00*/  F2FP.SATFINITE.E4M3.F32.PACK_AB_MERGE_C R159, R182, R181, R160 ;  /* 0x000000b5b69f723e */ /* 0x000fe200048070a0 */
[----:B------:R-:W-:Y:S06]  /*6c10*/  @P0 BRA `(.L_x_1460) ;  /* 0x0000000000040947 */ /* 0x000fec0003800000 */
[----:B------:R-:W-:Y:S01]  /*6c20*/  BPT.TRAP 0x1 ;  /* 0x000000040000795c */ /* 0x000fe20000300000 */
.L_x_1460:
[----:B------:R-:W-:Y:S01]  /*6c30*/  PLOP3.LUT P1, PT, PT, PT, UP0, 0x40, 0x0 ;  /* 0x000000000000781c */ /* 0x000fe20003f2e808 */
[----:B------:R0:W1:-:S12]  /*6c40*/  SYNCS.PHASECHK.TRANS64.TRYWAIT P0, [UR59+0x28450], R8 ;  /* 0x02845008ff0075a7 */ /* 0x000058000800017b */
[----:B0-----:R-:W-:Y:S05]  /*6c50*/  @P1 BRA `(.L_x_1461) ;  /* 0x0000000000041947 */ /* 0x001fea0003800000 */
[----:B------:R-:W-:Y:S01]  /*6c60*/  BPT.TRAP 0x1 ;  /* 0x000000040000795c */ /* 0x000fe20000300000 */
.L_x_1461:
[----:B------:R-:W-:Y:S01]  /*6c70*/  VIADD R7, R200, 0x8 ;  /* 0x00000008c8077836 */ /* 0x000fe20000000000 */
[----:B-1----:R-:W-:Y:S06]  /*6c80*/  @P0 BRA `(.L_x_1462) ;  /* 0x0000000000080947 */ /* 0x002fec0003800000 */
[----:B------:R-:W0:Y:S02]  /*6c90*/  SYNCS.PHASECHK.TRANS64.TRYWAIT P0, [UR59+0x28450], R8 ;  /* 0x02845008ff0075a7 */ /* 0x000e24000800017b */
[----:B0-----:R-:W-:Y:S05]  /*6ca0*/  @!P0 BRA `(.L_x_1463) ;  /* 0x000000f000a88947 */ /* 0x001fea0003800000 */
.L_x_1462:
        /* <DEDUP_REMOVED lines=15> */
.L_x_1464:
[----:B------:R-:W-:Y:S01]  /*6da0*/  UIADD3 UR59, UR59, 0x28460, URZ ;  /* 0x000284603b3b7890 */ /* 0x000fe2000fffe03f */
[C---:B------:R-:W-:Y:S01]  /*6db0*/  ISETP.GT.AND P0, PT, R9.reuse, UR61, PT ;  /* 0x0000003d09007c0c */ /* 0x040fe2000bf04270 */
[----:B0-----:R-:W-:Y:S02]  /*6dc0*/  VIADD R8, R9, 0xffffffff ;  /* 0xffffffff09087836 */ /* 0x001fe40000000000 */
[----:B------:R-:W-:Y:S01]  /*6dd0*/  UPRMT UR59, UR60, 0x654, UR59 ;  /* 0x000006543c3b7896 */ /* 0x000fe2000800003b */
[----:B------:R-:W-:Y:S02]  /*6de0*/  IMAD.MOV.U32 R11, RZ, RZ, R6 ;  /* 0x000000ffff0b7224 */ /* 0x000fe400078e0006 */
[----:B------:R-:W-:Y:S02]  /*6df0*/  IMAD.MOV.U32 R10, RZ, RZ, R5 ;  /* 0x000000ffff0a7224 */ /* 0x000fe400078e0005 */
[----:B------:R-:W-:-:S04]  /*6e00*/  IMAD.MOV.U32 R9, RZ, RZ, R8 ;  /* 0x000000ffff097224 */ /* 0x000fc800078e0008 */
[----:B------:R-:W-:Y:S01]  /*6e10*/  SYNCS.ARRIVE.TRANS64.RED.A1T0 RZ, [UR59], RZ ;  /* 0x000000ffffff79a7 */ /* 0x000fe2000810043b */
[----:B------:R-:W-:Y:S05]  /*6e20*/  @P0 BRA `(.L_x_1465) ;  /* 0xffffffd800040947 */ /* 0x000fea000383ffff */
.L_x_1446:
[----:B------:R-:W-:Y:S02]  /*6e30*/  UISETP.NE.AND UP2, UPT, UR50, URZ, UPT ;  /* 0x0000003f3200728c */ /* 0x000fe4000bf45270 */
[----:B------:R-:W-:Y:S02]  /*6e40*/  UISETP.NE.AND UP1, UPT, UR49, URZ, UPT ;  /* 0x0000003f3100728c */ /* 0x000fe4000bf25270 */
[----:B------:R-:W-:Y:S02]  /*6e50*/  UIADD3 UR14, UR39, 0x7f, URZ ;  /* 0x0000007f270e7890 */ /* 0x000fe4000fffe03f */
[----:B------:R-:W-:Y:S02]  /*6e60*/  UIADD3 UR15, UR40, 0x1, -UR42 ;  /* 0x00000001280f7890 */ /* 0x000fe4000fffe82a */
[----:B------:R-:W-:-:S03]  /*6e70*/  PLOP3.LUT P0, PT, PT, PT, UP1, 0x40, 0x0 ;  /* 0x000000000000781c */ /* 0x000fc60003f0e818 */
[----:B------:R-:W-:Y:S01]  /*6e80*/  @UP2 ULDC UR6, c[0x0][0x44c] ;  /* 0x0001130000062ab9 */ /* 0x000fe20000000800 */
[----:B------:R-:W-:Y:S01]  /*6e90*/  @UP2 ULDC UR18, c[0x0][0x450] ;  /* 0x0001140000122ab9 */ /* 0x000fe20000000800 */
[----:B------:R-:W-:-:S04]  /*6ea0*/  UIMAD.WIDE.U32 UR6, UR14, UR6, URZ ;  /* 0x000000060e0672a5 */ /* 0x000fc8000f8e003f */
[----:B------:R-:W-:-:S04]  /*6eb0*/  @UP2 USHF.R.U32.HI UR14, URZ, UR18, UR7 ;  /* 0x000000123f0e2299 */ /* 0x000fc80008011607 */
[----:B------:R-:W-:-:S04]  /*6ec0*/  UIADD3 UR14, UR15, UR14, URZ ;  /* 0x0000000e0f0e7290 */ /* 0x000fc8000fffe03f */
[----:B------:R-:W-:Y:S01]  /*6ed0*/  UIADD3 UR18, UR14, -UR11, URZ ;  /* 0x8000000b0e127290 */ /* 0x000fe2000fffe03f */
[----:B------:R-:W-:Y:S11]  /*6ee0*/  @P0 BRA `(.L_x_1466) ;  /* 0x0000000000500947 */ /* 0x000ff60003800000 */
[----:B------:R-:W-:Y:S02]  /*6ef0*/  UMOV UR11, UR14 ;  /* 0x0000000e000b7c82 */ /* 0x000fe40008000000 */
[----:B------:R-:W-:-:S06]  /*6f00*/  UISETP.GT.AND UP1, UPT, UR11, -0x1, UPT ;  /* 0xffffffff0b00788c */ /* 0x000fcc000bf24270 */
[----:B------:R-:W-:-:S13]  /*6f10*/  PLOP3.LUT P0, PT, PT, PT, UP1, 0x80, 0x0 ;  /* 0x000000000000781c */ /* 0x000fda0003f0f018 */
[----:B------:R-:W-:Y:S05]  /*6f20*/  @P0 BRA `(.L_x_1467) ;  /* 0x0000000000200947 */ /* 0x000fea0003800000 */
[----:B------:R-:W-:Y:S01]  /*6f30*/  ULDC UR19, c[0x0][0x9e4] ;  /* 0x0002790000137ab9 */ /* 0x000fe20000000800 */
[----:B------:R-:W-:Y:S02]  /*6f40*/  ULOP3.LUT UR11, URZ, UR11, URZ, 0x33, !UPT ;  /* 0x0000000b3f0b7292 */ /* 0x000fe4000f8e333f */
[----:B------:R-:W-:-:S11]  /*6f50*/  UISETP.NE.AND UP1, UPT, UR19, 0x1, UPT ;  /* 0x000000011300788c */ /* 0x000fd6000bf25270 */
[----:B------:R-:W-:Y:S02]  /*6f60*/  @UP1 ULDC.64 UR6, c[0x0][0x9e8] ;  /* 0x00027a0000061ab9 */ /* 0x000fe40000000a00 */
[----:B------:R-:W-:-:S04]  /*6f70*/  UIMAD.WIDE.U32 UR14, UR11, UR6, URZ ;  /* 0x000000060b0e72a5 */ /* 0x000fc8000f8e003f */
[----:B------:R-:W-:-:S04]  /*6f80*/  @UP1 USHF.R.U32.HI UR11, URZ, UR7, UR15 ;  /* 0x000000073f0b1299 */ /* 0x000fc8000801160f */
[----:B------:R-:W-:Y:S01]  /*6f90*/  ULOP3.LUT UR11, URZ, UR11, URZ, 0x33, !UPT ;  /* 0x0000000b3f0b7292 */ /* 0x000fe2000f8e333f */
[----:B------:R-:W-:Y:S11]  /*6fa0*/  BRA `(.L_x_1468) ;  /* 0x0000000000147947 */ /* 0x000ff60003800000 */
.L_x_1467:
[----:B------:R-:W-:Y:S02]  /*6fb0*/  ULDC UR19, c[0x0][0x9e4] ;  /* 0x0002790000137ab9 */ /* 0x000fe40000000800 */
[----:B------:R-:W-:-:S11]  /*6fc0*/  UISETP.NE.AND UP1, UPT, UR19, 0x1, UPT ;  /* 0x000000011300788c */ /* 0x000fd6000bf25270 */
[----:B------:R-:W-:Y:S02]  /*6fd0*/  @UP1 ULDC.64 UR6, c[0x0][0x9e8] ;  /* 0x00027a0000061ab9 */ /* 0x000fe40000000a00 */
[----:B------:R-:W-:-:S04]  /*6fe0*/  UIMAD.WIDE.U32 UR14, UR11, UR6, URZ ;  /* 0x000000060b0e72a5 */ /* 0x000fc8000f8e003f */
[----:B------:R-:W-:-:S12]  /*6ff0*/  @UP1 USHF.R.U32.HI UR11, URZ, UR7, UR15 ;  /* 0x000000073f0b1299 */ /* 0x000fd8000801160f */
.L_x_1468:
[----:B------:R-:W-:-:S04]  /*7000*/  UIMAD UR11, UR11, UR19, URZ ;  /* 0x000000130b0b72a4 */ /* 0x000fc8000f8e023f */
[----:B------:R-:W-:-:S04]  /*7010*/  UISETP.LT.AND UP1, UPT, UR18, UR11, UPT ;  /* 0x0000000b1200728c */ /* 0x000fc8000bf21270 */
[----:B------:R-:W-:-:S12]  /*7020*/  USEL UR18, UR18, UR11, !UP1 ;  /* 0x0000000b12127287 */ /* 0x000fd8000c800000 */
.L_x_1466:
[----:B------:R-:W-:-:S04]  /*7030*/  UIADD3 UR18, UR18, 0x3f, URZ ;  /* 0x0000003f12127890 */ /* 0x000fc8000fffe03f */
        /* <DEDUP_REMOVED lines=9> */
[----:B------:R-:W-:-:S07]  /*70d0*/  IMAD.MOV.U32 R14, RZ, RZ, R5 ;  /* 0x000000ffff0e7224 */ /* 0x000fce00078e0005 */
.L_x_1480:
[----:B------:R-:W-:Y:S01]  /*70e0*/  UIADD3 UR43, UR43, 0x1, URZ ;  /* 0x000000012b2b7890 */ /* 0x000fe2000fffe03f */
[----:B------:R-:W-:Y:S02]  /*70f0*/  PLOP3.LUT P1, PT, PT, PT, UP0, 0x40, 0x0 ;  /* 0x000000000000781c */ /* 0x000fe40003f2e808 */
[C---:B------:R-:W-:Y:S01]  /*7100*/  ISETP.GT.AND P0, PT, R8.reuse, UR58, PT ;  /* 0x0000003a08007c0c */ /* 0x040fe2000bf04270 */
[----:B------:R-:W-:Y:S01]  /*7110*/  UISETP.NE.AND UP1, UPT, UR43, 0x2, UPT ;  /* 0x000000022b00788c */ /* 0x000fe2000bf25270 */
[----:B------:R-:W-:-:S03]  /*7120*/  VIADD R8, R8, 0xffffffff ;  /* 0xffffffff08087836 */ /* 0x000fc60000000000 */
[----:B------:R-:W-:Y:S02]  /*7130*/  USEL UR6, URZ, 0x1, UP1 ;  /* 0x000000013f067887 */ /* 0x000fe40008800000 */
[----:B------:R-:W-:Y:S02]  /*7140*/  USEL UR43, UR43, URZ, UP1 ;  /* 0x0000003f2b2b7287 */ /* 0x000fe40008800000 */
[----:B------:R-:W-:Y:S02]  /*7150*/  ULOP3.LUT UR44, UR44, UR6, URZ, 0x3c, !UPT ;  /* 0x000000062c2c7292 */ /* 0x000fe4000f8e3c3f */
[----:B0-----:R-:W-:Y:S10]  /*7160*/  @P1 BRA `(.L_x_1470) ;  /* 0x0000000000041947 */ /* 0x001ff40003800000 */
[----:B------:R-:W-:Y:S01]  /*7170*/  BPT.TRAP 0x1 ;  /* 0x000000040000795c */ /* 0x000fe20000300000 */
.L_x_1470:
        /* <DEDUP_REMOVED lines=10> */
.L_x_1471:
[----:B-1----:R-:W-:Y:S05]  /*7220*/  @P1 BRA `(.L_x_1472) ;  /* 0x0000000000081947 */ /* 0x002fea0003800000 */
[----:B------:R-:W1:Y:S02]  /*7230*/  SYNCS.PHASECHK.TRANS64.TRYWAIT P1, [UR56+0x28430], R7 ;  /* 0x02843007ff0075a7 */ /* 0x000e640008020178 */
[----:B-1----:R-:W-:Y:S05]  /*7240*/  @!P1 BRA `(.L_x_1473) ;  /* 0x000000ec00589947 */ /* 0x002fea0003800000 */
.L_x_1472:
[----:B------:R-:W-:Y:S01]  /*7250*/  ULEA UR34, UR43, UR51, 0xa ;  /* 0x000000332b227291 */ /* 0x000fe2000f8e503f */
[----:B------:R-:W-:Y:S01]  /*7260*/  WARPGROUP.ARRIVE ;  /* 0x00000000000079c5 */ /* 0x000fe20000000000 */
[----:B------:R-:W-:Y:S01]  /*7270*/  UMOV UR35, 0x40000040 ;  /* 0x4000004000237882 */ /* 0x000fe20000000000 */
[----:B------:R-:W-:Y:S01]  /*7280*/  UMOV UR7, 0x40000040 ;  /* 0x4000004000077882 */ /* 0x000fe20000000000 */
[----:B------:R-:W-:-:S03]  /*7290*/  UIADD3 UR6, UR34, 0x2, URZ ;  /* 0x0000000222067890 */ /* 0x000fc6000fffe03f */
[----:B-1----:R-:W1:Y:S01]  /*72a0*/  S2R R2, SR_TID.X ;  /* 0x0000000000027919 */ /* 0x002e620000002100 */
        /* <DEDUP_REMOVED lines=14> */
[----:B-1----:R-:W-:-:S04]  /*7390*/  SHF.R.U32.HI R195, RZ, 0x7, R2 ;  /* 0x00000007ffc37819 */ /* 0x002fc80000011602 */
        /* <DEDUP_REMOVED lines=26> */
.L_x_1474:
        /* <DEDUP_REMOVED lines=23> */
[----:B--2---:R-:W-:Y:S01]  /*76b0*/  FMNMX.FTZ R5, R15, R14, !PT ;  /* 0x0000000e0f057209 */ /* 0x004fe20007810000 */
[C---:B------:R-:W-:Y:S01]  /*76c0*/  FMUL.FTZ R155, R0.reuse, R163 ;  /* 0x000000a3009b7220 */ /* 0x040fe20000410000 */
[C---:B------:R-:W-:Y:S01]  /*76d0*/  FMUL.FTZ R163, R0.reuse, R170 ;  /* 0x000000aa00a37220 */ /* 0x040fe20000410000 */
[C---:B------:R-:W-:Y:S01]  /*76e0*/  FMUL.FTZ R170, R0.reuse, R175 ;  /* 0x000000af00aa7220 */ /* 0x040fe20000410000 */
[C---:B------:R-:W-:Y:S01]  /*76f0*/  FMUL.FTZ R173, R0.reuse, R179 ;  /* 0x000000b300ad7220 */ /* 0x040fe20000410000 */
[----:B------:R-:W-:Y:S01]  /*7700*/  UMOV UR10, UR53 ;  /* 0x00000035000a7c82 */ /* 0x000fe20008000000 */
[----:B------:R-:W-:Y:S01]  /*7710*/  FMUL.FTZ R175, R0, R183 ;  /* 0x000000b700af7220 */ /* 0x000fe20000410000 */
[----:B------:R-:W2:Y:S01]  /*7720*/  MUFU.TANH R21, R21 ;  /* 0x0000001500157308 */ /* 0x000ea20000002400 */
        /* <DEDUP_REMOVED lines=8> */
[----:B--2---:R-:W-:-:S07]  /*77b0*/  FMNMX.FTZ R152, R21, R152, !PT ;  /* 0x0000009815987209 */ /* 0x004fce0007810000 */
[----:B------:R-:W2:Y:S01]  /*77c0*/  MUFU.TANH R156, R156 ;  /* 0x0000009c009c7308 */ /* 0x000ea20000002400 */
[----:B---3--:R-:W-:-:S07]  /*77d0*/  FMNMX.FTZ R5, R153, R152, !PT ;  /* 0x0000009899057209 */ /* 0x008fce0007810000 */
[----:B------:R-:W3:Y:S01]  /*77e0*/  MUFU.TANH R157, R157 ;  /* 0x0000009d009d7308 */ /* 0x000ee20000002400 */
[----:B----4-:R-:W-:-:S07]  /*77f0*/  FMNMX.FTZ R5, R154, R5, !PT ;  /* 0x000000059a057209 */ /* 0x010fce0007810000 */
        /* <DEDUP_REMOVED lines=9> */
[----:B---3--:R-:W-:Y:S01]  /*7890*/  FMNMX.FTZ R5, R161, R152, !PT ;  /* 0x00000098a1057209 */ /* 0x008fe20007810000 */
[----:B------:R-:W-:-:S06]  /*78a0*/  FMUL.FTZ R152, R0, R162 ;  /* 0x000000a200987220 */ /* 0x000fcc0000410000 */
[----:B------:R-:W3:Y:S01]  /*78b0*/  MUFU.TANH R168, R168 ;  /* 0x000000a800a87308 */ /* 0x000ee20000002400 */
[----:B----4-:R-:W-:-:S07]  /*78c0*/  FMNMX.FTZ R158, R164, R5, !PT ;  /* 0x00000005a49e7209 */ /* 0x010fce0007810000 */
[----:B------:R-:W4:Y:S01]  /*78d0*/  MUFU.TANH R172, R172 ;  /* 0x000000ac00ac7308 */ /* 0x000f220000002400 */
[----:B--2---:R-:W-:Y:S01]  /*78e0*/  FMNMX.FTZ R5, R165, R158, !PT ;  /* 0x0000009ea5057209 */ /* 0x004fe20007810000 */
[C---:B------:R-:W-:Y:S01]  /*78f0*/  FMUL.FTZ R158, R0.reuse, R166 ;  /* 0x000000a6009e7220 */ /* 0x040fe20000410000 */
[C---:B------:R-:W-:Y:S01]  /*7900*/  FMUL.FTZ R166, R0.reuse, R171 ;  /* 0x000000ab00a67220 */ /* 0x040fe20000410000 */
[----:B------:R-:W-:Y:S01]  /*7910*/  FMUL.FTZ R171, R0, R178 ;  /* 0x000000b200ab7220 */ /* 0x000fe20000410000 */
[----:B------:R-:W-:-:S03]  /*7920*/  IMAD.U32 R178, RZ, RZ, UR10 ;  /* 0x0000000affb27e24 */ /* 0x000fc6000f8e00ff */
[----:B------:R-:W2:Y:S01]  /*7930*/  MUFU.TANH R169, R169 ;  /* 0x000000a900a97308 */ /* 0x000ea20000002400 */
[----:B---3--:R-:W-:-:S07]  /*7940*/  FMNMX.FTZ R5, R168, R5, !PT ;  /* 0x00000005a8057209 */ /* 0x008fce0007810000 */
[----:B------:R-:W3:Y:S01]  /*7950*/  MUFU.TANH R10, R10 ;  /* 0x0000000a000a7308 */ /* 0x000ee20000002400 */
[----:B----4-:R-:W-:-:S07]  /*7960*/  FMNMX.FTZ R162, R172, R5, !PT ;  /* 0x00000005aca27209 */ /* 0x010fce0007810000 */
[----:B------:R-:W4:Y:S01]  /*7970*/  MUFU.TANH R11, R11 ;  /* 0x0000000b000b7308 */ /* 0x000f220000002400 */
[----:B--2---:R-:W-:Y:S01]  /*7980*/  FMNMX.FTZ R5, R169, R162, !PT ;  /* 0x000000a2a9057209 */ /* 0x004fe20007810000 */
[C---:B------:R-:W-:Y:S01]  /*7990*/  FMUL.FTZ R162, R0.reuse, R167 ;  /* 0x000000a700a27220 */ /* 0x040fe20000410000 */
[----:B------:R-:W-:-:S03]  /*79a0*/  FMUL.FTZ R167, R0, R174 ;  /* 0x000000ae00a77220 */ /* 0x000fc60000410000 */
[----:B------:R-:W2:Y:S02]  /*79b0*/  SHFL.BFLY PT, R176, R5, 0x2, 0x1f ;  /* 0x0c401f0005b07f89 */ /* 0x000ea400000e0000 */
[----:B------:R-:W5:Y:S01]  /*79c0*/  MUFU.TANH R12, R12 ;  /* 0x0000000c000c7308 */ /* 0x000f620000002400 */
[----:B---3--:R-:W-:-:S07]  /*79d0*/  FMNMX.FTZ R174, R10, R9, !PT ;  /* 0x000000090aae7209 */ /* 0x008fce0007810000 */
[----:B------:R-:W3:Y:S08]  /*79e0*/  MUFU.TANH R13, R13 ;  /* 0x0000000d000d7308 */ /* 0x000ef00000002400 */
[----:B------:R-:W0:Y:S01]  /*79f0*/  MUFU.TANH R152, R152 ;  /* 0x0000009800987308 */ /* 0x000e220000002400 */
[----:B--2---:R-:W-:-:S07]  /*7a00*/  FMNMX.FTZ R177, R5, R176, !PT ;  /* 0x000000b005b17209 */ /* 0x004fce0007810000 */
[----:B------:R-:W2:Y:S01]  /*7a10*/  MUFU.TANH R155, R155 ;  /* 0x0000009b009b7308 */ /* 0x000ea20000002400 */
[----:B----4-:R-:W-:Y:S01]  /*7a20*/  FMNMX.FTZ R5, R11, R174, !PT ;  /* 0x000000ae0b057209 */ /* 0x010fe20007810000 */
[----:B------:R-:W-:Y:S01]  /*7a30*/  FMUL.FTZ R174, R0, R182 ;  /* 0x000000b600ae7220 */ /* 0x000fe20000410000 */
[----:B------:R-:W4:Y:S02]  /*7a40*/  SHFL.BFLY PT, R180, R177, 0x1, 0x1f ;  /* 0x0c201f00b1b47f89 */ /* 0x000f2400000e0000 */
[----:B-----5:R-:W-:-:S03]  /*7a50*/  FMNMX.FTZ R176, R12, R5, !PT ;  /* 0x000000050cb07209 */ /* 0x020fc60007810000 */
[----:B------:R-:W5:Y:S01]  /*7a60*/  MUFU.TANH R158, R158 ;  /* 0x0000009e009e7308 */ /* 0x000f620000002400 */
[----:B---3--:R-:W-:-:S04]  /*7a70*/  FMNMX.FTZ R5, R13, R176, !PT ;  /* 0x000000b00d057209 */ /* 0x008fc80007810000 */
[----:B0-----:R-:W-:-:S03]  /*7a80*/  FMNMX.FTZ R176, R152, R5, !PT ;  /* 0x0000000598b07209 */ /* 0x001fc60007810000 */
[----:B------:R-:W0:Y:S08]  /*7a90*/  MUFU.TANH R162, R162 ;  /* 0x000000a200a27308 */ /* 0x000e300000002400 */
[----:B------:R-:W3:Y:S01]  /*7aa0*/  MUFU.TANH R163, R163 ;  /* 0x000000a300a37308 */ /* 0x000ee20000002400 */
[----:B----4-:R-:W-:Y:S02]  /*7ab0*/  FMNMX.FTZ R5, R177, R180, !PT ;  /* 0x000000b4b1057209 */ /* 0x010fe40007810000 */
[----:B--2---:R-:W-:-:S05]  /*7ac0*/  FMNMX.FTZ R177, R155, R176, !PT ;  /* 0x000000b09bb17209 */ /* 0x004fca0007810000 */
[----:B------:R-:W2:Y:S01]  /*7ad0*/  MUFU.TANH R166, R166 ;  /* 0x000000a600a67308 */ /* 0x000ea20000002400 */
[----:B-----5:R-:W-:Y:S01]  /*7ae0*/  FMNMX.FTZ R177, R158, R177, !PT ;  /* 0x000000b19eb17209 */ /* 0x020fe20007810000 */
[----:B------:R-:W-:-:S03]  /*7af0*/  FADD.FTZ R14, -R5, R14 ;  /* 0x0000000e050e7221 */ /* 0x000fc60000010100 */
[----:B0-----:R-:W-:Y:S01]  /*7b00*/  FMNMX.FTZ R176, R162, R177, !PT ;  /* 0x000000b1a2b07209 */ /* 0x001fe20007810000 */
[----:B------:R-:W-:-:S01]  /*7b10*/  FFMA.FTZ R177, R5, R178, -8 ;  /* 0xc100000005b17423 */ /* 0x000fc200000100b2 */
[----:B------:R-:W-:Y:S01]  /*7b20*/  FMUL.FTZ R14, R14, UR10 ;  /* 0x0000000a0e0e7c20 */ /* 0x000fe20008410000 */
[----:B------:R-:W0:Y:S01]  /*7b30*/  MUFU.TANH R167, R167 ;  /* 0x000000a700a77308 */ /* 0x000e220000002400 */
[----:B---3--:R-:W-:Y:S01]  /*7b40*/  FMNMX.FTZ R179, R163, R176, !PT ;  /* 0x000000b0a3b37209 */ /* 0x008fe20007810000 */
[--C-:B------:R-:W-:Y:S01]  /*7b50*/  FFMA.FTZ R178, R157, UR10, -R177.reuse ;  /* 0x0000000a9db27c23 */ /* 0x100fe200080108b1 */
[----:B------:R-:W-:-:S01]  /*7b60*/  FFMA.FTZ R157, R160, UR10, -R177 ;  /* 0x0000000aa09d7c23 */ /* 0x000fc200080108b1 */
[--C-:B------:R-:W-:Y:S01]  /*7b70*/  FFMA.FTZ R160, R161, UR10, -R177.reuse ;  /* 0x0000000aa1a07c23 */ /* 0x100fe200080108b1 */
[----:B------:R-:W-:-:S01]  /*7b80*/  FFMA.FTZ R161, R164, UR10, -R177 ;  /* 0x0000000aa4a17c23 */ /* 0x000fc200080108b1 */
[--C-:B------:R-:W-:Y:S01]  /*7b90*/  FFMA.FTZ R164, R168, UR10, -R177.reuse ;  /* 0x0000000aa8a47c23 */ /* 0x100fe200080108b1 */
[----:B------:R-:W-:-:S01]  /*7ba0*/  FFMA.FTZ R168, R169, UR10, -R177 ;  /* 0x0000000aa9a87c23 */ /* 0x000fc200080108b1 */
[----:B------:R-:W3:Y:S01]  /*7bb0*/  MUFU.TANH R170, R170 ;  /* 0x000000aa00aa7308 */ /* 0x000ee20000002400 */
[----:B--2---:R-:W-:Y:S01]  /*7bc0*/  FMNMX.FTZ R176, R166, R179, !PT ;  /* 0x000000b3a6b07209 */ /* 0x004fe20007810000 */
[----:B------:R-:W-:-:S02]  /*7bd0*/  IMAD.U32 R169, RZ, RZ, UR10 ;  /* 0x0000000affa97e24 */ /* 0x000fc4000f8e00ff */
[----:B------:R-:W-:-:S01]  /*7be0*/  FFMA.FTZ R15, R15, UR10, -R177 ;  /* 0x0000000a0f0f7c23 */ /* 0x000fc200080108b1 */
[--C-:B------:R-:W-:Y:S01]  /*7bf0*/  FFMA.FTZ R20, R20, UR10, -R177.reuse ;  /* 0x0000000a14147c23 */ /* 0x100fe200080108b1 */
[----:B------:R-:W-:-:S02]  /*7c00*/  FFMA.FTZ R154, R154, UR10, -R177 ;  /* 0x0000000a9a9a7c23 */ /* 0x000fc400080108b1 */
[----:B------:R-:W2:Y:S01]  /*7c10*/  MUFU.TANH R171, R171 ;  /* 0x000000ab00ab7308 */ /* 0x000ea20000002400 */
[----:B0-----:R-:W-:Y:S01]  /*7c20*/  FMNMX.FTZ R179, R167, R176, !PT ;  /* 0x000000b0a7b37209 */ /* 0x001fe20007810000 */
[----:B------:R-:W-:-:S06]  /*7c30*/  FFMA.FTZ R176, R6, UR10, -R177 ;  /* 0x0000000a06b07c23 */ /* 0x000fcc00080108b1 */
[----:B------:R-:W0:Y:S01]  /*7c40*/  MUFU.TANH R173, R173 ;  /* 0x000000ad00ad7308 */ /* 0x000e220000002400 */
[----:B---3--:R-:W-:-:S07]  /*7c50*/  FMNMX.FTZ R6, R170, R179, !PT ;  /* 0x000000b3aa067209 */ /* 0x008fce0007810000 */
[----:B------:R-:W3:Y:S01]  /*7c60*/  MUFU.TANH R174, R174 ;  /* 0x000000ae00ae7308 */ /* 0x000ee20000002400 */
[----:B--2---:R-:W-:-:S07]  /*7c70*/  FMNMX.FTZ R6, R171, R6, !PT ;  /* 0x00000006ab067209 */ /* 0x004fce0007810000 */
[----:B------:R-:W2:Y:S01]  /*7c80*/  MUFU.TANH R175, R175 ;  /* 0x000000af00af7308 */ /* 0x000ea20000002400 */
[----:B0-----:R-:W-:-:S07]  /*7c90*/  FMNMX.FTZ R179, R173, R6, !PT ;  /* 0x00000006adb37209 */ /* 0x001fce0007810000 */
[----:B------:R-:W0:Y:S01]  /*7ca0*/  MUFU.EX2 R14, R14 ;  /* 0x0000000e000e7308 */ /* 0x000e220000000800 */
[----:B---3--:R-:W-:Y:S01]  /*7cb0*/  FMNMX.FTZ R6, R174, R179, !PT ;  /* 0x000000b3ae067209 */ /* 0x008fe20007810000 */
[--C-:B------:R-:W-:Y:S01]  /*7cc0*/  FFMA.FTZ R179, R21, UR10, -R177.reuse ;  /* 0x0000000a15b37c23 */ /* 0x100fe200080108b1 */
[----:B------:R-:W-:-:S01]  /*7cd0*/  FFMA.FTZ R21, R153, UR10, -R177 ;  /* 0x0000000a99157c23 */ /* 0x000fc200080108b1 */
[--C-:B------:R-:W-:Y:S01]  /*7ce0*/  FFMA.FTZ R153, R156, UR10, -R177.reuse ;  /* 0x0000000a9c997c23 */ /* 0x100fe200080108b1 */
[----:B------:R-:W-:-:S01]  /*7cf0*/  FFMA.FTZ R156, R159, UR10, -R177 ;  /* 0x0000000a9f9c7c23 */ /* 0x000fc200080108b1 */
[--C-:B------:R-:W-:Y:S01]  /*7d00*/  FFMA.FTZ R159, R165, UR10, -R177.reuse ;  /* 0x0000000aa59f7c23 */ /* 0x100fe200080108b1 */
[----:B------:R-:W-:-:S01]  /*7d10*/  FFMA.FTZ R165, R172, UR10, -R177 ;  /* 0x0000000aaca57c23 */ /* 0x000fc200080108b1 */
[----:B------:R-:W3:Y:S01]  /*7d20*/  MUFU.EX2 R15, R15 ;  /* 0x0000000f000f7308 */ /* 0x000ee20000000800 */
[----:B--2---:R-:W-:-:S05]  /*7d30*/  FMNMX.FTZ R6, R175, R6, !PT ;  /* 0x00000006af067209 */ /* 0x004fca0007810000 */
[----:B------:R-:W2:Y:S02]  /*7d40*/  SHFL.BFLY PT, R181, R6, 0x2, 0x1f ;  /* 0x0c401f0006b57f89 */ /* 0x000ea400000e0000 */
[----:B------:R-:W4:Y:S01]  /*7d50*/  MUFU.EX2 R176, R176 ;  /* 0x000000b000b07308 */ /* 0x000f220000000800 */
[-C--:B0-----:R-:W-:Y:S01]  /*7d60*/  FMUL.FTZ R24, R24, R14.reuse ;  /* 0x0000000e18187220 */ /* 0x081fe20000410000 */
        /* <DEDUP_REMOVED lines=20> */
[----:B--2---:R-:W-:Y:S01]  /*7eb0*/  FMNMX.FTZ R181, R6, R181, !PT ;  /* 0x000000b506b57209 */ /* 0x004fe20007810000 */
[-C--:B------:R-:W-:Y:S01]  /*7ec0*/  FMUL.FTZ R61, R61, R14.reuse ;  /* 0x0000000e3d3d7220 */ /* 0x080fe20000410000 */
[----:B------:R-:W-:Y:S01]  /*7ed0*/  MUFU.EX2 R21, R21 ;  /* 0x0000001500157308 */ /* 0x000fe20000000800 */
[-C--:B------:R-:W-:Y:S01]  /*7ee0*/  FMUL.FTZ R64, R64, R14.reuse ;  /* 0x0000000e40407220 */ /* 0x080fe20000410000 */
[-C--:B------:R-:W-:Y:S01]  /*7ef0*/  FMUL.FTZ R65, R65, R14.reuse ;  /* 0x0000000e41417220 */ /* 0x080fe20000410000 */
[----:B------:R-:W0:Y:S01]  /*7f00*/  SHFL.BFLY PT, R6, R181, 0x1, 0x1f ;  /* 0x0c201f00b5067f89 */ /* 0x000e2200000e0000 */
        /* <DEDUP_REMOVED lines=22> */
[----:B------:R-:W-:Y:S01]  /*8070*/  FMUL.FTZ R105, R105, R14 ;  /* 0x0000000e69697220 */ /* 0x000fe20000410000 */
[----:B0-----:R-:W-:Y:S01]  /*8080*/  FMNMX.FTZ R6, R181, R6, !PT ;  /* 0x00000006b5067209 */ /* 0x001fe20007810000 */
[----:B---3--:R-:W-:Y:S01]  /*8090*/  FFMA.FTZ R181, R14, R3, R15 ;  /* 0x000000030eb57223 */ /* 0x008fe2000001000f */
[-C--:B------:R-:W-:Y:S01]  /*80a0*/  FMUL.FTZ R108, R108, R14.reuse ;  /* 0x0000000e6c6c7220 */ /* 0x080fe20000410000 */
[-C--:B------:R-:W-:Y:S01]  /*80b0*/  FMUL.FTZ R109, R109, R14.reuse ;  /* 0x0000000e6d6d7220 */ /* 0x080fe20000410000 */
[----:B------:R-:W-:Y:S01]  /*80c0*/  FMUL.FTZ R112, R112, R14 ;  /* 0x0000000e70707220 */ /* 0x000fe20000410000 */
[C---:B------:R-:W-:Y:S01]  /*80d0*/  FADD.FTZ R9, -R6.reuse, R9 ;  /* 0x0000000906097221 */ /* 0x040fe20000010100 */
[----:B------:R-:W-:-:S01]  /*80e0*/  FFMA.FTZ R169, R6, R169, -8 ;  /* 0xc100000006a97423 */ /* 0x000fc200000100a9 */
[----:B----4-:R-:W-:Y:S01]  /*80f0*/  FADD.FTZ R181, R176, R181 ;  /* 0x000000b5b0b57221 */ /* 0x010fe20000010000 */
[----:B------:R-:W-:Y:S01]  /*8100*/  MUFU.EX2 R156, R156 ;  /* 0x0000009c009c7308 */ /* 0x000fe20000000800 */
[----:B------:R-:W-:Y:S01]  /*8110*/  FMUL.FTZ R9, R9, UR10 ;  /* 0x0000000a09097c20 */ /* 0x000fe20008410000 */
        /* <DEDUP_REMOVED lines=40> */
[----:B------:R-:W-:Y:S01]  /*83a0*/  FADD.FTZ R4, R20, R181 ;  /* 0x000000b514047221 */ /* 0x000fe20000010000 */
[----:B------:R-:W-:Y:S01]  /*83b0*/  F2FP.SATFINITE.E4M3.F32.PACK_AB_MERGE_C R20, R179, R20, RZ ;  /* 0x00000014b314723e */ /* 0x000fe200048070ff */
[-C--:B------:R-:W-:Y:S01]  /*83c0*/  FMUL.FTZ R26, R26, R9.reuse ;  /* 0x000000091a1a7220 */ /* 0x080fe20000410000 */
[-C--:B------:R-:W-:Y:S01]  /*83d0*/  FMUL.FTZ R27, R27, R9.reuse ;  /* 0x000000091b1b7220 */ /* 0x080fe20000410000 */
[----:B------:R-:W-:Y:S01]  /*83e0*/  FADD.FTZ R4, R179, R4 ;  /* 0x00000004b3047221 */ /* 0x000fe20000010000 */
        /* <DEDUP_REMOVED lines=11> */
[----:B------:R-:W-:Y:S01]  /*84a0*/  FFMA.FTZ R162, R171, UR10, -R169 ;  /* 0x0000000aaba27c23 */ /* 0x000fe200080108a9 */
[----:B------:R-:W-:-:S01]  /*84b0*/  FADD.FTZ R171, R21, R4 ;  /* 0x0000000415ab7221 */ /* 0x000fc20000010000 */
[----:B------:R-:W-:Y:S01]  /*84c0*/  FFMA.FTZ R169, R175, UR10, -R169 ;  /* 0x0000000aafa97c23 */ /* 0x000fe200080108a9 */
[----:B------:R-:W-:Y:S01]  /*84d0*/  F2FP.SATFINITE.E4M3.F32.PACK_AB_MERGE_C R177, R177, R12, RZ ;  /* 0x0000000cb1b1723e */ /* 0x000fe200048070ff */
[----:B------:R-:W-:Y:S01]  /*84e0*/  FMUL.FTZ R43, R43, R9 ;  /* 0x000000092b2b7220 */ /* 0x000fe20000410000 */
[----:B------:R-:W-:-:S01]  /*84f0*/  FADD.FTZ R4, R154, R171 ;  /* 0x000000ab9a047221 */ /* 0x000fc20000010000 */
[----:B------:R-:W0:Y:S01]  /*8500*/  MUFU.EX2 R152, R152 ;  /* 0x0000009800987308 */ /* 0x000e220000000800 */
[-C--:B------:R-:W-:Y:S01]  /*8510*/  FMUL.FTZ R46, R46, R9.reuse ;  /* 0x000000092e2e7220 */ /* 0x080fe20000410000 */
[----:B------:R-:W-:Y:S01]  /*8520*/  FMUL.FTZ R47, R47, R9 ;  /* 0x000000092f2f7220 */ /* 0x000fe20000410000 */
[----:B------:R-:W-:-:S01]  /*8530*/  FADD.FTZ R171, R153, R4 ;  /* 0x0000000499ab7221 */ /* 0x000fc20000010000 */
[-C--:B------:R-:W-:Y:S01]  /*8540*/  FMUL.FTZ R50, R50, R9.reuse ;  /* 0x0000000932327220 */ /* 0x080fe20000410000 */
[-C--:B------:R-:W-:Y:S01]  /*8550*/  FMUL.FTZ R51, R51, R9.reuse ;  /* 0x0000000933337220 */ /* 0x080fe20000410000 */
[----:B------:R-:W-:Y:S01]  /*8560*/  FMUL.FTZ R54, R54, R9 ;  /* 0x0000000936367220 */ /* 0x000fe20000410000 */
[----:B------:R-:W-:-:S01]  /*8570*/  FADD.FTZ R171, R178, R171 ;  /* 0x000000abb2ab7221 */ /* 0x000fc20000010000 */
[----:B------:R-:W4:Y:S01]  /*8580*/  MUFU.EX2 R155, R155 ;  /* 0x0000009b009b7308 */ /* 0x000f220000000800 */
[----:B------:R-:W-:Y:S01]  /*8590*/  F2FP.SATFINITE.E4M3.F32.PACK_AB_MERGE_C R178, R178, R153, RZ ;  /* 0x00000099b2b2723e */ /* 0x000fe200048070ff */
[-C--:B------:R-:W-:Y:S01]  /*85a0*/  FMUL.FTZ R55, R55, R9.reuse ;  /* 0x0000000937377220 */ /* 0x080fe20000410000 */
[-C--:B------:R-:W-:Y:S01]  /*85b0*/  FMUL.FTZ R58, R58, R9.reuse ;  /* 0x000000093a3a7220 */ /* 0x080fe20000410000 */
[-C--:B------:R-:W-:Y:S01]  /*85c0*/  FMUL.FTZ R59, R59, R9.reuse ;  /* 0x000000093b3b7220 */ /* 0x080fe20000410000 */
[-C--:B------:R-:W-:Y:S01]  /*85d0*/  FMUL.FTZ R62, R62, R9.reuse ;  /* 0x000000093e3e7220 */ /* 0x080fe20000410000 */
[-C--:B------:R-:W-:Y:S01]  /*85e0*/  FMUL.FTZ R63, R63, R9.reuse ;  /* 0x000000093f3f7220 */ /* 0x080fe20000410000 */
[-C--:B------:R-:W-:Y:S01]  /*85f0*/  FMUL.FTZ R66, R66, R9.reuse ;  /* 0x0000000942427220 */ /* 0x080fe20000410000 */
[----:B------:R-:W5:Y:S01]  /*8600*/  MUFU.EX2 R158, R158 ;  /* 0x0000009e009e7308 */ /* 0x000f620000000800 */
        /* <DEDUP_REMOVED lines=19> */
[----:B------:R-:W-:Y:S01]  /*8740*/  FMUL.FTZ R99, R99, R9 ;  /* 0x0000000963637220 */ /* 0x000fe20000410000 */
[----:B---3--:R-:W-:-:S01]  /*8750*/  FADD.FTZ R167, R172, R167 ;  /* 0x000000a7aca77221 */ /* 0x008fc20000010000 */
[-C--:B------:R-:W-:Y:S01]  /*8760*/  FMUL.FTZ R102, R102, R9.reuse ;  /* 0x0000000966667220 */ /* 0x080fe20000410000 */
[----:B------:R-:W-:Y:S01]  /*8770*/  FMUL.FTZ R103, R103, R9 ;  /* 0x0000000967677220 */ /* 0x000fe20000410000 */
[----:B------:R-:W2:Y:S01]  /*8780*/  MUFU.EX2 R163, R163 ;  /* 0x000000a300a37308 */ /* 0x000ea20000000800 */
[----:B0-----:R-:W-:-:S01]  /*8790*/  FADD.FTZ R4, R152, R167 ;  /* 0x000000a798047221 */ /* 0x001fc20000010000 */
[-C--:B------:R-:W-:Y:S01]  /*87a0*/  FMUL.FTZ R106, R106, R9.reuse ;  /* 0x000000096a6a7220 */ /* 0x080fe20000410000 */
[-C--:B------:R-:W-:Y:S01]  /*87b0*/  FMUL.FTZ R107, R107, R9.reuse ;  /* 0x000000096b6b7220 */ /* 0x080fe20000410000 */
[----:B------:R-:W-:Y:S01]  /*87c0*/  FMUL.FTZ R110, R110, R9 ;  /* 0x000000096e6e7220 */ /* 0x000fe20000410000 */
[----:B----4-:R-:W-:-:S01]  /*87d0*/  FADD.FTZ R167, R155, R4 ;  /* 0x000000049ba77221 */ /* 0x010fc20000010000 */
[----:B------:R-:W-:Y:S01]  /*87e0*/  FADD.FTZ R4, R156, R171 ;  /* 0x000000ab9c047221 */ /* 0x000fe20000010000 */
[----:B------:R-:W-:Y:S01]  /*87f0*/  F2FP.SATFINITE.E4M3.F32.PACK_AB_MERGE_C R155, R155, R152, RZ ;  /* 0x000000989b9b723e */ /* 0x000fe200048070ff */
[----:B------:R-:W0:Y:S01]  /*8800*/  MUFU.EX2 R160, R160 ;  /* 0x000000a000a07308 */ /* 0x000e220000000800 */
[----:B-----5:R-:W-:-:S01]  /*8810*/  FADD.FTZ R166, R158, R167 ;  /* 0x000000a79ea67221 */ /* 0x020fc20000010000 */
[----:B-1----:R-:W-:Y:S01]  /*8820*/  FADD.FTZ R167, R157, R4 ;  /* 0x000000049da77221 */ /* 0x002fe20000010000 */
        /* <DEDUP_REMOVED lines=31> */
[----:B------:R-:W-:Y:S01]  /*8a20*/  F2FP.SATFINITE.E4M3.F32.PACK_AB_MERGE_C R170, R170, R3, RZ ;  /* 0x00000003aaaa723e */ /* 0x000fe200048070ff */
[----:B------:R-:W-:Y:S01]  /*8a30*/  FMUL.FTZ R151, R151, R9 ;  /* 0x0000000997977220 */ /* 0x000fe20000410000 */
[----:B------:R-:W-:-:S02]  /*8a40*/  F2FP.SATFINITE.E4M3.F32.PACK_AB_MERGE_C R152, R176, R15, R20 ;  /* 0x0000000fb098723e */ /* 0x000fc40004807014 */
[----:B------:R-:W-:Y:S02]  /*8a50*/  F2FP.SATFINITE.E4M3.F32.PACK_AB_MERGE_C R157, R163, R158, R170 ;  /* 0x0000009ea39d723e */ /* 0x000fe400048070aa */
[----:B------:R-:W2:Y:S01]  /*8a60*/  MUFU.EX2 R164, R164 ;  /* 0x000000a400a47308 */ /* 0x000ea20000000800 */
[----:B0-----:R-:W-:-:S01]  /*8a70*/  FADD.FTZ R171, R159, R4 ;  /* 0x000000049fab7221 */ /* 0x001fc20000010000 */
[----:B------:R-:W-:Y:S02]  /*8a80*/  F2FP.SATFINITE.E4M3.F32.PACK_AB_MERGE_C R154, R154, R21, R178 ;  /* 0x000000159a9a723e */ /* 0x000fe400048070b2 */
[----:B------:R-:W-:-:S04]  /*8a90*/  F2FP.SATFINITE.E4M3.F32.PACK_AB_MERGE_C R155, R172, R13, R155 ;  /* 0x0000000dac9b723e */ /* 0x000fc8000480709b */
        /* <DEDUP_REMOVED lines=11> */
[----:B------:R-:W-:Y:S01]  /*8b50*/  F2FP.SATFINITE.E4M3.F32.PACK_AB_MERGE_C R158, R164, R159, R165 ;  /* 0x0000009fa49e723e */ /* 0x000fe200048070a5 */
[----:B0-----:R-:W-:-:S01]  /*8b60*/  FADD.FTZ R4, R174, R153 ;  /* 0x00000099ae047221 */ /* 0x001fc20000010000 */
[----:B------:R-:W-:Y:S02]  /*8b70*/  F2FP.SATFINITE.E4M3.F32.PACK_AB_MERGE_C R153, R11, R10, R177 ;  /* 0x0000000a0b99723e */ /* 0x000fe400048070b1 */
[C---:B-1----:R-:W-:Y:S01]  /*8b80*/  F2FP.SATFINITE.E4M3.F32.PACK_AB_MERGE_C R174, R169.reuse, R174, RZ ;  /* 0x000000aea9ae723e */ /* 0x042fe200048070ff */
[----:B------:R-:W-:-:S03]  /*8b90*/  FADD.FTZ R4, R169, R4 ;  /* 0x00000004a9047221 */ /* 0x000fc60000010000 */
[----:B------:R-:W-:Y:S01]  /*8ba0*/  F2FP.SATFINITE.E4M3.F32.PACK_AB_MERGE_C R159, R173, R162, R174 ;  /* 0x000000a2ad9f723e */ /* 0x000fe200048070ae */
[----:B------:R-:W-:Y:S06]  /*8bb0*/  @P1 BRA `(.L_x_1475) ;  /* 0x0000000000041947 */ /* 0x000fec0003800000 */
[----:B------:R-:W-:Y:S01]  /*8bc0*/  BPT.TRAP 0x1 ;  /* 0x000000040000795c */ /* 0x000fe20000300000 */
.L_x_1475:
[----:B------:R-:W-:Y:S01]  /*8bd0*/  PLOP3.LUT P2, PT, PT, PT, UP0, 0x40, 0x0 ;  /* 0x000000000000781c */ /* 0x000fe20003f4e808 */
[----:B------:R0:W1:-:S12]  /*8be0*/  SYNCS.PHASECHK.TRANS64.TRYWAIT P1, [UR56+0x28450], R7 ;  /* 0x02845007ff0075a7 */ /* 0x0000580008020178 */
[----:B0-----:R-:W-:Y:S05]  /*8bf0*/  @P2 BRA `(.L_x_1476) ;  /* 0x0000000000042947 */ /* 0x001fea0003800000 */
[----:B------:R-:W-:Y:S01]  /*8c00*/  BPT.TRAP 0x1 ;  /* 0x000000040000795c */ /* 0x000fe20000300000 */
.L_x_1476:
[----:B------:R-:W-:Y:S01]  /*8c10*/  VIADD R9, R195, 0x8 ;  /* 0x00000008c3097836 */ /* 0x000fe20000000000 */
[----:B-1----:R-:W-:Y:S06]  /*8c20*/  @P1 BRA `(.L_x_1477) ;  /* 0x0000000000081947 */ /* 0x002fec0003800000 */
[----:B------:R-:W0:Y:S02]  /*8c30*/  SYNCS.PHASECHK.TRANS64.TRYWAIT P1, [UR56+0x28450], R7 ;  /* 0x02845007ff0075a7 */ /* 0x000e240008020178 */
[----:B0-----:R-:W-:Y:S05]  /*8c40*/  @!P1 BRA `(.L_x_1478) ;  /* 0x000000d000f09947 */ /* 0x001fea0003800000 */
.L_x_1477:
        /* <DEDUP_REMOVED lines=15> */
.L_x_1479:
[----:B------:R-:W-:Y:S01]  /*8d40*/  UIADD3 UR56, UR56, 0x28460, URZ ;  /* 0x0002846038387890 */ /* 0x000fe2000fffe03f */
[----:B------:R-:W-:Y:S02]  /*8d50*/  IMAD.MOV.U32 R9, RZ, RZ, R6 ;  /* 0x000000ffff097224 */ /* 0x000fe400078e0006 */
[----:B------:R-:W-:Y:S01]  /*8d60*/  IMAD.MOV.U32 R14, RZ, RZ, R5 ;  /* 0x000000ffff0e7224 */ /* 0x000fe200078e0005 */
[----:B------:R-:W-:-:S09]  /*8d70*/  UPRMT UR56, UR57, 0x654, UR56 ;  /* 0x0000065439387896 */ /* 0x000fd20008000038 */
[----:B------:R-:W-:Y:S01]  /*8d80*/  SYNCS.ARRIVE.TRANS64.RED.A1T0 RZ, [UR56], RZ ;  /* 0x000000ffffff79a7 */ /* 0x000fe20008100438 */
[----:B------:R-:W-:Y:S05]  /*8d90*/  @P0 BRA `(.L_x_1480) ;  /* 0xffffffe000d00947 */ /* 0x000fea000383ffff */
.L_x_1469:
[----:B------:R-:W-:-:S13]  /*8da0*/  ISETP.GE.AND P0, PT, R8, UR41, PT ;  /* 0x0000002908007c0c */ /* 0x000fda000bf06270 */
[----:B------:R-:W-:Y:S05]  /*8db0*/  @!P0 BRA `(.L_x_1481) ;  /* 0x00000028000c8947 */ /* 0x000fea0003800000 */
[----:B------:R-:W-:Y:S01]  /*8dc0*/  IMAD.MOV.U32 R11, RZ, RZ, R6 ;  /* 0x000000ffff0b7224 */ /* 0x000fe200078e0006 */
[----:B------:R-:W-:Y:S01]  /*8dd0*/  ULDC UR56, c[0x0][0x9e4] ;  /* 0x0002790000387ab9 */ /* 0x000fe20000000800 */
[----:B0-----:R-:W-:Y:S01]  /*8de0*/  IMAD.MOV.U32 R10, RZ, RZ, R5 ;  /* 0x000000ffff0a7224 */ /* 0x001fe200078e0005 */
[----:B------:R-:W-:Y:S01]  /*8df0*/  ULDC UR58, c[0x0][0x9dc] ;  /* 0x00027700003a7ab9 */ /* 0x000fe20000000800 */
[----:B------:R-:W-:Y:S01]  /*8e00*/  ULDC UR53, c[0x0][0x988] ;  /* 0x0002620000357ab9 */ /* 0x000fe20000000800 */
[----:B------:R-:W-:-:S05]  /*8e10*/  ULDC UR57, c[0x0][0x9e0] ;  /* 0x0002780000397ab9 */ /* 0x000fca0000000800 */
.L_x_1500:
        /* <DEDUP_REMOVED lines=8> */
.L_x_1482:
        /* <DEDUP_REMOVED lines=10> */
.L_x_1483:
[----:B-1----:R-:W-:Y:S05]  /*8f40*/  @P0 BRA `(.L_x_1484) ;  /* 0x0000000000080947 */ /* 0x002fea0003800000 */
[----:B------:R-:W1:Y:S02]  /*8f50*/  SYNCS.PHASECHK.TRANS64.TRYWAIT P0, [UR59+0x28430], R9 ;  /* 0x02843009ff0075a7 */ /* 0x000e64000800017b */
[----:B-1----:R-:W-:Y:S05]  /*8f60*/  @!P0 BRA `(.L_x_1485) ;  /* 0x000000d000408947 */ /* 0x002fea0003800000 */
.L_x_1484:
        /* <DEDUP_REMOVED lines=47> */
.L_x_1486:
[----:B------:R-:W-:Y:S01]  /*9260*/  UISETP.NE.AND UP2, UPT, UR50, URZ, UPT ;  /* 0x0000003f3200728c */ /* 0x000fe2000bf45270 */
[C---:B------:R-:W-:Y:S01]  /*9270*/  FMUL.FTZ R196, R0.reuse, R156 ;  /* 0x0000009c00c47220 */ /* 0x040fe20000410000 */
[----:B------:R-:W-:Y:S01]  /*9280*/  FMUL.FTZ R156, R0, R174 ;  /* 0x000000ae009c7220 */ /* 0x000fe20000410000 */
[----:B------:R-:W-:Y:S02]  /*9290*/  VIADD R174, R18, UR39 ;  /* 0x0000002712ae7c36 */ /* 0x000fe40008000000 */
[C---:B------:R-:W-:Y:S01]  /*92a0*/  FMUL.FTZ R12, R0.reuse, R154 ;  /* 0x0000009a000c7220 */ /* 0x040fe20000410000 */
[----:B------:R-:W-:Y:S01]  /*92b0*/  FMUL.FTZ R154, R0, R170 ;  /* 0x000000aa009a7220 */ /* 0x000fe20000410000 */
        /* <DEDUP_REMOVED lines=23> */
[----:B------:R-:W2:Y:S01]  /*9430*/  SHFL.IDX PT, R6, R174, RZ, 0x1c1f ;  /* 0x001c1fffae067589 */ /* 0x000ea200000e0000 */
        /* <DEDUP_REMOVED lines=20> */
[----:B------:R-:W-:Y:S01]  /*9580*/  SYNCS.ARRIVE.TRANS64.RED.A1T0 RZ, [UR6], RZ ;  /* 0x000000ffffff79a7 */ /* 0x000fe20008100406 */
[----:B------:R-:W-:-:S03]  /*9590*/  ULOP3.LUT UR6, URZ, UR58, URZ, 0x33, !UPT ;  /* 0x0000003a3f067292 */ /* 0x000fc6000f8e333f */
[----:B------:R-:W-:Y:S02]  /*95a0*/  IADD3 R7, -R176, UR40, R7 ;  /* 0x00000028b0077c10 */ /* 0x000fe4000fffe107 */
[----:B------:R-:W4:Y:S03]  /*95b0*/  MUFU.TANH R195, R195 ;  /* 0x000000c300c37308 */ /* 0x000f260000002400 */
[C---:B------:R-:W-:Y:S02]  /*95c0*/  VIADD R177, R7.reuse, UR57 ;  /* 0x0000003907b17c36 */ /* 0x040fe40008000000 */
[----:B------:R-:W-:Y:S02]  /*95d0*/  VIADD R179, R7, UR6 ;  /* 0x0000000607b37c36 */ /* 0x000fe40008000000 */
[----:B--2---:R-:W-:Y:S01]  /*95e0*/  IMAD.IADD R175, R177, 0x1, R6 ;  /* 0x00000001b1af7824 */ /* 0x004fe200078e0206 */
[----:B------:R-:W2:Y:S01]  /*95f0*/  MUFU.TANH R12, R12 ;  /* 0x0000000c000c7308 */ /* 0x000ea20000002400 */
        /* <DEDUP_REMOVED lines=30> */
[----:B--234-:R-:W-:Y:S05]  /*97e0*/  @P0 BRA `(.L_x_1487) ;  /* 0x00000000005c0947 */ /* 0x01cfea0003800000 */
        /* <DEDUP_REMOVED lines=8> */
[----:B------:R-:W2:Y:S02]  /*9870*/  @P0 LDC.64 R6, c[0x0][0x9e8] ;  /* 0x00027a00ff060b82 */ /* 0x000ea40000000a00 */
[----:B--2---:R-:W-:-:S05]  /*9880*/  @P0 IMAD.HI.U32 R6, R173, R6, RZ ;  /* 0x00000006ad060227 */ /* 0x004fca00078e00ff */
[----:B------:R-:W-:-:S04]  /*9890*/  @P0 SHF.R.U32.HI R173, RZ, R7, R6 ;  /* 0x00000007ffad0219 */ /* 0x000fc80000011606 */
[----:B------:R-:W-:Y:S01]  /*98a0*/  LOP3.LUT R173, RZ, R173, RZ, 0x33, !PT ;  /* 0x000000adffad7212 */ /* 0x000fe200078e33ff */
[----:B------:R-:W-:Y:S06]  /*98b0*/  BRA `(.L_x_1490) ;  /* 0x0000000000147947 */ /* 0x000fec0003800000 */
.L_x_1489:
[----:B------:R-:W-:-:S05]  /*98c0*/  IMAD.U32 R178, RZ, RZ, UR56 ;  /* 0x00000038ffb27e24 */ /* 0x000fca000f8e00ff */
[----:B------:R-:W-:-:S13]  /*98d0*/  ISETP.NE.AND P0, PT, R178, 0x1, PT ;  /* 0x00000001b200780c */ /* 0x000fda0003f05270 */
[----:B------:R-:W2:Y:S02]  /*98e0*/  @P0 LDC.64 R6, c[0x0][0x9e8] ;  /* 0x00027a00ff060b82 */ /* 0x000ea40000000a00 */
[----:B--2---:R-:W-:-:S05]  /*98f0*/  @P0 IMAD.HI.U32 R6, R173, R6, RZ ;  /* 0x00000006ad060227 */ /* 0x004fca00078e00ff */
[----:B------:R-:W-:-:S07]  /*9900*/  @P0 SHF.R.U32.HI R173, RZ, R7, R6 ;  /* 0x00000007ffad0219 */ /* 0x000fce0000011606 */
.L_x_1490:
[----:B------:R-:W-:Y:S05]  /*9910*/  BSYNC B0 ;  /* 0x0000000000007941 */ /* 0x000fea0003800000 */
.L_x_1488:
[----:B------:R-:W-:-:S04]  /*9920*/  IMAD R173, R173, R178, -R170 ;  /* 0x000000b2adad7224 */ /* 0x000fc800078e0aaa */
[----:B------:R-:W-:-:S05]  /*9930*/  IMAD R173, R16, -0x2, R173 ;  /* 0xfffffffe10ad7824 */ /* 0x000fca00078e02ad */
[----:B------:R-:W-:Y:S02]  /*9940*/  VIADDMNMX R175, R173, R178, R175, PT ;  /* 0x000000b2adaf7246 */ /* 0x000fe400038001af */
[----:B------:R-:W-:-:S07]  /*9950*/  VIMNMX R176, R176, R173, !PT ;  /* 0x000000adb0b07248 */ /* 0x000fce0007fe0100 */
.L_x_1487:
[----:B------:R-:W-:Y:S01]  /*9960*/  ISETP.GT.AND P0, PT, R8, -0x1, PT ;  /* 0xffffffff0800780c */ /* 0x000fe20003f04270 */
[----:B------:R-:W2:Y:S01]  /*9970*/  SHFL.IDX PT, R6, R174, 0x1, 0x1c1f ;  /* 0x003c1f00ae067f89 */ /* 0x000ea200000e0000 */
        /* <DEDUP_REMOVED lines=12> */
[----:B--2---:R-:W-:Y:S01]  /*9a40*/  IMAD.IADD R174, R177, 0x1, R6 ;  /* 0x00000001b1ae7824 */ /* 0x004fe200078e0206 */
        /* <DEDUP_REMOVED lines=53> */
.L_x_1493:
[----:B------:R-:W-:-:S05]  /*9da0*/  IMAD.U32 R176, RZ, RZ, UR56 ;  /* 0x00000038ffb07e24 */ /* 0x000fca000f8e00ff */
[----:B------:R-:W-:-:S13]  /*9db0*/  ISETP.NE.AND P1, PT, R176, 0x1, PT ;  /* 0x00000001b000780c */ /* 0x000fda0003f25270 */
[----:B------:R-:W0:Y:S02]  /*9dc0*/  @P1 LDC.64 R6, c[0x0][0x9e8] ;  /* 0x00027a00ff061b82 */ /* 0x000e240000000a00 */
[----:B0-----:R-:W-:-:S05]  /*9dd0*/  @P1 IMAD.HI.U32 R6, R5, R6, RZ ;  /* 0x0000000605061227 */ /* 0x001fca00078e00ff */
[----:B------:R-:W-:-:S07]  /*9de0*/  @P1 SHF.R.U32.HI R5, RZ, R7, R6 ;  /* 0x00000007ff051219 */ /* 0x000fce0000011606 */
.L_x_1494:
[----:B------:R-:W-:Y:S05]  /*9df0*/  BSYNC B0 ;  /* 0x0000000000007941 */ /* 0x000fea0003800000 */
.L_x_1492:
[----:B------:R-:W-:-:S04]  /*9e00*/  IMAD R5, R5, R176, -R170 ;  /* 0x000000b005057224 */ /* 0x000fc800078e0aaa */
[----:B------:R-:W-:-:S05]  /*9e10*/  IMAD R5, R16, -0x2, R5 ;  /* 0xfffffffe10057824 */ /* 0x000fca00078e0205 */
[----:B------:R-:W-:Y:S02]  /*9e20*/  VIADDMNMX R174, R5, R176, R174, PT ;  /* 0x000000b005ae7246 */ /* 0x000fe400038001ae */
[----:B------:R-:W-:-:S07]  /*9e30*/  VIMNMX R175, R175, R5, !PT ;  /* 0x00000005afaf7248 */ /* 0x000fce0007fe0100 */
.L_x_1491:
        /* <DEDUP_REMOVED lines=109> */
[----:B------:R-:W2:Y:S08]  /*a510*/  MUFU.EX2 R169, R169 ;  /* 0x000000a900a97308 */ /* 0x000eb00000000800 */
[----:B------:R-:W-:Y:S08]  /*a520*/  MUFU.EX2 R175, R175 ;  /* 0x000000af00af7308 */ /* 0x000ff00000000800 */
[----:B------:R-:W-:Y:S01]  /*a530*/  MUFU.EX2 R176, R176 ;  /* 0x000000b000b07308 */ /* 0x000fe20000000800 */
[-C--:B--2---:R-:W-:Y:S01]  /*a540*/  FMUL.FTZ R24, R24, R169.reuse ;  /* 0x000000a918187220 */ /* 0x084fe20000410000 */
        /* <DEDUP_REMOVED lines=121> */
[----:B------:R-:W-:Y:S01]  /*ace0*/  FMUL.FTZ R149, R149, R169 ;  /* 0x000000a995957220 */ /* 0x000fe20000410000 */
        /* <DEDUP_REMOVED lines=21> */
[----:B------:R5:W1:Y:S01]  /*ae40*/  MUFU.EX2 R3, R156 ;  /* 0x0000009c00037308 */ /* 0x000a620000000800 */
        /* <DEDUP_REMOVED lines=17> */
[----:B--2---:R-:W-:Y:S01]  /*af60*/  FADD.FTZ R155, R11, R154 ;  /* 0x0000009a0b9b7221 */ /* 0x004fe20000010000 */
[----:B------:R-:W-:Y:S01]  /*af70*/  F2FP.SATFINITE.E4M3.F32.PACK_AB_MERGE_C R152, R7, R170, R159 ;  /* 0x000000aa0798723e */ /* 0x000fe2000480709f */
[----:B------:R-:W-:Y:S01]  /*af80*/  FMUL.FTZ R79, R79, R20 ;  /* 0x000000144f4f7220 */ /* 0x000fe20000410000 */
[----:B------:R-:W-:-:S01]  /*af90*/  FADD.FTZ R154, R164, R153 ;  /* 0x00000099a49a7221 */ /* 0x000fc20000010000 */
[----:B----4-:R-:W-:Y:S01]  /*afa0*/  FADD.FTZ R156, R180, R155 ;  /* 0x0000009bb49c7221 */ /* 0x010fe20000010000 */
[----:B------:R-:W-:Y:S01]  /*afb0*/  FMUL.FTZ R82, R82, R20 ;  /* 0x0000001452527220 */ /* 0x000fe20000410000 */
[----:B------:R-:W2:Y:S01]  /*afc0*/  MUFU.EX2 R166, R166 ;  /* 0x000000a600a67308 */ /* 0x000ea20000000800 */
[----:B------:R-:W-:-:S01]  /*afd0*/  FADD.FTZ R153, R165, R154 ;  /* 0x0000009aa5997221 */ /* 0x000fc20000010000 */
[----:B-1----:R-:W-:Y:S01]  /*afe0*/  FADD.FTZ R155, R3, R156 ;  /* 0x0000009c039b7221 */ /* 0x002fe20000010000 */
[C---:B------:R-:W-:Y:S01]  /*aff0*/  F2FP.SATFINITE.E4M3.F32.PACK_AB_MERGE_C R165, R178.reuse, R165, RZ ;  /* 0x000000a5b2a5723e */ /* 0x040fe200048070ff */
[----:B------:R-:W-:Y:S01]  /*b000*/  FMUL.FTZ R83, R83, R20 ;  /* 0x0000001453537220 */ /* 0x000fe20000410000 */
[----:B------:R-:W-:-:S01]  /*b010*/  FADD.FTZ R153, R178, R153 ;  /* 0x00000099b2997221 */ /* 0x000fc20000010000 */
[-C--:B------:R-:W-:Y:S01]  /*b020*/  FMUL.FTZ R86, R86, R20.reuse ;  /* 0x0000001456567220 */ /* 0x080fe20000410000 */
[----:B------:R-:W-:Y:S01]  /*b030*/  FMUL.FTZ R87, R87, R20 ;  /* 0x0000001457577220 */ /* 0x000fe20000410000 */
[----:B------:R-:W1:Y:S01]  /*b040*/  MUFU.EX2 R181, R181 ;  /* 0x000000b500b57308 */ /* 0x000e620000000800 */
        /* <DEDUP_REMOVED lines=49> */
[----:B------:R-:W-:Y:S01]  /*b360*/  F2FP.SATFINITE.E4M3.F32.PACK_AB_MERGE_C R155, R15, R12, R21 ;  /* 0x0000000c0f9b723e */ /* 0x000fe20004807015 */
[----:B------:R-:W-:Y:S01]  /*b370*/  FMUL.FTZ R151, R151, R20 ;  /* 0x0000001497977220 */ /* 0x000fe20000410000 */
[C---:B--2---:R-:W-:Y:S01]  /*b380*/  F2FP.SATFINITE.E4M3.F32.PACK_AB_MERGE_C R158, R171.reuse, R168, RZ ;  /* 0x000000a8ab9e723e */ /* 0x044fe200048070ff */
[----:B------:R-:W-:-:S03]  /*b390*/  FADD.FTZ R3, R171, R14 ;  /* 0x0000000eab037221 */ /* 0x000fc60000010000 */
[----:B------:R-:W-:Y:S02]  /*b3a0*/  F2FP.SATFINITE.E4M3.F32.PACK_AB_MERGE_C R158, R167, R166, R158 ;  /* 0x000000a6a79e723e */ /* 0x000fe4000480709e */
[C---:B-1----:R-:W-:Y:S01]  /*b3b0*/  F2FP.SATFINITE.E4M3.F32.PACK_AB_MERGE_C R160, R161.reuse, R160, RZ ;  /* 0x000000a0a1a0723e */ /* 0x042fe200048070ff */
[----:B------:R-:W-:-:S03]  /*b3c0*/  FADD.FTZ R4, R161, R4 ;  /* 0x00000004a1047221 */ /* 0x000fc60000010000 */
[----:B------:R-:W-:Y:S01]  /*b3d0*/  F2FP.SATFINITE.E4M3.F32.PACK_AB_MERGE_C R159, R182, R181, R160 ;  /* 0x000000b5b69f723e */ /* 0x000fe200048070a0 */
[----:B------:R-:W-:Y:S06]  /*b3e0*/  @P0 BRA `(.L_x_1495) ;  /* 0x0000000000040947 */ /* 0x000fec0003800000 */
[----:B------:R-:W-:Y:S01]  /*b3f0*/  BPT.TRAP 0x1 ;  /* 0x000000040000795c */ /* 0x000fe20000300000 */
.L_x_1495:
[----:B------:R-:W-:Y:S01]  /*b400*/  PLOP3.LUT P1, PT, PT, PT, UP0, 0x40, 0x0 ;  /* 0x000000000000781c */ /* 0x000fe20003f2e808 */
[----:B------:R0:W1:-:S12]  /*b410*/  SYNCS.PHASECHK.TRANS64.TRYWAIT P0, [UR59+0x28450], R9 ;  /* 0x02845009ff0075a7 */ /* 0x000058000800017b */
[----:B0-----:R-:W-:Y:S05]  /*b420*/  @P1 BRA `(.L_x_1496) ;  /* 0x0000000000041947 */ /* 0x001fea0003800000 */
[----:B------:R-:W-:Y:S01]  /*b430*/  BPT.TRAP 0x1 ;  /* 0x000000040000795c */ /* 0x000fe20000300000 */
.L_x_1496:
[----:B------:R-:W-:Y:S01]  /*b440*/  VIADD R7, R200, 0x8 ;  /* 0x00000008c8077836 */ /* 0x000fe20000000000 */
[----:B-1----:R-:W-:Y:S06]  /*b450*/  @P0 BRA `(.L_x_1497) ;  /* 0x0000000000080947 */ /* 0x002fec0003800000 */
[----:B------:R-:W0:Y:S02]  /*b460*/  SYNCS.PHASECHK.TRANS64.TRYWAIT P0, [UR59+0x28450], R9 ;  /* 0x02845009ff0075a7 */ /* 0x000e24000800017b */
[----:B0-----:R-:W-:Y:S05]  /*b470*/  @!P0 BRA `(.L_x_1498) ;  /* 0x000000ac00148947 */ /* 0x001fea0003800000 */
.L_x_1497:
        /* <DEDUP_REMOVED lines=15> */
.L_x_1499:
[----:B------:R-:W-:Y:S01]  /*b570*/  UIADD3 UR59, UR59, 0x28460, URZ ;  /* 0x000284603b3b7890 */ /* 0x000fe2000fffe03f */
[C---:B------:R-:W-:Y:S01]  /*b580*/  ISETP.GT.AND P0, PT, R8.reuse, UR41, PT ;  /* 0x0000002908007c0c */ /* 0x040fe2000bf04270 */
[----:B------:R-:W-:Y:S02]  /*b590*/  VIADD R8, R8, 0xffffffff ;  /* 0xffffffff08087836 */ /* 0x000fe40000000000 */
[----:B------:R-:W-:Y:S01]  /*b5a0*/  UPRMT UR59, UR60, 0x654, UR59 ;  /* 0x000006543c3b7896 */ /* 0x000fe2000800003b */
[----:B------:R-:W-:Y:S02]  /*b5b0*/  IMAD.MOV.U32 R11, RZ, RZ, R6 ;  /* 0x000000ffff0b7224 */ /* 0x000fe400078e0006 */
[----:B0-----:R-:W-:-:S06]  /*b5c0*/  IMAD.MOV.U32 R10, RZ, RZ, R5 ;  /* 0x000000ffff0a7224 */ /* 0x001fcc00078e0005 */
[----:B------:R-:W-:Y:S01]  /*b5d0*/  SYNCS.ARRIVE.TRANS64.RED.A1T0 RZ, [UR59], RZ ;  /* 0x000000ffffff79a7 */ /* 0x000fe2000810043b */
[----:B------:R-:W-:Y:S05]  /*b5e0*/  @P0 BRA `(.L_x_1500) ;  /* 0xffffffd8000c0947 */ /* 0x000fea000383ffff */
.L_x_1481:
[----:B------:R-:W-:Y:S01]  /*b5f0*/  ULDC.64 UR8, c[0x0][0x9a0] ;  /* 0x0002680000087ab9 */ /* 0x000fe20000000a00 */
[----:B0-----:R-:W-:Y:S01]  /*b600*/  IMAD.MOV.U32 R7, RZ, RZ, 0x3f800000 ;  /* 0x3f800000ff077424 */ /* 0x001fe200078e00ff */
        /* <DEDUP_REMOVED lines=21> */
[----:B------:R1:W2:Y:S01]  /*b760*/  @P0 LDG.E R7, desc[UR54][R8.64] ;  /* 0x0000003608070981 */ /* 0x0002a2000c1e1900 */
[----:B------:R-:W-:Y:S01]  /*b770*/  IMAD.U32 R20, RZ, RZ, UR10 ;  /* 0x0000000aff147e24 */ /* 0x000fe2000f8e00ff */
[----:B------:R-:W-:Y:S01]  /*b780*/  UIADD3 UR43, UR43, 0x1, URZ ;  /* 0x000000012b2b7890 */ /* 0x000fe2000fffe03f */
[----:B0-----:R-:W-:Y:S01]  /*b790*/  IMAD.MOV.U32 R2, RZ, RZ, -0x800000 ;  /* 0xff800000ff027424 */ /* 0x001fe200078e00ff */
[----:B------:R-:W0:Y:S01]  /*b7a0*/  SHFL.BFLY PT, R0, R3, 0x2, 0x1f ;  /* 0x0c401f0003007f89 */ /* 0x000e2200000e0000 */
[----:B------:R-:W-:Y:S02]  /*b7b0*/  UIADD3 UR45, UR45, 0x1, URZ ;  /* 0x000000012d2d7890 */ /* 0x000fe4000fffe03f */
[----:B------:R-:W-:Y:S01]  /*b7c0*/  UISETP.NE.AND UP0, UPT, UR43, 0x2, UPT ;  /* 0x000000022b00788c */ /* 0x000fe2000bf05270 */
[----:B------:R-:W3:Y:S01]  /*b7d0*/  SHFL.BFLY PT, R13, R4, 0x2, 0x1f ;  /* 0x0c401f00040d7f89 */ /* 0x000ee200000e0000 */
[----:B-1----:R-:W-:Y:S02]  /*b7e0*/  IMAD.MOV.U32 R8, RZ, RZ, RZ ;  /* 0x000000ffff087224 */ /* 0x002fe400078e00ff */
[----:B------:R-:W-:-:S02]  /*b7f0*/  USEL UR4, URZ, 0x1, UP0 ;  /* 0x000000013f047887 */ /* 0x000fc40008000000 */
[----:B------:R-:W-:Y:S02]  /*b800*/  USEL UR43, UR43, URZ, UP0 ;  /* 0x0000003f2b2b7287 */ /* 0x000fe40008000000 */
[----:B------:R-:W-:Y:S01]  /*b810*/  ULOP3.LUT UR44, UR44, UR4, URZ, 0x3c, !UPT ;  /* 0x000000042c2c7292 */ /* 0x000fe2000f8e3c3f */
[----:B0-----:R-:W-:Y:S01]  /*b820*/  FADD.FTZ R0, R0, R3 ;  /* 0x0000000300007221 */ /* 0x001fe20000010000 */
[----:B---3--:R-:W-:-:S04]  /*b830*/  FADD.FTZ R13, R13, R4 ;  /* 0x000000040d0d7221 */ /* 0x008fc80000010000 */
        /* <DEDUP_REMOVED lines=14> */
[----:B------:R-:W-:-:S03]  /*b920*/  @P1 FMUL.FTZ R4, R4, 0.69314718246459960938 ;  /* 0x3f31721804041820 */ /* 0x000fc60000410000 */
[----:B------:R-:W0:Y:S01]  /*b930*/  @P2 MUFU.LG2 R9, R15 ;  /* 0x0000000f00092308 */ /* 0x000e220000000c00 */
[----:B------:R-:W-:-:S07]  /*b940*/  @P2 FMUL.FTZ R20, R20, 0.69314718246459960938 ;  /* 0x3f31721814142820 */ /* 0x000fce0000410000 */
[----:B------:R-:W1:Y:S08]  /*b950*/  @P1 MUFU.LG2 R3, R14 ;  /* 0x0000000e00031308 */ /* 0x000e700000000c00 */
[----:B------:R-:W3:Y:S01]  /*b960*/  @P0 MUFU.RCP R10, R12 ;  /* 0x0000000c000a0308 */ /* 0x000ee20000001000 */
[----:B0-----:R-:W-:Y:S01]  /*b970*/  @P2 FMUL.FTZ R9, R9, 0.69314718246459960938 ;  /* 0x3f31721809092820 */ /* 0x001fe20000410000 */
[----:B------:R-:W-:-:S03]  /*b980*/  PLOP3.LUT P0, PT, PT, PT, PT, 0x8, 0x0 ;  /* 0x000000000000781c */ /* 0x000fc60003f0e170 */
[----:B------:R-:W-:Y:S01]  /*b990*/  @P2 FFMA.FTZ R0, R20, R6, R9 ;  /* 0x0000000614002223 */ /* 0x000fe20000010009 */
[----:B-1----:R-:W-:-:S04]  /*b9a0*/  @P1 FMUL.FTZ R3, R3, 0.69314718246459960938 ;  /* 0x3f31721803031820 */ /* 0x002fc80000410000 */
[----:B------:R-:W-:Y:S01]  /*b9b0*/  @P1 FFMA.FTZ R2, R4, R5, R3 ;  /* 0x0000000504021223 */ /* 0x000fe20000010003 */
[-C--:B--2---:R-:W-:Y:S01]  /*b9c0*/  FMUL.FTZ R20, R8, R7.reuse ;  /* 0x0000000708147220 */ /* 0x084fe20000410000 */
[----:B---3--:R-:W-:-:S03]  /*b9d0*/  FMUL.FTZ R9, R10, R7 ;  /* 0x000000070a097220 */ /* 0x008fc60000410000 */
        /* <DEDUP_REMOVED lines=127> */
[----:B------:R-:W-:-:S07]  /*c1d0*/  FMUL.FTZ R9, R151, R9 ;  /* 0x0000000997097220 */ /* 0x000fce0000410000 */
.L_x_1422:
        /* <DEDUP_REMOVED lines=14> */
[----:B------:R-:W-:Y:S01]  /*c2c0*/  F2FP.BF16.F32.PACK_AB R55, R102, R55 ;  /* 0x000000376637723e */ /* 0x000fe200000010ff */
[----:B------:R-:W-:Y:S01]  /*c2d0*/  ULDC.64 UR10, c[0x0][0xc00] ;  /* 0x00030000000a7ab9 */ /* 0x000fe20000000a00 */
[----:B0-----:R-:W-:-:S05]  /*c2e0*/  IMAD.SHL.U32 R20, R74, 0x4, RZ ;  /* 0x000000044a147824 */ /* 0x001fca00078e00ff */
[----:B------:R-:W-:-:S04]  /*c2f0*/  LOP3.LUT R20, R20, 0xc, RZ, 0xc0, !PT ;  /* 0x0000000c14147812 */ /* 0x000fc800078ec0ff */
[----:B------:R-:W-:-:S05]  /*c300*/  IADD3 R20, P0, R20, UR8, RZ ;  /* 0x0000000814147c10 */ /* 0x000fca000ff1e0ff */
[----:B------:R-:W-:-:S05]  /*c310*/  IMAD.X R21, RZ, RZ, UR9, P0 ;  /* 0x00000009ff157e24 */ /* 0x000fca00080e06ff */
[----:B------:R0:W2:Y:S01]  /*c320*/  LDG.E.CONSTANT R20, desc[UR54][R20.64] ;  /* 0x0000003614147981 */ /* 0x0000a2000c1e9900 */
[----:B------:R-:W-:Y:S01]  /*c330*/  F2FP.BF16.F32.PACK_AB R54, R103, R54 ;  /* 0x000000366736723e */ /* 0x000fe200000010ff */
[----:B------:R-:W-:Y:S01]  /*c340*/  UMOV UR8, UR6 ;  /* 0x0000000600087c82 */ /* 0x000fe20008000000 */
[----:B-1----:R-:W-:Y:S01]  /*c350*/  UMOV UR9, UR4 ;  /* 0x0000000400097c82 */ /* 0x002fe20008000000 */
[----:B------:R-:W-:Y:S01]  /*c360*/  F2FP.BF16.F32.PACK_AB R45, R87, R62 ;  /* 0x0000003e572d723e */ /* 0x000fe200000010ff */
[----:B------:R-:W-:Y:S01]  /*c370*/  UISETP.NE.U32.AND UP0, UPT, UR10, URZ, UPT ;  /* 0x0000003f0a00728c */ /* 0x000fe2000bf05070 */
[----:B------:R-:W-:Y:S02]  /*c380*/  F2FP.BF16.F32.PACK_AB R32, R5, R32 ;  /* 0x000000200520723e */ /* 0x000fe400000010ff */
[----:B------:R-:W-:Y:S01]  /*c390*/  F2FP.BF16.F32.PACK_AB R33, R6, R33 ;  /* 0x000000210621723e */ /* 0x000fe200000010ff */
[----:B------:R-:W-:Y:S01]  /*c3a0*/  UISETP.NE.AND.EX UP0, UPT, UR11, URZ, UPT, UP0 ;  /* 0x0000003f0b00728c */ /* 0x000fe2000bf05300 */
[----:B------:R-:W-:-:S02]  /*c3b0*/  F2FP.BF16.F32.PACK_AB R112, R77, R112 ;  /* 0x000000704d70723e */ /* 0x000fc400000010ff */
[----:B0-----:R-:W-:Y:S01]  /*c3c0*/  LOP3.LUT P0, R21, R74, 0x3, RZ, 0xc0, !PT ;  /* 0x000000034a157812 */ /* 0x001fe2000780c0ff */
[----:B------:R-:W-:Y:S01]  /*c3d0*/  ULDC.64 UR10, c[0x0][0xc00] ;  /* 0x00030000000a7ab9 */ /* 0x000fe20000000a00 */
[----:B------:R-:W-:Y:S01]  /*c3e0*/  F2FP.BF16.F32.PACK_AB R113, R76, R113 ;  /* 0x000000714c71723e */ /* 0x000fe200000010ff */
[----:B------:R-:W-:Y:S01]  /*c3f0*/  UIMAD.WIDE UR10, UR38, 0x4, UR10 ;  /* 0x00000004260a78a5 */ /* 0x000fe2000f8e020a */
[----:B------:R-:W-:Y:S02]  /*c400*/  ISETP.EQ.OR P0, PT, R21, 0x3, !P0 ;  /* 0x000000031500780c */ /* 0x000fe40004702670 */
[----:B------:R-:W-:Y:S02]  /*c410*/  F2FP.BF16.F32.PACK_AB R5, R158, R159 ;  /* 0x0000009f9e05723e */ /* 0x000fe400000010ff */
[----:B------:R-:W-:Y:S02]  /*c420*/  SEL R123, R55, R54, P0 ;  /* 0x00000036377b7207 */ /* 0x000fe40000000000 */
[----:B------:R-:W-:Y:S01]  /*c430*/  SEL R62, R54, R55, P0 ;  /* 0x00000037363e7207 */ /* 0x000fe20000000000 */
[----:B------:R-:W-:Y:S01]  /*c440*/  IMAD.MOV.U32 R54, RZ, RZ, 0x2 ;  /* 0x00000002ff367424 */ /* 0x000fe200078e00ff */
[----:B------:R-:W-:-:S02]  /*c450*/  F2FP.BF16.F32.PACK_AB R6, R156, R157 ;  /* 0x0000009d9c06723e */ /* 0x000fc400000010ff */
[----:B------:R-:W-:Y:S01]  /*c460*/  F2FP.BF16.F32.PACK_AB R136, R101, R136 ;  /* 0x000000886588723e */ /* 0x000fe200000010ff */
[----:B------:R-:W-:Y:S01]  /*c470*/  IMAD.WIDE R54, R189, R54, UR8 ;  /* 0x00000008bd367e25 */ /* 0x000fe2000f8e0236 */
[----:B------:R-:W-:Y:S02]  /*c480*/  F2FP.BF16.F32.PACK_AB R137, R100, R137 ;  /* 0x000000896489723e */ /* 0x000fe400000010ff */
[----:B------:R-:W-:Y:S02]  /*c490*/  F2FP.BF16.F32.PACK_AB R60, R60, R97 ;  /* 0x000000613c3c723e */ /* 0x000fe400000010ff */
[----:B------:R-:W-:Y:S02]  /*c4a0*/  F2FP.BF16.F32.PACK_AB R142, R142, R31 ;  /* 0x0000001f8e8e723e */ /* 0x000fe400000010ff */
[----:B------:R-:W-:Y:S02]  /*c4b0*/  F2FP.BF16.F32.PACK_AB R135, R135, R34 ;  /* 0x000000228787723e */ /* 0x000fe400000010ff */
[----:B------:R-:W-:-:S02]  /*c4c0*/  SEL R97, R112, R113, P0 ;  /* 0x0000007170617207 */ /* 0x000fc40000000000 */
[----:B------:R-:W-:Y:S02]  /*c4d0*/  SEL R31, R113, R112, P0 ;  /* 0x00000070711f7207 */ /* 0x000fe40000000000 */
[----:B------:R-:W-:Y:S02]  /*c4e0*/  F2FP.BF16.F32.PACK_AB R24, R3, R24 ;  /* 0x000000180318723e */ /* 0x000fe400000010ff */
[----:B------:R-:W-:Y:S02]  /*c4f0*/  F2FP.BF16.F32.PACK_AB R25, R4, R25 ;  /* 0x000000190419723e */ /* 0x000fe400000010ff */
[----:B------:R-:W-:Y:S02]  /*c500*/  F2FP.BF16.F32.PACK_AB R29, R29, R72 ;  /* 0x000000481d1d723e */ /* 0x000fe400000010ff */
[----:B------:R-:W-:Y:S02]  /*c510*/  F2FP.BF16.F32.PACK_AB R28, R28, R73 ;  /* 0x000000491c1c723e */ /* 0x000fe400000010ff */
[----:B------:R-:W-:-:S02]  /*c520*/  SEL R99, R136, R137, P0 ;  /* 0x0000008988637207 */ /* 0x000fc40000000000 */
[----:B------:R-:W-:Y:S02]  /*c530*/  SEL R34, R137, R136, P0 ;  /* 0x0000008889227207 */ /* 0x000fe40000000000 */
[----:B------:R-:W-:Y:S02]  /*c540*/  SEL R113, R5, R6, P0 ;  /* 0x0000000605717207 */ /* 0x000fe40000000000 */
[----:B------:R-:W-:Y:S02]  /*c550*/  SEL R74, R6, R5, P0 ;  /* 0x00000005064a7207 */ /* 0x000fe40000000000 */
        /* <DEDUP_REMOVED lines=9> */
[C---:B------:R-:W-:Y:S02]  /*c5f0*/  IADD3 R6, P2, R54.reuse, 0x20, RZ ;  /* 0x0000002036067810 */ /* 0x040fe40007f5e0ff */
[C---:B------:R-:W-:Y:S02]  /*c600*/  IADD3 R137, P3, R54.reuse, 0x40, RZ ;  /* 0x0000004036897810 */ /* 0x040fe40007f7e0ff */
[----:B------:R-:W-:Y:S02]  /*c610*/  IADD3 R139, P4, R54, 0x60, RZ ;  /* 0x00000060368b7810 */ /* 0x000fe40007f9e0ff */
[----:B------:R-:W-:Y:S02]  /*c620*/  F2FP.BF16.F32.PACK_AB R148, R148, R149 ;  /* 0x000000959494723e */ /* 0x000fe400000010ff */
[----:B------:R-:W-:Y:S02]  /*c630*/  F2FP.BF16.F32.PACK_AB R141, R140, R141 ;  /* 0x0000008d8c8d723e */ /* 0x000fe400000010ff */
[----:B------:R-:W-:-:S02]  /*c640*/  F2FP.BF16.F32.PACK_AB R13, R13, R56 ;  /* 0x000000380d0d723e */ /* 0x000fc400000010ff */
[----:B------:R-:W-:Y:S01]  /*c650*/  F2FP.BF16.F32.PACK_AB R12, R12, R57 ;  /* 0x000000390c0c723e */ /* 0x000fe200000010ff */
[----:B------:R-:W-:Y:S01]  /*c660*/  IMAD.X R57, RZ, RZ, R55, P3 ;  /* 0x000000ffff397224 */ /* 0x000fe200018e0637 */
        /* <DEDUP_REMOVED lines=9> */
[----:B------:R-:W-:Y:S02]  /*c700*/  SEL R85, R29, R28, P0 ;  /* 0x0000001c1d557207 */ /* 0x000fe40000000000 */
[----:B------:R-:W-:-:S02]  /*c710*/  SEL R26, R28, R29, P0 ;  /* 0x0000001d1c1a7207 */ /* 0x000fc40000000000 */
[----:B------:R-:W-:Y:S02]  /*c720*/  F2FP.BF16.F32.PACK_AB R41, R8, R41 ;  /* 0x000000290829723e */ /* 0x000fe400000010ff */
[----:B------:R-:W-:Y:S02]  /*c730*/  F2FP.BF16.F32.PACK_AB R132, R132, R133 ;  /* 0x000000858484723e */ /* 0x000fe400000010ff */
[----:B------:R-:W-:Y:S02]  /*c740*/  F2FP.BF16.F32.PACK_AB R36, R36, R81 ;  /* 0x000000512424723e */ /* 0x000fe400000010ff */
[----:B------:R-:W-:Y:S02]  /*c750*/  F2FP.BF16.F32.PACK_AB R109, R109, R144 ;  /* 0x000000906d6d723e */ /* 0x000fe400000010ff */
[----:B------:R-:W-:Y:S02]  /*c760*/  F2FP.BF16.F32.PACK_AB R108, R108, R145 ;  /* 0x000000916c6c723e */ /* 0x000fe400000010ff */
[----:B------:R-:W-:-:S02]  /*c770*/  SEL R73, R24, R25, P0 ;  /* 0x0000001918497207 */ /* 0x000fc40000000000 */
[----:B------:R-:W-:Y:S02]  /*c780*/  SEL R69, R25, R24, P0 ;  /* 0x0000001819457207 */ /* 0x000fe40000000000 */
[----:B------:R-:W-:Y:S02]  /*c790*/  SEL R89, R53, R52, P0 ;  /* 0x0000003435597207 */ /* 0x000fe40000000000 */
[----:B------:R-:W-:Y:S01]  /*c7a0*/  SEL R28, R52, R53, P0 ;  /* 0x00000035341c7207 */ /* 0x000fe20000000000 */
[--C-:B------:R-:W-:Y:S01]  /*c7b0*/  IMAD.X R53, RZ, RZ, R55.reuse, P4 ;  /* 0x000000ffff357224 */ /* 0x100fe200020e0637 */
[----:B------:R-:W-:Y:S02]  /*c7c0*/  SEL R95, R61, R60, P0 ;  /* 0x0000003c3d5f7207 */ /* 0x000fe40000000000 */
[----:B------:R-:W-:Y:S01]  /*c7d0*/  SEL R29, R60, R61, P0 ;  /* 0x0000003d3c1d7207 */ /* 0x000fe20000000000 */
[----:B------:R-:W-:Y:S01]  /*c7e0*/  IMAD.X R61, RZ, RZ, R55, P2 ;  /* 0x000000ffff3d7224 */ /* 0x000fe200010e0637 */
[----:B------:R-:W-:-:S02]  /*c7f0*/  SEL R93, R104, R105, P0 ;  /* 0x00000069685d7207 */ /* 0x000fc40000000000 */
[----:B------:R-:W-:Y:S02]  /*c800*/  SEL R30, R105, R104, P0 ;  /* 0x00000068691e7207 */ /* 0x000fe40000000000 */
[----:B------:R-:W-:Y:S02]  /*c810*/  SEL R117, R3, R4, P0 ;  /* 0x0000000403757207 */ /* 0x000fe40000000000 */
[----:B------:R-:W-:Y:S02]  /*c820*/  SEL R76, R4, R3, P0 ;  /* 0x00000003044c7207 */ /* 0x000fe40000000000 */
[----:B------:R-:W-:Y:S02]  /*c830*/  SEL R111, R70, R71, P0 ;  /* 0x00000047466f7207 */ /* 0x000fe40000000000 */
[----:B------:R-:W-:Y:S02]  /*c840*/  SEL R46, R71, R70, P0 ;  /* 0x00000046472e7207 */ /* 0x000fe40000000000 */
[----:B------:R-:W-:-:S02]  /*c850*/  F2FP.BF16.F32.PACK_AB R125, R124, R125 ;  /* 0x0000007d7c7d723e */ /* 0x000fc400000010ff */
[----:B------:R-:W-:Y:S02]  /*c860*/  F2FP.BF16.F32.PACK_AB R67, R78, R67 ;  /* 0x000000434e43723e */ /* 0x000fe400000010ff */
[----:B------:R-:W-:Y:S02]  /*c870*/  F2FP.BF16.F32.PACK_AB R8, R79, R66 ;  /* 0x000000424f08723e */ /* 0x000fe400000010ff */
[----:B------:R-:W-:Y:S02]  /*c880*/  F2FP.BF16.F32.PACK_AB R129, R92, R129 ;  /* 0x000000815c81723e */ /* 0x000fe400000010ff */
        /* <DEDUP_REMOVED lines=8> */
[----:B------:R-:W-:-:S02]  /*c910*/  LOP3.LUT R3, R54, 0x380, RZ, 0xc0, !PT ;  /* 0x0000038036037812 */ /* 0x000fc400078ec0ff */
[----:B------:R-:W-:Y:S02]  /*c920*/  F2FP.BF16.F32.PACK_AB R37, R37, R80 ;  /* 0x000000502525723e */ /* 0x000fe400000010ff */
[----:B------:R-:W-:Y:S02]  /*c930*/  F2FP.BF16.F32.PACK_AB R86, R86, R63 ;  /* 0x0000003f5656723e */ /* 0x000fe400000010ff */
[----:B------:R-:W-:Y:S02]  /*c940*/  F2FP.BF16.F32.PACK_AB R110, R110, R51 ;  /* 0x000000336e6e723e */ /* 0x000fe400000010ff */
[----:B------:R-:W-:Y:S02]  /*c950*/  F2FP.BF16.F32.PACK_AB R43, R118, R43 ;  /* 0x0000002b762b723e */ /* 0x000fe400000010ff */
[----:B------:R-:W-:Y:S02]  /*c960*/  F2FP.BF16.F32.PACK_AB R42, R119, R42 ;  /* 0x0000002a772a723e */ /* 0x000fe400000010ff */
[----:B------:R-:W-:-:S02]  /*c970*/  F2FP.BF16.F32.PACK_AB R39, R126, R39 ;  /* 0x000000277e27723e */ /* 0x000fc400000010ff */
[----:B------:R-:W-:Y:S02]  /*c980*/  F2FP.BF16.F32.PACK_AB R38, R127, R38 ;  /* 0x000000267f26723e */ /* 0x000fe400000010ff */
[C---:B------:R-:W-:Y:S02]  /*c990*/  IADD3 R12, P5, R54.reuse, 0x4000, RZ ;  /* 0x00004000360c7810 */ /* 0x040fe40007fbe0ff */
[C---:B------:R-:W-:Y:S02]  /*c9a0*/  IADD3 R141, P6, R54.reuse, 0x4020, RZ ;  /* 0x00004020368d7810 */ /* 0x040fe40007fde0ff */
[C---:B------:R-:W-:Y:S02]  /*c9b0*/  IADD3 R143, P1, R54.reuse, 0x4040, RZ ;  /* 0x00004040368f7810 */ /* 0x040fe40007f3e0ff */
[C---:B------:R-:W-:Y:S02]  /*c9c0*/  IADD3 R145, P2, R54.reuse, 0x4060, RZ ;  /* 0x0000406036917810 */ /* 0x040fe40007f5e0ff */
[----:B------:R-:W-:-:S02]  /*c9d0*/  IADD3 R14, P3, R54, 0x8000, RZ ;  /* 0x00008000360e7810 */ /* 0x000fc40007f7e0ff */
[----:B------:R-:W-:Y:S02]  /*c9e0*/  IADD3 R147, P4, R54, 0x8020, RZ ;  /* 0x0000802036937810 */ /* 0x000fe40007f9e0ff */
[----:B------:R-:W-:Y:S02]  /*c9f0*/  F2FP.BF16.F32.PACK_AB R40, R7, R40 ;  /* 0x000000280728723e */ /* 0x000fe400000010ff */
[----:B------:R-:W-:Y:S01]  /*ca00*/  F2FP.BF16.F32.PACK_AB R134, R134, R35 ;  /* 0x000000238686723e */ /* 0x000fe200000010ff */
[----:B------:R-:W-:Y:S01]  /*ca10*/  IMAD.X R13, RZ, RZ, R55, P4 ;  /* 0x000000ffff0d7224 */ /* 0x000fe200020e0637 */
[----:B------:R-:W-:Y:S02]  /*ca20*/  SEL R75, R32, R33, P0 ;  /* 0x00000021204b7207 */ /* 0x000fe40000000000 */
[----:B------:R-:W-:Y:S02]  /*ca30*/  SEL R66, R33, R32, P0 ;  /* 0x0000002021427207 */ /* 0x000fe40000000000 */
[----:B------:R-:W-:-:S02]  /*ca40*/  SEL R91, R109, R108, P0 ;  /* 0x0000006c6d5b7207 */ /* 0x000fc40000000000 */
[----:B------:R-:W-:Y:S02]  /*ca50*/  SEL R35, R108, R109, P0 ;  /* 0x0000006d6c237207 */ /* 0x000fe40000000000 */
[----:B------:R-:W-:Y:S02]  /*ca60*/  F2FP.BF16.F32.PACK_AB R150, R150, R27 ;  /* 0x0000001b9696723e */ /* 0x000fe400000010ff */
[----:B------:R-:W-:Y:S02]  /*ca70*/  SEL R103, R128, R129, P0 ;  /* 0x0000008180677207 */ /* 0x000fe40000000000 */
[----:B------:R-:W-:Y:S02]  /*ca80*/  SEL R33, R129, R128, P0 ;  /* 0x0000008081217207 */ /* 0x000fe40000000000 */
[----:B------:R-:W-:Y:S02]  /*ca90*/  SEL R109, R132, R125, P0 ;  /* 0x0000007d846d7207 */ /* 0x000fe40000000000 */
[----:B------:R-:W-:-:S02]  /*caa0*/  SEL R47, R125, R132, P0 ;  /* 0x000000847d2f7207 */ /* 0x000fc40000000000 */
[----:B------:R-:W-:Y:S02]  /*cab0*/  SEL R115, R67, R8, P0 ;  /* 0x0000000843737207 */ /* 0x000fe40000000000 */
[----:B------:R-:W-:Y:S02]  /*cac0*/  SEL R50, R8, R67, P0 ;  /* 0x0000004308327207 */ /* 0x000fe40000000000 */
[----:B------:R-:W-:Y:S02]  /*cad0*/  SHF.R.U64 R3, R3, 0x3, RZ ;  /* 0x0000000303037819 */ /* 0x000fe400000012ff */
[----:B------:R-:W-:Y:S02]  /*cae0*/  SEL R87, R37, R36, P0 ;  /* 0x0000002425577207 */ /* 0x000fe40000000000 */
[----:B------:R-:W-:Y:S01]  /*caf0*/  SEL R27, R36, R37, P0 ;  /* 0x00000025241b7207 */ /* 0x000fe20000000000 */
[----:B------:R-:W-:Y:S01]  /*cb00*/  IMAD.X R37, RZ, RZ, R55, P3 ;  /* 0x000000ffff257224 */ /* 0x000fe200018e0637 */
[----:B------:R-:W-:-:S02]  /*cb10*/  SEL R119, R86, R45, P0 ;  /* 0x0000002d56777207 */ /* 0x000fc40000000000 */
[----:B------:R-:W-:Y:S01]  /*cb20*/  SEL R51, R45, R86, P0 ;  /* 0x000000562d337207 */ /* 0x000fe20000000000 */
[--C-:B------:R-:W-:Y:S01]  /*cb30*/  IMAD.X R45, RZ, RZ, R55.reuse, P6 ;  /* 0x000000ffff2d7224 */ /* 0x100fe200030e0637 */
        /* <DEDUP_REMOVED lines=10> */
[----:B------:R-:W-:Y:S02]  /*cbe0*/  F2FP.BF16.F32.PACK_AB R7, R154, R155 ;  /* 0x0000009b9a07723e */ /* 0x000fe400000010ff */
[----:B------:R-:W-:Y:S02]  /*cbf0*/  F2FP.BF16.F32.PACK_AB R152, R152, R153 ;  /* 0x000000999898723e */ /* 0x000fe400000010ff */
[----:B------:R-:W-:Y:S02]  /*cc00*/  SEL R77, R40, R41, P0 ;  /* 0x00000029284d7207 */ /* 0x000fe40000000000 */
[----:B------:R-:W-:-:S02]  /*cc10*/  SEL R63, R41, R40, P0 ;  /* 0x00000028293f7207 */ /* 0x000fc40000000000 */
[C---:B------:R-:W-:Y:S02]  /*cc20*/  IADD3 R149, P5, R54.reuse, 0x8040, RZ ;  /* 0x0000804036957810 */ /* 0x040fe40007fbe0ff */
[C---:B------:R-:W-:Y:S02]  /*cc30*/  IADD3 R151, P6, R54.reuse, 0x8060, RZ ;  /* 0x0000806036977810 */ /* 0x040fe40007fde0ff */
[C---:B------:R-:W-:Y:S01]  /*cc40*/  IADD3 R40, P1, R54.reuse, 0xc000, RZ ;  /* 0x0000c00036287810 */ /* 0x040fe20007f3e0ff */
[--C-:B------:R-:W-:Y:S01]  /*cc50*/  IMAD.X R15, RZ, RZ, R55.reuse, P5 ;  /* 0x000000ffff0f7224 */ /* 0x100fe200028e0637 */
[C---:B------:R-:W-:Y:S02]  /*cc60*/  IADD3 R153, P2, R54.reuse, 0xc020, RZ ;  /* 0x0000c02036997810 */ /* 0x040fe40007f5e0ff */
[C---:B------:R-:W-:Y:S02]  /*cc70*/  IADD3 R155, P3, R54.reuse, 0xc040, RZ ;  /* 0x0000c040369b7810 */ /* 0x040fe40007f7e0ff */
[----:B------:R-:W-:Y:S01]  /*cc80*/  IADD3 R157, P4, R54, 0xc060, RZ ;  /* 0x0000c060369d7810 */ /* 0x000fe20007f9e0ff */
[----:B------:R-:W-:Y:S01]  /*cc90*/  IMAD.X R41, RZ, RZ, R55, P2 ;  /* 0x000000ffff297224 */ /* 0x000fe200010e0637 */
[----:B------:R-:W-:-:S02]  /*cca0*/  LOP3.LUT R54, R3, R54, RZ, 0x3c, !PT ;  /* 0x0000003603367212 */ /* 0x000fc400078e3cff */
[----:B------:R-:W-:Y:S01]  /*ccb0*/  SHF.R.U64 R3, R4, 0x3, RZ ;  /* 0x0000000304037819 */ /* 0x000fe200000012ff */
[----:B------:R-:W-:Y:S01]  /*ccc0*/  IMAD.X R5, RZ, RZ, R55, P4 ;  /* 0x000000ffff057224 */ /* 0x000fe200020e0637 */
[----:B------:R-:W-:Y:S02]  /*ccd0*/  LOP3.LUT R8, R137, 0x380, RZ, 0xc0, !PT ;  /* 0x0000038089087812 */ /* 0x000fe400078ec0ff */
[----:B------:R-:W-:Y:S02]  /*cce0*/  F2FP.BF16.F32.PACK_AB R11, R11, R48 ;  /* 0x000000300b0b723e */ /* 0x000fe400000010ff */
[----:B------:R-:W-:Y:S02]  /*ccf0*/  LOP3.LUT R60, R3, R6, RZ, 0x3c, !PT ;  /* 0x00000006033c7212 */ /* 0x000fe400078e3cff */
[----:B------:R-:W-:Y:S02]  /*cd00*/  LOP3.LUT R3, R12, 0x380, RZ, 0xc0, !PT ;  /* 0x000003800c037812 */ /* 0x000fe400078ec0ff */
[----:B------:R-:W-:-:S02]  /*cd10*/  SHF.R.U64 R4, R8, 0x3, RZ ;  /* 0x0000000308047819 */ /* 0x000fc400000012ff */
[----:B------:R-:W-:Y:S02]  /*cd20*/  SEL R79, R11, R10, P0 ;  /* 0x0000000a0b4f7207 */ /* 0x000fe40000000000 */
[----:B------:R-:W-:Y:S01]  /*cd30*/  SEL R21, R10, R11, P0 ;  /* 0x0000000b0a157207 */ /* 0x000fe20000000000 */
[----:B------:R-:W-:Y:S01]  /*cd40*/  IMAD.X R11, RZ, RZ, R55, P6 ;  /* 0x000000ffff0b7224 */ /* 0x000fe200030e0637 */
[----:B------:R-:W-:Y:S02]  /*cd50*/  LOP3.LUT R10, R139, 0x380, RZ, 0xc0, !PT ;  /* 0x000003808b0a7812 */ /* 0x000fe400078ec0ff */
[----:B------:R-:W-:Y:S02]  /*cd60*/  SHF.R.U64 R3, R3, 0x3, RZ ;  /* 0x0000000303037819 */ /* 0x000fe400000012ff */
[----:B------:R-:W-:Y:S02]  /*cd70*/  LOP3.LUT R56, R4, R137, RZ, 0x3c, !PT ;  /* 0x0000008904387212 */ /* 0x000fe400078e3cff */
[----:B------:R-:W-:-:S02]  /*cd80*/  LOP3.LUT R4, R141, 0x380, RZ, 0xc0, !PT ;  /* 0x000003808d047812 */ /* 0x000fc400078ec0ff */
[----:B------:R-:W-:Y:S02]  /*cd90*/  LOP3.LUT R6, R143, 0x380, RZ, 0xc0, !PT ;  /* 0x000003808f067812 */ /* 0x000fe400078ec0ff */
[----:B------:R-:W-:Y:S02]  /*cda0*/  F2FP.BF16.F32.PACK_AB R121, R84, R121 ;  /* 0x000000795479723e */ /* 0x000fe400000010ff */
[----:B------:R-:W-:Y:S02]  /*cdb0*/  F2FP.BF16.F32.PACK_AB R59, R94, R59 ;  /* 0x0000003b5e3b723e */ /* 0x000fe400000010ff */
[----:B------:R-:W-:Y:S02]  /*cdc0*/  SHF.R.U64 R8, R10, 0x3, RZ ;  /* 0x000000030a087819 */ /* 0x000fe400000012ff */
[----:B------:R-:W-:Y:S01]  /*cdd0*/  LOP3.LUT R48, R3, R12, RZ, 0x3c, !PT ;  /* 0x0000000c03307212 */ /* 0x000fe200078e3cff */
[----:B--2---:R-:W-:Y:S01]  /*cde0*/  SHFL.IDX PT, R75, R75, R20, 0x1c1f ;  /* 0x001c1f144b4b7589 */ /* 0x004fe200000e0000 */
[----:B------:R-:W-:-:S02]  /*cdf0*/  LOP3.LUT R3, R14, 0x380, RZ, 0xc0, !PT ;  /* 0x000003800e037812 */ /* 0x000fc400078ec0ff */
[----:B------:R-:W-:Y:S01]  /*ce00*/  SHF.R.U64 R4, R4, 0x3, RZ ;  /* 0x0000000304047819 */ /* 0x000fe200000012ff */
[----:B------:R-:W-:Y:S01]  /*ce10*/  SHFL.IDX PT, R113, R113, R20, 0x1c1f ;  /* 0x001c1f1471717589 */ /* 0x000fe200000e0000 */
[----:B------:R-:W-:Y:S02]  /*ce20*/  SHF.R.U64 R6, R6, 0x3, RZ ;  /* 0x0000000306067819 */ /* 0x000fe400000012ff */
[----:B------:R-:W-:Y:S01]  /*ce30*/  SEL R101, R120, R121, P0 ;  /* 0x0000007978657207 */ /* 0x000fe20000000000 */
[----:B------:R-:W-:Y:S01]  /*ce40*/  SHFL.IDX PT, R117, R117, R20, 0x1c1f ;  /* 0x001c1f1475757589 */ /* 0x000fe200000e0000 */
[----:B------:R-:W-:Y:S02]  /*ce50*/  SEL R32, R121, R120, P0 ;  /* 0x0000007879207207 */ /* 0x000fe40000000000 */
[----:B------:R-:W-:Y:S01]  /*ce60*/  SEL R121, R59, R44, P0 ;  /* 0x0000002c3b797207 */ /* 0x000fe20000000000 */
[----:B------:R-:W-:Y:S01]  /*ce70*/  SHFL.IDX PT, R73, R73, R20, 0x1c1f ;  /* 0x001c1f1449497589 */ /* 0x000fe200000e0000 */
[----:B------:R-:W-:-:S02]  /*ce80*/  LOP3.LUT R52, R8, R139, RZ, 0x3c, !PT ;  /* 0x0000008b08347212 */ /* 0x000fc400078e3cff */
[----:B------:R-:W-:Y:S01]  /*ce90*/  SEL R59, R44, R59, P0 ;  /* 0x0000003b2c3b7207 */ /* 0x000fe20000000000 */
[----:B------:R-:W-:Y:S01]  /*cea0*/  SHFL.IDX PT, R77, R77, R20, 0x1c1f ;  /* 0x001c1f144d4d7589 */ /* 0x000fe200000e0000 */
[----:B------:R-:W-:Y:S02]  /*ceb0*/  LOP3.LUT R8, R145, 0x380, RZ, 0xc0, !PT ;  /* 0x0000038091087812 */ /* 0x000fe400078ec0ff */
[----:B------:R-:W-:Y:S01]  /*cec0*/  SHF.R.U64 R3, R3, 0x3, RZ ;  /* 0x0000000303037819 */ /* 0x000fe200000012ff */
[----:B------:R-:W-:Y:S01]  /*ced0*/  SHFL.IDX PT, R79, R79, R20, 0x1c1f ;  /* 0x001c1f144f4f7589 */ /* 0x000fe200000e0000 */
[----:B------:R-:W-:Y:S02]  /*cee0*/  LOP3.LUT R44, R4, R141, RZ, 0x3c, !PT ;  /* 0x0000008d042c7212 */ /* 0x000fe400078e3cff */
[----:B------:R-:W-:Y:S01]  /*cef0*/  LOP3.LUT R42, R6, R143, RZ, 0x3c, !PT ;  /* 0x0000008f062a7212 */ /* 0x000fe200078e3cff */
[----:B------:R-:W-:Y:S01]  /*cf00*/  SHFL.IDX PT, R81, R81, R20, 0x1c1f ;  /* 0x001c1f1451517589 */ /* 0x000fe200000e0000 */
[----:B------:R-:W-:-:S02]  /*cf10*/  LOP3.LUT R4, R147, 0x380, RZ, 0xc0, !PT ;  /* 0x0000038093047812 */ /* 0x000fc400078ec0ff */
[----:B------:R-:W-:Y:S01]  /*cf20*/  LOP3.LUT R6, R149, 0x380, RZ, 0xc0, !PT ;  /* 0x0000038095067812 */ /* 0x000fe200078ec0ff */
[----:B------:R-:W-:Y:S01]  /*cf30*/  SHFL.IDX PT, R83, R83, R20, 0x1c1f ;  /* 0x001c1f1453537589 */ /* 0x000fe200000e0000 */
[----:B------:R-:W-:Y:S02]  /*cf40*/  SHF.R.U64 R8, R8, 0x3, RZ ;  /* 0x0000000308087819 */ /* 0x000fe400000012ff */
[----:B------:R-:W-:Y:S01]  /*cf50*/  LOP3.LUT R36, R3, R14, RZ, 0x3c, !PT ;  /* 0x0000000e03247212 */ /* 0x000fe200078e3cff */
[----:B------:R-:W-:Y:S01]  /*cf60*/  SHFL.IDX PT, R85, R85, R20, 0x1c1f ;  /* 0x001c1f1455557589 */ /* 0x000fe200000e0000 */
[----:B------:R-:W-:Y:S02]  /*cf70*/  SHF.R.U64 R4, R4, 0x3, RZ ;  /* 0x0000000304047819 */ /* 0x000fe400000012ff */
[----:B------:R-:W-:Y:S01]  /*cf80*/  SHF.R.U64 R6, R6, 0x3, RZ ;  /* 0x0000000306067819 */ /* 0x000fe200000012ff */
[----:B------:R-:W-:Y:S01]  /*cf90*/  SHFL.IDX PT, R87, R87, R20, 0x1c1f ;  /* 0x001c1f1457577589 */ /* 0x000fe200000e0000 */
[----:B------:R-:W-:-:S02]  /*cfa0*/  MOV R92, R52 ;  /* 0x00000034005c7202 */ /* 0x000fc40000000f00 */
[----:B------:R-:W-:Y:S01]  /*cfb0*/  LOP3.LUT R38, R8, R145, RZ, 0x3c, !PT ;  /* 0x0000009108267212 */ /* 0x000fe200078e3cff */
[----:B------:R-:W-:Y:S01]  /*cfc0*/  SHFL.IDX PT, R89, R89, R20, 0x1c1f ;  /* 0x001c1f1459597589 */ /* 0x000fe200000e0000 */
[----:B------:R-:W-:Y:S02]  /*cfd0*/  MOV R53, R36 ;  /* 0x0000002400357202 */ /* 0x000fe40000000f00 */
[----:B------:R-:W-:Y:S01]  /*cfe0*/  SEL R107, R7, R152, P0 ;  /* 0x00000098076b7207 */ /* 0x000fe20000000000 */
[----:B------:R-:W-:Y:S01]  /*cff0*/  SHFL.IDX PT, R95, R95, R20, 0x1c1f ;  /* 0x001c1f145f5f7589 */ /* 0x000fe200000e0000 */
[----:B------:R-:W-:Y:S01]  /*d000*/  SEL R72, R152, R7, P0 ;  /* 0x0000000798487207 */ /* 0x000fe20000000000 */
[----:B------:R-:W-:Y:S01]  /*d010*/  IMAD.X R7, RZ, RZ, R55, P3 ;  /* 0x000000ffff077224 */ /* 0x000fe200018e0637 */
[----:B------:R-:W-:Y:S01]  /*d020*/  LOP3.LUT R8, R151, 0x380, RZ, 0xc0, !PT ;  /* 0x0000038097087812 */ /* 0x000fe200078ec0ff */
[----:B------:R-:W-:Y:S01]  /*d030*/  SHFL.IDX PT, R93, R93, R20, 0x1c1f ;  /* 0x001c1f145d5d7589 */ /* 0x000fe200000e0000 */
[----:B------:R-:W-:-:S02]  /*d040*/  LOP3.LUT R37, R20, 0x2, RZ, 0x3c, !PT ;  /* 0x0000000214257812 */ /* 0x000fc400078e3cff */
[----:B------:R-:W-:Y:S01]  /*d050*/  LOP3.LUT R12, R4, R147, RZ, 0x3c, !PT ;  /* 0x00000093040c7212 */ /* 0x000fe200078e3cff */
[----:B------:R-:W-:Y:S01]  /*d060*/  SHFL.IDX PT, R107, R107, R20, 0x1c1f ;  /* 0x001c1f146b6b7589 */ /* 0x000fe200000e0000 */
[----:B------:R-:W-:Y:S02]  /*d070*/  LOP3.LUT R14, R6, R149, RZ, 0x3c, !PT ;  /* 0x00000095060e7212 */ /* 0x000fe400078e3cff */
[----:B------:R-:W-:Y:S01]  /*d080*/  LOP3.LUT R3, R40, 0x380, RZ, 0xc0, !PT ;  /* 0x0000038028037812 */ /* 0x000fe200078ec0ff */
[----:B------:R-:W0:Y:S01]  /*d090*/  SHFL.IDX PT, R66, R66, R37, 0x1c1f ;  /* 0x001c1f2542427589 */ /* 0x000e2200000e0000 */
[----:B------:R-:W-:Y:S02]  /*d0a0*/  LOP3.LUT R4, R153, 0x380, RZ, 0xc0, !PT ;  /* 0x0000038099047812 */ /* 0x000fe400078ec0ff */
[----:B------:R-:W-:Y:S01]  /*d0b0*/  LOP3.LUT R6, R155, 0x380, RZ, 0xc0, !PT ;  /* 0x000003809b067812 */ /* 0x000fe200078ec0ff */
[----:B------:R-:W1:Y:S01]  /*d0c0*/  SHFL.IDX PT, R72, R72, R37, 0x1c1f ;  /* 0x001c1f2548487589 */ /* 0x000e6200000e0000 */
[----:B------:R-:W-:-:S02]  /*d0d0*/  SHF.R.U64 R8, R8, 0x3, RZ ;  /* 0x0000000308087819 */ /* 0x000fc400000012ff */
[----:B------:R-:W-:Y:S01]  /*d0e0*/  SHF.R.U64 R3, R3, 0x3, RZ ;  /* 0x0000000303037819 */ /* 0x000fe200000012ff */
[----:B------:R-:W2:Y:S01]  /*d0f0*/  SHFL.IDX PT, R74, R74, R37, 0x1c1f ;  /* 0x001c1f254a4a7589 */ /* 0x000ea200000e0000 */
[----:B------:R-:W-:Y:S02]  /*d100*/  SHF.R.U64 R4, R4, 0x3, RZ ;  /* 0x0000000304047819 */ /* 0x000fe400000012ff */
[----:B------:R-:W-:Y:S01]  /*d110*/  SHF.R.U64 R6, R6, 0x3, RZ ;  /* 0x0000000306067819 */ /* 0x000fe200000012ff */
[----:B------:R-:W3:Y:S01]  /*d120*/  SHFL.IDX PT, R76, R76, R37, 0x1c1f ;  /* 0x001c1f254c4c7589 */ /* 0x000ee200000e0000 */
[----:B------:R-:W-:Y:S02]  /*d130*/  LOP3.LUT R10, R8, R151, RZ, 0x3c, !PT ;  /* 0x00000097080a7212 */ /* 0x000fe400078e3cff */
[----:B------:R-:W-:Y:S01]  /*d140*/  LOP3.LUT R8, R3, R40, RZ, 0x3c, !PT ;  /* 0x0000002803087212 */ /* 0x000fe200078e3cff */
[----:B------:R-:W-:Y:S01]  /*d150*/  SHFL.IDX PT, R97, R97, R20, 0x1c1f ;  /* 0x001c1f1461617589 */ /* 0x000fe200000e0000 */
[----:B------:R-:W-:-:S02]  /*d160*/  LOP3.LUT R40, R4, R153, RZ, 0x3c, !PT ;  /* 0x0000009904287212 */ /* 0x000fc400078e3cff */
[----:B------:R-:W-:Y:S01]  /*d170*/  LOP3.LUT R6, R6, R155, RZ, 0x3c, !PT ;  /* 0x0000009b06067212 */ /* 0x000fe200078e3cff */
[----:B------:R-:W-:Y:S01]  /*d180*/  SHFL.IDX PT, R101, R101, R20, 0x1c1f ;  /* 0x001c1f1465657589 */ /* 0x000fe200000e0000 */
[----:B------:R-:W-:Y:S02]  /*d190*/  LOP3.LUT R78, R157, 0x380, RZ, 0xc0, !PT ;  /* 0x000003809d4e7812 */ /* 0x000fe400078ec0ff */
[----:B------:R-:W-:Y:S01]  /*d1a0*/  SEL R131, R134, R135, P0 ;  /* 0x0000008786837207 */ /* 0x000fe20000000000 */
[----:B------:R-:W-:Y:S01]  /*d1b0*/  SHFL.IDX PT, R103, R103, R20, 0x1c1f ;  /* 0x001c1f1467677589 */ /* 0x000fe200000e0000 */
[----:B------:R-:W-:Y:S02]  /*d1c0*/  SEL R68, R135, R134, P0 ;  /* 0x0000008687447207 */ /* 0x000fe40000000000 */
[----:B------:R-:W-:Y:S01]  /*d1d0*/  SEL R135, R150, R9, P0 ;  /* 0x0000000996877207 */ /* 0x000fe20000000000 */
[----:B------:R-:W-:Y:S01]  /*d1e0*/  SHFL.IDX PT, R99, R99, R20, 0x1c1f ;  /* 0x001c1f1463637589 */ /* 0x000fe200000e0000 */
[----:B------:R-:W-:-:S02]  /*d1f0*/  MOV R40, R40 ;  /* 0x0000002800287202 */ /* 0x000fc40000000f00 */
[----:B------:R-:W-:Y:S01]  /*d200*/  MOV R96, R60 ;  /* 0x0000003c00607202 */ /* 0x000fe20000000f00 */
[----:B------:R-:W-:Y:S01]  /*d210*/  SHFL.IDX PT, R91, R91, R20, 0x1c1f ;  /* 0x001c1f145b5b7589 */ /* 0x000fe200000e0000 */
[----:B------:R-:W-:Y:S02]  /*d220*/  MOV R41, R6 ;  /* 0x0000000600297202 */ /* 0x000fe40000000f00 */
[----:B------:R-:W-:Y:S01]  /*d230*/  SHF.R.U64 R78, R78, 0x3, RZ ;  /* 0x000000034e4e7819 */ /* 0x000fe200000012ff */
[----:B------:R-:W4:Y:S01]  /*d240*/  SHFL.IDX PT, R6, R69, R37, 0x1c1f ;  /* 0x001c1f2545067589 */ /* 0x000f2200000e0000 */
[----:B------:R-:W-:Y:S02]  /*d250*/  MOV R61, R44 ;  /* 0x0000002c003d7202 */ /* 0x000fe40000000f00 */
[----:B------:R-:W-:Y:S01]  /*d260*/  MOV R45, R14 ;  /* 0x0000000e002d7202 */ /* 0x000fe20000000f00 */
[----:B------:R-:W-:Y:S01]  /*d270*/  SHFL.IDX PT, R105, R105, R20, 0x1c1f ;  /* 0x001c1f1469697589 */ /* 0x000fe200000e0000 */
[----:B------:R-:W-:Y:S01]  /*d280*/  SEL R71, R9, R150, P0 ;  /* 0x0000009609477207 */ /* 0x000fe20000000000 */
[----:B------:R-:W-:Y:S01]  /*d290*/  IMAD.X R9, RZ, RZ, R55, P1 ;  /* 0x000000ffff097224 */ /* 0x000fe200008e0637 */
[----:B------:R-:W-:Y:S01]  /*d2a0*/  LOP3.LUT R4, R78, R157, RZ, 0x3c, !PT ;  /* 0x0000009d4e047212 */ /* 0x000fe200078e3cff */
[----:B------:R-:W4:Y:S01]  /*d2b0*/  SHFL.IDX PT, R14, R63, R37, 0x1c1f ;  /* 0x001c1f253f0e7589 */ /* 0x000f2200000e0000 */
[----:B------:R-:W-:-:S02]  /*d2c0*/  MOV R98, R54 ;  /* 0x0000003600627202 */ /* 0x000fc40000000f00 */
[----:B------:R-:W-:Y:S01]  /*d2d0*/  MOV R55, R38 ;  /* 0x0000002600377202 */ /* 0x000fe20000000f00 */
[----:B------:R-:W-:Y:S01]  /*d2e0*/  SHFL.IDX PT, R109, R109, R20, 0x1c1f ;  /* 0x001c1f146d6d7589 */ /* 0x000fe200000e0000 */
[----:B------:R-:W-:Y:S02]  /*d2f0*/  MOV R90, R48 ;  /* 0x00000030005a7202 */ /* 0x000fe40000000f00 */
[----:B------:R-:W-:Y:S01]  /*d300*/  MOV R94, R56 ;  /* 0x00000038005e7202 */ /* 0x000fe20000000f00 */
[----:B------:R-:W-:Y:S01]  /*d310*/  SHFL.IDX PT, R111, R111, R20, 0x1c1f ;  /* 0x001c1f146f6f7589 */ /* 0x000fe200000e0000 */
[----:B------:R-:W-:Y:S02]  /*d320*/  MOV R57, R42 ;  /* 0x0000002a00397202 */ /* 0x000fe40000000f00 */
[----:B------:R-:W-:Y:S01]  /*d330*/  MOV R43, R10 ;  /* 0x0000000a002b7202 */ /* 0x000fe20000000f00 */
[----:B------:R-:W-:Y:S01]  /*d340*/  SHFL.IDX PT, R115, R115, R20, 0x1c1f ;  /* 0x001c1f1473737589 */ /* 0x000fe200000e0000 */
[----:B------:R-:W-:-:S02]  /*d350*/  MOV R3, R8 ;  /* 0x0000000800037202 */ /* 0x000fc40000000f00 */
[----:B------:R-:W-:Y:S01]  /*d360*/  MOV R49, R12 ;  /* 0x0000000c00317202 */ /* 0x000fe20000000f00 */
[----:B------:R-:W-:Y:S01]  /*d370*/  SHFL.IDX PT, R119, R119, R20, 0x1c1f ;  /* 0x001c1f1477777589 */ /* 0x000fe200000e0000 */
[----:B0-----:R-:W-:Y:S02]  /*d380*/  SEL R8, R75, R66, P0 ;  /* 0x000000424b087207 */ /* 0x001fe40000000000 */
[----:B------:R-:W-:Y:S01]  /*d390*/  SEL R10, R66, R75, P0 ;  /* 0x0000004b420a7207 */ /* 0x000fe20000000000 */
[----:B------:R-:W-:Y:S01]  /*d3a0*/  SHFL.IDX PT, R121, R121, R20, 0x1c1f ;  /* 0x001c1f1479797589 */ /* 0x000fe200000e0000 */
[----:B-1----:R-:W-:Y:S02]  /*d3b0*/  SEL R13, R107, R72, P0 ;  /* 0x000000486b0d7207 */ /* 0x002fe40000000000 */
[----:B------:R-:W-:Y:S01]  /*d3c0*/  SEL R15, R72, R107, P0 ;  /* 0x0000006b480f7207 */ /* 0x000fe20000000000 */
[----:B------:R-:W-:Y:S01]  /*d3d0*/  SHFL.IDX PT, R123, R123, R20, 0x1c1f ;  /* 0x001c1f147b7b7589 */ /* 0x000fe200000e0000 */
[----:B--2---:R-:W-:-:S02]  /*d3e0*/  SEL R9, R113, R74, P0 ;  /* 0x0000004a71097207 */ /* 0x004fc40000000000 */
[----:B------:R-:W-:Y:S01]  /*d3f0*/  SEL R11, R74, R113, P0 ;  /* 0x000000714a0b7207 */ /* 0x000fe20000000000 */
[----:B------:R-:W-:Y:S01]  /*d400*/  SHFL.IDX PT, R125, R125, R20, 0x1c1f ;  /* 0x001c1f147d7d7589 */ /* 0x000fe200000e0000 */
[----:B------:R-:W-:Y:S02]  /*d410*/  MOV R42, R4 ;  /* 0x00000004002a7202 */ /* 0x000fe40000000f00 */
[----:B---3--:R-:W-:Y:S01]  /*d420*/  SEL R5, R117, R76, P0 ;  /* 0x0000004c75057207 */ /* 0x008fe20000000000 */
[----:B------:R-:W-:Y:S01]  /*d430*/  SHFL.IDX PT, R127, R127, R20, 0x1c1f ;  /* 0x001c1f147f7f7589 */ /* 0x000fe200000e0000 */
[----:B------:R-:W-:Y:S02]  /*d440*/  SEL R7, R76, R117, P0 ;  /* 0x000000754c077207 */ /* 0x000fe40000000000 */
[----:B----4-:R-:W-:Y:S01]  /*d450*/  SEL R4, R73, R6, P0 ;  /* 0x0000000649047207 */ /* 0x010fe20000000000 */
[----:B------:R-:W-:Y:S01]  /*d460*/  SHFL.IDX PT, R129, R129, R20, 0x1c1f ;  /* 0x001c1f1481817589 */ /* 0x000fe200000e0000 */
[----:B------:R-:W-:-:S02]  /*d470*/  SEL R6, R6, R73, P0 ;  /* 0x0000004906067207 */ /* 0x000fc40000000000 */
[----:B------:R-:W-:Y:S01]  /*d480*/  SEL R12, R77, R14, P0 ;  /* 0x0000000e4d0c7207 */ /* 0x000fe20000000000 */
[----:B------:R-:W-:Y:S01]  /*d490*/  SHFL.IDX PT, R131, R131, R20, 0x1c1f ;  /* 0x001c1f1483837589 */ /* 0x000fe200000e0000 */
[----:B------:R-:W-:Y:S02]  /*d4a0*/  SEL R14, R14, R77, P0 ;  /* 0x0000004d0e0e7207 */ /* 0x000fe40000000000 */
[----:B------:R-:W-:Y:S01]  /*d4b0*/  PLOP3.LUT P2, PT, PT, PT, UP0, 0x80, 0x0 ;  /* 0x000000000000781c */ /* 0x000fe20003f4f008 */
[----:B------:R-:W-:Y:S04]  /*d4c0*/  SHFL.IDX PT, R133, R133, R20, 0x1c1f ;  /* 0x001c1f1485857589 */ /* 0x000fe800000e0000 */
[----:B------:R-:W-:Y:S04]  /*d4d0*/  SHFL.IDX PT, R135, R135, R20, 0x1c1f ;  /* 0x001c1f1487877589 */ /* 0x000fe800000e0000 */
[----:B------:R-:W0:Y:S04]  /*d4e0*/  SHFL.IDX PT, R20, R21, R37, 0x1c1f ;  /* 0x001c1f2515147589 */ /* 0x000e2800000e0000 */
[----:B------:R-:W1:Y:S04]  /*d4f0*/  SHFL.IDX PT, R58, R58, R37, 0x1c1f ;  /* 0x001c1f253a3a7589 */ /* 0x000e6800000e0000 */
[----:B------:R0:W2:Y:S04]  /*d500*/  SHFL.IDX PT, R36, R24, R37, 0x1c1f ;  /* 0x001c1f2518247589 */ /* 0x0000a800000e0000 */
[----:B------:R-:W3:Y:S01]  /*d510*/  SHFL.IDX PT, R78, R47, R37, 0x1c1f ;  /* 0x001c1f252f4e7589 */ /* 0x000ee200000e0000 */
[----:B------:R-:W-:Y:S06]  /*d520*/  BAR.SYNC.DEFER_BLOCKING 0x1, 0x100 ;  /* 0x0044000000007b1d */ /* 0x000fec0000010000 */
[----:B------:R1:W-:Y:S01]  /*d530*/  SHFL.IDX PT, R38, R25, R37, 0x1c1f ;  /* 0x001c1f2519267589 */ /* 0x0003e200000e0000 */
[----:B0-----:R-:W-:-:S03]  /*d540*/  SEL R24, R79, R20, P0 ;  /* 0x000000144f187207 */ /* 0x001fc60000000000 */
[----:B------:R-:W-:Y:S04]  /*d550*/  SHFL.IDX PT, R46, R46, R37, 0x1c1f ;  /* 0x001c1f252e2e7589 */ /* 0x000fe800000e0000 */
[----:B------:R0:W-:Y:S01]  /*d560*/  SHFL.IDX PT, R44, R26, R37, 0x1c1f ;  /* 0x001c1f251a2c7589 */ /* 0x0001e200000e0000 */
[----:B-1----:R-:W-:-:S03]  /*d570*/  SEL R25, R105, R58, P0 ;  /* 0x0000003a69197207 */ /* 0x002fc60000000000 */
[----:B------:R-:W-:Y:S04]  /*d580*/  SHFL.IDX PT, R50, R50, R37, 0x1c1f ;  /* 0x001c1f2532327589 */ /* 0x000fe800000e0000 */
[----:B------:R1:W-:Y:S01]  /*d590*/  SHFL.IDX PT, R48, R27, R37, 0x1c1f ;  /* 0x001c1f251b307589 */ /* 0x0003e200000e0000 */
[----:B0-----:R-:W-:-:S03]  /*d5a0*/  SEL R26, R20, R79, P0 ;  /* 0x0000004f141a7207 */ /* 0x001fc60000000000 */
[----:B------:R-:W-:Y:S04]  /*d5b0*/  SHFL.IDX PT, R80, R51, R37, 0x1c1f ;  /* 0x001c1f2533507589 */ /* 0x000fe800000e0000 */
[----:B------:R2:W-:Y:S01]  /*d5c0*/  SHFL.IDX PT, R52, R28, R37, 0x1c1f ;  /* 0x001c1f251c347589 */ /* 0x0005e200000e0000 */
[----:B-1----:R-:W-:-:S03]  /*d5d0*/  SEL R27, R58, R105, P0 ;  /* 0x000000693a1b7207 */ /* 0x002fc60000000000 */
[----:B------:R-:W-:Y:S04]  /*d5e0*/  SHFL.IDX PT, R82, R59, R37, 0x1c1f ;  /* 0x001c1f253b527589 */ /* 0x000fe800000e0000 */
[----:B------:R3:W0:Y:S01]  /*d5f0*/  SHFL.IDX PT, R54, R29, R37, 0x1c1f ;  /* 0x001c1f251d367589 */ /* 0x00062200000e0000 */
[----:B--2---:R-:W-:-:S03]  /*d600*/  SEL R28, R81, R36, P0 ;  /* 0x00000024511c7207 */ /* 0x004fc60000000000 */
[----:B------:R-:W1:Y:S04]  /*d610*/  SHFL.IDX PT, R62, R62, R37, 0x1c1f ;  /* 0x001c1f253e3e7589 */ /* 0x000e6800000e0000 */
[----:B------:R2:W-:Y:S01]  /*d620*/  SHFL.IDX PT, R56, R30, R37, 0x1c1f ;  /* 0x001c1f251e387589 */ /* 0x0005e200000e0000 */
[----:B---3--:R-:W-:-:S03]  /*d630*/  SEL R29, R109, R78, P0 ;  /* 0x0000004e6d1d7207 */ /* 0x008fc60000000000 */
[----:B------:R-:W-:Y:S04]  /*d640*/  SHFL.IDX PT, R64, R64, R37, 0x1c1f ;  /* 0x001c1f2540407589 */ /* 0x000fe800000e0000 */
[----:B------:R3:W-:Y:S01]  /*d650*/  SHFL.IDX PT, R60, R31, R37, 0x1c1f ;  /* 0x001c1f251f3c7589 */ /* 0x0007e200000e0000 */
[----:B--2---:R-:W-:-:S03]  /*d660*/  SEL R30, R36, R81, P0 ;  /* 0x00000051241e7207 */ /* 0x004fc60000000000 */
[----:B------:R2:W-:Y:S04]  /*d670*/  SHFL.IDX PT, R66, R32, R37, 0x1c1f ;  /* 0x001c1f2520427589 */ /* 0x0005e800000e0000 */
[----:B------:R-:W-:Y:S01]  /*d680*/  SHFL.IDX PT, R84, R65, R37, 0x1c1f ;  /* 0x001c1f2541547589 */ /* 0x000fe200000e0000 */
[----:B0-----:R-:W-:Y:S02]  /*d690*/  SEL R36, R95, R54, P0 ;  /* 0x000000365f247207 */ /* 0x001fe40000000000 */
[----:B---3--:R-:W-:Y:S01]  /*d6a0*/  SEL R31, R78, R109, P0 ;  /* 0x0000006d4e1f7207 */ /* 0x008fe20000000000 */
[----:B------:R0:W-:Y:S01]  /*d6b0*/  SHFL.IDX PT, R72, R33, R37, 0x1c1f ;  /* 0x001c1f2521487589 */ /* 0x0001e200000e0000 */
[----:B-1----:R-:W-:Y:S02]  /*d6c0*/  SEL R39, R62, R123, P0 ;  /* 0x0000007b3e277207 */ /* 0x002fe40000000000 */
[----:B--2---:R-:W-:Y:S01]  /*d6d0*/  SEL R32, R89, R52, P0 ;  /* 0x0000003459207207 */ /* 0x004fe20000000000 */
[----:B------:R-:W1:Y:S04]  /*d6e0*/  SHFL.IDX PT, R86, R67, R37, 0x1c1f ;  /* 0x001c1f2543567589 */ /* 0x000e6800000e0000 */
[----:B------:R2:W-:Y:S01]  /*d6f0*/  SHFL.IDX PT, R74, R34, R37, 0x1c1f ;  /* 0x001c1f25224a7589 */ /* 0x0005e200000e0000 */
[----:B0-----:R-:W-:-:S03]  /*d700*/  SEL R33, R121, R82, P0 ;  /* 0x0000005279217207 */ /* 0x001fc60000000000 */
[----:B------:R-:W-:Y:S04]  /*d710*/  SHFL.IDX PT, R68, R68, R37, 0x1c1f ;  /* 0x001c1f2544447589 */ /* 0x000fe800000e0000 */
[----:B------:R-:W0:Y:S01]  /*d720*/  SHFL.IDX PT, R70, R70, R37, 0x1c1f ;  /* 0x001c1f2546467589 */ /* 0x000e2200000e0000 */
[----:B--2---:R-:W-:-:S03]  /*d730*/  SEL R34, R52, R89, P0 ;  /* 0x0000005934227207 */ /* 0x004fc60000000000 */
[----:B------:R2:W-:Y:S04]  /*d740*/  SHFL.IDX PT, R76, R35, R37, 0x1c1f ;  /* 0x001c1f25234c7589 */ /* 0x0005e800000e0000 */
[----:B------:R3:W4:Y:S04]  /*d750*/  SHFL.IDX PT, R88, R71, R37, 0x1c1f ;  /* 0x001c1f2547587589 */ /* 0x00072800000e0000 */
[----:B------:R0:W-:Y:S01]  /*d760*/  STSM.16.M88.4 [R98], R4 ;  /* 0x0000000462007844 */ /* 0x0001e20000000200 */
[----:B-1----:R-:W-:Y:S02]  /*d770*/  SEL R65, R129, R86, P0 ;  /* 0x0000005681417207 */ /* 0x002fe40000000000 */
[----:B--2---:R-:W-:Y:S01]  /*d780*/  SEL R35, R82, R121, P0 ;  /* 0x0000007952237207 */ /* 0x004fe20000000000 */
[----:B------:R1:W-:Y:S01]  /*d790*/  STSM.16.M88.4 [R96], R8 ;  /* 0x0000000860007844 */ /* 0x0003e20000000200 */
[----:B------:R-:W-:-:S02]  /*d7a0*/  SEL R67, R86, R129, P0 ;  /* 0x0000008156437207 */ /* 0x000fc40000000000 */
[----:B---3--:R-:W-:Y:S01]  /*d7b0*/  SEL R37, R123, R62, P0 ;  /* 0x0000003e7b257207 */ /* 0x008fe20000000000 */
[----:B------:R2:W-:Y:S04]  /*d7c0*/  STSM.16.M88.4 [R94], R12 ;  /* 0x0000000c5e007844 */ /* 0x0005e80000000200 */
[----:B------:R4:W-:Y:S01]  /*d7d0*/  STSM.16.M88.4 [R92], R24 ;  /* 0x000000185c007844 */ /* 0x0009e20000000200 */
[----:B0-----:R-:W-:Y:S02]  /*d7e0*/  SEL R73, R133, R70, P0 ;  /* 0x0000004685497207 */ /* 0x001fe40000000000 */
[----:B------:R-:W-:Y:S01]  /*d7f0*/  SEL R75, R70, R133, P0 ;  /* 0x00000085464b7207 */ /* 0x000fe20000000000 */
[----:B------:R-:W-:Y:S01]  /*d800*/  STSM.16.M88.4 [R90], R28 ;  /* 0x0000001c5a007844 */ /* 0x000fe20000000200 */
[----:B------:R-:W-:-:S02]  /*d810*/  SEL R4, R83, R38, P0 ;  /* 0x0000002653047207 */ /* 0x000fc40000000000 */
[----:B------:R-:W-:Y:S02]  /*d820*/  SEL R6, R38, R83, P0 ;  /* 0x0000005326067207 */ /* 0x000fe40000000000 */
[----:B------:R-:W-:Y:S02]  /*d830*/  SEL R5, R111, R46, P0 ;  /* 0x0000002e6f057207 */ /* 0x000fe40000000000 */
[----:B------:R-:W-:Y:S02]  /*d840*/  SEL R7, R46, R111, P0 ;  /* 0x0000006f2e077207 */ /* 0x000fe40000000000 */
[----:B-1----:R-:W-:Y:S02]  /*d850*/  SEL R8, R85, R44, P0 ;  /* 0x0000002c55087207 */ /* 0x002fe40000000000 */
        /* <DEDUP_REMOVED lines=9> */
[----:B------:R-:W-:-:S02]  /*d8f0*/  SEL R38, R54, R95, P0 ;  /* 0x0000005f36267207 */ /* 0x000fc40000000000 */
[----:B----4-:R-:W-:Y:S01]  /*d900*/  SEL R25, R135, R88, P0 ;  /* 0x0000005887197207 */ /* 0x010fe20000000000 */
[----:B------:R2:W-:Y:S01]  /*d910*/  STSM.16.M88.4 [R55], R12 ;  /* 0x0000000c37007844 */ /* 0x0005e20000000200 */
[----:B0-----:R-:W-:Y:S02]  /*d920*/  SEL R4, R93, R56, P0 ;  /* 0x000000385d047207 */ /* 0x001fe40000000000 */
[----:B------:R-:W-:Y:S01]  /*d930*/  SEL R6, R56, R93, P0 ;  /* 0x0000005d38067207 */ /* 0x000fe20000000000 */
[----:B------:R-:W-:Y:S01]  /*d940*/  STSM.16.M88.4 [R53], R32 ;  /* 0x0000002035007844 */ /* 0x000fe20000000200 */
[----:B------:R-:W-:Y:S02]  /*d950*/  SEL R5, R125, R64, P0 ;  /* 0x000000407d057207 */ /* 0x000fe40000000000 */
[----:B------:R-:W-:Y:S01]  /*d960*/  SEL R7, R64, R125, P0 ;  /* 0x0000007d40077207 */ /* 0x000fe20000000000 */
[----:B------:R-:W-:Y:S01]  /*d970*/  STSM.16.M88.4 [R49], R36 ;  /* 0x0000002431007844 */ /* 0x000fe20000000200 */
[----:B-1----:R-:W-:-:S02]  /*d980*/  SEL R8, R97, R60, P0 ;  /* 0x0000003c61087207 */ /* 0x002fc40000000000 */
[----:B------:R-:W-:Y:S01]  /*d990*/  SEL R10, R60, R97, P0 ;  /* 0x000000613c0a7207 */ /* 0x000fe20000000000 */
[----:B------:R0:W-:Y:S01]  /*d9a0*/  STSM.16.M88.4 [R45], R4 ;  /* 0x000000042d007844 */ /* 0x0001e20000000200 */
[----:B------:R-:W-:Y:S02]  /*d9b0*/  SEL R9, R127, R84, P0 ;  /* 0x000000547f097207 */ /* 0x000fe40000000000 */
[----:B------:R-:W-:Y:S02]  /*d9c0*/  SEL R11, R84, R127, P0 ;  /* 0x0000007f540b7207 */ /* 0x000fe40000000000 */
[----:B------:R-:W-:Y:S02]  /*d9d0*/  SEL R64, R101, R66, P0 ;  /* 0x0000004265407207 */ /* 0x000fe40000000000 */
[----:B------:R-:W-:Y:S01]  /*d9e0*/  SEL R66, R66, R101, P0 ;  /* 0x0000006542427207 */ /* 0x000fe20000000000 */
[----:B------:R-:W-:Y:S01]  /*d9f0*/  STSM.16.M88.4 [R43], R8 ;  /* 0x000000082b007844 */ /* 0x000fe20000000200 */
[----:B--2---:R-:W-:-:S02]  /*da00*/  SEL R12, R103, R72, P0 ;  /* 0x00000048670c7207 */ /* 0x004fc40000000000 */
[----:B------:R-:W-:Y:S01]  /*da10*/  SEL R14, R72, R103, P0 ;  /* 0x00000067480e7207 */ /* 0x000fe20000000000 */
[----:B------:R1:W-:Y:S01]  /*da20*/  STSM.16.M88.4 [R3], R64 ;  /* 0x0000004003007844 */ /* 0x0003e20000000200 */
[----:B------:R-:W-:Y:S02]  /*da30*/  SEL R13, R131, R68, P0 ;  /* 0x00000044830d7207 */ /* 0x000fe40000000000 */
[----:B------:R-:W-:Y:S01]  /*da40*/  SEL R15, R68, R131, P0 ;  /* 0x00000083440f7207 */ /* 0x000fe20000000000 */
[----:B0-----:R-:W-:Y:S01]  /*da50*/  IMAD.U32 R4, RZ, RZ, UR10 ;  /* 0x0000000aff047e24 */ /* 0x001fe2000f8e00ff */
[----:B------:R-:W-:Y:S01]  /*da60*/  SEL R72, R99, R74, P0 ;  /* 0x0000004a63487207 */ /* 0x000fe20000000000 */
[----:B------:R-:W-:Y:S01]  /*da70*/  IMAD.U32 R5, RZ, RZ, UR11 ;  /* 0x0000000bff057e24 */ /* 0x000fe2000f8e00ff */
[----:B------:R-:W-:Y:S01]  /*da80*/  SEL R74, R74, R99, P0 ;  /* 0x000000634a4a7207 */ /* 0x000fe20000000000 */
[----:B------:R0:W-:Y:S01]  /*da90*/  STSM.16.M88.4 [R40], R12 ;  /* 0x0000000c28007844 */ /* 0x0001e20000000200 */
[----:B------:R-:W-:Y:S01]  /*daa0*/  SEL R27, R88, R135, P0 ;  /* 0x00000087581b7207 */ /* 0x000fe20000000000 */
[----:B------:R-:W-:Y:S01]  /*dab0*/  ULDC.64 UR10, c[0x0][0xc08] ;  /* 0x00030200000a7ab9 */ /* 0x000fe20000000a00 */
[----:B------:R-:W-:Y:S01]  /*dac0*/  SEL R24, R91, R76, P0 ;  /* 0x0000004c5b187207 */ /* 0x000fe20000000000 */
[----:B------:R0:W-:Y:S01]  /*dad0*/  STSM.16.M88.4 [R41], R72 ;  /* 0x0000004829007844 */ /* 0x0001e20000000200 */
[----:B------:R-:W-:Y:S01]  /*dae0*/  SEL R26, R76, R91, P0 ;  /* 0x0000005b4c1a7207 */ /* 0x000fe20000000000 */
[----:B------:R-:W-:Y:S01]  /*daf0*/  UISETP.NE.U32.AND UP1, UPT, UR10, URZ, UPT ;  /* 0x0000003f0a00728c */ /* 0x000fe2000bf25070 */
[----:B------:R-:W2:Y:S03]  /*db00*/  LDC R76, c[0x0][0xbe8] ;  /* 0x0002fa00ff4c7b82 */ /* 0x000ea60000000800 */
[----:B------:R0:W-:Y:S05]  /*db10*/  STSM.16.M88.4 [R42], R24 ;  /* 0x000000182a007844 */ /* 0x0001ea0000000200 */
[----:B------:R-:W-:Y:S01]  /*db20*/  BAR.SYNC.DEFER_BLOCKING 0x1, 0x100 ;  /* 0x0044000000007b1d */ /* 0x000fe20000010000 */
[----:B------:R-:W-:-:S06]  /*db30*/  UISETP.NE.AND.EX UP1, UPT, UR11, URZ, UPT, UP1 ;  /* 0x0000003f0b00728c */ /* 0x000fcc000bf25310 */
[----:B------:R-:W-:-:S05]  /*db40*/  PLOP3.LUT P0, PT, PT, PT, UP1, 0x80, 0x0 ;  /* 0x000000000000781c */ /* 0x000fca0003f0f018 */
[----:B------:R-:W-:Y:S02]  /*db50*/  @UP1 ULDC.64 UR10, c[0x0][0xc08] ;  /* 0x00030200000a1ab9 */ /* 0x000fe40000000a00 */
[----:B------:R-:W-:Y:S01]  /*db60*/  @UP1 UIMAD.WIDE UR10, UR38, 0x4, UR10 ;  /* 0x00000004260a18a5 */ /* 0x000fe2000f8e020a */
[----:B------:R-:W-:Y:S02]  /*db70*/  ULDC UR4, c[0x0][0xa88] ;  /* 0x0002a20000047ab9 */ /* 0x000fe40000000800 */
[----:B-1----:R-:W-:-:S03]  /*db80*/  IMAD.U32 R3, RZ, RZ, UR4 ;  /* 0x00000004ff037e24 */ /* 0x002fc6000f8e00ff */
[----:B------:R-:W-:Y:S02]  /*db90*/  IMAD.U32 R10, RZ, RZ, UR10 ;  /* 0x0000000aff0a7e24 */ /* 0x000fe4000f8e00ff */
[----:B------:R-:W-:Y:S01]  /*dba0*/  IMAD.U32 R11, RZ, RZ, UR11 ;  /* 0x0000000bff0b7e24 */ /* 0x000fe2000f8e00ff */
[----:B------:R-:W3:Y:S01]  /*dbb0*/  @P2 LDG.E R6, desc[UR54][R4.64] ;  /* 0x0000003604062981 */ /* 0x000ee2000c1e1900 */
[----:B--2---:R-:W-:Y:S01]  /*dbc0*/  ISETP.NE.AND P1, PT, R76, 0x1, PT ;  /* 0x000000014c00780c */ /* 0x004fe20003f25270 */
[----:B------:R-:W-:Y:S01]  /*dbd0*/  UMOV UR4, URZ ;  /* 0x0000003f00047c82 */ /* 0x000fe20008000000 */
[----:B------:R-:W-:Y:S01]  /*dbe0*/  VIADD R8, R18, UR39 ;  /* 0x0000002712087c36 */ /* 0x000fe20008000000 */
[----:B------:R0:W5:Y:S10]  /*dbf0*/  @P0 LDG.E R3, desc[UR54][R10.64] ;  /* 0x000000360a030981 */ /* 0x000174000c1e1900 */
[----:B------:R-:W1:Y:S08]  /*dc00*/  @P1 LDC R7, c[0x0][0xbec] ;  /* 0x0002fb00ff071b82 */ /* 0x000e700000000800 */
[----:B------:R-:W2:Y:S01]  /*dc10*/  @P1 LDC R9, c[0x0][0xbf0] ;  /* 0x0002fc00ff091b82 */ /* 0x000ea20000000800 */
[----:B---3--:R-:W-:Y:S01]  /*dc20*/  @P2 R2UR UR4, R6 ;  /* 0x00000000060422ca */ /* 0x008fe200000e0000 */
[----:B012---:R-:W-:-:S14]  /*dc30*/  @P0 BRA `(.L_x_1503) ;  /* 0x0000000000100947 */ /* 0x007fdc0003800000 */
[----:B------:R-:W-:Y:S05]  /*dc40*/  @!P2 BRA `(.L_x_1503) ;  /* 0x00000000000ca947 */ /* 0x000fea0003800000 */
[----:B------:R-:W2:Y:S04]  /*dc50*/  LDG.E R6, desc[UR54][R4.64] ;  /* 0x0000003604067981 */ /* 0x000ea8000c1e1900 */
[----:B-----5:R-:W2:Y:S02]  /*dc60*/  LDG.E R3, desc[UR54][R4.64+0x4] ;  /* 0x0000043604037981 */ /* 0x020ea4000c1e1900 */
[----:B--2---:R-:W-:-:S07]  /*dc70*/  IMAD.IADD R3, R3, 0x1, -R6 ;  /* 0x0000000103037824 */ /* 0x004fce00078e0a06 */
.L_x_1503:
[----:B------:R-:W-:Y:S01]  /*dc80*/  USHF.R.S32.HI UR18, URZ, 0x1f, UR37 ;  /* 0x0000001f3f127899 */ /* 0x000fe20008011425 */
[----:B------:R-:W-:Y:S01]  /*dc90*/  @P1 IMAD.HI.U32 R4, R8, R7, RZ ;  /* 0x0000000708041227 */ /* 0x000fe200078e00ff */
[----:B------:R-:W-:Y:S01]  /*dca0*/  ULDC.64 UR14, c[0x0][0xb90] ;  /* 0x0002e400000e7ab9 */ /* 0x000fe20000000a00 */
[----:B------:R-:W-:Y:S01]  /*dcb0*/  USHF.R.S32.HI UR11, URZ, 0x1f, UR4 ;  /* 0x0000001f3f0b7899 */ /* 0x000fe20008011404 */
[----:B------:R-:W0:Y:S01]  /*dcc0*/  @P1 LDC R77, c[0x0][0xbf0] ;  /* 0x0002fc00ff4d1b82 */ /* 0x000e220000000800 */
[----:B------:R-:W-:Y:S01]  /*dcd0*/  UIMAD UR7, UR18, UR14, URZ ;  /* 0x0000000e120772a4 */ /* 0x000fe2000f8e023f */
[----:B------:R-:W-:Y:S01]  /*dce0*/  IMAD.MOV.U32 R6, RZ, RZ, R8 ;  /* 0x000000ffff067224 */ /* 0x000fe200078e0008 */
[----:B------:R-:W-:Y:S01]  /*dcf0*/  USHF.R.S32.HI UR17, URZ, 0x1f, UR38 ;  /* 0x0000001f3f117899 */ /* 0x000fe20008011426 */
[----:B------:R-:W-:Y:S01]  /*dd00*/  @P1 SHF.R.U32.HI R6, RZ, R9, R4 ;  /* 0x00000009ff061219 */ /* 0x000fe20000011604 */
[----:B------:R-:W-:Y:S01]  /*dd10*/  UMOV UR10, UR4 ;  /* 0x00000004000a7c82 */ /* 0x000fe20008000000 */
[----:B------:R-:W-:Y:S01]  /*dd20*/  UIMAD UR7, UR37, UR15, UR7 ;  /* 0x0000000f250772a4 */ /* 0x000fe2000f8e0207 */
[----:B------:R-:W-:Y:S01]  /*dd30*/  IMAD R4, R185, 0x40, R17 ;  /* 0x00000040b9047824 */ /* 0x000fe200078e0211 */
[----:B------:R-:W-:Y:S01]  /*dd40*/  UIMAD.WIDE.U32 UR12, UR37, UR14, UR10 ;  /* 0x0000000e250c72a5 */ /* 0x000fe2000f8e000a */
[----:B------:R-:W-:Y:S01]  /*dd50*/  IMAD.MOV R9, RZ, RZ, -R6 ;  /* 0x000000ffff097224 */ /* 0x000fe200078e0a06 */
[----:B------:R-:W-:Y:S01]  /*dd60*/  USEL UR17, UR17, URZ, !UP0 ;  /* 0x0000003f11117287 */ /* 0x000fe2000c000000 */
[----:B------:R-:W-:Y:S01]  /*dd70*/  IMAD.MOV.U32 R5, RZ, RZ, 0x2 ;  /* 0x00000002ff057424 */ /* 0x000fe200078e00ff */
[----:B------:R-:W-:Y:S01]  /*dd80*/  ULDC.64 UR14, c[0x0][0xb98] ;  /* 0x0002e600000e7ab9 */ /* 0x000fe20000000a00 */
[----:B------:R-:W-:Y:S01]  /*dd90*/  UIADD3 UR13, UR13, UR7, URZ ;  /* 0x000000070d0d7290 */ /* 0x000fe2000fffe03f */
[----:B------:R-:W-:Y:S01]  /*dda0*/  IMAD R9, R76, R9, R8 ;  /* 0x000000094c097224 */ /* 0x000fe200078e0208 */
[----:B------:R-:W-:Y:S01]  /*ddb0*/  USEL UR16, UR38, URZ, !UP0 ;  /* 0x0000003f26107287 */ /* 0x000fe2000c000000 */
[----:B------:R-:W-:Y:S01]  /*ddc0*/  SHF.R.S32.HI R8, RZ, 0x1f, R6 ;  /* 0x0000001fff087819 */ /* 0x000fe20000011406 */
[----:B------:R-:W-:Y:S01]  /*ddd0*/  UIMAD UR7, UR17, UR14, URZ ;  /* 0x0000000e110772a4 */ /* 0x000fe2000f8e023f */
[----:B------:R-:W-:Y:S01]  /*dde0*/  IMAD.WIDE R4, R4, R5, UR8 ;  /* 0x0000000804047e25 */ /* 0x000fe2000f8e0205 */
[----:B------:R-:W-:Y:S01]  /*ddf0*/  UIMAD.WIDE.U32 UR12, UR16, UR14, UR12 ;  /* 0x0000000e100c72a5 */ /* 0x000fe2000f8e000c */
[----:B------:R-:W-:Y:S01]  /*de00*/  SHF.R.S32.HI R7, RZ, 0x1f, R9 ;  /* 0x0000001fff077819 */ /* 0x000fe20000011409 */
[----:B------:R-:W-:Y:S01]  /*de10*/  UIMAD UR7, UR16, UR15, UR7 ;  /* 0x0000000f100772a4 */ /* 0x000fe2000f8e0207 */
[----:B-----5:R-:W-:Y:S01]  /*de20*/  IMAD R81, R3, R76, RZ ;  /* 0x0000004c03517224 */ /* 0x020fe200078e02ff */
[----:B------:R-:W-:Y:S01]  /*de30*/  ULDC.64 UR8, c[0x0][0xb88] ;  /* 0x0002e20000087ab9 */ /* 0x000fe20000000a00 */
[----:B------:R-:W-:Y:S01]  /*de40*/  IADD3 R53, P3, R4, 0x4000, RZ ;  /* 0x0000400004357810 */ /* 0x000fe20007f7e0ff */
[----:B------:R-:W-:Y:S01]  /*de50*/  IMAD R10, R7, UR8, RZ ;  /* 0x00000008070a7c24 */ /* 0x000fe2000f8e02ff */
[----:B------:R-:W-:Y:S01]  /*de60*/  IADD3 R6, P0, R6, UR12, RZ ;  /* 0x0000000c06067c10 */ /* 0x000fe2000ff1e0ff */
[----:B------:R-:W-:Y:S01]  /*de70*/  IMAD.U32 R11, RZ, RZ, UR7 ;  /* 0x00000007ff0b7e24 */ /* 0x000fe2000f8e00ff */
[----:B------:R-:W-:Y:S01]  /*de80*/  LOP3.LUT R52, R53, 0x380, RZ, 0xc0, !PT ;  /* 0x0000038035347812 */ /* 0x000fe200078ec0ff */
[----:B------:R-:W-:Y:S01]  /*de90*/  IMAD R15, R9, UR9, R10 ;  /* 0x00000009090f7c24 */ /* 0x000fe2000f8e020a */
[----:B------:R-:W-:Y:S01]  /*dea0*/  IADD3 R29, P2, R4, 0x5000, RZ ;  /* 0x00005000041d7810 */ /* 0x000fe20007f5e0ff */
[----:B------:R-:W-:Y:S01]  /*deb0*/  VIADD R26, R188, UR39 ;  /* 0x00000027bc1a7c36 */ /* 0x000fe20008000000 */
[----:B------:R-:W-:Y:S01]  /*dec0*/  IADD3.X R7, R8, UR13, R11, P0, !PT ;  /* 0x0000000d08077c10 */ /* 0x000fe200087fe40b */
[----:B------:R-:W-:Y:S01]  /*ded0*/  ULDC.64 UR12, c[0x0][0xaa0] ;  /* 0x0002a800000c7ab9 */ /* 0x000fe20000000a00 */
[----:B------:R-:W-:-:S02]  /*dee0*/  IADD3 R11, P5, R4, 0x1000, RZ ;  /* 0x00001000040b7810 */ /* 0x000fc40007fbe0ff */
[----:B------:R-:W-:Y:S01]  /*def0*/  SHF.R.U64 R52, R52, 0x3, RZ ;  /* 0x0000000334347819 */ /* 0x000fe200000012ff */
[----:B------:R-:W-:Y:S01]  /*df00*/  IMAD.WIDE.U32 R6, R9, UR8, R6 ;  /* 0x0000000809067c25 */ /* 0x000fe2000f8e0006 */
[----:B------:R-:W-:Y:S01]  /*df10*/  LOP3.LUT R8, R11, 0x380, RZ, 0xc0, !PT ;  /* 0x000003800b087812 */ /* 0x000fe200078ec0ff */
[----:B------:R-:W-:Y:S01]  /*df20*/  ULDC.64 UR8, c[0x0][0xb50] ;  /* 0x0002d40000087ab9 */ /* 0x000fe20000000a00 */
[----:B------:R-:W-:Y:S01]  /*df30*/  LOP3.LUT R52, R52, R53, RZ, 0x3c, !PT ;  /* 0x0000003534347212 */ /* 0x000fe200078e3cff */
[----:B------:R-:W-:Y:S01]  /*df40*/  IMAD.IADD R7, R7, 0x1, R15 ;  /* 0x0000000107077824 */ /* 0x000fe200078e020f */
[----:B------:R-:W-:Y:S01]  /*df50*/  SHF.R.U64 R8, R8, 0x3, RZ ;  /* 0x0000000308087819 */ /* 0x000fe200000012ff */
[--C-:B------:R-:W-:Y:S01]  /*df60*/  IMAD.X R53, RZ, RZ, R5.reuse, P3 ;  /* 0x000000ffff357224 */ /* 0x100fe200018e0605 */
[----:B------:R-:W-:Y:S01]  /*df70*/  LEA R14, P0, R6, UR8, 0x2 ;  /* 0x00000008060e7c11 */ /* 0x000fe2000f8010ff */
[----:B------:R-:W-:Y:S01]  /*df80*/  IMAD.X R9, RZ, RZ, R5, P5 ;  /* 0x000000ffff097224 */ /* 0x000fe200028e0605 */
[----:B------:R-:W-:-:S02]  /*df90*/  LOP3.LUT R8, R8, R11, RZ, 0x3c, !PT ;  /* 0x0000000b08087212 */ /* 0x000fc400078e3cff */
[----:B------:R-:W-:Y:S01]  /*dfa0*/  LEA.HI.X R11, R6, UR9, R7, 0x2, P0 ;  /* 0x00000009060b7c11 */ /* 0x000fe200080f1407 */
[----:B------:R-:W-:Y:S01]  /*dfb0*/  SHFL.IDX PT, R20, R14, RZ, 0x1c1f ;  /* 0x001c1fff0e147589 */ /* 0x000fe200000e0000 */
[----:B------:R-:W-:Y:S01]  /*dfc0*/  IADD3 R25, P0, R4, 0x3000, RZ ;  /* 0x0000300004197810 */ /* 0x000fe20007f1e0ff */
[----:B------:R-:W-:Y:S01]  /*dfd0*/  VIADD R6, R26, 0x8 ;  /* 0x000000081a067836 */ /* 0x000fe20000000000 */
[----:B------:R-:W-:Y:S01]  /*dfe0*/  IADD3 R45, P3, R4, 0xa000, RZ ;  /* 0x0000a000042d7810 */ /* 0x000fe20007f7e0ff */
[----:B------:R-:W1:Y:S01]  /*dff0*/  SHFL.IDX PT, R21, R11, RZ, 0x1c1f ;  /* 0x001c1fff0b157589 */ /* 0x000e6200000e0000 */
[----:B------:R-:W-:Y:S02]  /*e000*/  LOP3.LUT R24, R25, 0x380, RZ, 0xc0, !PT ;  /* 0x0000038019187812 */ /* 0x000fe400078ec0ff */
[----:B------:R-:W-:Y:S01]  /*e010*/  LOP3.LUT R44, R45, 0x380, RZ, 0xc0, !PT ;  /* 0x000003802d2c7812 */ /* 0x000fe200078ec0ff */
[----:B------:R-:W-:Y:S01]  /*e020*/  SHFL.IDX PT, R42, R14, 0x1, 0x1c1f ;  /* 0x003c1f000e2a7f89 */ /* 0x000fe200000e0000 */
[----:B------:R-:W-:-:S02]  /*e030*/  LOP3.LUT R28, R29, 0x380, RZ, 0xc0, !PT ;  /* 0x000003801d1c7812 */ /* 0x000fc400078ec0ff */
[----:B------:R-:W-:Y:S01]  /*e040*/  SHF.R.U64 R24, R24, 0x3, RZ ;  /* 0x0000000318187819 */ /* 0x000fe200000012ff */
[----:B------:R-:W2:Y:S01]  /*e050*/  SHFL.IDX PT, R43, R11, 0x1, 0x1c1f ;  /* 0x003c1f000b2b7f89 */ /* 0x000ea200000e0000 */
[----:B------:R-:W-:Y:S02]  /*e060*/  SHF.R.U64 R44, R44, 0x3, RZ ;  /* 0x000000032c2c7819 */ /* 0x000fe400000012ff */
[----:B------:R-:W-:Y:S02]  /*e070*/  SHF.R.U64 R28, R28, 0x3, RZ ;  /* 0x000000031c1c7819 */ /* 0x000fe400000012ff */
[----:B------:R-:W-:Y:S01]  /*e080*/  LOP3.LUT R24, R24, R25, RZ, 0x3c, !PT ;  /* 0x0000001918187212 */ /* 0x000fe200078e3cff */
[--C-:B------:R-:W-:Y:S01]  /*e090*/  IMAD.X R25, RZ, RZ, R5.reuse, P0 ;  /* 0x000000ffff197224 */ /* 0x100fe200000e0605 */
[----:B------:R-:W-:Y:S02]  /*e0a0*/  IADD3 R57, P0, R4, 0x9000, RZ ;  /* 0x0000900004397810 */ /* 0x000fe40007f1e0ff */
[----:B------:R-:W-:Y:S01]  /*e0b0*/  LOP3.LUT R44, R44, R45, RZ, 0x3c, !PT ;  /* 0x0000002d2c2c7212 */ /* 0x000fe200078e3cff */
[--C-:B------:R-:W-:Y:S01]  /*e0c0*/  IMAD.X R45, RZ, RZ, R5.reuse, P3 ;  /* 0x000000ffff2d7224 */ /* 0x100fe200018e0605 */
[----:B------:R-:W-:Y:S01]  /*e0d0*/  LOP3.LUT R28, R28, R29, RZ, 0x3c, !PT ;  /* 0x0000001d1c1c7212 */ /* 0x000fe200078e3cff */
[----:B------:R-:W-:Y:S01]  /*e0e0*/  IMAD.X R29, RZ, RZ, R5, P2 ;  /* 0x000000ffff1d7224 */ /* 0x000fe200010e0605 */
[----:B------:R-:W-:-:S02]  /*e0f0*/  IADD3 R10, P3, R4, 0xf000, RZ ;  /* 0x0000f000040a7810 */ /* 0x000fc40007f7e0ff */
[----:B------:R-:W-:Y:S02]  /*e100*/  LOP3.LUT R56, R57, 0x380, RZ, 0xc0, !PT ;  /* 0x0000038039387812 */ /* 0x000fe400078ec0ff */
[C---:B------:R-:W-:Y:S02]  /*e110*/  IADD3 R41, P2, R4.reuse, 0xb000, RZ ;  /* 0x0000b00004297810 */ /* 0x040fe40007f5e0ff */
[----:B------:R-:W-:Y:S01]  /*e120*/  IADD3 R13, P4, R4, 0x2000, RZ ;  /* 0x00002000040d7810 */ /* 0x000fe20007f9e0ff */
[----:B------:R-:W-:Y:S01]  /*e130*/  UIMAD UR7, UR11, UR12, URZ ;  /* 0x0000000c0b0772a4 */ /* 0x000fe2000f8e023f */
[----:B------:R-:W-:Y:S02]  /*e140*/  LOP3.LUT R3, R10, 0x380, RZ, 0xc0, !PT ;  /* 0x000003800a037812 */ /* 0x000fe400078ec0ff */
[C---:B------:R-:W-:Y:S02]  /*e150*/  IADD3 R33, P6, R4.reuse, 0x6000, RZ ;  /* 0x0000600004217810 */ /* 0x040fe40007fde0ff */
[----:B------:R-:W-:Y:S01]  /*e160*/  IADD3 R37, P5, R4, 0x7000, RZ ;  /* 0x0000700004257810 */ /* 0x000fe20007fbe0ff */
[----:B------:R-:W-:Y:S01]  /*e170*/  UIMAD.WIDE.U32 UR8, UR4, UR12, URZ ;  /* 0x0000000c040872a5 */ /* 0x000fe2000f8e003f */
[----:B------:R-:W-:Y:S01]  /*e180*/  SHF.R.U64 R56, R56, 0x3, RZ ;  /* 0x0000000338387819 */ /* 0x000fe200000012ff */
[----:B------:R-:W-:Y:S01]  /*e190*/  ULDC.64 UR10, c[0x0][0xae8] ;  /* 0x0002ba00000a7ab9 */ /* 0x000fe20000000a00 */
[----:B------:R-:W-:Y:S01]  /*e1a0*/  LOP3.LUT R40, R41, 0x380, RZ, 0xc0, !PT ;  /* 0x0000038029287812 */ /* 0x000fe200078ec0ff */
[----:B------:R-:W-:Y:S01]  /*e1b0*/  IMAD.X R49, RZ, RZ, R5, P3 ;  /* 0x000000ffff317224 */ /* 0x000fe200018e0605 */
[----:B------:R-:W-:-:S02]  /*e1c0*/  SHF.R.U64 R3, R3, 0x3, RZ ;  /* 0x0000000303037819 */ /* 0x000fc400000012ff */
[----:B------:R-:W-:Y:S01]  /*e1d0*/  LOP3.LUT R56, R56, R57, RZ, 0x3c, !PT ;  /* 0x0000003938387212 */ /* 0x000fe200078e3cff */
[--C-:B------:R-:W-:Y:S01]  /*e1e0*/  IMAD.X R57, RZ, RZ, R5.reuse, P0 ;  /* 0x000000ffff397224 */ /* 0x100fe200000e0605 */
[----:B------:R-:W-:Y:S02]  /*e1f0*/  SHF.R.U64 R40, R40, 0x3, RZ ;  /* 0x0000000328287819 */ /* 0x000fe400000012ff */
[----:B------:R-:W-:Y:S02]  /*e200*/  LOP3.LUT P0, RZ, R186, 0x3, RZ, 0xc0, !PT ;  /* 0x00000003baff7812 */ /* 0x000fe4000780c0ff */
[----:B------:R-:W-:Y:S02]  /*e210*/  LOP3.LUT R12, R13, 0x380, RZ, 0xc0, !PT ;  /* 0x000003800d0c7812 */ /* 0x000fe400078ec0ff */
[----:B------:R-:W-:Y:S01]  /*e220*/  LOP3.LUT R40, R40, R41, RZ, 0x3c, !PT ;  /* 0x0000002928287212 */ /* 0x000fe200078e3cff */
[----:B------:R-:W-:Y:S01]  /*e230*/  IMAD.X R41, RZ, RZ, R5, P2 ;  /* 0x000000ffff297224 */ /* 0x000fe200010e0605 */
[----:B------:R-:W-:-:S02]  /*e240*/  LOP3.LUT R48, R3, R10, RZ, 0x3c, !PT ;  /* 0x0000000a03307212 */ /* 0x000fc400078e3cff */
[----:B------:R-:W3:Y:S01]  /*e250*/  @P1 LDC R3, c[0x0][0xbec] ;  /* 0x0002fb00ff031b82 */ /* 0x000ee20000000800 */
[-C--:B------:R-:W-:Y:S02]  /*e260*/  ISETP.GE.OR P2, PT, R26, R81.reuse, P0 ;  /* 0x000000511a00720c */ /* 0x080fe40000746670 */
[----:B------:R-:W-:Y:S02]  /*e270*/  SHF.R.U64 R12, R12, 0x3, RZ ;  /* 0x000000030c0c7819 */ /* 0x000fe400000012ff */
[----:B------:R-:W-:Y:S02]  /*e280*/  ISETP.GE.OR P0, PT, R6, R81, P0 ;  /* 0x000000510600720c */ /* 0x000fe40000706670 */
[----:B------:R-:W-:Y:S01]  /*e290*/  LOP3.LUT R12, R12, R13, RZ, 0x3c, !PT ;  /* 0x0000000d0c0c7212 */ /* 0x000fe200078e3cff */
[----:B------:R-:W-:Y:S01]  /*e2a0*/  IMAD.X R13, RZ, RZ, R5, P4 ;  /* 0x000000ffff0d7224 */ /* 0x000fe200020e0605 */
[----:B------:R-:W-:Y:S01]  /*e2b0*/  IADD3 R65, P4, R4, 0x8000, RZ ;  /* 0x0000800004417810 */ /* 0x000fe20007f9e0ff */
[----:B------:R-:W-:Y:S01]  /*e2c0*/  UIMAD UR7, UR4, UR13, UR7 ;  /* 0x0000000d040772a4 */ /* 0x000fe2000f8e0207 */
[----:B------:R-:W-:-:S02]  /*e2d0*/  LOP3.LUT R32, R33, 0x380, RZ, 0xc0, !PT ;  /* 0x0000038021207812 */ /* 0x000fc400078ec0ff */
[----:B------:R-:W-:Y:S01]  /*e2e0*/  LOP3.LUT R36, R37, 0x380, RZ, 0xc0, !PT ;  /* 0x0000038025247812 */ /* 0x000fe200078ec0ff */
[----:B-1----:R-:W-:Y:S01]  /*e2f0*/  @!P2 ST.E desc[UR54][R20.64], R2 ;  /* 0x000000021400a985 */ /* 0x002fe2000c101936 */
[----:B------:R-:W-:Y:S01]  /*e300*/  LOP3.LUT R64, R65, 0x380, RZ, 0xc0, !PT ;  /* 0x0000038041407812 */ /* 0x000fe200078ec0ff */
[----:B------:R-:W-:Y:S01]  /*e310*/  UIADD3 UR9, UR9, UR7, URZ ;  /* 0x0000000709097290 */ /* 0x000fe2000fffe03f */
[----:B------:R-:W-:Y:S01]  /*e320*/  SHF.R.U64 R32, R32, 0x3, RZ ;  /* 0x0000000320207819 */ /* 0x000fe200000012ff */
[----:B--2---:R1:W-:Y:S01]  /*e330*/  @!P0 ST.E desc[UR54][R42.64], R0 ;  /* 0x000000002a008985 */ /* 0x0043e2000c101936 */
[----:B------:R-:W-:Y:S01]  /*e340*/  SHF.R.U64 R36, R36, 0x3, RZ ;  /* 0x0000000324247819 */ /* 0x000fe200000012ff */
[----:B------:R-:W-:Y:S01]  /*e350*/  UIMAD UR4, UR18, UR10, URZ ;  /* 0x0000000a120472a4 */ /* 0x000fe2000f8e023f */
[----:B------:R-:W-:Y:S01]  /*e360*/  SHF.R.U64 R64, R64, 0x3, RZ ;  /* 0x0000000340407819 */ /* 0x000fe200000012ff */
[----:B------:R-:W-:Y:S01]  /*e370*/  UIMAD.WIDE.U32 UR8, UR37, UR10, UR8 ;  /* 0x0000000a250872a5 */ /* 0x000fe2000f8e0008 */
[----:B------:R-:W-:Y:S01]  /*e380*/  LOP3.LUT R32, R32, R33, RZ, 0x3c, !PT ;  /* 0x0000002120207212 */ /* 0x000fe200078e3cff */
[--C-:B------:R-:W-:Y:S01]  /*e390*/  IMAD.X R33, RZ, RZ, R5.reuse, P6 ;  /* 0x000000ffff217224 */ /* 0x100fe200030e0605 */
[----:B------:R-:W-:Y:S01]  /*e3a0*/  LOP3.LUT R36, R36, R37, RZ, 0x3c, !PT ;  /* 0x0000002524247212 */ /* 0x000fe200078e3cff */
[--C-:B------:R-:W-:Y:S01]  /*e3b0*/  IMAD.X R37, RZ, RZ, R5.reuse, P5 ;  /* 0x000000ffff257224 */ /* 0x100fe200028e0605 */
[----:B------:R-:W-:Y:S01]  /*e3c0*/  LOP3.LUT R64, R64, R65, RZ, 0x3c, !PT ;  /* 0x0000004140407212 */ /* 0x000fe200078e3cff */
[----:B------:R-:W-:Y:S01]  /*e3d0*/  IMAD.X R65, RZ, RZ, R5, P4 ;  /* 0x000000ffff417224 */ /* 0x000fe200020e0605 */
[----:B------:R-:W-:Y:S01]  /*e3e0*/  LOP3.LUT R7, R4, 0x380, RZ, 0xc0, !PT ;  /* 0x0000038004077812 */ /* 0x000fe200078ec0ff */
[----:B-1----:R-:W-:Y:S01]  /*e3f0*/  IMAD R0, R184, 0x20, R185 ;  /* 0x00000020b8007824 */ /* 0x002fe200078e02b9 */
[----:B------:R-:W-:Y:S01]  /*e400*/  UIMAD UR4, UR37, UR11, UR4 ;  /* 0x0000000b250472a4 */ /* 0x000fe2000f8e0204 */
[----:B------:R-:W-:Y:S01]  /*e410*/  IADD3 R73, P6, R4, 0xc000, RZ ;  /* 0x0000c00004497810 */ /* 0x000fe20007fde0ff */
[----:B------:R-:W5:Y:S01]  /*e420*/  LD.E.128 R8, desc[UR54][R8.64] ;  /* 0x0000003608087980 */ /* 0x000f62000c101d00 */
[----:B------:R-:W-:Y:S01]  /*e430*/  VIADD R20, R0, UR39 ;  /* 0x0000002700147c36 */ /* 0x000fe20008000000 */
[C---:B------:R-:W-:Y:S01]  /*e440*/  IADD3 R69, P5, R4.reuse, 0xd000, RZ ;  /* 0x0000d00004457810 */ /* 0x040fe20007fbe0ff */
[----:B------:R-:W-:Y:S01]  /*e450*/  ULDC.64 UR10, c[0x0][0xaf0] ;  /* 0x0002bc00000a7ab9 */ /* 0x000fe20000000a00 */
[----:B------:R-:W-:Y:S01]  /*e460*/  IADD3 R61, P4, R4, 0xe000, RZ ;  /* 0x0000e000043d7810 */ /* 0x000fe20007f9e0ff */
[----:B---3--:R-:W-:Y:S01]  /*e470*/  @P1 IMAD.HI.U32 R0, R20, R3, RZ ;  /* 0x0000000314001227 */ /* 0x008fe200078e00ff */
[----:B------:R-:W-:Y:S01]  /*e480*/  UIADD3 UR9, UR9, UR4, URZ ;  /* 0x0000000409097290 */ /* 0x000fe2000fffe03f */
[----:B------:R-:W-:Y:S01]  /*e490*/  LOP3.LUT R72, R73, 0x380, RZ, 0xc0, !PT ;  /* 0x0000038049487812 */ /* 0x000fe200078ec0ff */
[----:B------:R-:W-:Y:S01]  /*e4a0*/  UIMAD UR4, UR17, UR10, URZ ;  /* 0x0000000a110472a4 */ /* 0x000fe2000f8e023f */
[----:B------:R-:W-:Y:S01]  /*e4b0*/  LOP3.LUT R68, R69, 0x380, RZ, 0xc0, !PT ;  /* 0x0000038045447812 */ /* 0x000fe200078ec0ff */
[----:B------:R-:W5:Y:S01]  /*e4c0*/  LD.E.128 R12, desc[UR54][R12.64] ;  /* 0x000000360c0c7980 */ /* 0x000f62000c101d00 */
[----:B------:R-:W-:Y:S01]  /*e4d0*/  LOP3.LUT R60, R61, 0x380, RZ, 0xc0, !PT ;  /* 0x000003803d3c7812 */ /* 0x000fe200078ec0ff */
[----:B------:R-:W-:Y:S01]  /*e4e0*/  IMAD.MOV.U32 R21, RZ, RZ, R20 ;  /* 0x000000ffff157224 */ /* 0x000fe200078e0014 */
[----:B0-----:R-:W-:Y:S01]  /*e4f0*/  @P1 SHF.R.U32.HI R21, RZ, R77, R0 ;  /* 0x0000004dff151219 */ /* 0x001fe20000011600 */
[----:B------:R-:W-:Y:S01]  /*e500*/  UIMAD UR4, UR16, UR11, UR4 ;  /* 0x0000000b100472a4 */ /* 0x000fe2000f8e0204 */
[----:B------:R-:W-:Y:S01]  /*e510*/  SHF.R.U64 R72, R72, 0x3, RZ ;  /* 0x0000000348487819 */ /* 0x000fe200000012ff */
[----:B------:R-:W-:Y:S01]  /*e520*/  UIMAD.WIDE.U32 UR8, UR16, UR10, UR8 ;  /* 0x0000000a100872a5 */ /* 0x000fe2000f8e0008 */
[----:B------:R-:W-:Y:S01]  /*e530*/  SHF.R.U64 R68, R68, 0x3, RZ ;  /* 0x0000000344447819 */ /* 0x000fe200000012ff */
[----:B------:R-:W5:Y:S01]  /*e540*/  LD.E.128 R24, desc[UR54][R24.64] ;  /* 0x0000003618187980 */ /* 0x000f62000c101d00 */
[----:B------:R-:W-:-:S02]  /*e550*/  SHF.R.U64 R60, R60, 0x3, RZ ;  /* 0x000000033c3c7819 */ /* 0x000fc400000012ff */
        /* <DEDUP_REMOVED lines=11> */
[----:B------:R-:W-:Y:S01]  /*e610*/  ULDC.64 UR10, c[0x0][0xae0] ;  /* 0x0002b800000a7ab9 */ /* 0x000fe20000000a00 */
[----:B------:R-:W-:Y:S01]  /*e620*/  IMAD R77, R76, R77, R20 ;  /* 0x0000004d4c4d7224 */ /* 0x000fe200078e0214 */
[----:B------:R-:W5:Y:S01]  /*e630*/  LD.E.128 R52, desc[UR54][R52.64] ;  /* 0x0000003634347980 */ /* 0x000f62000c101d00 */
[----:B------:R-:W-:-:S02]  /*e640*/  IMAD R0, R0, UR10, RZ ;  /* 0x0000000a00007c24 */ /* 0x000fc4000f8e02ff */
[----:B------:R-:W-:Y:S01]  /*e650*/  IMAD.U32 R3, RZ, RZ, UR9 ;  /* 0x00000009ff037e24 */ /* 0x000fe2000f8e00ff */
[----:B------:R-:W5:Y:S01]  /*e660*/  LD.E.128 R4, desc[UR54][R4.64] ;  /* 0x0000003604047980 */ /* 0x000f62000c101d00 */
[----:B------:R-:W-:Y:S01]  /*e670*/  IMAD.U32 R2, RZ, RZ, UR8 ;  /* 0x00000008ff027e24 */ /* 0x000fe2000f8e00ff */
[----:B------:R-:W-:Y:S01]  /*e680*/  ULDC.64 UR8, c[0x0][0xad8] ;  /* 0x0002b60000087ab9 */ /* 0x000fe20000000a00 */
[----:B------:R-:W-:Y:S01]  /*e690*/  IMAD.U32 R3, RZ, RZ, UR4 ;  /* 0x00000004ff037e24 */ /* 0x000fe2000f8e00ff */
[----:B------:R-:W5:Y:S01]  /*e6a0*/  LD.E.128 R28, desc[UR54][R28.64] ;  /* 0x000000361c1c7980 */ /* 0x000f62000c101d00 */
[C---:B------:R-:W-:Y:S01]  /*e6b0*/  IMAD R79, R21.reuse, UR11, R0 ;  /* 0x0000000b154f7c24 */ /* 0x040fe2000f8e0200 */
[----:B------:R-:W-:Y:S02]  /*e6c0*/  SHF.R.S32.HI R0, RZ, 0x1f, R77 ;  /* 0x0000001fff007819 */ /* 0x000fe4000001144d */
[----:B------:R-:W5:Y:S01]  /*e6d0*/  LD.E.128 R32, desc[UR54][R32.64] ;  /* 0x0000003620207980 */ /* 0x000f62000c101d00 */
[----:B------:R-:W-:-:S03]  /*e6e0*/  IMAD.WIDE.U32 R2, R21, UR10, R2 ;  /* 0x0000000a15027c25 */ /* 0x000fc6000f8e0002 */
        /* <DEDUP_REMOVED lines=17> */
[----:B------:R-:W-:Y:S01]  /*e800*/  VIADD R84, R185, UR39 ;  /* 0x00000027b9547c36 */ /* 0x000fe20008000000 */
[----:B------:R-:W-:Y:S01]  /*e810*/  UIADD3 UR6, UR6, 0x28420, URZ ;  /* 0x0002842006067890 */ /* 0x000fe2000fffe03f */
[C---:B------:R-:W-:Y:S02]  /*e820*/  IMAD R21, R77.reuse, UR9, R20 ;  /* 0x000000094d157c24 */ /* 0x040fe4000f8e0214 */
[----:B------:R-:W-:Y:S01]  /*e830*/  IMAD.WIDE.U32 R2, R77, UR8, R2 ;  /* 0x000000084d027c25 */ /* 0x000fe2000f8e0002 */
[C---:B------:R-:W-:Y:S01]  /*e840*/  ISETP.GE.AND P2, PT, R84.reuse, R81, PT ;  /* 0x000000515400720c */ /* 0x040fe20003f46270 */
[----:B------:R-:W-:Y:S02]  /*e850*/  ULDC.64 UR8, c[0x0][0xa80] ;  /* 0x0002a00000087ab9 */ /* 0x000fe40000000a00 */
[----:B------:R-:W-:Y:S01]  /*e860*/  VIADD R0, R84, 0x20 ;  /* 0x0000002054007836 */ /* 0x000fe20000000000 */
[----:B------:R-:W-:Y:S01]  /*e870*/  LEA R80, P3, R2, UR8, 0x1 ;  /* 0x0000000802507c11 */ /* 0x000fe2000f8608ff */
[----:B------:R-:W-:Y:S01]  /*e880*/  IMAD.IADD R3, R3, 0x1, R21 ;  /* 0x0000000103037824 */ /* 0x000fe200078e0215 */
[----:B------:R-:W-:-:S02]  /*e890*/  UPRMT UR6, URZ, 0x654, UR6 ;  /* 0x000006543f067896 */ /* 0x000fc40008000006 */
[-C--:B------:R-:W-:Y:S01]  /*e8a0*/  ISETP.GE.AND P1, PT, R0, R81.reuse, PT ;  /* 0x000000510000720c */ /* 0x080fe20003f26270 */
[----:B------:R-:W-:Y:S01]  /*e8b0*/  VIADD R0, R84, 0x40 ;  /* 0x0000004054007836 */ /* 0x000fe20000000000 */
[----:B------:R-:W-:Y:S01]  /*e8c0*/  LEA.HI.X R82, R2, UR9, R3, 0x1, P3 ;  /* 0x0000000902527c11 */ /* 0x000fe200098f0c03 */
[----:B0-----:R0:W1:Y:S01]  /*e8d0*/  SHFL.IDX PT, R78, R80, RZ, 0x181f ;  /* 0x00181fff504e7589 */ /* 0x00106200000e0000 */
[----:B------:R-:W-:Y:S02]  /*e8e0*/  BSSY B1, `(.L_x_1504) ;  /* 0x0000016000017945 */ /* 0x000fe40003800000 */
[----:B------:R-:W-:Y:S01]  /*e8f0*/  ISETP.GE.AND P0, PT, R0, R81, PT ;  /* 0x000000510000720c */ /* 0x000fe20003f06270 */
[----:B------:R-:W-:Y:S01]  /*e900*/  SYNCS.ARRIVE.TRANS64.RED.A1T0 RZ, [UR6], RZ ;  /* 0x000000ffffff79a7 */ /* 0x000fe20008100406 */
        /* <DEDUP_REMOVED lines=19> */
.L_x_1505:
[----:B------:R-:W-:Y:S05]  /*ea40*/  BSYNC B1 ;  /* 0x0000000000017941 */ /* 0x000fea0003800000 */
.L_x_1504:
[----:B--2---:R2:W4:Y:S01]  /*ea50*/  SHFL.IDX PT, R0, R82, 0x1, 0x181f ;  /* 0x00381f0052007f89 */ /* 0x00452200000e0000 */
[----:B------:R-:W-:Y:S03]  /*ea60*/  BSSY B1, `(.L_x_1506) ;  /* 0x0000014000017945 */ /* 0x000fe60003800000 */
[----:B---3--:R2:W3:Y:S01]  /*ea70*/  SHFL.IDX PT, R20, R80, 0x1, 0x181f ;  /* 0x00381f0050147f89 */ /* 0x0084e200000e0000 */
[----:B------:R-:W-:Y:S05]  /*ea80*/  @P1 BRA `(.L_x_1507) ;  /* 0x0000000000441947 */ /* 0x000fea0003800000 */
[----:B------:R-:W-:Y:S02]  /*ea90*/  ULDC UR4, c[0x0][0xac8] ;  /* 0x0002b20000047ab9 */ /* 0x000fe40000000800 */
[----:B------:R-:W-:Y:S02]  /*eaa0*/  ISETP.GE.AND P4, PT, R17, UR4, PT ;  /* 0x0000000411007c0c */ /* 0x000fe4000bf86270 */
[----:B------:R-:W-:Y:S02]  /*eab0*/  ISETP.GE.AND P3, PT, R22, UR4, PT ;  /* 0x0000000416007c0c */ /* 0x000fe4000bf66270 */
[----:B------:R-:W-:Y:S02]  /*eac0*/  ISETP.GE.AND P2, PT, R19, UR4, PT ;  /* 0x0000000413007c0c */ /* 0x000fe4000bf46270 */
[----:B------:R-:W-:-:S07]  /*ead0*/  ISETP.GE.AND P1, PT, R23, UR4, PT ;  /* 0x0000000417007c0c */ /* 0x000fce000bf26270 */
[CC--:B---3--:R-:W-:Y:S02]  /*eae0*/  @!P4 LEA R2, P6, R17.reuse, R20.reuse, 0x1 ;  /* 0x000000141102c211 */ /* 0x0c8fe400078c08ff */
[C---:B-----5:R-:W-:Y:S02]  /*eaf0*/  @!P3 LEA R4, P5, R22.reuse, R20, 0x1 ;  /* 0x000000141604b211 */ /* 0x060fe400078a08ff */
        /* <DEDUP_REMOVED lines=10> */
.L_x_1507:
[----:B------:R-:W-:Y:S05]  /*eba0*/  BSYNC B1 ;  /* 0x0000000000017941 */ /* 0x000fea0003800000 */
.L_x_1506:
[----:B----4-:R4:W0:Y:S01]  /*ebb0*/  SHFL.IDX PT, R0, R82, 0x2, 0x181f ;  /* 0x00581f0052007f89 */ /* 0x01082200000e0000 */
[----:B------:R-:W-:Y:S03]  /*ebc0*/  BSSY B1, `(.L_x_1508) ;  /* 0x0000014000017945 */ /* 0x000fe60003800000 */
[----:B---3-5:R4:W3:Y:S01]  /*ebd0*/  SHFL.IDX PT, R8, R80, 0x2, 0x181f ;  /* 0x00581f0050087f89 */ /* 0x0288e200000e0000 */
[----:B------:R-:W-:Y:S05]  /*ebe0*/  @P0 BRA `(.L_x_1509) ;  /* 0x0000000000440947 */ /* 0x000fea0003800000 */
[----:B------:R-:W-:Y:S02]  /*ebf0*/  ULDC UR4, c[0x0][0xac8] ;  /* 0x0002b20000047ab9 */ /* 0x000fe40000000800 */
[----:B------:R-:W-:Y:S02]  /*ec00*/  ISETP.GE.AND P3, PT, R17, UR4, PT ;  /* 0x0000000411007c0c */ /* 0x000fe4000bf66270 */
[----:B------:R-:W-:Y:S02]  /*ec10*/  ISETP.GE.AND P2, PT, R22, UR4, PT ;  /* 0x0000000416007c0c */ /* 0x000fe4000bf46270 */
[----:B------:R-:W-:Y:S02]  /*ec20*/  ISETP.GE.AND P1, PT, R19, UR4, PT ;  /* 0x0000000413007c0c */ /* 0x000fe4000bf26270 */
[----:B------:R-:W-:-:S07]  /*ec30*/  ISETP.GE.AND P0, PT, R23, UR4, PT ;  /* 0x0000000417007c0c */ /* 0x000fce000bf06270 */
[-C--:B---3--:R-:W-:Y:S02]  /*ec40*/  @!P3 LEA R2, P6, R17, R8.reuse, 0x1 ;  /* 0x000000081102b211 */ /* 0x088fe400078c08ff */
[CC--:B------:R-:W-:Y:S02]  /*ec50*/  @!P2 LEA R4, P5, R22.reuse, R8.reuse, 0x1 ;  /* 0x000000081604a211 */ /* 0x0c0fe400078a08ff */
[----:B------:R-:W-:Y:S02]  /*ec60*/  @!P1 LEA R6, P4, R19, R8, 0x1 ;  /* 0x0000000813069211 */ /* 0x000fe400078808ff */
[----:B0-----:R-:W-:Y:S02]  /*ec70*/  @!P3 LEA.HI.X R3, R17, R0, R193, 0x1, P6 ;  /* 0x000000001103b211 */ /* 0x001fe400030f0cc1 */
        /* <DEDUP_REMOVED lines=8> */
.L_x_1509:
[----:B------:R-:W-:Y:S05]  /*ed00*/  BSYNC B1 ;  /* 0x0000000000017941 */ /* 0x000fea0003800000 */
.L_x_1508:
[----:B0-----:R-:W-:Y:S01]  /*ed10*/  VIADD R0, R84, 0x60 ;  /* 0x0000006054007836 */ /* 0x001fe20000000000 */
[----:B--2-4-:R-:W0:Y:S04]  /*ed20*/  SHFL.IDX PT, R82, R82, 0x3, 0x181f ;  /* 0x00781f0052527f89 */ /* 0x014e2800000e0000 */
        /* <DEDUP_REMOVED lines=13> */
[----:B------:R4:W-:Y:S01]  /*ee00*/  @!P3 ST.E.128 desc[UR54][R2.64], R24 ;  /* 0x000000180200b985 */ /* 0x0009e2000c101d36 */
[----:B------:R-:W-:-:S03]  /*ee10*/  ISETP.GE.AND P0, PT, R23, UR4, PT ;  /* 0x0000000417007c0c */ /* 0x000fc6000bf06270 */
[----:B------:R4:W-:Y:S04]  /*ee20*/  @!P4 ST.E.128 desc[UR54][R4.64], R36 ;  /* 0x000000240400c985 */ /* 0x0009e8000c101d36 */
[----:B------:R4:W-:Y:S06]  /*ee30*/  @!P5 ST.E.128 desc[UR54][R6.64], R40 ;  /* 0x000000280600d985 */ /* 0x0009ec000c101d36 */
[----:B------:R-:W-:Y:S05]  /*ee40*/  @P0 BRA `(.L_x_1510) ;  /* 0x0000000c00700947 */ /* 0x000fea0003800000 */
[----:B----4-:R-:W-:-:S04]  /*ee50*/  LEA R2, P0, R23, R80, 0x1 ;  /* 0x0000005017027211 */ /* 0x010fc800078008ff */
[----:B------:R-:W-:-:S05]  /*ee60*/  LEA.HI.X R3, R23, R82, R190, 0x1, P0 ;  /* 0x0000005217037211 */ /* 0x000fca00000f0cbe */
[----:B------:R0:W-:Y:S01]  /*ee70*/  ST.E.128 desc[UR54][R2.64], R48 ;  /* 0x0000003002007985 */ /* 0x0001e2000c101d36 */
[----:B------:R-:W-:Y:S05]  /*ee80*/  BRA `(.L_x_1510) ;  /* 0x0000000c00607947 */ /* 0x000fea0003800000 */
.L_x_1502:
        /* <DEDUP_REMOVED lines=11> */
[----:B------:R-:W-:Y:S01]  /*ef40*/  UISETP.NE.U32.AND UP1, UPT, UR6, URZ, UPT ;  /* 0x0000003f0600728c */ /* 0x000fe2000bf25070 */
[----:B------:R-:W-:Y:S02]  /*ef50*/  IMAD.U32 R0, RZ, RZ, UR4 ;  /* 0x00000004ff007e24 */ /* 0x000fe4000f8e00ff */
[----:B------:R-:W2:Y:S01]  /*ef60*/  @P2 LDG.E R6, desc[UR54][R2.64] ;  /* 0x0000003602062981 */ /* 0x000ea2000c1e1900 */
[----:B------:R-:W-:-:S06]  /*ef70*/  UISETP.NE.AND.EX UP1, UPT, UR7, URZ, UPT, UP1 ;  /* 0x0000003f0700728c */ /* 0x000fcc000bf25310 */
        /* <DEDUP_REMOVED lines=11> */
[----:B--2---:R-:W-:Y:S01]  /*f030*/  @P2 R2UR UR4, R6 ;  /* 0x00000000060422ca */ /* 0x004fe200000e0000 */
[----:B01----:R-:W-:-:S14]  /*f040*/  @P3 BRA `(.L_x_1511) ;  /* 0x0000000000103947 */ /* 0x003fdc0003800000 */
[----:B------:R-:W-:Y:S05]  /*f050*/  @!P2 BRA `(.L_x_1511) ;  /* 0x00000000000ca947 */ /* 0x000fea0003800000 */
[----:B------:R-:W2:Y:S04]  /*f060*/  LDG.E R5, desc[UR54][R2.64] ;  /* 0x0000003602057981 */ /* 0x000ea8000c1e1900 */
[----:B-----5:R-:W2:Y:S02]  /*f070*/  LDG.E R0, desc[UR54][R2.64+0x4] ;  /* 0x0000043602007981 */ /* 0x020ea4000c1e1900 */
[----:B--2---:R-:W-:-:S07]  /*f080*/  IMAD.IADD R0, R0, 0x1, -R5 ;  /* 0x0000000100007824 */ /* 0x004fce00078e0a05 */
.L_x_1511:
[----:B------:R-:W-:Y:S01]  /*f090*/  USHF.R.S32.HI UR6, URZ, 0x1f, UR38 ;  /* 0x0000001f3f067899 */ /* 0x000fe20008011426 */
[----:B------:R-:W-:Y:S01]  /*f0a0*/  BSSY B1, `(.L_x_1512) ;  /* 0x000002e000017945 */ /* 0x000fe20003800000 */
[----:B------:R-:W-:Y:S02]  /*f0b0*/  USHF.R.S32.HI UR9, URZ, 0x1f, UR4 ;  /* 0x0000001f3f097899 */ /* 0x000fe40008011404 */
[----:B------:R-:W-:Y:S02]  /*f0c0*/  USEL UR11, UR38, URZ, !UP0 ;  /* 0x0000003f260b7287 */ /* 0x000fe4000c000000 */
[----:B------:R-:W-:Y:S01]  /*f0d0*/  USEL UR12, UR6, URZ, !UP0 ;  /* 0x0000003f060c7287 */ /* 0x000fe2000c000000 */
[----:B------:R-:W-:Y:S11]  /*f0e0*/  @P1 BRA `(.L_x_1513) ;  /* 0x0000000000a41947 */ /* 0x000ff60003800000 */
[----:B------:R-:W0:Y:S01]  /*f0f0*/  S2R R3, SR_TID.X ;  /* 0x0000000000037919 */ /* 0x000e220000002100 */
[----:B------:R-:W1:Y:S01]  /*f100*/  LDC R7, c[0x0][0xbe8] ;  /* 0x0002fa00ff077b82 */ /* 0x000e620000000800 */
[----:B------:R-:W-:Y:S02]  /*f110*/  IMAD.U32 R4, RZ, RZ, UR39 ;  /* 0x00000027ff047e24 */ /* 0x000fe4000f8e00ff */
[----:B-1---5:R-:W-:-:S03]  /*f120*/  IMAD R2, R0, R7, RZ ;  /* 0x0000000700027224 */ /* 0x022fc600078e02ff */
[----:B0-----:R-:W-:-:S04]  /*f130*/  IADD3 R4, R4, -0x80, R3 ;  /* 0xffffff8004047810 */ /* 0x001fc80007ffe003 */
[----:B------:R-:W-:-:S13]  /*f140*/  ISETP.GE.AND P1, PT, R4, R2, PT ;  /* 0x000000020400720c */ /* 0x000fda0003f26270 */
[----:B------:R-:W-:Y:S05]  /*f150*/  @P1 BRA `(.L_x_1513) ;  /* 0x0000000000881947 */ /* 0x000fea0003800000 */
[----:B------:R-:W-:Y:S01]  /*f160*/  ISETP.NE.AND P1, PT, R7, 0x1, PT ;  /* 0x000000010700780c */ /* 0x000fe20003f25270 */
[----:B------:R-:W-:Y:S01]  /*f170*/  ULDC.64 UR14, c[0x0][0xb90] ;  /* 0x0002e400000e7ab9 */ /* 0x000fe20000000a00 */
[----:B------:R-:W-:Y:S01]  /*f180*/  UMOV UR6, UR4 ;  /* 0x0000000400067c82 */ /* 0x000fe20008000000 */
[----:B------:R-:W-:Y:S01]  /*f190*/  UIMAD UR8, UR10, UR14, URZ ;  /* 0x0000000e0a0872a4 */ /* 0x000fe2000f8e023f */
[----:B------:R-:W-:Y:S01]  /*f1a0*/  IMAD.MOV.U32 R2, RZ, RZ, R4 ;  /* 0x000000ffff027224 */ /* 0x000fe200078e0004 */
[----:B------:R-:W-:Y:S02]  /*f1b0*/  UMOV UR7, UR9 ;  /* 0x0000000900077c82 */ /* 0x000fe40008000000 */
[----:B------:R-:W-:Y:S02]  /*f1c0*/  UIMAD.WIDE.U32 UR6, UR37, UR14, UR6 ;  /* 0x0000000e250672a5 */ /* 0x000fe4000f8e0006 */
[----:B------:R-:W-:-:S03]  /*f1d0*/  UIMAD UR8, UR37, UR15, UR8 ;  /* 0x0000000f250872a4 */ /* 0x000fc6000f8e0208 */
[----:B------:R-:W-:Y:S01]  /*f1e0*/  ULDC.64 UR14, c[0x0][0xb98] ;  /* 0x0002e600000e7ab9 */ /* 0x000fe20000000a00 */
[----:B------:R-:W0:Y:S01]  /*f1f0*/  @P1 LDC R3, c[0x0][0xbec] ;  /* 0x0002fb00ff031b82 */ /* 0x000e220000000800 */
[----:B------:R-:W-:Y:S02]  /*f200*/  UIADD3 UR7, UR7, UR8, URZ ;  /* 0x0000000807077290 */ /* 0x000fe4000fffe03f */
[----:B------:R-:W-:Y:S02]  /*f210*/  UIMAD UR8, UR12, UR14, URZ ;  /* 0x0000000e0c0872a4 */ /* 0x000fe4000f8e023f */
[----:B------:R-:W-:Y:S02]  /*f220*/  UIMAD.WIDE.U32 UR6, UR11, UR14, UR6 ;  /* 0x0000000e0b0672a5 */ /* 0x000fe4000f8e0006 */
[----:B------:R-:W-:Y:S01]  /*f230*/  UIMAD UR8, UR11, UR15, UR8 ;  /* 0x0000000f0b0872a4 */ /* 0x000fe2000f8e0208 */
[----:B------:R-:W1:Y:S02]  /*f240*/  @P1 LDC R6, c[0x0][0xbf0] ;  /* 0x0002fc00ff061b82 */ /* 0x000e640000000800 */
[----:B------:R-:W-:Y:S01]  /*f250*/  ULDC.64 UR14, c[0x0][0xb88] ;  /* 0x0002e200000e7ab9 */ /* 0x000fe20000000a00 */
[----:B0-----:R-:W-:-:S05]  /*f260*/  @P1 IMAD.HI.U32 R3, R4, R3, RZ ;  /* 0x0000000304031227 */ /* 0x001fca00078e00ff */
[----:B-1----:R-:W-:Y:S01]  /*f270*/  @P1 SHF.R.U32.HI R2, RZ, R6, R3 ;  /* 0x00000006ff021219 */ /* 0x002fe20000011603 */
[----:B------:R-:W-:-:S03]  /*f280*/  IMAD.U32 R6, RZ, RZ, UR8 ;  /* 0x00000008ff067e24 */ /* 0x000fc6000f8e00ff */
[--C-:B------:R-:W-:Y:S01]  /*f290*/  SHF.R.S32.HI R3, RZ, 0x1f, R2.reuse ;  /* 0x0000001fff037819 */ /* 0x100fe20000011402 */
[----:B------:R-:W-:Y:S01]  /*f2a0*/  IMAD.MOV R5, RZ, RZ, -R2 ;  /* 0x000000ffff057224 */ /* 0x000fe200078e0a02 */
[----:B------:R-:W-:-:S03]  /*f2b0*/  IADD3 R2, P1, R2, UR6, RZ ;  /* 0x0000000602027c10 */ /* 0x000fc6000ff3e0ff */
[----:B------:R-:W-:Y:S01]  /*f2c0*/  IMAD R5, R7, R5, R4 ;  /* 0x0000000507057224 */ /* 0x000fe200078e0204 */
[----:B------:R-:W-:Y:S01]  /*f2d0*/  IADD3.X R3, R3, UR7, R6, P1, !PT ;  /* 0x0000000703037c10 */ /* 0x000fe20008ffe406 */
[----:B------:R-:W-:-:S03]  /*f2e0*/  ULDC.64 UR6, c[0x0][0xb50] ;  /* 0x0002d40000067ab9 */ /* 0x000fc60000000a00 */
[----:B------:R-:W-:Y:S01]  /*f2f0*/  SHF.R.S32.HI R4, RZ, 0x1f, R5 ;  /* 0x0000001fff047819 */ /* 0x000fe20000011405 */
[----:B------:R-:W-:-:S04]  /*f300*/  IMAD.WIDE.U32 R2, R5, UR14, R2 ;  /* 0x0000000e05027c25 */ /* 0x000fc8000f8e0002 */
[----:B------:R-:W-:-:S04]  /*f310*/  IMAD R4, R4, UR14, RZ ;  /* 0x0000000e04047c24 */ /* 0x000fc8000f8e02ff */
[----:B------:R-:W-:Y:S01]  /*f320*/  IMAD R7, R5, UR15, R4 ;  /* 0x0000000f05077c24 */ /* 0x000fe2000f8e0204 */
[----:B------:R-:W-:-:S03]  /*f330*/  LEA R4, P1, R2, UR6, 0x2 ;  /* 0x0000000602047c11 */ /* 0x000fc6000f8210ff */
[----:B------:R-:W-:-:S05]  /*f340*/  IMAD.IADD R3, R3, 0x1, R7 ;  /* 0x0000000103037824 */ /* 0x000fca00078e0207 */
[----:B------:R-:W-:Y:S01]  /*f350*/  LEA.HI.X R5, R2, UR7, R3, 0x2, P1 ;  /* 0x0000000702057c11 */ /* 0x000fe200088f1403 */
[----:B------:R-:W-:-:S05]  /*f360*/  IMAD.MOV.U32 R3, RZ, RZ, -0x800000 ;  /* 0xff800000ff037424 */ /* 0x000fca00078e00ff */
[----:B------:R0:W-:Y:S02]  /*f370*/  STG.E desc[UR54][R4.64], R3 ;  /* 0x0000000304007986 */ /* 0x0001e4000c101936 */
.L_x_1513:
[----:B------:R-:W-:Y:S05]  /*f380*/  BSYNC B1 ;  /* 0x0000000000017941 */ /* 0x000fea0003800000 */
.L_x_1512:
[----:B0-----:R-:W0:Y:S01]  /*f390*/  @P0 LDC R3, c[0x0][0xbf0] ;  /* 0x0002fc00ff030b82 */ /* 0x001e220000000800 */
[----:B------:R-:W-:Y:S01]  /*f3a0*/  ULDC.64 UR14, c[0x0][0xaa0] ;  /* 0x0002a800000e7ab9 */ /* 0x000fe20000000a00 */
[----:B------:R-:W-:Y:S01]  /*f3b0*/  IMAD R2, R184, 0x20, R185 ;  /* 0x00000020b8027824 */ /* 0x000fe200078e02b9 */
[----:B------:R-:W-:Y:S01]  /*f3c0*/  UIMAD UR8, UR9, UR14, URZ ;  /* 0x0000000e090872a4 */ /* 0x000fe2000f8e023f */
[----:B------:R-:W-:Y:S01]  /*f3d0*/  VIADD R8, R185, UR39 ;  /* 0x00000027b9087c36 */ /* 0x000fe20008000000 */
[----:B------:R-:W-:Y:S01]  /*f3e0*/  UIMAD.WIDE.U32 UR6, UR4, UR14, URZ ;  /* 0x0000000e040672a5 */ /* 0x000fe2000f8e003f */
[----:B------:R-:W-:Y:S01]  /*f3f0*/  VIADD R6, R2, UR39 ;  /* 0x0000002702067c36 */ /* 0x000fe20008000000 */
[----:B------:R-:W-:Y:S01]  /*f400*/  UIMAD UR8, UR4, UR15, UR8 ;  /* 0x0000000f040872a4 */ /* 0x000fe2000f8e0208 */
[----:B------:R-:W-:Y:S02]  /*f410*/  BSSY B1, `(.L_x_1514) ;  /* 0x000003d000017945 */ /* 0x000fe40003800000 */
        /* <DEDUP_REMOVED lines=10> */
[----:B0-----:R-:W-:Y:S01]  /*f4c0*/  @P0 SHF.R.U32.HI R5, RZ, R3, R2 ;  /* 0x00000003ff050219 */ /* 0x001fe20000011602 */
        /* <DEDUP_REMOVED lines=8> */
[----:B------:R-:W-:Y:S02]  /*f550*/  IMAD R7, R11, R7, R6 ;  /* 0x000000070b077224 */ /* 0x000fe400078e0206 */
[----:B------:R-:W-:Y:S01]  /*f560*/  IMAD.U32 R2, RZ, RZ, UR6 ;  /* 0x00000006ff027e24 */ /* 0x000fe2000f8e00ff */
[----:B------:R-:W-:Y:S01]  /*f570*/  ULDC.64 UR6, c[0x0][0xad8] ;  /* 0x0002b60000067ab9 */ /* 0x000fe20000000a00 */
[----:B------:R-:W-:Y:S02]  /*f580*/  IMAD.U32 R3, RZ, RZ, UR4 ;  /* 0x00000004ff037e24 */ /* 0x000fe4000f8e00ff */
[C---:B------:R-:W-:Y:S01]  /*f590*/  IMAD R9, R5.reuse, UR9, R4 ;  /* 0x0000000905097c24 */ /* 0x040fe2000f8e0204 */
[----:B------:R-:W-:Y:S01]  /*f5a0*/  SHF.R.S32.HI R4, RZ, 0x1f, R7 ;  /* 0x0000001fff047819 */ /* 0x000fe20000011407 */
[----:B------:R-:W-:-:S04]  /*f5b0*/  IMAD.WIDE.U32 R2, R5, UR8, R2 ;  /* 0x0000000805027c25 */ /* 0x000fc8000f8e0002 */
[----:B------:R-:W-:Y:S02]  /*f5c0*/  IMAD.IADD R3, R3, 0x1, R9 ;  /* 0x0000000103037824 */ /* 0x000fe400078e0209 */
[----:B------:R-:W-:Y:S02]  /*f5d0*/  IMAD R4, R4, UR6, RZ ;  /* 0x0000000604047c24 */ /* 0x000fe4000f8e02ff */
[----:B-----5:R-:W-:Y:S02]  /*f5e0*/  IMAD R11, R0, R11, RZ ;  /* 0x0000000b000b7224 */ /* 0x020fe400078e02ff */
        /* <DEDUP_REMOVED lines=31> */
.L_x_1515:
[----:B------:R-:W-:Y:S05]  /*f7e0*/  BSYNC B1 ;  /* 0x0000000000017941 */ /* 0x000fea0003800000 */
.L_x_1514:
        /* <DEDUP_REMOVED lines=21> */
.L_x_1517:
[----:B------:R-:W-:Y:S05]  /*f940*/  BSYNC B1 ;  /* 0x0000000000017941 */ /* 0x000fea0003800000 */
.L_x_1516:
        /* <DEDUP_REMOVED lines=21> */
.L_x_1519:
[----:B------:R-:W-:Y:S05]  /*faa0*/  BSYNC B1 ;  /* 0x0000000000017941 */ /* 0x000fea0003800000 */
.L_x_1518:
[----:B0-----:R-:W-:Y:S01]  /*fab0*/  VIADD R0, R8, 0x60 ;  /* 0x0000006008007836 */ /* 0x001fe20000000000 */
[----:B---3--:R0:W3:Y:S04]  /*fac0*/  SHFL.IDX PT, R6, R5, 0x3, 0x181f ;  /* 0x00781f0005067f89 */ /* 0x0080e800000e0000 */
        /* <DEDUP_REMOVED lines=20> */
.L_x_1510:
[----:B------:R-:W-:Y:S05]  /*fc10*/  BSYNC B0 ;  /* 0x0000000000007941 */ /* 0x000fea0003800000 */
.L_x_1501:
[----:B------:R-:W-:Y:S02]  /*fc20*/  ULDC UR4, c[0x0][0xc3c] ;  /* 0x00030f0000047ab9 */ /* 0x000fe40000000800 */
[----:B------:R-:W-:-:S06]  /*fc30*/  UISETP.GE.AND UP0, UPT, UR47, UR4, UPT ;  /* 0x000000042f00728c */ /* 0x000fcc000bf06270 */
[----:B------:R-:W-:-:S13]  /*fc40*/  PLOP3.LUT P0, PT, PT, PT, UP0, 0x80, 0x0 ;  /* 0x000000000000781c */ /* 0x000fda0003f0f008 */
[----:B------:R-:W-:Y:S05]  /*fc50*/  @!P0 BRA `(.L_x_1520) ;  /* 0xffffff1000508947 */ /* 0x000fea000383ffff */
[----:B------:R-:W-:Y:S05]  /*fc60*/  EXIT ;  /* 0x000000000000794d */ /* 0x000fea0003800000 */
.L_x_1411:
        /* <DEDUP_REMOVED lines=25> */
[----:B------:R-:W-:Y:S01]  /*fe00*/  IMAD.MOV.U32 R16, RZ, RZ, RZ ;  /* 0x000000ffff107224 */ /* 0x000fe200078e00ff */
        /* <DEDUP_REMOVED lines=21> */
[----:B-1----:R-:W-:Y:S02]  /*ff60*/  IMAD R6, R4, R9, RZ ;  /* 0x0000000904067224 */ /* 0x002fe400078e02ff */
[----:B------:R-:W-:Y:S02]  /*ff70*/  IMAD.MOV.U32 R4, RZ, RZ, RZ ;  /* 0x000000ffff047224 */ /* 0x000fe400078e00ff */
[----:B------:R-:W-:Y:S01]  /*ff80*/  IMAD.MOV.U32 R3, RZ, RZ, R6 ;  /* 0x000000ffff037224 */ /* 0x000fe200078e0006 */
[----:B0-----:R-:W-:-:S13]  /*ff90*/  ISETP.GT.AND P6, PT, R6, R7, PT ;  /* 0x000000070600720c */ /* 0x001fda0003fc4270 */
[----:B------:R-:W-:Y:S05]  /*ffa0*/  @P6 BRA `(.L_x_1522) ;  /* 0x0000000000906947 */ /* 0x000fea0003800000 */
[----:B------:R-:W-:Y:S01]  /*ffb0*/  IMAD.MOV.U32 R6, RZ, RZ, R3 ;  /* 0x000000ffff067224 */ /* 0x000fe200078e0003 */
[----:B------:R-:W-:Y:S01]  /*ffc0*/  ULDC UR4, c[0x0][0xc3c] ;  /* 0x00030f0000047ab9 */ /* 0x000fe20000000800 */
[----:B------:R-:W-:-:S07]  /*ffd0*/  IMAD.MOV.U32 R4, RZ, RZ, RZ ;  /* 0x000000ffff047224 */ /* 0x000fce00078e00ff */
.L_x_1526:
[----:B------:R-:W-:-:S05]  /*ffe0*/  VIADD R4, R4, 0x1f ;  /* 0x0000001f04047836 */ /* 0x000fca0000000000 */
[----:B------:R-:W-:-:S13]  /*fff0*/  ISETP.GE.AND P6, PT, R4, UR4, PT ;  /* 0x0000000404007c0c */ /* 0x000fda000bfc6270 */
[----:B------:R-:W-:Y:S05]  /*10000*/  @P6 BRA `(.L_x_1523) ;  /* 0x0000000400d86947 */ /* 0x000fea0003800000 */
[----:B------:R-:W-:Y:S01]  /*10010*/  IMAD.IADD R9, R5, 0x1, R4 ;  /* 0x0000000105097824 */ /* 0x000fe200078e0204 */
[----:B------:R-:W-:Y:S01]  /*10020*/  BSSY B0, `(.L_x_1524) ;  /* 0x0000007000007945 */ /* 0x000fe20003800000 */
[----:B------:R-:W-:-:S03]  /*10030*/  IMAD.MOV.U32 R0, RZ, RZ, RZ ;  /* 0x000000ffff007224 */ /* 0x000fc600078e00ff */
[----:B------:R-:W-:-:S13]  /*10040*/  ISETP.GE.OR P6, PT, R9, UR4, !P0 ;  /* 0x0000000409007c0c */ /* 0x000fda000c7c6670 */
[----:B------:R-:W-:Y:S05]  /*10050*/  @P6 BRA `(.L_x_1525) ;  /* 0x00000000000c6947 */ /* 0x000fea0003800000 */
[----:B------:R-:W0:Y:S02]  /*10060*/  LDC.64 R2, c[0x0][0xc80] ;  /* 0x00032000ff027b82 */ /* 0x000e240000000a00 */
[----:B0-----:R-:W-:-:S05]  /*10070*/  IMAD.WIDE R2, R9, 0x4, R2 ;  /* 0x0000000409027825 */ /* 0x001fca00078e0202 */
[----:B------:R0:W5:Y:S02]  /*10080*/  LDG.E R0, desc[UR54][R2.64] ;  /* 0x0000003602007981 */ /* 0x000164000c1e1900 */
.L_x_1525:
[----:B------:R-:W-:Y:S05]  /*10090*/  BSYNC B0 ;  /* 0x0000000000007941 */ /* 0x000fea0003800000 */
.L_x_1524:
        /* <DEDUP_REMOVED lines=21> */
.L_x_1522:
[----:B------:R-:W-:-:S04]  /*101f0*/  IMAD.IADD R14, R6, 0x1, -R3 ;  /* 0x00000001060e7824 */ /* 0x000fc800078e0a03 */
[----:B------:R-:W-:-:S05]  /*10200*/  IMAD R2, R8, R9, R14 ;  /* 0x0000000908027224 */ /* 0x000fca00078e020e */
[----:B------:R-:W-:Y:S02]  /*10210*/  ISETP.GT.AND P0, PT, R2, R7, PT ;  /* 0x000000070200720c */ /* 0x000fe40003f04270 */
[----:B------:R-:W0:Y:S11]  /*10220*/  LDC.64 R2, c[0x0][0xc90] ;  /* 0x00032400ff027b82 */ /* 0x000e360000000a00 */
[----:B------:R-:W-:-:S04]  /*10230*/  VOTE.ANY R10, PT, !P0 ;  /* 0x00000000000a7806 */ /* 0x000fc800040e0100 */
[----:B------:R-:W1:Y:S02]  /*10240*/  POPC R15, R10 ;  /* 0x0000000a000f7309 */ /* 0x000e640000000000 */
[----:B-1----:R-:W-:-:S04]  /*10250*/  IMAD.IADD R19, R15, 0x1, R4 ;  /* 0x000000010f137824 */ /* 0x002fc800078e0204 */
[----:B0-----:R-:W-:-:S05]  /*10260*/  IMAD.WIDE R2, R19, 0x4, R2 ;  /* 0x0000000413027825 */ /* 0x001fca00078e0202 */
[----:B------:R-:W2:Y:S01]  /*10270*/  LDG.E R6, desc[UR54][R2.64] ;  /* 0x0000003602067981 */ /* 0x000ea2000c1e1900 */
[----:B------:R-:W-:-:S03]  /*10280*/  ISETP.NE.AND P0, PT, R10, RZ, PT ;  /* 0x000000ff0a00720c */ /* 0x000fc60003f05270 */
[----:B------:R-:W0:Y:S02]  /*10290*/  SHFL.IDX PT, R0, R0, R15, 0x1f ;  /* 0x00001f0f00007589 */ /* 0x000e2400000e0000 */
[----:B0-----:R-:W-:-:S13]  /*102a0*/  R2UR UR7, R0 ;  /* 0x00000000000772ca */ /* 0x001fda00000e0000 */
[----:B--2---:R-:W-:-:S05]  /*102b0*/  IMAD R4, R6, UR7, RZ ;  /* 0x0000000706047c24 */ /* 0x004fca000f8e02ff */
[----:B------:R-:W-:-:S04]  /*102c0*/  IABS R13, R4 ;  /* 0x00000004000d7213 */ /* 0x000fc80000000000 */
[----:B------:R-:W0:Y:S08]  /*102d0*/  I2F.RP R11, R13 ;  /* 0x0000000d000b7306 */ /* 0x000e300000209400 */
[----:B0-----:R-:W0:Y:S02]  /*102e0*/  MUFU.RCP R11, R11 ;  /* 0x0000000b000b7308 */ /* 0x001e240000001000 */
[----:B0-----:R-:W-:-:S06]  /*102f0*/  VIADD R12, R11, 0xffffffe ;  /* 0x0ffffffe0b0c7836 */ /* 0x001fcc0000000000 */
[----:B------:R0:W1:Y:S01]  /*10300*/  F2I.FTZ.U32.TRUNC.NTZ R3, R12 ;  /* 0x0000000c00037305 */ /* 0x000062000021f000 */
[----:B------:R-:W-:Y:S05]  /*10310*/  @!P0 BRA `(.L_x_1527) ;  /* 0x0000000000088947 */ /* 0x000fea0003800000 */
[----:B------:R-:W-:-:S05]  /*10320*/  VIADD R11, R15, 0xffffffff ;  /* 0xffffffff0f0b7836 */ /* 0x000fca0000000000 */
[----:B------:R2:W3:Y:S02]  /*10330*/  SHFL.IDX PT, R16, R8, R11, 0x1f ;  /* 0x00001f0b08107589 */ /* 0x0004e400000e0000 */
.L_x_1527:
[----:B---3--:R-:W-:Y:S01]  /*10340*/  IMAD R16, R16, R9, R14 ;  /* 0x0000000910107224 */ /* 0x008fe200078e020e */
[----:B------:R-:W-:Y:S01]  /*10350*/  IABS R2, R4 ;  /* 0x0000000400027213 */ /* 0x000fe20000000000 */
[----:B-1----:R-:W-:Y:S02]  /*10360*/  IMAD.MOV R0, RZ, RZ, -R3 ;  /* 0x000000ffff007224 */ /* 0x002fe400078e0a03 */
[----:B--2---:R-:W-:Y:S02]  /*10370*/  IMAD.IADD R11, R7, 0x1, -R16 ;  /* 0x00000001070b7824 */ /* 0x004fe400078e0a10 */
        /* <DEDUP_REMOVED lines=19> */
[----:B------:R-:W-:Y:S02]  /*104b0*/  IMAD R18, R6, R2, RZ ;  /* 0x0000000206127224 */ /* 0x000fe400078e02ff */
[----:B------:R-:W-:Y:S02]  /*104c0*/  IMAD.MOV R7, RZ, RZ, -R2 ;  /* 0x000000ffff077224 */ /* 0x000fe400078e0a02 */
[----:B------:R-:W-:Y:S02]  /*104d0*/  IMAD.MOV R0, RZ, RZ, -R18 ;  /* 0x000000ffff007224 */ /* 0x000fe400078e0a12 */
[----:B------:R-:W-:-:S03]  /*104e0*/  IMAD R7, R4, R7, R11 ;  /* 0x0000000704077224 */ /* 0x000fc600078e020b */
[----:B------:R-:W-:Y:S01]  /*104f0*/  VIADDMNMX R0, R0, R9, R6, PT ;  /* 0x0000000900007246 */ /* 0x000fe20003800106 */
[----:B------:R-:W-:Y:S01]  /*10500*/  IMAD.IADD R18, R7, 0x1, R18 ;  /* 0x0000000107127824 */ /* 0x000fe200078e0212 */
[----:B------:R-:W-:Y:S02]  /*10510*/  IABS R2, R7 ;  /* 0x0000000700027213 */ /* 0x000fe40000000000 */
[----:B------:R-:W-:Y:S02]  /*10520*/  R2UR UR9, R0 ;  /* 0x00000000000972ca */ /* 0x000fe400000e0000 */
[----:B------:R-:W-:-:S11]  /*10530*/  R2UR UR8, R2 ;  /* 0x00000000020872ca */ /* 0x000fd600000e0000 */
[----:B------:R-:W-:-:S04]  /*10540*/  IABS R9, UR9 ;  /* 0x0000000900097c13 */ /* 0x000fc80008000000 */
[----:B------:R-:W1:Y:S01]  /*10550*/  I2F.RP R0, R9 ;  /* 0x0000000900007306 */ /* 0x000e620000209400 */
[----:B------:R-:W-:-:S07]  /*10560*/  R2UR UR6, R9 ;  /* 0x00000000090672ca */ /* 0x000fce00000e0000 */
[----:B-1----:R-:W1:Y:S02]  /*10570*/  MUFU.RCP R0, R0 ;  /* 0x0000000000007308 */ /* 0x002e640000001000 */
[----:B-1----:R-:W-:Y:S01]  /*10580*/  VIADD R3, R0, 0xffffffe ;  /* 0x0ffffffe00037836 */ /* 0x002fe20000000000 */
[----:B------:R-:W-:-:S05]  /*10590*/  IABS R0, UR9 ;  /* 0x0000000900007c13 */ /* 0x000fca0008000000 */
[----:B------:R-:W1:Y:S01]  /*105a0*/  F2I.FTZ.U32.TRUNC.NTZ R3, R3 ;  /* 0x0000000300037305 */ /* 0x000e62000021f000 */
[----:B------:R-:W-:Y:S01]  /*105b0*/  IMAD.MOV R0, RZ, RZ, -R0 ;  /* 0x000000ffff007224 */ /* 0x000fe200078e0a00 */
[----:B-1----:R-:W-:-:S13]  /*105c0*/  R2UR UR5, R3 ;  /* 0x00000000030572ca */ /* 0x002fda00000e0000 */
[----:B------:R-:W-:-:S04]  /*105d0*/  UIADD3 UR4, URZ, -UR5, URZ ;  /* 0x800000053f047290 */ /* 0x000fc8000fffe03f */
[----:B------:R-:W-:-:S03]  /*105e0*/  UIMAD UR6, UR4, UR6, URZ ;  /* 0x00000006040672a4 */ /* 0x000fc6000f8e023f */
[----:B------:R-:W-:Y:S02]  /*105f0*/  UMOV UR4, URZ ;  /* 0x0000003f00047c82 */ /* 0x000fe40008000000 */
[----:B------:R-:W-:-:S04]  /*10600*/  UIMAD.WIDE.U32 UR4, UR5, UR6, UR4 ;  /* 0x00000006050472a5 */ /* 0x000fc8000f8e0004 */
[----:B------:R-:W-:-:S06]  /*10610*/  UIMAD.WIDE.U32 UR4, UR5, UR8, URZ ;  /* 0x00000008050472a5 */ /* 0x000fcc000f8e003f */
[----:B------:R-:W-:Y:S01]  /*10620*/  IMAD.U32 R3, RZ, RZ, UR5 ;  /* 0x00000005ff037e24 */ /* 0x000fe2000f8e00ff */
[----:B------:R-:W-:-:S03]  /*10630*/  R2UR UR4, R7 ;  /* 0x00000000070472ca */ /* 0x000fc600000e0000 */
[----:B------:R-:W-:Y:S02]  /*10640*/  IMAD R0, R0, R3, UR8 ;  /* 0x0000000800007e24 */ /* 0x000fe4000f8e0203 */
[----:B------:R-:W-:-:S03]  /*10650*/  IMAD R3, RZ, RZ, -UR9 ;  /* 0x80000009ff037e24 */ /* 0x000fc6000f8e02ff */
[----:B------:R-:W-:-:S05]  /*10660*/  ISETP.GT.U32.AND P0, PT, R9, R0, PT ;  /* 0x000000000900720c */ /* 0x000fca0003f04070 */
[----:B------:R-:W-:-:S08]  /*10670*/  ULOP3.LUT UR4, UR4, UR9, URZ, 0x3c, !UPT ;  /* 0x0000000904047292 */ /* 0x000fd0000f8e3c3f */
[----:B------:R-:W-:Y:S01]  /*10680*/  VOTEU.ANY UP1, P0 ;  /* 0x00000000003f7886 */ /* 0x000fe20000020100 */
[----:B------:R-:W-:-:S04]  /*10690*/  PLOP3.LUT P0, PT, PT, PT, UP1, 0x80, 0x0 ;  /* 0x000000000000781c */ /* 0x000fc80003f0f018 */
[----:B------:R-:W-:Y:S02]  /*106a0*/  @!UP1 UIADD3 UR5, UR5, 0x1, URZ ;  /* 0x0000000105059890 */ /* 0x000fe4000fffe03f */
[----:B------:R-:W-:-:S07]  /*106b0*/  UISETP.GE.AND UP1, UPT, UR4, URZ, UPT ;  /* 0x0000003f0400728c */ /* 0x000fce000bf26270 */
[----:B------:R-:W-:-:S05]  /*106c0*/  @!P0 IMAD.IADD R0, R0, 0x1, -R9 ;  /* 0x0000000100008824 */ /* 0x000fca00078e0a09 */
[----:B------:R-:W-:-:S13]  /*106d0*/  ISETP.GE.U32.AND P0, PT, R0, R9, PT ;  /* 0x000000090000720c */ /* 0x000fda0003f06070 */
[----:B------:R-:W-:-:S05]  /*106e0*/  VOTEU.ANY UP0, P0 ;  /* 0x00000000003f7886 */ /* 0x000fca0000000100 */
[----:B------:R-:W-:Y:S02]  /*106f0*/  @UP0 UIADD3 UR5, UR5, 0x1, URZ ;  /* 0x0000000105050890 */ /* 0x000fe4000fffe03f */
[----:B------:R-:W-:Y:S02]  /*10700*/  UISETP.NE.AND UP0, UPT, UR9, URZ, UPT ;  /* 0x0000003f0900728c */ /* 0x000fe4000bf05270 */
[----:B------:R-:W-:-:S09]  /*10710*/  @!UP1 UIADD3 UR5, -UR5, URZ, URZ ;  /* 0x0000003f05059290 */ /* 0x000fd2000fffe13f */
[----:B------:R-:W-:-:S04]  /*10720*/  @!UP0 ULOP3.LUT UR5, URZ, UR9, URZ, 0x33, !UPT ;  /* 0x000000093f058292 */ /* 0x000fc8000f8e333f */
[----:B------:R-:W-:Y:S02]  /*10730*/  ULOP3.LUT UR4, URZ, UR5, URZ, 0x33, !UPT ;  /* 0x000000053f047292 */ /* 0x000fe4000f8e333f */
[----:B------:R-:W-:Y:S02]  /*10740*/  IMAD R18, R3, UR5, R18 ;  /* 0x0000000503127c24 */ /* 0x000fe4000f8e0212 */
[----:B------:R-:W-:Y:S01]  /*10750*/  UIADD3 UR4, UR7, UR4, URZ ;  /* 0x0000000407047290 */ /* 0x000fe2000fffe03f */
[----:B------:R-:W-:Y:S11]  /*10760*/  BRA `(.L_x_1528) ;  /* 0x0000000000107947 */ /* 0x000ff60003800000 */
.L_x_1523:
[----:B------:R-:W1:Y:S01]  /*10770*/  LDC R19, c[0x0][0xc3c] ;  /* 0x00030f00ff137b82 */ /* 0x000e620000000800 */
[----:B------:R-:W-:Y:S01]  /*10780*/  IMAD.MOV.U32 R16, RZ, RZ, R7 ;  /* 0x000000ffff107224 */ /* 0x000fe200078e0007 */
[----:B------:R-:W-:Y:S01]  /*10790*/  UMOV UR4, URZ ;  /* 0x0000003f00047c82 */ /* 0x000fe20008000000 */
[----:B------:R-:W-:-:S07]  /*107a0*/  IMAD.MOV.U32 R18, RZ, RZ, RZ ;  /* 0x000000ffff127224 */ /* 0x000fce00078e00ff */
.L_x_1528:
[----:B------:R-:W-:Y:S01]  /*107b0*/  ISETP.NE.AND P0, PT, R5, RZ, PT ;  /* 0x000000ff0500720c */ /* 0x000fe20003f05270 */
[----:B------:R-:W-:-:S12]  /*107c0*/  IMAD.U32 R17, RZ, RZ, UR4 ;  /* 0x00000004ff117e24 */ /* 0x000fd8000f8e00ff */
[----:B------:R-:W2:Y:S01]  /*107d0*/  @!P0 S2R R3, SR_CgaCtaId ;  /* 0x0000000000038919 */ /* 0x000ea20000008800 */
[----:B------:R-:W-:-:S04]  /*107e0*/  @!P0 MOV R0, 0x400 ;  /* 0x0000040000008802 */ /* 0x000fc80000000f00 */
[----:B--2---:R-:W-:-:S05]  /*107f0*/  @!P0 LEA R0, R3, R0, 0x18 ;  /* 0x0000000003008211 */ /* 0x004fca00078ec0ff */
[----:B-1----:R1:W-:Y:S01]  /*10800*/  @!P0 STS.128 [R0+0x284d0], R16 ;  /* 0x0284d01000008388 */ /* 0x0023e20000000c00 */
[----:B------:R-:W-:Y:S06]  /*10810*/  BAR.ARV 0x5, 0x180 ;  /* 0x0146000000007b1d */ /* 0x000fec0000002000 */
.L_x_1521:
[----:B------:R2:W-:Y:S01]  /*10820*/  STL [R1+0x4], RZ ;  /* 0x000004ff01007387 */ /* 0x0005e20000100800 */
[----:B------:R-:W-:Y:S01]  /*10830*/  ULDC UR5, c[0x0][0xc3c] ;  /* 0x00030f0000057ab9 */ /* 0x000fe20000000800 */
[----:B------:R-:W-:Y:S01]  /*10840*/  IMAD.MOV.U32 R24, RZ, RZ, 0x1 ;  /* 0x00000001ff187424 */ /* 0x000fe200078e00ff */
[----:B------:R-:W-:Y:S01]  /*10850*/  ISETP.GE.AND P0, PT, R19, UR5, PT ;  /* 0x0000000513007c0c */ /* 0x000fe2000bf06270 */
[----:B------:R-:W-:-:S12]  /*10860*/  IMAD.MOV.U32 R23, RZ, RZ, RZ ;  /* 0x000000ffff177224 */ /* 0x000fd800078e00ff */
[----:B--2---:R-:W-:Y:S05]  /*10870*/  @P0 BRA `(.L_x_1529) ;  /* 0x00000050004c0947 */ /* 0x004fea0003800000 */
[----:B------:R-:W2:Y:S01]  /*10880*/  S2R R10, SR_TID.X ;  /* 0x00000000000a7919 */ /* 0x000ea20000002100 */
[----:B------:R-:W3:Y:S01]  /*10890*/  S2UR UR5, SR_CgaCtaId ;  /* 0x00000000000579c3 */ /* 0x000ee20000008800 */
[----:B------:R-:W-:Y:S01]  /*108a0*/  MOV R22, 0x400 ;  /* 0x0000040000167802 */ /* 0x000fe20000000f00 */
[----:B------:R-:W-:Y:S01]  /*108b0*/  IMAD.MOV.U32 R36, RZ, RZ, 0x40 ;  /* 0x00000040ff247424 */ /* 0x000fe200078e00ff */
[----:B------:R4:W-:Y:S01]  /*108c0*/  STL [R1+0x4], RZ ;  /* 0x000004ff01007387 */ /* 0x0009e20000100800 */
[----:B------:R-:W-:Y:S01]  /*108d0*/  IMAD.MOV.U32 R34, RZ, RZ, 0x20 ;  /* 0x00000020ff227424 */ /* 0x000fe200078e00ff */
[----:B------:R-:W-:Y:S01]  /*108e0*/  ULOP3.LUT UR43, UR36, 0x2, URZ, 0xfc, !UPT ;  /* 0x00000002242b7892 */ /* 0x000fe2000f8efc3f */
[----:B------:R-:W-:Y:S01]  /*108f0*/  IMAD.MOV.U32 R24, RZ, RZ, 0x1 ;  /* 0x00000001ff187424 */ /* 0x000fe200078e00ff */
[----:B------:R-:W-:Y:S01]  /*10900*/  ULOP3.LUT UR44, UR36, 0x1, URZ, 0xfc, !UPT ;  /* 0x00000001242c7892 */ /* 0x000fe2000f8efc3f */
[----:B------:R-:W-:Y:S01]  /*10910*/  IMAD.MOV.U32 R23, RZ, RZ, RZ ;  /* 0x000000ffff177224 */ /* 0x000fe200078e00ff */
[----:B------:R-:W-:Y:S01]  /*10920*/  ULDC UR45, c[0x0][0xc] ;  /* 0x00000300002d7ab9 */ /* 0x000fe20000000800 */
[----:B---3--:R-:W-:-:S05]  /*10930*/  IMAD.U32 R31, RZ, RZ, UR5 ;  /* 0x00000005ff1f7e24 */ /* 0x008fca000f8e00ff */
[----:B------:R-:W-:Y:S01]  /*10940*/  LEA R22, R31, R22, 0x18 ;  /* 0x000000161f167211 */ /* 0x000fe200078ec0ff */
[C---:B--2---:R-:W-:Y:S01]  /*10950*/  IMAD.SHL.U32 R4, R10.reuse, 0x40, RZ ;  /* 0x000000400a047824 */ /* 0x044fe200078e00ff */
[C---:B------:R-:W-:Y:S01]  /*10960*/  LOP3.LUT R9, R10.reuse, 0x7f, RZ, 0xc0, !PT ;  /* 0x0000007f0a097812 */ /* 0x040fe200078ec0ff */
[C---:B------:R-:W-:Y:S01]  /*10970*/  IMAD.SHL.U32 R35, R10.reuse, 0x80, RZ ;  /* 0x000000800a237824 */ /* 0x040fe200078e00ff */
[C---:B------:R-:W-:Y:S01]  /*10980*/  LOP3.LUT P0, RZ, R10.reuse, 0x4, RZ, 0xc0, !PT ;  /* 0x000000040aff7812 */ /* 0x040fe2000780c0ff */
[----:B------:R-:W-:Y:S01]  /*10990*/  IMAD.SHL.U32 R6, R10, 0x8, RZ ;  /* 0x000000080a067824 */ /* 0x000fe200078e00ff */
[----:B-1----:R-:W-:Y:S01]  /*109a0*/  LOP3.LUT R0, R4, 0x180, RZ, 0xc0, !PT ;  /* 0x0000018004007812 */ /* 0x002fe200078ec0ff */
[----:B------:R-:W-:Y:S01]  /*109b0*/  IMAD.SHL.U32 R8, R10, 0x2, RZ ;  /* 0x000000020a087824 */ /* 0x000fe200078e00ff */
[----:B------:R-:W-:Y:S02]  /*109c0*/  SHF.R.U32.HI R2, RZ, 0x5, R9 ;  /* 0x00000005ff027819 */ /* 0x000fe40000011609 */
[----:B------:R-:W-:-:S02]  /*109d0*/  LOP3.LUT R3, R35, 0x380, RZ, 0xc0, !PT ;  /* 0x0000038023037812 */ /* 0x000fc400078ec0ff */
[----:B------:R-:W-:Y:S01]  /*109e0*/  LOP3.LUT R5, R0, 0x10, R10, 0xf8, !PT ;  /* 0x0000001000057812 */ /* 0x000fe200078ef80a */
[----:B------:R-:W-:Y:S01]  /*109f0*/  IMAD.SHL.U32 R0, R10, 0x10, RZ ;  /* 0x000000100a007824 */ /* 0x000fe200078e00ff */
[----:B------:R-:W-:Y:S01]  /*10a00*/  LOP3.LUT R7, R4, 0x40, RZ, 0xc0, !PT ;  /* 0x0000004004077812 */ /* 0x000fe200078ec0ff */
[----:B------:R-:W-:Y:S01]  /*10a10*/  IMAD R3, R2, 0x10, R3 ;  /* 0x0000001002037824 */ /* 0x000fe200078e0203 */
[----:B------:R-:W-:Y:S02]  /*10a20*/  LOP3.LUT R6, R5, 0x30, R6, 0x78, !PT ;  /* 0x0000003005067812 */ /* 0x000fe400078e7806 */
[----:B------:R-:W-:Y:S01]  /*10a30*/  LOP3.LUT R5, R0, 0x3f0, RZ, 0xc0, !PT ;  /* 0x000003f000057812 */ /* 0x000fe200078ec0ff */
[----:B------:R-:W-:Y:S01]  /*10a40*/  IMAD R7, R2, 0x400, R7 ;  /* 0x0000040002077824 */ /* 0x000fe200078e0207 */
[----:B------:R-:W-:Y:S02]  /*10a50*/  LOP3.LUT R2, R3, 0x70, R0, 0x78, !PT ;  /* 0x0000007003027812 */ /* 0x000fe400078e7800 */
[----:B------:R-:W-:-:S02]  /*10a60*/  LOP3.LUT R5, R5, 0x70, R8, 0x78, !PT ;  /* 0x0000007005057812 */ /* 0x000fc400078e7808 */
[----:B------:R-:W-:Y:S02]  /*10a70*/  LOP3.LUT R35, R2, 0xc00, R35, 0xf8, !PT ;  /* 0x00000c0002237812 */ /* 0x000fe400078ef823 */
[----:B------:R-:W-:Y:S02]  /*10a80*/  SHF.R.U32.HI R2, RZ, 0x3, R9 ;  /* 0x00000003ff027819 */ /* 0x000fe40000011609 */
[----:B------:R-:W-:Y:S02]  /*10a90*/  LOP3.LUT R32, R5, 0x400, R0, 0xf8, !PT ;  /* 0x0000040005207812 */ /* 0x000fe400078ef800 */
[----:B------:R-:W-:Y:S02]  /*10aa0*/  LOP3.LUT R33, R4, 0x200, RZ, 0xc0, !PT ;  /* 0x0000020004217812 */ /* 0x000fe400078ec0ff */
[----:B------:R-:W-:Y:S01]  /*10ab0*/  LOP3.LUT R28, R0, 0x70, RZ, 0xc0, !PT ;  /* 0x00000070001c7812 */ /* 0x000fe200078ec0ff */
[----:B------:R-:W-:Y:S01]  /*10ac0*/  IMAD.IADD R37, R22, 0x1, R32 ;  /* 0x0000000116257824 */ /* 0x000fe200078e0220 */
[----:B------:R-:W-:-:S02]  /*10ad0*/  LOP3.LUT R2, R2, 0x70, R0, 0xf8, !PT ;  /* 0x0000007002027812 */ /* 0x000fc400078ef800 */
[----:B------:R-:W-:Y:S02]  /*10ae0*/  IADD3 R33, R6, R7, R33 ;  /* 0x0000000706217210 */ /* 0x000fe40007ffe021 */
[----:B------:R-:W-:Y:S02]  /*10af0*/  SEL R36, R36, 0xffffffc0, !P0 ;  /* 0xffffffc024247807 */ /* 0x000fe40004000000 */
[----:B------:R-:W-:Y:S02]  /*10b00*/  SEL R34, R34, 0xffffffe0, !P0 ;  /* 0xffffffe022227807 */ /* 0x000fe40004000000 */
[----:B----4-:R-:W-:-:S07]  /*10b10*/  LOP3.LUT R0, R28, 0x80, RZ, 0xfc, !PT ;  /* 0x000000801c007812 */ /* 0x010fce00078efcff */
.L_x_1610:
[----:B-1----:R-:W1:Y:S08]  /*10b20*/  LDC.64 R4, c[0x0][0xa18] ;  /* 0x00028600ff047b82 */ /* 0x002e700000000a00 */
[----:B--2---:R-:W2:Y:S08]  /*10b30*/  LDC.64 R2, c[0x0][0xa28] ;  /* 0x00028a00ff027b82 */ /* 0x004eb00000000a00 */
[----:B------:R-:W3:Y:S01]  /*10b40*/  LDC.64 R8, c[0x0][0xa00] ;  /* 0x00028000ff087b82 */ /* 0x000ee20000000a00 */
[----:B-1----:R-:W-:-:S04]  /*10b50*/  ISETP.NE.U32.AND P1, PT, R4, RZ, PT ;  /* 0x000000ff0400720c */ /* 0x002fc80003f25070 */
[----:B------:R-:W-:Y:S02]  /*10b60*/  ISETP.NE.AND.EX P2, PT, R5, RZ, PT, P1 ;  /* 0x000000ff0500720c */ /* 0x000fe40003f45310 */
[----:B--2---:R-:W-:-:S04]  /*10b70*/  ISETP.NE.U32.AND P0, PT, R2, RZ, PT ;  /* 0x000000ff0200720c */ /* 0x004fc80003f05070 */
[----:B------:R-:W-:Y:S02]  /*10b80*/  ISETP.NE.AND.EX P0, PT, R3, RZ, PT, P0 ;  /* 0x000000ff0300720c */ /* 0x000fe40003f05300 */
[----:B------:R-:W1:Y:S08]  /*10b90*/  LDC.64 R2, c[0x0][0xa00] ;  /* 0x00028000ff027b82 */ /* 0x000e700000000a00 */
[----:B------:R-:W2:Y:S08]  /*10ba0*/  @P2 LDC.64 R6, c[0x0][0xa18] ;  /* 0x00028600ff062b82 */ /* 0x000eb00000000a00 */
[----:B------:R-:W4:Y:S01]  /*10bb0*/  @P0 LDC.64 R4, c[0x0][0xa28] ;  /* 0x00028a00ff040b82 */ /* 0x000f220000000a00 */
[----:B-1----:R-:W-:-:S04]  /*10bc0*/  ISETP.NE.U32.AND P1, PT, R2, RZ, PT ;  /* 0x000000ff0200720c */ /* 0x002fc80003f25070 */
[----:B------:R-:W-:Y:S01]  /*10bd0*/  ISETP.NE.AND.EX P3, PT, R3, RZ, PT, P1 ;  /* 0x000000ff0300720c */ /* 0x000fe20003f65310 */
[----:B--2---:R-:W-:-:S04]  /*10be0*/  @P2 IMAD.WIDE R2, R19, 0x4, R6 ;  /* 0x0000000413022825 */ /* 0x004fc800078e0206 */
[----:B------:R-:W-:Y:S01]  /*10bf0*/  IMAD.MOV.U32 R17, RZ, RZ, RZ ;  /* 0x000000ffff117224 */ /* 0x000fe200078e00ff */
[----:B------:R3:W2:Y:S01]  /*10c00*/  @P2 LDG.E R0, desc[UR54][R2.64] ;  /* 0x0000003602002981 */ /* 0x0006a2000c1e1900 */
[----:B----4-:R-:W-:-:S06]  /*10c10*/  @P0 IMAD.WIDE R4, R19, 0x4, R4 ;  /* 0x0000000413040825 */ /* 0x010fcc00078e0204 */
[----:B------:R1:W5:Y:S01]  /*10c20*/  @P0 LDG.E R4, desc[UR54][R4.64] ;  /* 0x0000003604040981 */ /* 0x000362000c1e1900 */
[----:B---3--:R-:W-:Y:S01]  /*10c30*/  IMAD.WIDE R2, R19, 0x4, R8 ;  /* 0x0000000413027825 */ /* 0x008fe200078e0208 */
[----:B------:R-:W-:-:S04]  /*10c40*/  LOP3.LUT R29, R29, 0xffffffdf, RZ, 0xc0, !PT ;  /* 0xffffffdf1d1d7812 */ /* 0x000fc800078ec0ff */
[----:B------:R1:W5:Y:S01]  /*10c50*/  @P3 LDG.E R17, desc[UR54][R2.64] ;  /* 0x0000003602113981 */ /* 0x000362000c1e1900 */
[----:B------:R-:W-:Y:S02]  /*10c60*/  @P3 LOP3.LUT R29, R29, 0x20, RZ, 0xfc, !PT ;  /* 0x000000201d1d3812 */ /* 0x000fe400078efcff */
[----:B--2---:R-:W-:Y:S01]  /*10c70*/  @P2 R2UR UR38, R0 ;  /* 0x00000000002622ca */ /* 0x004fe200000e0000 */
[----:B01----:R-:W-:-:S14]  /*10c80*/  @P2 BRA `(.L_x_1530) ;  /* 0x00000000001c2947 */ /* 0x003fdc0003800000 */
[----:B------:R-:W-:Y:S01]  /*10c90*/  ULDC UR38, c[0x0][0x288] ;  /* 0x0000a20000267ab9 */ /* 0x000fe20000000800 */
[----:B------:R-:W-:Y:S05]  /*10ca0*/  @!P3 BRA `(.L_x_1530) ;  /* 0x000000000014b947 */ /* 0x000fea0003800000 */
[----:B------:R-:W2:Y:S04]  /*10cb0*/  LDG.E R5, desc[UR54][R2.64] ;  /* 0x0000003602057981 */ /* 0x000ea8000c1e1900 */
[----:B------:R-:W3:Y:S01]  /*10cc0*/  LDG.E R0, desc[UR54][R2.64+0x4] ;  /* 0x0000043602007981 */ /* 0x000ee2000c1e1900 */
[----:B--2---:R-:W-:Y:S02]  /*10cd0*/  R2UR UR5, R5 ;  /* 0x00000000050572ca */ /* 0x004fe400000e0000 */
[----:B---3--:R-:W-:-:S13]  /*10ce0*/  R2UR UR38, R0 ;  /* 0x00000000002672ca */ /* 0x008fda00000e0000 */
[----:B------:R-:W-:-:S12]  /*10cf0*/  UIADD3 UR38, -UR5, UR38, URZ ;  /* 0x0000002605267290 */ /* 0x000fd8000fffe13f */
.L_x_1530:
[----:B------:R-:W-:Y:S01]  /*10d00*/  ULDC.64 UR6, c[0x0][0x418] ;  /* 0x0001060000067ab9 */ /* 0x000fe20000000a00 */
[----:B------:R-:W-:Y:S01]  /*10d10*/  UMOV UR37, URZ ;  /* 0x0000003f00257c82 */ /* 0x000fe20008000000 */
[----:B------:R-:W-:Y:S01]  /*10d20*/  UISETP.NE.U32.AND UP0, UPT, UR6, URZ, UPT ;  /* 0x0000003f0600728c */ /* 0x000fe2000bf05070 */
[----:B-----5:R-:W-:Y:S01]  /*10d30*/  @P0 R2UR UR37, R4 ;  /* 0x00000000042502ca */ /* 0x020fe200000e0000 */
[----:B------:R-:W-:Y:S01]  /*10d40*/  ULDC UR5, c[0x0][0x424] ;  /* 0x0001090000057ab9 */ /* 0x000fe20000000800 */
[----:B------:R-:W-:Y:S01]  /*10d50*/  ULDC UR40, c[0x0][0x2f0] ;  /* 0x0000bc0000287ab9 */ /* 0x000fe20000000800 */
[----:B------:R-:W-:-:S03]  /*10d60*/  UISETP.NE.AND.EX UP0, UPT, UR7, URZ, UPT, UP0 ;  /* 0x0000003f0700728c */ /* 0x000fc6000bf05300 */
[----:B------:R-:W-:Y:S01]  /*10d70*/  ULDC.64 UR6, c[0x0][0xa20] ;  /* 0x0002880000067ab9 */ /* 0x000fe20000000a00 */
[----:B------:R-:W-:Y:S01]  /*10d80*/  USEL UR5, UR5, 0x1, UP0 ;  /* 0x0000000105057887 */ /* 0x000fe20008000000 */
[----:B------:R-:W-:-:S03]  /*10d90*/  ISETP.NE.U32.AND P0, PT, RZ, UR6, PT ;  /* 0x00000006ff007c0c */ /* 0x000fc6000bf05070 */
[----:B------:R-:W-:Y:S01]  /*10da0*/  UIMAD UR40, UR5, UR40, URZ ;  /* 0x00000028052872a4 */ /* 0x000fe2000f8e023f */
[----:B------:R-:W-:-:S13]  /*10db0*/  ISETP.NE.AND.EX P0, PT, RZ, UR7, PT, P0 ;  /* 0x00000007ff007c0c */ /* 0x000fda000bf05300 */
[----:B------:R-:W-:Y:S05]  /*10dc0*/  @!P0 BRA `(.L_x_1531) ;  /* 0x0000000000148947 */ /* 0x000fea0003800000 */
[----:B------:R-:W1:Y:S02]  /*10dd0*/  LDC.64 R2, c[0x0][0xa20] ;  /* 0x00028800ff027b82 */ /* 0x000e640000000a00 */
[----:B-1----:R-:W-:-:S06]  /*10de0*/  IMAD.WIDE R2, R19, 0x4, R2 ;  /* 0x0000000413027825 */ /* 0x002fcc00078e0202 */
[----:B------:R-:W2:Y:S02]  /*10df0*/  LDG.E R2, desc[UR54][R2.64] ;  /* 0x0000003602027981 */ /* 0x000ea4000c1e1900 */
[----:B--2---:R-:W-:Y:S01]  /*10e00*/  R2UR UR40, R2 ;  /* 0x00000000022872ca */ /* 0x004fe200000e0000 */
[----:B------:R-:W-:-:S14]  /*10e10*/  BRA `(.L_x_1532) ;  /* 0x00000000002c7947 */ /* 0x000fdc0003800000 */
.L_x_1531:
[----:B------:R-:W-:Y:S02]  /*10e20*/  ULDC.64 UR6, c[0x0][0xa08] ;  /* 0x0002820000067ab9 */ /* 0x000fe40000000a00 */
[----:B------:R-:W-:-:S04]  /*10e30*/  ISETP.NE.U32.AND P0, PT, RZ, UR6, PT ;  /* 0x00000006ff007c0c */ /* 0x000fc8000bf05070 */
[----:B------:R-:W-:-:S13]  /*10e40*/  ISETP.NE.AND.EX P0, PT, RZ, UR7, PT, P0 ;  /* 0x00000007ff007c0c */ /* 0x000fda000bf05300 */
[----:B------:R-:W-:Y:S05]  /*10e50*/  @!P0 BRA `(.L_x_1532) ;  /* 0x00000000001c8947 */ /* 0x000fea0003800000 */
[----:B------:R-:W1:Y:S02]  /*10e60*/  LDC.64 R2, c[0x0][0xa08] ;  /* 0x00028200ff027b82 */ /* 0x000e640000000a00 */
[----:B-1----:R-:W-:-:S05]  /*10e70*/  IMAD.WIDE R2, R19, 0x4, R2 ;  /* 0x0000000413027825 */ /* 0x002fca00078e0202 */
[----:B------:R-:W2:Y:S04]  /*10e80*/  LDG.E R4, desc[UR54][R2.64] ;  /* 0x0000003602047981 */ /* 0x000ea8000c1e1900 */
[----:B------:R-:W3:Y:S01]  /*10e90*/  LDG.E R0, desc[UR54][R2.64+0x4] ;  /* 0x0000043602007981 */ /* 0x000ee2000c1e1900 */
[----:B--2---:R-:W-:Y:S02]  /*10ea0*/  R2UR UR40, R4 ;  /* 0x00000000042872ca */ /* 0x004fe400000e0000 */
[----:B---3--:R-:W-:-:S13]  /*10eb0*/  R2UR UR5, R0 ;  /* 0x00000000000572ca */ /* 0x008fda00000e0000 */
[----:B------:R-:W-:-:S12]  /*10ec0*/  UIADD3 UR40, -UR40, UR5, URZ ;  /* 0x0000000528287290 */ /* 0x000fd8000fffe13f */
.L_x_1532:
[----:B------:R-:W-:Y:S01]  /*10ed0*/  ULDC UR5, c[0x0][0x448] ;  /* 0x0001120000057ab9 */ /* 0x000fe20000000800 */
[----:B------:R-:W-:Y:S02]  /*10ee0*/  USHF.L.U32 UR39, UR4, 0x7, URZ ;  /* 0x0000000704277899 */ /* 0x000fe4000800063f */
[----:B------:R-:W-:Y:S02]  /*10ef0*/  UISETP.NE.AND UP0, UPT, UR5, 0x1, UPT ;  /* 0x000000010500788c */ /* 0x000fe4000bf05270 */
[----:B------:R-:W-:Y:S01]  /*10f00*/  UIADD3 UR8, UR39, 0x7f, URZ ;  /* 0x0000007f27087890 */ /* 0x000fe2000fffe03f */
[----:B------:R-:W-:Y:S01]  /*10f10*/  ULDC.64 UR4, c[0x0][0x9e0] ;  /* 0x0002780000047ab9 */ /* 0x000fe20000000a00 */
[----:B------:R-:W-:Y:S02]  /*10f20*/  UP2UR UR46, UPR, URZ, 0x1 ;  /* 0x000000013f2e7883 */ /* 0x000fe40008000000 */
[----:B------:R-:W-:-:S05]  /*10f30*/  UIADD3 UR40, -UR37, UR40, URZ ;  /* 0x0000002825287290 */ /* 0x000fca000fffe13f */
[----:B------:R-:W-:Y:S01]  /*10f40*/  @UP0 ULDC UR6, c[0x0][0x44c] ;  /* 0x0001130000060ab9 */ /* 0x000fe20000000800 */
[----:B------:R-:W-:Y:S01]  /*10f50*/  @UP0 ULDC UR10, c[0x0][0x450] ;  /* 0x00011400000a0ab9 */ /* 0x000fe20000000800 */
[----:B------:R-:W-:Y:S02]  /*10f60*/  UIMAD.WIDE.U32 UR6, UR8, UR6, URZ ;  /* 0x00000006080672a5 */ /* 0x000fe4000f8e003f */
[----:B------:R-:W-:Y:S02]  /*10f70*/  UIADD3 UR9, UR40, 0x1, -UR38 ;  /* 0x0000000128097890 */ /* 0x000fe4000fffe826 */
[----:B------:R-:W-:Y:S02]  /*10f80*/  @UP0 USHF.R.U32.HI UR8, URZ, UR10, UR7 ;  /* 0x0000000a3f080299 */ /* 0x000fe40008011607 */
[----:B------:R-:W-:Y:S02]  /*10f90*/  UISETP.GE.AND UP0, UPT, UR5, 0x1, UPT ;  /* 0x000000010500788c */ /* 0x000fe4000bf06270 */
[----:B------:R-:W-:-:S04]  /*10fa0*/  UIADD3 UR9, UR9, UR8, URZ ;  /* 0x0000000809097290 */ /* 0x000fc8000fffe03f */
[----:B------:R-:W-:Y:S01]  /*10fb0*/  PLOP3.LUT P1, PT, PT, PT, UP0, 0x80, 0x0 ;  /* 0x000000000000781c */ /* 0x000fe20003f2f008 */
[----:B------:R-:W-:-:S12]  /*10fc0*/  UIADD3 UR4, UR9, UR4, URZ ;  /* 0x0000000409047290 */ /* 0x000fd8000fffe03f */
[----:B------:R-:W-:Y:S05]  /*10fd0*/  @!P1 BRA `(.L_x_1533) ;  /* 0x0000000000449947 */ /* 0x000fea0003800000 */
        /* <DEDUP_REMOVED lines=10> */
.L_x_1534:
[----:B------:R-:W-:-:S11]  /*11080*/  UISETP.NE.AND UP0, UPT, UR5, 0x1, UPT ;  /* 0x000000010500788c */ /* 0x000fd6000bf05270 */
[----:B------:R-:W-:Y:S02]  /*11090*/  @UP0 ULDC.64 UR10, c[0x0][0x9e8] ;  /* 0x00027a00000a0ab9 */ /* 0x000fe40000000a00 */
[----:B------:R-:W-:-:S04]  /*110a0*/  UIMAD.WIDE.U32 UR6, UR8, UR10, URZ ;  /* 0x0000000a080672a5 */ /* 0x000fc8000f8e003f */
[----:B------:R-:W-:-:S12]  /*110b0*/  @UP0 USHF.R.U32.HI UR8, URZ, UR11, UR7 ;  /* 0x0000000b3f080299 */ /* 0x000fd80008011607 */
.L_x_1535:
[----:B------:R-:W-:-:S04]  /*110c0*/  UIMAD UR8, UR8, UR5, UR5 ;  /* 0x00000005080872a4 */ /* 0x000fc8000f8e0205 */
[----:B------:R-:W-:-:S04]  /*110d0*/  UISETP.LT.AND UP0, UPT, UR4, UR8, UPT ;  /* 0x000000080400728c */ /* 0x000fc8000bf01270 */
[----:B------:R-:W-:-:S12]  /*110e0*/  USEL UR4, UR4, UR8, UP0 ;  /* 0x0000000804047287 */ /* 0x000fd80008000000 */
.L_x_1533:
[----:B------:R-:W-:Y:S02]  /*110f0*/  UISETP.NE.AND UP0, UPT, UR46, URZ, UPT ;  /* 0x0000003f2e00728c */ /* 0x000fe4000bf05270 */
[----:B------:R-:W-:Y:S02]  /*11100*/  UIADD3 UR8, UR40, 0x3f, URZ ;  /* 0x0000003f28087890 */ /* 0x000fe4000fffe03f */
[----:B------:R-:W-:Y:S02]  /*11110*/  UIADD3 UR9, UR4, 0x3f, URZ ;  /* 0x0000003f04097890 */ /* 0x000fe4000fffe03f */
[----:B------:R-:W-:Y:S02]  /*11120*/  USHF.R.S32.HI UR4, URZ, 0x1f, UR8 ;  /* 0x0000001f3f047899 */ /* 0x000fe40008011408 */
[----:B------:R-:W-:Y:S02]  /*11130*/  USHF.R.S32.HI UR10, URZ, 0x1f, UR9 ;  /* 0x0000001f3f0a7899 */ /* 0x000fe40008011409 */
[----:B------:R-:W-:Y:S01]  /*11140*/  ULEA.HI UR4, UR4, UR8, URZ, 0x6 ;  /* 0x0000000804047291 */ /* 0x000fe2000f8f303f */
[----:B------:R-:W-:Y:S01]  /*11150*/  @UP0 ULDC UR6, c[0x0][0x44c] ;  /* 0x0001130000060ab9 */ /* 0x000fe20000000800 */
[----:B------:R-:W-:-:S02]  /*11160*/  ULEA.HI UR10, UR10, UR9, URZ, 0x6 ;  /* 0x000000090a0a7291 */ /* 0x000fc4000f8f303f */
[----:B------:R-:W-:Y:S01]  /*11170*/  UIMAD.WIDE.U32 UR6, UR39, UR6, URZ ;  /* 0x00000006270672a5 */ /* 0x000fe2000f8e003f */
[----:B------:R-:W-:Y:S01]  /*11180*/  @UP0 ULDC UR9, c[0x0][0x450] ;  /* 0x0001140000090ab9 */ /* 0x000fe20000000800 */
[----:B------:R-:W-:Y:S02]  /*11190*/  UMOV UR8, UR39 ;  /* 0x0000002700087c82 */ /* 0x000fe40008000000 */
[----:B------:R-:W-:Y:S02]  /*111a0*/  @UP0 USHF.R.U32.HI UR8, URZ, UR9, UR7 ;  /* 0x000000093f080299 */ /* 0x000fe40008011607 */
[----:B------:R-:W-:Y:S02]  /*111b0*/  USHF.R.S32.HI UR4, URZ, 0x6, UR4 ;  /* 0x000000063f047899 */ /* 0x000fe40008011404 */
[----:B------:R-:W-:Y:S02]  /*111c0*/  USHF.R.S32.HI UR10, URZ, 0x6, UR10 ;  /* 0x000000063f0a7899 */ /* 0x000fe4000801140a */
[----:B------:R-:W-:-:S02]  /*111d0*/  UIADD3 UR6, UR8, UR40, -UR38 ;  /* 0x0000002808067290 */ /* 0x000fc4000fffe826 */
[----:B------:R-:W-:Y:S01]  /*111e0*/  UISETP.LT.AND UP0, UPT, UR4, UR10, UPT ;  /* 0x0000000a0400728c */ /* 0x000fe2000bf01270 */
[----:B------:R-:W-:-:S03]  /*111f0*/  ULDC UR8, c[0x0][0x9dc] ;  /* 0x0002770000087ab9 */ /* 0x000fc60000000800 */
[----:B------:R-:W-:Y:S02]  /*11200*/  USEL UR41, UR4, UR10, UP0 ;  /* 0x0000000a04297287 */ /* 0x000fe40008000000 */
[----:B------:R-:W-:Y:S01]  /*11210*/  UIADD3 UR8, UR6, -UR8, URZ ;  /* 0x8000000806087290 */ /* 0x000fe2000fffe03f */
[----:B------:R-:W-:Y:S11]  /*11220*/  @!P1 BRA `(.L_x_1536) ;  /* 0x0000000000489947 */ /* 0x000ff60003800000 */
[----:B------:R-:W-:Y:S02]  /*11230*/  UMOV UR4, UR6 ;  /* 0x0000000600047c82 */ /* 0x000fe40008000000 */
        /* <DEDUP_REMOVED lines=10> */
.L_x_1537:
[----:B------:R-:W-:-:S11]  /*112e0*/  UISETP.NE.AND UP0, UPT, UR5, 0x1, UPT ;  /* 0x000000010500788c */ /* 0x000fd6000bf05270 */
[----:B------:R-:W-:Y:S02]  /*112f0*/  @UP0 ULDC.64 UR10, c[0x0][0x9e8] ;  /* 0x00027a00000a0ab9 */ /* 0x000fe40000000a00 */
[----:B------:R-:W-:-:S04]  /*11300*/  UIMAD.WIDE.U32 UR6, UR4, UR10, URZ ;  /* 0x0000000a040672a5 */ /* 0x000fc8000f8e003f */
[----:B------:R-:W-:-:S12]  /*11310*/  @UP0 USHF.R.U32.HI UR4, URZ, UR11, UR7 ;  /* 0x0000000b3f040299 */ /* 0x000fd80008011607 */
.L_x_1538:
[----:B------:R-:W-:-:S04]  /*11320*/  UIMAD UR4, UR4, UR5, URZ ;  /* 0x00000005040472a4 */ /* 0x000fc8000f8e023f */
[----:B------:R-:W-:-:S04]  /*11330*/  UISETP.LT.AND UP0, UPT, UR8, UR4, UPT ;  /* 0x000000040800728c */ /* 0x000fc8000bf01270 */
[----:B------:R-:W-:-:S12]  /*11340*/  USEL UR8, UR8, UR4, !UP0 ;  /* 0x0000000408087287 */ /* 0x000fd8000c000000 */
.L_x_1536:
        /* <DEDUP_REMOVED lines=9> */
[----:B------:R-:W1:Y:S02]  /*113e0*/  S2R R0, SR_TID.X ;  /* 0x0000000000007919 */ /* 0x000e640000002100 */
[----:B-1----:R-:W-:-:S04]  /*113f0*/  LOP3.LUT R0, R0, 0x7f, RZ, 0xc0, !PT ;  /* 0x0000007f00007812 */ /* 0x002fc800078ec0ff */
[----:B------:R-:W-:-:S13]  /*11400*/  ISETP.NE.AND P0, PT, R0, RZ, PT ;  /* 0x000000ff0000720c */ /* 0x000fda0003f05270 */
[----:B------:R-:W-:Y:S05]  /*11410*/  @P0 BRA `(.L_x_1541) ;  /* 0x0000003800600947 */ /* 0x000fea0003800000 */
[----:B------:R-:W1:Y:S01]  /*11420*/  S2R R5, SR_LANEID ;  /* 0x0000000000057919 */ /* 0x000e620000000000 */
        /* <DEDUP_REMOVED lines=12> */
.L_x_1540:
        /* <DEDUP_REMOVED lines=9> */
[----:B------:R-:W1:Y:S01]  /*11580*/  LDC.64 R2, c[0x4][R2] ;  /* 0x0100000002027b82 */ /* 0x000e620000000a00 */
[----:B------:R-:W-:Y:S02]  /*11590*/  IMAD.U32 R5, RZ, RZ, UR7 ;  /* 0x00000007ff057e24 */ /* 0x000fe4000f8e00ff */
[----:B------:R-:W-:Y:S02]  /*115a0*/  IMAD.U32 R6, RZ, RZ, UR8 ;  /* 0x00000008ff067e24 */ /* 0x000fe4000f8e00ff */
[----:B------:R-:W-:-:S02]  /*115b0*/  IMAD.U32 R7, RZ, RZ, UR9 ;  /* 0x00000009ff077e24 */ /* 0x000fc4000f8e00ff */
[----:B------:R-:W-:Y:S02]  /*115c0*/  IMAD.U32 R10, RZ, RZ, UR4 ;  /* 0x00000004ff0a7e24 */ /* 0x000fe4000f8e00ff */
[----:B------:R-:W-:Y:S02]  /*115d0*/  IMAD.U32 R11, RZ, RZ, UR5 ;  /* 0x00000005ff0b7e24 */ /* 0x000fe4000f8e00ff */
[----:B------:R-:W-:Y:S02]  /*115e0*/  IMAD.MOV.U32 R8, RZ, RZ, 0x70 ;  /* 0x00000070ff087424 */ /* 0x000fe400078e00ff */
[----:B0-----:R-:W-:Y:S02]  /*115f0*/  IMAD.MOV.U32 R12, RZ, RZ, 0x1 ;  /* 0x00000001ff0c7424 */ /* 0x001fe400078e00ff */
[----:B------:R-:W-:-:S07]  /*11600*/  IMAD.MOV.U32 R13, RZ, RZ, RZ ;  /* 0x000000ffff0d7224 */ /* 0x000fce00078e00ff */
[----:B------:R-:W-:-:S07]  /*11610*/  LEPC R20, `(.L_x_1543) ;  /* 0x000000001014794e */ /* 0x000fce0000000000 */
[----:B-1----:R-:W-:Y:S05]  /*11620*/  CALL.ABS.NOINC R2 ;  /* 0x0000000002007343 */ /* 0x002fea0003c00000 */
.L_x_1543:
[----:B------:R-:W-:Y:S05]  /*11630*/  BSYNC B6 ;  /* 0x0000000000067941 */ /* 0x000fea0003800000 */
.L_x_1542:
        /* <DEDUP_REMOVED lines=22> */
.L_x_1545:
[----:B------:R-:W-:Y:S05]  /*117a0*/  BSYNC B6 ;  /* 0x0000000000067941 */ /* 0x000fea0003800000 */
.L_x_1544:
        /* <DEDUP_REMOVED lines=20> */
.L_x_1547:
[----:B------:R-:W-:Y:S05]  /*118f0*/  BSYNC B6 ;  /* 0x0000000000067941 */ /* 0x000fea0003800000 */
.L_x_1546:
        /* <DEDUP_REMOVED lines=19> */
.L_x_1549:
[----:B------:R-:W-:Y:S05]  /*11a30*/  BSYNC B6 ;  /* 0x0000000000067941 */ /* 0x000fea0003800000 */
.L_x_1548:
[----:B------:R-:W1:Y:S01]  /*11a40*/  LDC.64 R2, c[0x0][0x9f8] ;  /* 0x00027e00ff027b82 */ /* 0x000e620000000a00 */
[----:B------:R-:W-:Y:S01]  /*11a50*/  IMAD.MOV.U32 R25, RZ, RZ, R19 ;  /* 0x000000ffff197224 */ /* 0x000fe200078e0013 */
[----:B------:R-:W2:Y:S01]  /*11a60*/  S2R R20, SR_TID.X ;  /* 0x0000000000147919 */ /* 0x000ea20000002100 */
[----:B------:R-:W3:Y:S05]  /*11a70*/  S2R R21, SR_TID.X ;  /* 0x0000000000157919 */ /* 0x000eea0000002100 */
[----:B------:R-:W4:Y:S01]  /*11a80*/  LDC R10, c[0x0][0x430] ;  /* 0x00010c00ff0a7b82 */ /* 0x000f220000000800 */
[----:B------:R-:W-:-:S07]  /*11a90*/  IMAD.U32 R8, RZ, RZ, UR41 ;  /* 0x00000029ff087e24 */ /* 0x000fce000f8e00ff */
[----:B0-----:R-:W0:Y:S01]  /*11aa0*/  LDC R12, c[0x0][0x2f4] ;  /* 0x0000bd00ff0c7b82 */ /* 0x001e220000000800 */
[----:B-1----:R-:W-:-:S04]  /*11ab0*/  ISETP.NE.U32.AND P0, PT, R2, RZ, PT ;  /* 0x000000ff0200720c */ /* 0x002fc80003f05070 */
[----:B------:R-:W-:Y:S02]  /*11ac0*/  ISETP.NE.AND.EX P0, PT, R3, RZ, PT, P0 ;  /* 0x000000ff0300720c */ /* 0x000fe40003f05300 */
[----:B--2---:R-:W-:Y:S01]  /*11ad0*/  LOP3.LUT R20, R20, 0x7f, RZ, 0xc0, !PT ;  /* 0x0000007f14147812 */ /* 0x004fe200078ec0ff */
[----:B---3--:R-:W-:-:S03]  /*11ae0*/  IMAD.SHL.U32 R21, R21, 0x10, RZ ;  /* 0x0000001015157824 */ /* 0x008fc600078e00ff */
[----:B------:R-:W-:-:S07]  /*11af0*/  SHF.R.U32.HI R20, RZ, 0x3, R20 ;  /* 0x00000003ff147819 */ /* 0x000fce0000011614 */
[----:B------:R-:W1:Y:S02]  /*11b00*/  @P0 LDC.64 R2, c[0x0][0x9f8] ;  /* 0x00027e00ff020b82 */ /* 0x000e640000000a00 */
[----:B-1----:R-:W-:-:S05]  /*11b10*/  @P0 IMAD.WIDE R2, R19, 0x4, R2 ;  /* 0x0000000413020825 */ /* 0x002fca00078e0202 */
[----:B------:R1:W2:Y:S01]  /*11b20*/  @P0 LDG.E R25, desc[UR54][R2.64] ;  /* 0x0000003602190981 */ /* 0x0002a2000c1e1900 */
[----:B----4-:R-:W-:Y:S02]  /*11b30*/  ISETP.NE.AND P1, PT, R10, 0x1, PT ;  /* 0x000000010a00780c */ /* 0x010fe40003f25270 */
[----:B------:R-:W-:Y:S02]  /*11b40*/  LOP3.LUT R21, R20, 0x70, R21, 0xf8, !PT ;  /* 0x0000007014157812 */ /* 0x000fe400078ef815 */
[----:B------:R-:W-:Y:S02]  /*11b50*/  LEA R8, R8, 0xffffffc0, 0x6 ;  /* 0xffffffc008087811 */ /* 0x000fe400078e30ff */
[----:B------:R-:W-:-:S03]  /*11b60*/  LOP3.LUT R29, R29, 0xffffffef, RZ, 0xc0, !PT ;  /* 0xffffffef1d1d7812 */ /* 0x000fc600078ec0ff */
[----:B------:R-:W-:-:S04]  /*11b70*/  IMAD.IADD R0, R21, 0x1, R8 ;  /* 0x0000000115007824 */ /* 0x000fc800078e0208 */
[----:B------:R-:W3:Y:S01]  /*11b80*/  @P1 LDC R5, c[0x0][0x434] ;  /* 0x00010d00ff051b82 */ /* 0x000ee20000000800 */
[C---:B------:R-:W-:Y:S01]  /*11b90*/  ISETP.GE.AND P0, PT, R0.reuse, UR40, PT ;  /* 0x0000002800007c0c */ /* 0x040fe2000bf06270 */
[----:B------:R-:W-:-:S06]  /*11ba0*/  VIADD R0, R0, UR37 ;  /* 0x0000002500007c36 */ /* 0x000fcc0008000000 */
[----:B------:R-:W4:Y:S01]  /*11bb0*/  @P1 LDC R7, c[0x0][0x438] ;  /* 0x00010e00ff071b82 */ /* 0x000f220000000800 */
[C---:B------:R-:W-:Y:S01]  /*11bc0*/  ISETP.GT.U32.OR P0, PT, R21.reuse, 0x3f, P0 ;  /* 0x0000003f1500780c */ /* 0x040fe20000704470 */
[----:B------:R-:W-:Y:S01]  /*11bd0*/  IMAD.MOV.U32 R9, RZ, RZ, R0 ;  /* 0x000000ffff097224 */ /* 0x000fe200078e0000 */
[----:B------:R-:W-:Y:S02]  /*11be0*/  ISETP.GT.U32.AND P3, PT, R21, 0x3f, PT ;  /* 0x0000003f1500780c */ /* 0x000fe40003f64070 */
[----:B------:R-:W-:-:S09]  /*11bf0*/  @P1 LOP3.LUT R29, R29, 0x10, RZ, 0xfc, !PT ;  /* 0x000000101d1d1812 */ /* 0x000fd200078efcff */
[----:B-1----:R-:W1:Y:S01]  /*11c00*/  @!P0 LDC.64 R2, c[0x0][0x428] ;  /* 0x00010a00ff028b82 */ /* 0x002e620000000a00 */
[----:B---3--:R-:W-:-:S05]  /*11c10*/  @P1 IMAD.HI.U32 R4, R0, R5, RZ ;  /* 0x0000000500041227 */ /* 0x008fca00078e00ff */
[----:B----4-:R-:W-:Y:S02]  /*11c20*/  @P1 SHF.R.U32.HI R9, RZ, R7, R4 ;  /* 0x00000007ff091219 */ /* 0x010fe40000011604 */
[----:B------:R-:W3:Y:S02]  /*11c30*/  @!P0 LDC.64 R4, c[0x0][0x418] ;  /* 0x00010600ff048b82 */ /* 0x000ee40000000a00 */
[----:B------:R-:W-:Y:S02]  /*11c40*/  @!P0 SHF.R.S32.HI R7, RZ, 0x1f, R9 ;  /* 0x0000001fff078819 */ /* 0x000fe40000011409 */
[----:B------:R-:W-:Y:S01]  /*11c50*/  LOP3.LUT R29, R29, 0xfffffffb, RZ, 0xc0, !PT ;  /* 0xfffffffb1d1d7812 */ /* 0x000fe200078ec0ff */
[----:B------:R-:W-:-:S03]  /*11c60*/  IMAD.U32 R13, RZ, RZ, UR43 ;  /* 0x0000002bff0d7e24 */ /* 0x000fc6000f8e00ff */
[----:B------:R-:W-:Y:S02]  /*11c70*/  @P3 LOP3.LUT R29, R29, 0x4, RZ, 0xfc, !PT ;  /* 0x000000041d1d3812 */ /* 0x000fe400078efcff */
[----:B------:R-:W-:Y:S02]  /*11c80*/  ISETP.NE.AND P2, PT, R13, 0x3, PT ;  /* 0x000000030d00780c */ /* 0x000fe40003f45270 */
[----:B------:R-:W-:Y:S02]  /*11c90*/  LOP3.LUT R29, R29, 0xfffffff7, RZ, 0xc0, !PT ;  /* 0xfffffff71d1d7812 */ /* 0x000fe400078ec0ff */
[----:B------:R-:W-:Y:S02]  /*11ca0*/  LOP3.LUT R20, R28, 0x80, RZ, 0xfc, !PT ;  /* 0x000000801c147812 */ /* 0x000fe400078efcff */
[----:B------:R-:W-:Y:S01]  /*11cb0*/  LOP3.LUT R29, R29, 0xfffffffd, RZ, 0xc0, !PT ;  /* 0xfffffffd1d1d7812 */ /* 0x000fe200078ec0ff */
[----:B------:R-:W-:Y:S01]  /*11cc0*/  UMOV UR4, 0xffffffff ;  /* 0xffffffff00047882 */ /* 0x000fe20000000000 */
[----:B--2---:R-:W-:-:S05]  /*11cd0*/  SHF.R.S32.HI R30, RZ, 0x1f, R25 ;  /* 0x0000001fff1e7819 */ /* 0x004fca0000011419 */
[----:B-1----:R-:W-:-:S04]  /*11ce0*/  @!P0 IMAD R6, R30, R2, RZ ;  /* 0x000000021e068224 */ /* 0x002fc800078e02ff */
[----:B------:R-:W-:Y:S02]  /*11cf0*/  @!P0 IMAD R11, R25, R3, R6 ;  /* 0x00000003190b8224 */ /* 0x000fe400078e0206 */
[----:B------:R-:W-:-:S04]  /*11d00*/  @!P0 IMAD.MOV.U32 R6, RZ, RZ, R9 ;  /* 0x000000ffff068224 */ /* 0x000fc800078e0009 */
[----:B------:R-:W-:-:S04]  /*11d10*/  @!P0 IMAD.WIDE.U32 R2, R25, R2, R6 ;  /* 0x0000000219028225 */ /* 0x000fc800078e0006 */
[----:B------:R-:W-:Y:S01]  /*11d20*/  @!P0 IMAD.IADD R3, R3, 0x1, R11 ;  /* 0x0000000103038824 */ /* 0x000fe200078e020b */
[----:B---3--:R-:W-:-:S04]  /*11d30*/  @!P0 LEA R6, P1, R2, R4, 0x2 ;  /* 0x0000000402068211 */ /* 0x008fc800078210ff */
[----:B------:R-:W-:Y:S01]  /*11d40*/  @!P0 LEA.HI.X R7, R2, R5, R3, 0x2, P1 ;  /* 0x0000000502078211 */ /* 0x000fe200008f1403 */
[----:B------:R-:W-:Y:S01]  /*11d50*/  IMAD.MOV.U32 R5, RZ, RZ, RZ ;  /* 0x000000ffff057224 */ /* 0x000fe200078e00ff */
[----:B0-----:R-:W-:-:S05]  /*11d60*/  ISETP.GE.AND P1, PT, R28, R12, PT ;  /* 0x0000000c1c00720c */ /* 0x001fca0003f26270 */
[----:B------:R0:W5:Y:S01]  /*11d70*/  @!P0 LDG.E R5, desc[UR54][R6.64] ;  /* 0x0000003606058981 */ /* 0x000162000c1e1900 */
[----:B------:R-:W-:Y:S01]  /*11d80*/  ISETP.GE.AND P0, PT, R20, R12, PT ;  /* 0x0000000c1400720c */ /* 0x000fe20003f06270 */
[----:B------:R-:W-:-:S06]  /*11d90*/  IMAD.MOV R3, RZ, RZ, -R9 ;  /* 0x000000ffff037224 */ /* 0x000fcc00078e0a09 */
[----:B------:R-:W-:Y:S01]  /*11da0*/  @P1 LOP3.LUT R29, R29, 0x2, RZ, 0xfc, !PT ;  /* 0x000000021d1d1812 */ /* 0x000fe200078efcff */
[----:B0-----:R-:W-:-:S03]  /*11db0*/  IMAD R6, R10, R3, R0 ;  /* 0x000000030a067224 */ /* 0x001fc600078e0200 */
[----:B------:R-:W-:-:S04]  /*11dc0*/  @P2 LOP3.LUT R29, R29, 0x8, RZ, 0xfc, !PT ;  /* 0x000000081d1d2812 */ /* 0x000fc800078efcff */
[----:B------:R-:W-:-:S04]  /*11dd0*/  LOP3.LUT R29, R29, 0xfffffffe, RZ, 0xc0, !PT ;  /* 0xfffffffe1d1d7812 */ /* 0x000fc800078ec0ff */
[----:B------:R-:W-:Y:S01]  /*11de0*/  @P0 LOP3.LUT R29, R29, 0x1, RZ, 0xfc, !PT ;  /* 0x000000011d1d0812 */ /* 0x000fe200078efcff */
[----:B------:R-:W-:Y:S06]  /*11df0*/  BRA.DIV UR4, `(.L_x_1550) ;  /* 0x0000004204cc7947 */ /* 0x000fec000b800000 */
.L_x_1630:
[----:B------:R-:W-:Y:S01]  /*11e00*/  SHF.R.S32.HI R26, RZ, 0x1f, R18 ;  /* 0x0000001fff1a7819 */ /* 0x000fe20000011412 */
[----:B------:R-:W-:Y:S06]  /*11e10*/  @!P2 BRA `(.L_x_1551) ;  /* 0x000000000004a947 */ /* 0x000fec0003800000 */
[----:B------:R-:W-:Y:S01]  /*11e20*/  BPT.TRAP 0x1 ;  /* 0x000000040000795c */ /* 0x000fe20000300000 */
.L_x_1551:
[----:B------:R-:W-:Y:S01]  /*11e30*/  IMAD R0, R23, 0x8, R22 ;  /* 0x0000000817007824 */ /* 0x000fe200078e0216 */
[----:B------:R-:W-:Y:S01]  /*11e40*/  SHF.L.U32 R21, R24, 0x1f, RZ ;  /* 0x0000001f18157819 */ /* 0x000fe200000006ff */
[----:B------:R-:W-:Y:S01]  /*11e50*/  BSSY B0, `(.L_x_1552) ;  /* 0x0000004000007945 */ /* 0x000fe20003800000 */
[----:B------:R-:W-:Y:S02]  /*11e60*/  SHF.R.S32.HI R10, RZ, 0x1f, R6 ;  /* 0x0000001fff0a7819 */ /* 0x000fe40000011406 */
[----:B------:R-:W0:Y:S02]  /*11e70*/  SYNCS.PHASECHK.TRANS64.TRYWAIT P0, [R0+URZ+0x28480], R21 ;  /* 0x02848015000075a7 */ /* 0x000e24000800017f */
[----:B0-----:R-:W-:Y:S05]  /*11e80*/  @!P0 BRA `(.L_x_1553) ;  /* 0x0000004000d48947 */ /* 0x001fea0003800000 */
.L_x_1631:
[----:B------:R-:W-:Y:S05]  /*11e90*/  BSYNC B0 ;  /* 0x0000000000007941 */ /* 0x000fea0003800000 */
.L_x_1552:
[----:B------:R-:W1:Y:S01]  /*11ea0*/  S2R R7, SR_TID.X ;  /* 0x0000000000077919 */ /* 0x000e620000002100 */
[----:B------:R-:W-:Y:S01]  /*11eb0*/  ULDC.64 UR4, c[0x0][0x328] ;  /* 0x0000ca0000047ab9 */ /* 0x000fe20000000a00 */
[----:B-----5:R-:W-:Y:S01]  /*11ec0*/  SHF.R.S32.HI R20, RZ, 0x1f, R5 ;  /* 0x0000001fff147819 */ /* 0x020fe20000011405 */
[----:B------:R-:W-:Y:S01]  /*11ed0*/  IMAD R3, R10, UR4, RZ ;  /* 0x000000040a037c24 */ /* 0x000fe2000f8e02ff */
[----:B------:R-:W-:-:S03]  /*11ee0*/  ULDC.64 UR6, c[0x0][0x318] ;  /* 0x0000c60000067ab9 */ /* 0x000fc60000000a00 */
        /* <DEDUP_REMOVED lines=13> */
[----:B-1----:R-:W-:-:S02]  /*11fc0*/  LOP3.LUT R7, R7, 0x7f, RZ, 0xc0, !PT ;  /* 0x0000007f07077812 */ /* 0x002fc400078ec0ff */
[----:B------:R-:W-:Y:S02]  /*11fd0*/  IMAD R4, R23, 0x4000, R32 ;  /* 0x0000400017047824 */ /* 0x000fe400078e0220 */
[----:B------:R-:W-:Y:S02]  /*11fe0*/  SHF.R.U32.HI R11, RZ, 0x3, R7 ;  /* 0x00000003ff0b7819 */ /* 0x000fe40000011607 */
[----:B------:R-:W-:Y:S02]  /*11ff0*/  IADD3 R7, P0, R2, UR6, RZ ;  /* 0x0000000602077c10 */ /* 0x000fe4000ff1e0ff */
[----:B------:R-:W-:Y:S02]  /*12000*/  IADD3 R8, -R11, UR40, -R8 ;  /* 0x000000280b087c10 */ /* 0x000fe4000fffe908 */
[----:B------:R-:W-:Y:S02]  /*12010*/  IADD3.X R9, R3, UR7, R9, P0, !PT ;  /* 0x0000000703097c10 */ /* 0x000fe400087fe409 */
[----:B------:R-:W-:Y:S01]  /*12020*/  ISETP.GE.AND P4, PT, R8, 0x1, PT ;  /* 0x000000010800780c */ /* 0x000fe20003f86270 */
[----:B------:R-:W-:-:S12]  /*12030*/  BRA.DIV UR4, `(.L_x_1554) ;  /* 0x00000042047c7947 */ /* 0x000fd8000b800000 */
[----:B------:R-:W1:Y:S01]  /*12040*/  LDC R12, c[0x0][0x2f4] ;  /* 0x0000bd00ff0c7b82 */ /* 0x000e620000000800 */
[----:B------:R-:W2:Y:S01]  /*12050*/  SHFL.IDX PT, R2, R7, RZ, 0x181f ;  /* 0x00181fff07027589 */ /* 0x000ea200000e0000 */
[----:B------:R-:W-:Y:S01]  /*12060*/  LOP3.LUT R11, R28, 0x80, RZ, 0xfc, !PT ;  /* 0x000000801c0b7812 */ /* 0x000fe200078efcff */
[----:B------:R-:W-:Y:S01]  /*12070*/  IMAD.IADD R4, R22, 0x1, R4 ;  /* 0x0000000116047824 */ /* 0x000fe200078e0204 */
[C---:B------:R-:W-:Y:S01]  /*12080*/  ISETP.GE.AND P3, PT, R8.reuse, 0x11, PT ;  /* 0x000000110800780c */ /* 0x040fe20003f66270 */
[----:B------:R-:W3:Y:S01]  /*12090*/  SHFL.IDX PT, R3, R9, RZ, 0x181f ;  /* 0x00181fff09037589 */ /* 0x000ee200000e0000 */
[----:B------:R-:W-:Y:S02]  /*120a0*/  ISETP.GE.AND P5, PT, R8, 0x31, PT ;  /* 0x000000310800780c */ /* 0x000fe40003fa6270 */
[C---:B-1----:R-:W-:Y:S02]  /*120b0*/  ISETP.GE.AND P2, PT, R28.reuse, R12, PT ;  /* 0x0000000c1c00720c */ /* 0x042fe40003f46270 */
[----:B--2---:R-:W-:-:S02]  /*120c0*/  IADD3 R2, P0, R28, R2, RZ ;  /* 0x000000021c027210 */ /* 0x004fc40007f1e0ff */
[----:B------:R-:W-:-:S03]  /*120d0*/  ISETP.LT.OR P1, PT, R8, 0x1, P2 ;  /* 0x000000010800780c */ /* 0x000fc60001721670 */
[----:B---3--:R-:W-:Y:S01]  /*120e0*/  IMAD.X R3, RZ, RZ, R3, P0 ;  /* 0x000000ffff037224 */ /* 0x008fe200000e0603 */
[----:B------:R-:W-:-:S09]  /*120f0*/  ISETP.GE.AND P0, PT, R11, R12, PT ;  /* 0x0000000c0b00720c */ /* 0x000fd20003f06270 */
        /* <DEDUP_REMOVED lines=22> */
[----:B-1-3--:R1:W2:Y:S10]  /*12260*/  SHFL.IDX PT, R2, R7, 0x3, 0x181f ;  /* 0x00781f0007027f89 */ /* 0x00a2b400000e0000 */
.L_x_1641:
        /* <DEDUP_REMOVED lines=11> */
.L_x_1555:
        /* <DEDUP_REMOVED lines=11> */
.L_x_1556:
[----:B------:R2:W-:Y:S01]  /*123d0*/  SYNCS.ARRIVE.TRANS64.A1T0 RZ, [R0+URZ+0x28470], RZ ;  /* 0x028470ff00ff79a7 */ /* 0x0005e2000810003f */
[----:B------:R-:W-:Y:S05]  /*123e0*/  @!P6 BRA `(.L_x_1557) ;  /* 0x000000000004e947 */ /* 0x000fea0003800000 */
[----:B------:R-:W-:Y:S01]  /*123f0*/  BPT.TRAP 0x1 ;  /* 0x000000040000795c */ /* 0x000fe20000300000 */
.L_x_1557:
[----:B------:R-:W3:Y:S01]  /*12400*/  SYNCS.PHASECHK.TRANS64.TRYWAIT P0, [R0+URZ+0x28440], R21 ;  /* 0x02844015000075a7 */ /* 0x000ee2000800017f */
[----:B------:R-:W-:Y:S04]  /*12410*/  BSSY B0, `(.L_x_1558) ;  /* 0x0000002000007945 */ /* 0x000fe80003800000 */
[----:B---3--:R-:W-:Y:S05]  /*12420*/  @!P0 BRA `(.L_x_1559) ;  /* 0x0000004000ec8947 */ /* 0x008fea0003800000 */
.L_x_1642:
[----:B------:R-:W-:Y:S05]  /*12430*/  BSYNC B0 ;  /* 0x0000000000007941 */ /* 0x000fea0003800000 */
.L_x_1558:
[----:B------:R-:W-:Y:S01]  /*12440*/  ULDC.64 UR4, c[0x0][0x300] ;  /* 0x0000c00000047ab9 */ /* 0x000fe20000000a00 */
[----:B------:R-:W4:Y:S01]  /*12450*/  LDC R8, c[0x0][0x2f4] ;  /* 0x0000bd00ff087b82 */ /* 0x000f220000000800 */
[----:B------:R-:W-:Y:S01]  /*12460*/  IMAD R3, R10, UR4, RZ ;  /* 0x000000040a037c24 */ /* 0x000fe2000f8e02ff */
[----:B------:R-:W-:Y:S01]  /*12470*/  ULDC.64 UR6, c[0x0][0x2e8] ;  /* 0x0000ba0000067ab9 */ /* 0x000fe20000000a00 */
[----:B------:R-:W-:Y:S02]  /*12480*/  LOP3.LUT R9, R28, 0x80, RZ, 0xfc, !PT ;  /* 0x000000801c097812 */ /* 0x000fe400078efcff */
[C---:B-1----:R-:W-:Y:S02]  /*12490*/  IMAD R7, R6.reuse, UR5, R3 ;  /* 0x0000000506077c24 */ /* 0x042fe4000f8e0203 */
        /* <DEDUP_REMOVED lines=9> */
[----:B----4-:R-:W-:Y:S01]  /*12530*/  ISETP.GE.AND P2, PT, R9, R8, PT ;  /* 0x000000080900720c */ /* 0x010fe20003f46270 */
[C---:B------:R-:W-:Y:S02]  /*12540*/  IMAD R7, R18.reuse, UR5, R5 ;  /* 0x0000000512077c24 */ /* 0x040fe4000f8e0205 */
[----:B------:R-:W-:Y:S01]  /*12550*/  IMAD.WIDE.U32 R2, R18, UR4, R2 ;  /* 0x0000000412027c25 */ /* 0x000fe2000f8e0002 */
[----:B------:R-:W-:-:S02]  /*12560*/  UMOV UR4, 0xffffffff ;  /* 0xffffffff00047882 */ /* 0x000fc40000000000 */
[----:B------:R-:W-:-:S04]  /*12570*/  IADD3 R5, P0, R2, UR6, RZ ;  /* 0x0000000602057c10 */ /* 0x000fc8000ff1e0ff */
[----:B------:R-:W-:Y:S01]  /*12580*/  IADD3.X R6, R3, UR7, R7, P0, !PT ;  /* 0x0000000703067c10 */ /* 0x000fe200087fe407 */
[----:B------:R-:W-:Y:S08]  /*12590*/  BRA.DIV UR4, `(.L_x_1560) ;  /* 0x0000004204a47947 */ /* 0x000ff0000b800000 */
[----:B------:R-:W1:Y:S01]  /*125a0*/  SHFL.IDX PT, R14, R5, RZ, 0x181f ;  /* 0x00181fff050e7589 */ /* 0x000e6200000e0000 */
[----:B------:R-:W-:-:S03]  /*125b0*/  ISETP.GE.AND P6, PT, R28, R8, PT ;  /* 0x000000081c00720c */ /* 0x000fc60003fc6270 */
[----:B------:R-:W4:Y:S01]  /*125c0*/  SHFL.IDX PT, R2, R6, RZ, 0x181f ;  /* 0x00181fff06027589 */ /* 0x000f2200000e0000 */
[----:B-1----:R-:W-:-:S05]  /*125d0*/  @P4 IADD3 R14, P0, R28, R14, RZ ;  /* 0x0000000e1c0e4210 */ /* 0x002fca0007f1e0ff */
[----:B----4-:R-:W-:Y:S02]  /*125e0*/  @P4 IMAD.X R3, RZ, RZ, R2, P0 ;  /* 0x000000ffff034224 */ /* 0x010fe400000e0602 */
[----:B------:R-:W-:Y:S02]  /*125f0*/  @P4 IMAD.MOV.U32 R2, RZ, RZ, R14 ;  /* 0x000000ffff024224 */ /* 0x000fe400078e000e */
[----:B------:R-:W1:Y:S04]  /*12600*/  SHFL.IDX PT, R14, R5, 0x1, 0x181f ;  /* 0x00381f00050e7f89 */ /* 0x000e6800000e0000 */
[----:B------:R-:W-:Y:S04]  /*12610*/  @P4 LDGSTS.E.BYPASS.LTC128B.128 [R4+0x20000], desc[UR54][R2.64], !P6 ;  /* 0x2000000002044fae */ /* 0x000fe8000f101d76 */
[----:B------:R4:W-:Y:S04]  /*12620*/  @P4 LDGSTS.E.BYPASS.LTC128B.128 [R4+0x22000], desc[UR54][R2.64+0x80], !P2 ;  /* 0x2200008002044fae */ /* 0x0009e8000d101d76 */
[----:B----4-:R-:W4:Y:S01]  /*12630*/  SHFL.IDX PT, R2, R6, 0x1, 0x181f ;  /* 0x00381f0006027f89 */ /* 0x010f2200000e0000 */
[----:B-1----:R-:W-:-:S05]  /*12640*/  @P3 IADD3 R14, P0, R28, R14, RZ ;  /* 0x0000000e1c0e3210 */ /* 0x002fca0007f1e0ff */
[----:B----4-:R-:W-:Y:S02]  /*12650*/  @P3 IMAD.X R7, RZ, RZ, R2, P0 ;  /* 0x000000ffff073224 */ /* 0x010fe400000e0602 */
[----:B------:R-:W-:Y:S02]  /*12660*/  @P3 IMAD.MOV.U32 R2, RZ, RZ, R14 ;  /* 0x000000ffff023224 */ /* 0x000fe400078e000e */
[----:B------:R-:W-:Y:S01]  /*12670*/  @P3 IMAD.MOV.U32 R3, RZ, RZ, R7 ;  /* 0x000000ffff033224 */ /* 0x000fe200078e0007 */
[----:B------:R-:W1:Y:S04]  /*12680*/  SHFL.IDX PT, R14, R5, 0x2, 0x181f ;  /* 0x00581f00050e7f89 */ /* 0x000e6800000e0000 */
[----:B------:R-:W-:Y:S04]  /*12690*/  @P3 LDGSTS.E.BYPASS.LTC128B.128 [R4+0x20800], desc[UR54][R2.64], !P6 ;  /* 0x2080000002043fae */ /* 0x000fe8000f101d76 */
[----:B------:R4:W-:Y:S04]  /*126a0*/  @P3 LDGSTS.E.BYPASS.LTC128B.128 [R4+0x22800], desc[UR54][R2.64+0x80], !P2 ;  /* 0x2280008002043fae */ /* 0x0009e8000d101d76 */
[----:B----4-:R-:W4:Y:S01]  /*126b0*/  SHFL.IDX PT, R2, R6, 0x2, 0x181f ;  /* 0x00581f0006027f89 */ /* 0x010f2200000e0000 */
[----:B-1----:R-:W-:-:S03]  /*126c0*/  @P1 IADD3 R14, P0, R28, R14, RZ ;  /* 0x0000000e1c0e1210 */ /* 0x002fc60007f1e0ff */
[----:B------:R-:W1:Y:S02]  /*126d0*/  SHFL.IDX PT, R6, R6, 0x3, 0x181f ;  /* 0x00781f0006067f89 */ /* 0x000e6400000e0000 */
[----:B----4-:R-:W-:Y:S02]  /*126e0*/  @P1 IMAD.X R7, RZ, RZ, R2, P0 ;  /* 0x000000ffff071224 */ /* 0x010fe400000e0602 */
[----:B------:R-:W-:Y:S02]  /*126f0*/  @P1 IMAD.MOV.U32 R2, RZ, RZ, R14 ;  /* 0x000000ffff021224 */ /* 0x000fe400078e000e */
[----:B------:R-:W-:Y:S01]  /*12700*/  @P1 IMAD.MOV.U32 R3, RZ, RZ, R7 ;  /* 0x000000ffff031224 */ /* 0x000fe200078e0007 */
[----:B------:R4:W0:Y:S04]  /*12710*/  SHFL.IDX PT, R14, R5, 0x3, 0x181f ;  /* 0x00781f00050e7f89 */ /* 0x00082800000e0000 */
[----:B------:R4:W-:Y:S04]  /*12720*/  @P1 LDGSTS.E.BYPASS.LTC128B.128 [R4+0x21000], desc[UR54][R2.64], !P6 ;  /* 0x2100000002041fae */ /* 0x0009e8000f101d76 */
[----:B-1----:R4:W-:Y:S02]  /*12730*/  @P1 LDGSTS.E.BYPASS.LTC128B.128 [R4+0x23000], desc[UR54][R2.64+0x80], !P2 ;  /* 0x2300008002041fae */ /* 0x0029e4000d101d76 */
.L_x_1652:
[C---:B------:R-:W-:Y:S02]  /*12740*/  ISETP.GE.AND P1, PT, R28.reuse, R8, PT ;  /* 0x000000081c00720c */ /* 0x040fe40003f26270 */
[----:B0---4-:R-:W-:-:S05]  /*12750*/  @P5 IADD3 R2, P0, R28, R14, RZ ;  /* 0x0000000e1c025210 */ /* 0x011fca0007f1e0ff */
[----:B------:R-:W-:Y:S01]  /*12760*/  @P5 IMAD.X R3, RZ, RZ, R6, P0 ;  /* 0x000000ffff035224 */ /* 0x000fe200000e0606 */
[----:B------:R-:W-:-:S05]  /*12770*/  PLOP3.LUT P0, PT, PT, PT, PT, 0x80, 0x0 ;  /* 0x000000000000781c */ /* 0x000fca0003f0f070 */
[----:B------:R-:W-:Y:S01]  /*12780*/  @!PT LDS RZ, [RZ] ;  /* 0x00000000fffff984 */ /* 0x000fe20000000800 */
[----:B------:R-:W-:Y:S01]  /*12790*/  @!PT LDS RZ, [RZ] ;  /* 0x00000000fffff984 */ /* 0x000fe20000000800 */
[----:B------:R-:W-:Y:S01]  /*127a0*/  @!PT LDS RZ, [RZ] ;  /* 0x00000000fffff984 */ /* 0x000fe20000000800 */
[----:B------:R0:W-:Y:S04]  /*127b0*/  @P5 LDGSTS.E.BYPASS.LTC128B.128 [R4+0x21800], desc[UR54][R2.64], !P1 ;  /* 0x2180000002045fae */ /* 0x0001e8000c901d76 */
[----:B------:R0:W-:Y:S01]  /*127c0*/  @P5 LDGSTS.E.BYPASS.LTC128B.128 [R4+0x23800], desc[UR54][R2.64+0x80], !P2 ;  /* 0x2380008002045fae */ /* 0x0001e2000d101d76 */
[----:B------:R-:W-:-:S03]  /*127d0*/  NOP ;  /* 0x0000000000007918 */ /* 0x000fc60000000000 */
.L_x_1561:
        /* <DEDUP_REMOVED lines=11> */
.L_x_1562:
[----:B------:R0:W-:Y:S02]  /*12890*/  SYNCS.ARRIVE.TRANS64.A1T0 RZ, [R0+URZ+0x28430], RZ ;  /* 0x028430ff00ff79a7 */ /* 0x0001e4000810003f */
[----:B------:R-:W-:Y:S05]  /*128a0*/  WARPSYNC.ALL ;  /* 0x0000000000007948 */ /* 0x000fea0003800000 */
[----:B------:R-:W-:Y:S01]  /*128b0*/  ULDC.64 UR4, c[0x0][0x298] ;  /* 0x0000a60000047ab9 */ /* 0x000fe20000000a00 */
[----:B------:R-:W-:Y:S01]  /*128c0*/  VIADD R2, R22, 0x18000 ;  /* 0x0001800016027836 */ /* 0x000fe20000000000 */
[----:B0-23--:R-:W-:Y:S01]  /*128d0*/  SHF.R.S32.HI R0, RZ, 0x1f, R17 ;  /* 0x0000001fff007819 */ /* 0x00dfe20000011411 */
[----:B------:R-:W-:Y:S01]  /*128e0*/  IMAD.WIDE.U32 R4, R17, UR4, RZ ;  /* 0x0000000411047c25 */ /* 0x000fe2000f8e00ff */
[----:B------:R-:W-:Y:S01]  /*128f0*/  BSSY B6, `(.L_x_1563) ;  /* 0x0000018000067945 */ /* 0x000fe20003800000 */
[----:B------:R-:W-:Y:S01]  /*12900*/  BAR.SYNC.DEFER_BLOCKING 0x8, 0x180 ;  /* 0x0206000000007b1d */ /* 0x000fe20000010000 */
[----:B------:R-:W-:Y:S01]  /*12910*/  LOP3.LUT P0, RZ, R2, 0x3ff, RZ, 0xc0, !PT ;  /* 0x000003ff02ff7812 */ /* 0x000fe2000780c0ff */
[----:B------:R-:W-:-:S04]  /*12920*/  IMAD R0, R0, UR4, RZ ;  /* 0x0000000400007c24 */ /* 0x000fc8000f8e02ff */
[----:B------:R-:W-:Y:S01]  /*12930*/  IMAD R0, R17, UR5, R0 ;  /* 0x0000000511007c24 */ /* 0x000fe2000f8e0200 */
[----:B------:R0:W-:Y:S03]  /*12940*/  STL.64 [R1+0x8], R4 ;  /* 0x0000080401007387 */ /* 0x0001e60000100a00 */
[----:B------:R-:W-:-:S04]  /*12950*/  IMAD.IADD R17, R5, 0x1, R0 ;  /* 0x0000000105117824 */ /* 0x000fc800078e0200 */
[----:B------:R-:W-:Y:S05]  /*12960*/  @!P0 BRA `(.L_x_1564) ;  /* 0x0000000000408947 */ /* 0x000fea0003800000 */
[----:B------:R-:W-:Y:S01]  /*12970*/  MOV R2, 0x0 ;  /* 0x0000000000027802 */ /* 0x000fe20000000f00 */
[----:B------:R-:W-:Y:S01]  /*12980*/  ULDC.64 UR6, c[0x4][0xc0] ;  /* 0x0100300000067ab9 */ /* 0x000fe20000000a00 */
[----:B------:R-:W-:Y:S01]  /*12990*/  ULDC.64 UR8, c[0x4][0xc8] ;  /* 0x0100320000087ab9 */ /* 0x000fe20000000a00 */
[----:B------:R-:W-:Y:S01]  /*129a0*/  ULDC.64 UR4, c[0x4][0x28] ;  /* 0x01000a0000047ab9 */ /* 0x000fe20000000a00 */
[----:B0-----:R-:W-:Y:S02]  /*129b0*/  IMAD.U32 R4, RZ, RZ, UR6 ;  /* 0x00000006ff047e24 */ /* 0x001fe4000f8e00ff */
        /* <DEDUP_REMOVED lines=11> */
.L_x_1564:
[----:B------:R-:W-:Y:S05]  /*12a70*/  BSYNC B6 ;  /* 0x0000000000067941 */ /* 0x000fea0003800000 */
.L_x_1563:
[----:B------:R-:W2:Y:S01]  /*12a80*/  LDL.LU.64 R2, [R1+0x8] ;  /* 0x0000080001027983 */ /* 0x000ea20000300a00 */
[----:B------:R-:W-:Y:S01]  /*12a90*/  UISETP.NE.AND UP0, UPT, UR46, URZ, UPT ;  /* 0x0000003f2e00728c */ /* 0x000fe2000bf05270 */
[----:B------:R-:W-:Y:S01]  /*12aa0*/  LOP3.LUT P6, RZ, R29, 0x20, RZ, 0xc0, !PT ;  /* 0x000000201dff7812 */ /* 0x000fe200078cc0ff */
[----:B------:R-:W-:Y:S01]  /*12ab0*/  ULDC.64 UR4, c[0x0][0x2d8] ;  /* 0x0000b60000047ab9 */ /* 0x000fe20000000a00 */
[----:B------:R-:W1:Y:S01]  /*12ac0*/  S2R R20, SR_TID.X ;  /* 0x0000000000147919 */ /* 0x000e620000002100 */
[----:B0-----:R-:W-:Y:S01]  /*12ad0*/  IMAD R5, R26, UR4, RZ ;  /* 0x000000041a057c24 */ /* 0x001fe2000f8e02ff */
[----:B------:R-:W-:Y:S02]  /*12ae0*/  SHF.R.S32.HI R4, RZ, 0x1f, R19 ;  /* 0x0000001fff047819 */ /* 0x000fe40000011413 */
[----:B------:R-:W-:Y:S01]  /*12af0*/  PLOP3.LUT P0, PT, PT, PT, UP0, 0x80, 0x0 ;  /* 0x000000000000781c */ /* 0x000fe20003f0f008 */
[----:B------:R-:W-:Y:S01]  /*12b00*/  IMAD R5, R18, UR5, R5 ;  /* 0x0000000512057c24 */ /* 0x000fe2000f8e0205 */
[----:B------:R-:W-:-:S02]  /*12b10*/  SEL R4, R4, RZ, !P6 ;  /* 0x000000ff04047207 */ /* 0x000fc40007000000 */
[----:B------:R-:W-:Y:S01]  /*12b20*/  SEL R6, R19, RZ, !P6 ;  /* 0x000000ff13067207 */ /* 0x000fe20007000000 */
[----:B------:R-:W-:Y:S01]  /*12b30*/  @UP0 ULDC UR6, c[0x0][0x450] ;  /* 0x0001140000060ab9 */ /* 0x000fe20000000800 */
[----:B------:R-:W-:Y:S02]  /*12b40*/  LOP3.LUT R8, R28, 0x80, RZ, 0xfc, !PT ;  /* 0x000000801c087812 */ /* 0x000fe400078efcff */
[C---:B-1----:R-:W-:Y:S01]  /*12b50*/  LOP3.LUT R21, R20.reuse, 0x7f, RZ, 0xc0, !PT ;  /* 0x0000007f14157812 */ /* 0x042fe200078ec0ff */
[----:B------:R-:W-:-:S03]  /*12b60*/  IMAD.SHL.U32 R20, R20, 0x10, RZ ;  /* 0x0000001014147824 */ /* 0x000fc600078e00ff */
[----:B------:R-:W-:-:S04]  /*12b70*/  SHF.R.U32.HI R21, RZ, 0x3, R21 ;  /* 0x00000003ff157819 */ /* 0x000fc80000011615 */
[----:B------:R-:W-:-:S05]  /*12b80*/  LOP3.LUT R20, R21, 0x70, R20, 0xf8, !PT ;  /* 0x0000007015147812 */ /* 0x000fca00078ef814 */
[----:B------:R-:W-:Y:S02]  /*12b90*/  VIADD R0, R20, UR39 ;  /* 0x0000002714007c36 */ /* 0x000fe40008000000 */
[----:B------:R-:W0:Y:S02]  /*12ba0*/  S2R R20, SR_TID.X ;  /* 0x0000000000147919 */ /* 0x000e240000002100 */
[----:B0-----:R-:W-:-:S04]  /*12bb0*/  LOP3.LUT R20, R20, 0x7f, RZ, 0xc0, !PT ;  /* 0x0000007f14147812 */ /* 0x001fc800078ec0ff */
[----:B------:R-:W-:Y:S01]  /*12bc0*/  SHF.R.U32.HI R10, RZ, 0x3, R20 ;  /* 0x00000003ff0a7819 */ /* 0x000fe20000011614 */
[----:B--2---:R-:W-:Y:S02]  /*12bd0*/  IMAD.MOV.U32 R3, RZ, RZ, R17 ;  /* 0x000000ffff037224 */ /* 0x004fe400078e0011 */
[----:B------:R-:W-:Y:S01]  /*12be0*/  IMAD.WIDE.U32 R2, R18, UR4, R2 ;  /* 0x0000000412027c25 */ /* 0x000fe2000f8e0002 */
[----:B------:R-:W-:-:S03]  /*12bf0*/  @UP0 ULDC UR4, c[0x0][0x44c] ;  /* 0x0001130000040ab9 */ /* 0x000fc60000000800 */
[----:B------:R-:W-:Y:S02]  /*12c00*/  IMAD.IADD R3, R3, 0x1, R5 ;  /* 0x0000000103037824 */ /* 0x000fe400078e0205 */
[----:B------:R-:W-:Y:S01]  /*12c10*/  @P0 IMAD.HI.U32 R7, R0, UR4, RZ ;  /* 0x0000000400070c27 */ /* 0x000fe2000f8e00ff */
[----:B------:R-:W0:Y:S01]  /*12c20*/  LDC R5, c[0x0][0x448] ;  /* 0x00011200ff057b82 */ /* 0x000e220000000800 */
[----:B------:R-:W-:Y:S01]  /*12c30*/  PLOP3.LUT P0, PT, PT, PT, UP0, 0x80, 0x0 ;  /* 0x000000000000781c */ /* 0x000fe20003f0f008 */
[----:B------:R-:W-:Y:S02]  /*12c40*/  ULDC.64 UR4, c[0x0][0x2e0] ;  /* 0x0000b80000047ab9 */ /* 0x000fe40000000a00 */
[----:B------:R-:W-:Y:S02]  /*12c50*/  IMAD R9, R4, UR4, RZ ;  /* 0x0000000404097c24 */ /* 0x000fe4000f8e02ff */
[----:B------:R-:W-:Y:S02]  /*12c60*/  IMAD.MOV.U32 R4, RZ, RZ, R0 ;  /* 0x000000ffff047224 */ /* 0x000fe400078e0000 */
[----:B------:R-:W-:-:S06]  /*12c70*/  IMAD.WIDE.U32 R2, R6, UR4, R2 ;  /* 0x0000000406027c25 */ /* 0x000fcc000f8e0002 */
[----:B------:R-:W-:Y:S01]  /*12c80*/  @P0 SHF.R.U32.HI R4, RZ, UR6, R7 ;  /* 0x00000006ff040c19 */ /* 0x000fe20008011607 */
[----:B------:R-:W-:Y:S01]  /*12c90*/  IMAD R7, R6, UR5, R9 ;  /* 0x0000000506077c24 */ /* 0x000fe2000f8e0209 */
[----:B------:R-:W-:Y:S02]  /*12ca0*/  ULDC.64 UR4, c[0x0][0x2d0] ;  /* 0x0000b40000047ab9 */ /* 0x000fe40000000a00 */
[--C-:B------:R-:W-:Y:S01]  /*12cb0*/  SHF.R.S32.HI R6, RZ, 0x1f, R4.reuse ;  /* 0x0000001fff067819 */ /* 0x100fe20000011404 */
[----:B------:R-:W-:Y:S02]  /*12cc0*/  IMAD.IADD R3, R3, 0x1, R7 ;  /* 0x0000000103037824 */ /* 0x000fe400078e0207 */
[----:B------:R-:W-:Y:S02]  /*12cd0*/  IMAD.MOV R7, RZ, RZ, -R4 ;  /* 0x000000ffff077224 */ /* 0x000fe400078e0a04 */
[----:B------:R-:W-:Y:S02]  /*12ce0*/  IMAD R9, R6, UR4, RZ ;  /* 0x0000000406097c24 */ /* 0x000fe4000f8e02ff */
[----:B0-----:R-:W-:-:S02]  /*12cf0*/  IMAD R7, R5, R7, R0 ;  /* 0x0000000705077224 */ /* 0x001fc400078e0200 */
[C---:B------:R-:W-:Y:S02]  /*12d00*/  IMAD R9, R4.reuse, UR5, R9 ;  /* 0x0000000504097c24 */ /* 0x040fe4000f8e0209 */
[----:B------:R-:W-:Y:S01]  /*12d10*/  IMAD.WIDE.U32 R2, R4, UR4, R2 ;  /* 0x0000000404027c25 */ /* 0x000fe2000f8e0002 */
        /* <DEDUP_REMOVED lines=8> */
[----:B------:R-:W-:Y:S02]  /*12da0*/  ULDC UR4, c[0x0][0x2b8] ;  /* 0x0000ae0000047ab9 */ /* 0x000fe40000000800 */
[----:B------:R-:W-:Y:S02]  /*12db0*/  ISETP.GE.AND P1, PT, R8, UR4, PT ;  /* 0x0000000408007c0c */ /* 0x000fe4000bf26270 */
[----:B------:R-:W-:Y:S01]  /*12dc0*/  IADD3.X R6, R3, UR5, R7, P0, !PT ;  /* 0x0000000503067c10 */ /* 0x000fe200087fe407 */
[----:B------:R-:W-:Y:S01]  /*12dd0*/  UMOV UR5, 0xffffffff ;  /* 0xffffffff00057882 */ /* 0x000fe20000000000 */
[----:B------:R-:W-:-:S02]  /*12de0*/  ISETP.GE.AND P0, PT, R28, UR4, PT ;  /* 0x000000041c007c0c */ /* 0x000fc4000bf06270 */
[----:B------:R-:W-:Y:S11]  /*12df0*/  BRA.DIV UR5, `(.L_x_1565) ;  /* 0x0000003e05c87947 */ /* 0x000ff6000b800000 */
[----:B------:R-:W0:Y:S01]  /*12e00*/  SHFL.IDX PT, R14, R0, RZ, 0x181f ;  /* 0x00181fff000e7589 */ /* 0x000e2200000e0000 */
[----:B------:R-:W-:Y:S02]  /*12e10*/  IMAD R5, R5, UR38, RZ ;  /* 0x0000002605057c24 */ /* 0x000fe4000f8e02ff */
[----:B------:R-:W-:Y:S01]  /*12e20*/  VIADD R4, R10, UR39 ;  /* 0x000000270a047c36 */ /* 0x000fe20008000000 */
[----:B------:R-:W1:Y:S03]  /*12e30*/  SHFL.IDX PT, R2, R6, RZ, 0x181f ;  /* 0x00181fff06027589 */ /* 0x000e6600000e0000 */
[C---:B------:R-:W-:Y:S01]  /*12e40*/  VIADD R8, R4.reuse, 0x10 ;  /* 0x0000001004087836 */ /* 0x040fe20000000000 */
[----:B------:R-:W-:-:S13]  /*12e50*/  ISETP.GE.AND P2, PT, R4, R5, PT ;  /* 0x000000050400720c */ /* 0x000fda0003f46270 */
[----:B0-----:R-:W-:-:S05]  /*12e60*/  @!P2 IADD3 R14, P3, R28, R14, RZ ;  /* 0x0000000e1c0ea210 */ /* 0x001fca0007f7e0ff */
[----:B-1----:R-:W-:Y:S02]  /*12e70*/  @!P2 IMAD.X R3, RZ, RZ, R2, P3 ;  /* 0x000000ffff03a224 */ /* 0x002fe400018e0602 */
[----:B------:R-:W-:Y:S02]  /*12e80*/  @!P2 IMAD.MOV.U32 R2, RZ, RZ, R14 ;  /* 0x000000ffff02a224 */ /* 0x000fe400078e000e */
[----:B------:R-:W0:Y:S04]  /*12e90*/  SHFL.IDX PT, R14, R0, 0x1, 0x181f ;  /* 0x00381f00000e7f89 */ /* 0x000e2800000e0000 */
[----:B------:R-:W-:Y:S04]  /*12ea0*/  @!P2 LDGSTS.E.BYPASS.LTC128B.128 [R37+0x18000], desc[UR54][R2.64], !P0 ;  /* 0x180000000225afae */ /* 0x000fe8000c101d76 */
[----:B------:R1:W-:Y:S01]  /*12eb0*/  @!P2 LDGSTS.E.BYPASS.LTC128B.128 [R37+0x1c000], desc[UR54][R2.64+0x80], !P1 ;  /* 0x1c0000800225afae */ /* 0x0003e2000c901d76 */
[----:B------:R-:W-:Y:S01]  /*12ec0*/  ISETP.GE.AND P2, PT, R8, R5, PT ;  /* 0x000000050800720c */ /* 0x000fe20003f46270 */
[----:B------:R-:W-:-:S02]  /*12ed0*/  VIADD R8, R4, 0x20 ;  /* 0x0000002004087836 */ /* 0x000fc40000000000 */
[----:B-1----:R-:W1:Y:S10]  /*12ee0*/  SHFL.IDX PT, R2, R6, 0x1, 0x181f ;  /* 0x00381f0006027f89 */ /* 0x002e7400000e0000 */
[----:B0-----:R-:W-:-:S05]  /*12ef0*/  @!P2 IADD3 R14, P3, R28, R14, RZ ;  /* 0x0000000e1c0ea210 */ /* 0x001fca0007f7e0ff */
[----:B-1----:R-:W-:Y:S02]  /*12f00*/  @!P2 IMAD.X R7, RZ, RZ, R2, P3 ;  /* 0x000000ffff07a224 */ /* 0x002fe400018e0602 */
[----:B------:R-:W-:Y:S02]  /*12f10*/  @!P2 IMAD.MOV.U32 R2, RZ, RZ, R14 ;  /* 0x000000ffff02a224 */ /* 0x000fe400078e000e */
[----:B------:R-:W-:Y:S01]  /*12f20*/  @!P2 IMAD.MOV.U32 R3, RZ, RZ, R7 ;  /* 0x000000ffff03a224 */ /* 0x000fe200078e0007 */
        /* <DEDUP_REMOVED lines=43> */
[----:B------:R-:W-:-:S03]  /*131e0*/  ISETP.GE.AND P2, PT, R8, R5, PT ;  /* 0x000000050800720c */ /* 0x000fc60003f46270 */
[----:B-1----:R-:W1:Y:S10]  /*131f0*/  SHFL.IDX PT, R2, R6, 0x6, 0x181f ;  /* 0x00d81f0006027f89 */ /* 0x002e7400000e0000 */
[----:B0-----:R-:W-:Y:S01]  /*13200*/  @!P2 IADD3 R14, P3, R28, R14, RZ ;  /* 0x0000000e1c0ea210 */ /* 0x001fe20007f7e0ff */
[----:B------:R-:W0:Y:S04]  /*13210*/  SHFL.IDX PT, R6, R6, 0x7, 0x181f ;  /* 0x00f81f0006067f89 */ /* 0x000e2800000e0000 */
[----:B-1----:R-:W-:-:S02]  /*13220*/  @!P2 IMAD.X R7, RZ, RZ, R2, P3 ;  /* 0x000000ffff07a224 */ /* 0x002fc400018e0602 */
[----:B------:R-:W-:Y:S02]  /*13230*/  @!P2 IMAD.MOV.U32 R2, RZ, RZ, R14 ;  /* 0x000000ffff02a224 */ /* 0x000fe400078e000e */
[----:B------:R-:W-:Y:S01]  /*13240*/  @!P2 IMAD.MOV.U32 R3, RZ, RZ, R7 ;  /* 0x000000ffff03a224 */ /* 0x000fe200078e0007 */
[----:B------:R1:W2:Y:S04]  /*13250*/  SHFL.IDX PT, R14, R0, 0x7, 0x181f ;  /* 0x00f81f00000e7f89 */ /* 0x0002a800000e0000 */
[----:B------:R1:W-:Y:S04]  /*13260*/  @!P2 LDGSTS.E.BYPASS.LTC128B.128 [R37+0x1b000], desc[UR54][R2.64], !P0 ;  /* 0x1b0000000225afae */ /* 0x0003e8000c101d76 */
[----:B0-----:R1:W-:Y:S02]  /*13270*/  @!P2 LDGSTS.E.BYPASS.LTC128B.128 [R37+0x1f000], desc[UR54][R2.64+0x80], !P1 ;  /* 0x1f0000800225afae */ /* 0x0013e4000c901d76 */
.L_x_1669:
[----:B------:R-:W-:Y:S01]  /*13280*/  VIADD R4, R4, 0x70 ;  /* 0x0000007004047836 */ /* 0x000fe20000000000 */
[----:B------:R-:W-:Y:S04]  /*13290*/  BSSY B0, `(.L_x_1566) ;  /* 0x000000a000007945 */ /* 0x000fe80003800000 */
[----:B------:R-:W-:-:S13]  /*132a0*/  ISETP.GE.AND P2, PT, R4, R5, PT ;  /* 0x000000050400720c */ /* 0x000fda0003f46270 */
[----:B------:R-:W-:Y:S05]  /*132b0*/  @P2 BRA `(.L_x_1567) ;  /* 0x00000000001c2947 */ /* 0x000fea0003800000 */
[----:B-12---:R-:W-:-:S05]  /*132c0*/  IADD3 R2, P2, R28, R14, RZ ;  /* 0x0000000e1c027210 */ /* 0x006fca0007f5e0ff */
[----:B------:R-:W-:-:S05]  /*132d0*/  IMAD.X R3, RZ, RZ, R6, P2 ;  /* 0x000000ffff037224 */ /* 0x000fca00010e0606 */
[----:B------:R-:W-:Y:S01]  /*132e0*/  @!PT LDS RZ, [RZ] ;  /* 0x00000000fffff984 */ /* 0x000fe20000000800 */
[----:B------:R-:W-:Y:S01]  /*132f0*/  @!PT LDS RZ, [RZ] ;  /* 0x00000000fffff984 */ /* 0x000fe20000000800 */
[----:B------:R-:W-:Y:S01]  /*13300*/  @!PT LDS RZ, [RZ] ;  /* 0x00000000fffff984 */ /* 0x000fe20000000800 */
[----:B------:R0:W-:Y:S04]  /*13310*/  LDGSTS.E.BYPASS.LTC128B.128 [R37+0x1b800], desc[UR54][R2.64], !P0 ;  /* 0x1b80000002257fae */ /* 0x0001e8000c101d76 */
[----:B------:R0:W-:Y:S02]  /*13320*/  LDGSTS.E.BYPASS.LTC128B.128 [R37+0x1f800], desc[UR54][R2.64+0x80], !P1 ;  /* 0x1f80008002257fae */ /* 0x0001e4000c901d76 */
.L_x_1567:
[----:B------:R-:W-:Y:S05]  /*13330*/  BSYNC B0 ;  /* 0x0000000000007941 */ /* 0x000fea0003800000 */
.L_x_1566:
[----:B------:R-:W-:Y:S01]  /*13340*/  NOP ;  /* 0x0000000000007918 */ /* 0x000fe20000000000 */
[----:B------:R-:W-:-:S13]  /*13350*/  PLOP3.LUT P0, PT, PT, PT, PT, 0x80, 0x0 ;  /* 0x000000000000781c */ /* 0x000fda0003f0f070 */
.L_x_1568:
[----:B------:R-:W-:Y:S02]  /*13360*/  PLOP3.LUT P1, PT, P1, P0, PT, 0xa2, 0x0 ;  /* 0x000000000000781c */ /* 0x000fe40000f21472 */
[----:B------:R-:W-:-:S08]  /*13370*/  @P0 R2UR P1, UR4, R22 ;  /* 0x00000000160402ca */ /* 0x000fd00000020000 */
[----:B------:R-:W-:-:S05]  /*13380*/  @P0 PLOP3.LUT P0, PT, P1, PT, PT, 0x80, 0x0 ;  /* 0x000000000000081c */ /* 0x000fca0000f0f070 */
[----:B------:R-:W-:Y:S01]  /*13390*/  @!P1 SYNCS.ARRIVE.TRANS64.RED.A0T1 RZ, [UR4+0x28400], RZ ;  /* 0x028400ffffff99a7 */ /* 0x000fe20008200404 */
[----:B------:R-:W-:Y:S07]  /*133a0*/  @!P1 ARRIVES.LDGSTSBAR.64.TRANSCNT [UR4+0x28400] ;  /* 0x02840000ff0099b0 */ /* 0x000fee0008000a84 */
[----:B------:R-:W-:Y:S05]  /*133b0*/  @P0 BRA.U.ANY `(.L_x_1568) ;  /* 0xfffffffd00e80947 */ /* 0x000fea000393ffff */
[----:B01----:R-:W3:Y:S02]  /*133c0*/  LDL.LU R2, [R1+0x4] ;  /* 0x0000040001027983 */ /* 0x003ee40000300800 */
[----:B---3--:R-:W-:-:S05]  /*133d0*/  VIADD R2, R2, 0x1 ;  /* 0x0000000102027836 */ /* 0x008fca0000000000 */
        /* <DEDUP_REMOVED lines=10> */
.L_x_1670:
[----:B------:R-:W-:Y:S05]  /*13480*/  BSYNC B0 ;  /* 0x0000000000007941 */ /* 0x000fea0003800000 */
.L_x_1569:
[----:B------:R-:W-:-:S04]  /*13490*/  UIADD3 UR4, UR41, -0x2, URZ ;  /* 0xfffffffe29047890 */ /* 0x000fc8000fffe03f */
[----:B------:R-:W-:-:S06]  /*134a0*/  UISETP.GE.AND UP0, UPT, UR4, UR42, UPT ;  /* 0x0000002a0400728c */ /* 0x000fcc000bf06270 */
[----:B------:R-:W-:-:S13]  /*134b0*/  PLOP3.LUT P0, PT, PT, PT, UP0, 0x80, 0x0 ;  /* 0x000000000000781c */ /* 0x000fda0003f0f008 */
[----:B------:R-:W-:Y:S05]  /*134c0*/  @!P0 BRA `(.L_x_1571) ;  /* 0x0000001000708947 */ /* 0x000fea0003800000 */
[----:B------:R-:W-:Y:S02]  /*134d0*/  IMAD.MOV.U32 R5, RZ, RZ, R23 ;  /* 0x000000ffff057224 */ /* 0x000fe400078e0017 */
[----:B------:R-:W-:Y:S02]  /*134e0*/  IMAD.MOV.U32 R6, RZ, RZ, R24 ;  /* 0x000000ffff067224 */ /* 0x000fe400078e0018 */
[----:B------:R-:W-:-:S07]  /*134f0*/  IMAD.U32 R20, RZ, RZ, UR4 ;  /* 0x00000004ff147e24 */ /* 0x000fce000f8e00ff */
.L_x_1591:
[----:B-1-3--:R-:W1:Y:S01]  /*13500*/  S2R R0, SR_TID.X ;  /* 0x0000000000007919 */ /* 0x00ae620000002100 */
[----:B------:R-:W3:Y:S01]  /*13510*/  S2R R2, SR_TID.X ;  /* 0x0000000000027919 */ /* 0x000ee20000002100 */
[----:B-1----:R-:W-:-:S04]  /*13520*/  LOP3.LUT R0, R0, 0x7f, RZ, 0xc0, !PT ;  /* 0x0000007f00007812 */ /* 0x002fc800078ec0ff */
[----:B0-----:R-:W-:Y:S01]  /*13530*/  SHF.R.U32.HI R3, RZ, 0x3, R0 ;  /* 0x00000003ff037819 */ /* 0x001fe20000011600 */
[----:B---3--:R-:W-:Y:S01]  /*13540*/  IMAD.SHL.U32 R2, R2, 0x10, RZ ;  /* 0x0000001002027824 */ /* 0x008fe200078e00ff */
[----:B------:R-:W0:Y:S04]  /*13550*/  LDC R0, c[0x0][0x430] ;  /* 0x00010c00ff007b82 */ /* 0x000e280000000800 */
[----:B------:R-:W-:-:S04]  /*13560*/  LOP3.LUT R2, R3, 0x70, R2, 0xf8, !PT ;  /* 0x0000007003027812 */ /* 0x000fc800078ef802 */
[----:B------:R-:W-:-:S13]  /*13570*/  ISETP.GT.U32.AND P1, PT, R2, 0x3f, PT ;  /* 0x0000003f0200780c */ /* 0x000fda0003f24070 */
[----:B------:R-:W1:Y:S01]  /*13580*/  @!P1 LDC.64 R10, c[0x0][0x428] ;  /* 0x00010a00ff0a9b82 */ /* 0x000e620000000a00 */
[----:B0-----:R-:W-:Y:S02]  /*13590*/  ISETP.NE.AND P0, PT, R0, 0x1, PT ;  /* 0x000000010000780c */ /* 0x001fe40003f05270 */
[----:B------:R-:W-:-:S05]  /*135a0*/  LEA R0, R20, UR37, 0x6 ;  /* 0x0000002514007c11 */ /* 0x000fca000f8e30ff */
[----:B------:R-:W0:Y:S01]  /*135b0*/  @!P1 LDC.64 R8, c[0x0][0x418] ;  /* 0x00010600ff089b82 */ /* 0x000e220000000a00 */
[----:B------:R-:W-:-:S04]  /*135c0*/  IMAD.IADD R0, R2, 0x1, R0 ;  /* 0x0000000102007824 */ /* 0x000fc800078e0200 */
[----:B------:R-:W-:-:S03]  /*135d0*/  IMAD.MOV.U32 R4, RZ, RZ, R0 ;  /* 0x000000ffff047224 */ /* 0x000fc600078e0000 */
[----:B------:R-:W3:Y:S08]  /*135e0*/  @P0 LDC R3, c[0x0][0x434] ;  /* 0x00010d00ff030b82 */ /* 0x000ef00000000800 */
[----:B------:R-:W4:Y:S01]  /*135f0*/  @P0 LDC R7, c[0x0][0x438] ;  /* 0x00010e00ff070b82 */ /* 0x000f220000000800 */
[----:B------:R-:W-:Y:S02]  /*13600*/  IMAD.U32 R12, RZ, RZ, UR43 ;  /* 0x0000002bff0c7e24 */ /* 0x000fe4000f8e00ff */
[----:B---3--:R-:W-:-:S05]  /*13610*/  @P0 IMAD.HI.U32 R2, R0, R3, RZ ;  /* 0x0000000300020227 */ /* 0x008fca00078e00ff */
[----:B----4-:R-:W-:Y:S01]  /*13620*/  @P0 SHF.R.U32.HI R4, RZ, R7, R2 ;  /* 0x00000007ff040219 */ /* 0x010fe20000011602 */
[-C--:B-1----:R-:W-:Y:S01]  /*13630*/  @!P1 IMAD R2, R30, R10.reuse, RZ ;  /* 0x0000000a1e029224 */ /* 0x082fe200078e02ff */
[----:B------:R-:W-:Y:S01]  /*13640*/  ISETP.NE.AND P2, PT, R12, 0x3, PT ;  /* 0x000000030c00780c */ /* 0x000fe20003f45270 */
[----:B------:R-:W-:Y:S01]  /*13650*/  VIADD R23, R5, 0x1 ;  /* 0x0000000105177836 */ /* 0x000fe20000000000 */
[----:B------:R-:W-:Y:S01]  /*13660*/  @!P1 SHF.R.S32.HI R3, RZ, 0x1f, R4 ;  /* 0x0000001fff039819 */ /* 0x000fe20000011404 */
[C---:B------:R-:W-:Y:S02]  /*13670*/  @!P1 IMAD R11, R25.reuse, R11, R2 ;  /* 0x0000000b190b9224 */ /* 0x040fe400078e0202 */
[----:B------:R-:W-:Y:S02]  /*13680*/  @!P1 IMAD.MOV.U32 R2, RZ, RZ, R4 ;  /* 0x000000ffff029224 */ /* 0x000fe400078e0004 */
[----:B------:R-:W-:Y:S02]  /*13690*/  IMAD.MOV.U32 R7, RZ, RZ, RZ ;  /* 0x000000ffff077224 */ /* 0x000fe400078e00ff */
[----:B------:R-:W-:-:S04]  /*136a0*/  @!P1 IMAD.WIDE.U32 R2, R25, R10, R2 ;  /* 0x0000000a19029225 */ /* 0x000fc800078e0002 */
[----:B------:R-:W-:Y:S01]  /*136b0*/  @!P1 IMAD.IADD R11, R11, 0x1, R3 ;  /* 0x000000010b0b9824 */ /* 0x000fe200078e0203 */
[C---:B0-----:R-:W-:Y:S01]  /*136c0*/  @!P1 LEA R8, P0, R2.reuse, R8, 0x2 ;  /* 0x0000000802089211 */ /* 0x041fe200078010ff */
[----:B------:R-:W-:Y:S05]  /*136d0*/  YIELD ;  /* 0x0000000000007946 */ /* 0x000fea0003800000 */
[----:B------:R-:W-:Y:S01]  /*136e0*/  @!P1 LEA.HI.X R9, R2, R9, R11, 0x2, P0 ;  /* 0x0000000902099211 */ /* 0x000fe200000f140b */
[----:B------:R-:W-:Y:S01]  /*136f0*/  IMAD.MOV R11, RZ, RZ, -R4 ;  /* 0x000000ffff0b7224 */ /* 0x000fe200078e0a04 */
[----:B------:R-:W-:Y:S01]  /*13700*/  ISETP.NE.AND P0, PT, R23, 0x2, PT ;  /* 0x000000021700780c */ /* 0x000fe20003f05270 */
[----:B------:R-:W-:-:S02]  /*13710*/  ULDC UR4, c[0x0][0x430] ;  /* 0x00010c0000047ab9 */ /* 0x000fc40000000800 */
[----:B------:R0:W5:Y:S01]  /*13720*/  @!P1 LDG.E R7, desc[UR54][R8.64] ;  /* 0x0000003608079981 */ /* 0x000162000c1e1900 */
[----:B------:R-:W-:Y:S02]  /*13730*/  SEL R3, RZ, 0x1, P0 ;  /* 0x00000001ff037807 */ /* 0x000fe40000000000 */
[C---:B------:R-:W-:Y:S01]  /*13740*/  ISETP.GT.AND P1, PT, R20.reuse, UR42, PT ;  /* 0x0000002a14007c0c */ /* 0x040fe2000bf24270 */
[----:B------:R-:W-:Y:S01]  /*13750*/  VIADD R20, R20, 0xffffffff ;  /* 0xffffffff14147836 */ /* 0x000fe20000000000 */
[----:B------:R-:W-:Y:S02]  /*13760*/  SEL R23, R23, RZ, P0 ;  /* 0x000000ff17177207 */ /* 0x000fe40000000000 */
[----:B------:R-:W-:Y:S01]  /*13770*/  LOP3.LUT R24, R6, R3, RZ, 0x3c, !PT ;  /* 0x0000000306187212 */ /* 0x000fe200078e3cff */
[----:B0-----:R-:W-:Y:S01]  /*13780*/  IMAD R8, R11, UR4, R0 ;  /* 0x000000040b087c24 */ /* 0x001fe2000f8e0200 */
[----:B------:R-:W-:Y:S07]  /*13790*/  @!P2 BRA `(.L_x_1572) ;  /* 0x000000000004a947 */ /* 0x000fee0003800000 */
[----:B------:R-:W-:Y:S01]  /*137a0*/  BPT.TRAP 0x1 ;  /* 0x000000040000795c */ /* 0x000fe20000300000 */
.L_x_1572:
[----:B------:R-:W-:Y:S01]  /*137b0*/  IMAD R0, R23, 0x8, R22 ;  /* 0x0000000817007824 */ /* 0x000fe200078e0216 */
[----:B------:R-:W-:Y:S01]  /*137c0*/  SHF.L.U32 R17, R24, 0x1f, RZ ;  /* 0x0000001f18117819 */ /* 0x000fe200000006ff */
[----:B------:R-:W-:Y:S01]  /*137d0*/  BSSY B0, `(.L_x_1573) ;  /* 0x0000004000007945 */ /* 0x000fe20003800000 */
[----:B------:R-:W-:Y:S02]  /*137e0*/  SHF.R.S32.HI R9, RZ, 0x1f, R8 ;  /* 0x0000001fff097819 */ /* 0x000fe40000011408 */
[----:B------:R-:W0:Y:S02]  /*137f0*/  SYNCS.PHASECHK.TRANS64.TRYWAIT P0, [R0+URZ+0x28480], R17 ;  /* 0x02848011000075a7 */ /* 0x000e24000800017f */
[----:B0-----:R-:W-:Y:S05]  /*13800*/  @!P0 BRA `(.L_x_1574) ;  /* 0x0000003c00d88947 */ /* 0x001fea0003800000 */
.L_x_1671:
[----:B------:R-:W-:Y:S05]  /*13810*/  BSYNC B0 ;  /* 0x0000000000007941 */ /* 0x000fea0003800000 */
.L_x_1573:
[----:B------:R-:W-:Y:S01]  /*13820*/  ULDC.64 UR4, c[0x0][0x328] ;  /* 0x0000ca0000047ab9 */ /* 0x000fe20000000a00 */
[----:B-----5:R-:W-:Y:S01]  /*13830*/  SHF.R.S32.HI R10, RZ, 0x1f, R7 ;  /* 0x0000001fff0a7819 */ /* 0x020fe20000011407 */
[----:B------:R-:W-:Y:S01]  /*13840*/  IMAD R3, R9, UR4, RZ ;  /* 0x0000000409037c24 */ /* 0x000fe2000f8e02ff */
[----:B------:R-:W1:Y:S01]  /*13850*/  LDC R11, c[0x0][0x2f4] ;  /* 0x0000bd00ff0b7b82 */ /* 0x000e620000000800 */
[----:B------:R-:W-:Y:S01]  /*13860*/  ULDC.64 UR6, c[0x0][0x318] ;  /* 0x0000c60000067ab9 */ /* 0x000fe20000000a00 */
[----:B------:R-:W-:Y:S01]  /*13870*/  LOP3.LUT R12, R28, 0x80, RZ, 0xfc, !PT ;  /* 0x000000801c0c7812 */ /* 0x000fe200078efcff */
        /* <DEDUP_REMOVED lines=10> */
[----:B------:R-:W-:Y:S01]  /*13920*/  IMAD R27, R18, UR5, R27 ;  /* 0x00000005121b7c24 */ /* 0x000fe2000f8e021b */
[-C--:B-1----:R-:W-:Y:S01]  /*13930*/  ISETP.GE.AND P2, PT, R12, R11.reuse, PT ;  /* 0x0000000b0c00720c */ /* 0x082fe20003f46270 */
[----:B------:R-:W-:Y:S01]  /*13940*/  IMAD.WIDE.U32 R2, R18, UR4, R2 ;  /* 0x0000000412027c25 */ /* 0x000fe2000f8e0002 */
[----:B------:R-:W-:Y:S01]  /*13950*/  UMOV UR4, 0xffffffff ;  /* 0xffffffff00047882 */ /* 0x000fe20000000000 */
[----:B------:R-:W-:-:S02]  /*13960*/  ISETP.GE.AND P3, PT, R28, R11, PT ;  /* 0x0000000b1c00720c */ /* 0x000fc40003f66270 */
[----:B------:R-:W-:Y:S01]  /*13970*/  IMAD R4, R23, 0x4000, R32 ;  /* 0x0000400017047824 */ /* 0x000fe200078e0220 */
[----:B------:R-:W-:-:S04]  /*13980*/  IADD3 R21, P0, R2, UR6, RZ ;  /* 0x0000000602157c10 */ /* 0x000fc8000ff1e0ff */
[----:B------:R-:W-:Y:S01]  /*13990*/  IADD3.X R27, R27, UR7, R3, P0, !PT ;  /* 0x000000071b1b7c10 */ /* 0x000fe200087fe403 */
[----:B------:R-:W-:Y:S08]  /*139a0*/  BRA.DIV UR4, `(.L_x_1575) ;  /* 0x0000003e04847947 */ /* 0x000ff0000b800000 */
[----:B------:R-:W1:Y:S01]  /*139b0*/  SHFL.IDX PT, R2, R21, RZ, 0x181f ;  /* 0x00181fff15027589 */ /* 0x000e6200000e0000 */
[----:B------:R-:W-:-:S03]  /*139c0*/  IMAD.IADD R4, R22, 0x1, R4 ;  /* 0x0000000116047824 */ /* 0x000fc600078e0204 */
[----:B------:R-:W3:Y:S01]  /*139d0*/  SHFL.IDX PT, R3, R27, RZ, 0x181f ;  /* 0x00181fff1b037589 */ /* 0x000ee200000e0000 */
[----:B-1----:R-:W-:-:S05]  /*139e0*/  IADD3 R2, P0, R28, R2, RZ ;  /* 0x000000021c027210 */ /* 0x002fca0007f1e0ff */
[----:B---3--:R-:W-:-:S05]  /*139f0*/  IMAD.X R3, RZ, RZ, R3, P0 ;  /* 0x000000ffff037224 */ /* 0x008fca00000e0603 */
[----:B------:R-:W-:Y:S01]  /*13a00*/  @!PT LDS RZ, [RZ] ;  /* 0x00000000fffff984 */ /* 0x000fe20000000800 */
[----:B------:R-:W-:Y:S04]  /*13a10*/  LDGSTS.E.BYPASS.LTC128B.128 [R4+0x10000], desc[UR54][R2.64], !P3 ;  /* 0x1000000002047fae */ /* 0x000fe8000d901d76 */
[----:B------:R1:W-:Y:S04]  /*13a20*/  LDGSTS.E.BYPASS.LTC128B.128 [R4+0x12000], desc[UR54][R2.64+0x80], !P2 ;  /* 0x1200008002047fae */ /* 0x0003e8000d101d76 */
[----:B-1----:R-:W1:Y:S04]  /*13a30*/  SHFL.IDX PT, R2, R21, 0x1, 0x181f ;  /* 0x00381f0015027f89 */ /* 0x002e6800000e0000 */
[----:B------:R-:W3:Y:S01]  /*13a40*/  SHFL.IDX PT, R3, R27, 0x1, 0x181f ;  /* 0x00381f001b037f89 */ /* 0x000ee200000e0000 */
[----:B-1----:R-:W-:-:S05]  /*13a50*/  IADD3 R2, P0, R28, R2, RZ ;  /* 0x000000021c027210 */ /* 0x002fca0007f1e0ff */
[----:B---3--:R-:W-:-:S05]  /*13a60*/  IMAD.X R3, RZ, RZ, R3, P0 ;  /* 0x000000ffff037224 */ /* 0x008fca00000e0603 */
[----:B------:R-:W-:Y:S04]  /*13a70*/  LDGSTS.E.BYPASS.LTC128B.128 [R4+0x10800], desc[UR54][R2.64], !P3 ;  /* 0x1080000002047fae */ /* 0x000fe8000d901d76 */
[----:B------:R1:W-:Y:S04]  /*13a80*/  LDGSTS.E.BYPASS.LTC128B.128 [R4+0x12800], desc[UR54][R2.64+0x80], !P2 ;  /* 0x1280008002047fae */ /* 0x0003e8000d101d76 */
[----:B-1----:R-:W1:Y:S04]  /*13a90*/  SHFL.IDX PT, R2, R21, 0x2, 0x181f ;  /* 0x00581f0015027f89 */ /* 0x002e6800000e0000 */
[----:B------:R-:W3:Y:S04]  /*13aa0*/  SHFL.IDX PT, R3, R27, 0x2, 0x181f ;  /* 0x00581f001b037f89 */ /* 0x000ee800000e0000 */
[----:B------:R-:W4:Y:S01]  /*13ab0*/  SHFL.IDX PT, R27, R27, 0x3, 0x181f ;  /* 0x00781f001b1b7f89 */ /* 0x000f2200000e0000 */
[----:B-1----:R-:W-:-:S05]  /*13ac0*/  IADD3 R2, P0, R28, R2, RZ ;  /* 0x000000021c027210 */ /* 0x002fca0007f1e0ff */
[----:B---3--:R-:W-:-:S05]  /*13ad0*/  IMAD.X R3, RZ, RZ, R3, P0 ;  /* 0x000000ffff037224 */ /* 0x008fca00000e0603 */
[----:B------:R-:W-:Y:S04]  /*13ae0*/  LDGSTS.E.BYPASS.LTC128B.128 [R4+0x11000], desc[UR54][R2.64], !P3 ;  /* 0x1100000002047fae */ /* 0x000fe8000d901d76 */
[----:B------:R1:W-:Y:S04]  /*13af0*/  LDGSTS.E.BYPASS.LTC128B.128 [R4+0x13000], desc[UR54][R2.64+0x80], !P2 ;  /* 0x1300008002047fae */ /* 0x0003e8000d101d76 */
[----:B-1--4-:R1:W3:Y:S02]  /*13b00*/  SHFL.IDX PT, R2, R21, 0x3, 0x181f ;  /* 0x00781f0015027f89 */ /* 0x0122e400000e0000 */
.L_x_1681:
        /* <DEDUP_REMOVED lines=9> */
.L_x_1576:
        /* <DEDUP_REMOVED lines=11> */
.L_x_1577:
[----:B------:R3:W-:Y:S01]  /*13c50*/  SYNCS.ARRIVE.TRANS64.A1T0 RZ, [R0+URZ+0x28470], RZ ;  /* 0x028470ff00ff79a7 */ /* 0x0007e2000810003f */
[----:B------:R-:W-:Y:S05]  /*13c60*/  @!P3 BRA `(.L_x_1578) ;  /* 0x000000000004b947 */ /* 0x000fea0003800000 */
[----:B------:R-:W-:Y:S01]  /*13c70*/  BPT.TRAP 0x1 ;  /* 0x000000040000795c */ /* 0x000fe20000300000 */
.L_x_1578:
[----:B------:R-:W4:Y:S01]  /*13c80*/  SYNCS.PHASECHK.TRANS64.TRYWAIT P0, [R0+URZ+0x28440], R17 ;  /* 0x02844011000075a7 */ /* 0x000f22000800017f */
[----:B------:R-:W-:Y:S04]  /*13c90*/  BSSY B0, `(.L_x_1579) ;  /* 0x0000002000007945 */ /* 0x000fe80003800000 */
[----:B----4-:R-:W-:Y:S05]  /*13ca0*/  @!P0 BRA `(.L_x_1580) ;  /* 0x0000003c00ec8947 */ /* 0x010fea0003800000 */
.L_x_1682:
[----:B------:R-:W-:Y:S05]  /*13cb0*/  BSYNC B0 ;  /* 0x0000000000007941 */ /* 0x000fea0003800000 */
.L_x_1579:
        /* <DEDUP_REMOVED lines=19> */
[----:B------:R-:W-:Y:S02]  /*13df0*/  IADD3 R7, P0, R2, UR6, RZ ;  /* 0x0000000602077c10 */ /* 0x000fe4000ff1e0ff */
[----:B------:R-:W-:-:S02]  /*13e00*/  ISETP.GE.AND P3, PT, R28, R11, PT ;  /* 0x0000000b1c00720c */ /* 0x000fc40003f66270 */
[----:B------:R-:W-:Y:S01]  /*13e10*/  IADD3.X R8, R9, UR7, R3, P0, !PT ;  /* 0x0000000709087c10 */ /* 0x000fe200087fe403 */
[----:B------:R-:W-:Y:S10]  /*13e20*/  BRA.DIV UR4, `(.L_x_1581) ;  /* 0x0000003e04a07947 */ /* 0x000ff4000b800000 */
[----:B--2---:R-:W2:Y:S04]  /*13e30*/  SHFL.IDX PT, R14, R7, RZ, 0x181f ;  /* 0x00181fff070e7589 */ /* 0x004ea800000e0000 */
[----:B------:R-:W5:Y:S01]  /*13e40*/  SHFL.IDX PT, R3, R8, RZ, 0x181f ;  /* 0x00181fff08037589 */ /* 0x000f6200000e0000 */
[----:B--2---:R-:W-:-:S03]  /*13e50*/  IADD3 R2, P0, R28, R14, RZ ;  /* 0x0000000e1c027210 */ /* 0x004fc60007f1e0ff */
[----:B------:R-:W2:Y:S02]  /*13e60*/  SHFL.IDX PT, R14, R7, 0x1, 0x181f ;  /* 0x00381f00070e7f89 */ /* 0x000ea400000e0000 */
[----:B-----5:R-:W-:-:S05]  /*13e70*/  IMAD.X R3, RZ, RZ, R3, P0 ;  /* 0x000000ffff037224 */ /* 0x020fca00000e0603 */
[----:B------:R-:W-:Y:S04]  /*13e80*/  LDGSTS.E.BYPASS.LTC128B.128 [R4+0x20000], desc[UR54][R2.64], !P3 ;  /* 0x2000000002047fae */ /* 0x000fe8000d901d76 */
[----:B------:R5:W-:Y:S04]  /*13e90*/  LDGSTS.E.BYPASS.LTC128B.128 [R4+0x22000], desc[UR54][R2.64+0x80], !P2 ;  /* 0x2200008002047fae */ /* 0x000be8000d101d76 */
[----:B-----5:R-:W5:Y:S01]  /*13ea0*/  SHFL.IDX PT, R3, R8, 0x1, 0x181f ;  /* 0x00381f0008037f89 */ /* 0x020f6200000e0000 */
[----:B--2---:R-:W-:-:S03]  /*13eb0*/  IADD3 R2, P0, R28, R14, RZ ;  /* 0x0000000e1c027210 */ /* 0x004fc60007f1e0ff */
[----:B------:R-:W2:Y:S02]  /*13ec0*/  SHFL.IDX PT, R14, R7, 0x2, 0x181f ;  /* 0x00581f00070e7f89 */ /* 0x000ea400000e0000 */
[----:B-----5:R-:W-:-:S05]  /*13ed0*/  IMAD.X R3, RZ, RZ, R3, P0 ;  /* 0x000000ffff037224 */ /* 0x020fca00000e0603 */
[----:B------:R-:W-:Y:S04]  /*13ee0*/  LDGSTS.E.BYPASS.LTC128B.128 [R4+0x20800], desc[UR54][R2.64], !P3 ;  /* 0x2080000002047fae */ /* 0x000fe8000d901d76 */
[----:B------:R5:W-:Y:S04]  /*13ef0*/  LDGSTS.E.BYPASS.LTC128B.128 [R4+0x22800], desc[UR54][R2.64+0x80], !P2 ;  /* 0x2280008002047fae */ /* 0x000be8000d101d76 */
[----:B-----5:R-:W5:Y:S01]  /*13f00*/  SHFL.IDX PT, R3, R8, 0x2, 0x181f ;  /* 0x00581f0008037f89 */ /* 0x020f6200000e0000 */
[----:B--2---:R-:W-:-:S03]  /*13f10*/  IADD3 R2, P0, R28, R14, RZ ;  /* 0x0000000e1c027210 */ /* 0x004fc60007f1e0ff */
[----:B------:R2:W0:Y:S04]  /*13f20*/  SHFL.IDX PT, R14, R7, 0x3, 0x181f ;  /* 0x00781f00070e7f89 */ /* 0x00042800000e0000 */
[----:B------:R-:W0:Y:S01]  /*13f30*/  SHFL.IDX PT, R8, R8, 0x3, 0x181f ;  /* 0x00781f0008087f89 */ /* 0x000e2200000e0000 */
[----:B-----5:R-:W-:-:S05]  /*13f40*/  IMAD.X R3, RZ, RZ, R3, P0 ;  /* 0x000000ffff037224 */ /* 0x020fca00000e0603 */
[----:B------:R2:W-:Y:S04]  /*13f50*/  LDGSTS.E.BYPASS.LTC128B.128 [R4+0x21000], desc[UR54][R2.64], !P3 ;  /* 0x2100000002047fae */ /* 0x0005e8000d901d76 */
[----:B0-----:R2:W-:Y:S02]  /*13f60*/  LDGSTS.E.BYPASS.LTC128B.128 [R4+0x23000], desc[UR54][R2.64+0x80], !P2 ;  /* 0x2300008002047fae */ /* 0x0015e4000d101d76 */
.L_x_1692:
        /* <DEDUP_REMOVED lines=9> */
.L_x_1582:
        /* <DEDUP_REMOVED lines=11> */
.L_x_1583:
[----:B------:R3:W-:Y:S02]  /*140b0*/  SYNCS.ARRIVE.TRANS64.A1T0 RZ, [R0+URZ+0x28430], RZ ;  /* 0x028430ff00ff79a7 */ /* 0x0007e4000810003f */
[----:B---34-:R-:W-:-:S05]  /*140c0*/  IMAD.U32 R0, RZ, RZ, UR44 ;  /* 0x0000002cff007e24 */ /* 0x018fca000f8e00ff */
[----:B------:R-:W-:-:S13]  /*140d0*/  ISETP.NE.AND P0, PT, R0, 0x3, PT ;  /* 0x000000030000780c */ /* 0x000fda0003f05270 */
[----:B------:R-:W-:Y:S05]  /*140e0*/  @!P0 BRA `(.L_x_1584) ;  /* 0x0000000000048947 */ /* 0x000fea0003800000 */
[----:B------:R-:W-:Y:S01]  /*140f0*/  BPT.TRAP 0x1 ;  /* 0x000000040000795c */ /* 0x000fe20000300000 */
.L_x_1584:
[----:B------:R-:W-:Y:S01]  /*14100*/  LOP3.LUT R3, R6, 0x1, RZ, 0x3c, !PT ;  /* 0x0000000106037812 */ /* 0x000fe200078e3cff */
[----:B------:R-:W-:Y:S01]  /*14110*/  IMAD R0, R5, 0x8, R22 ;  /* 0x0000000805007824 */ /* 0x000fe200078e0216 */
[----:B------:R-:W-:Y:S02]  /*14120*/  BSSY B0, `(.L_x_1585) ;  /* 0x0000004000007945 */ /* 0x000fe40003800000 */
[----:B------:R-:W-:-:S04]  /*14130*/  SHF.L.U32 R3, R3, 0x1f, RZ ;  /* 0x0000001f03037819 */ /* 0x000fc800000006ff */
[----:B------:R-:W0:Y:S02]  /*14140*/  SYNCS.PHASECHK.TRANS64.TRYWAIT P2, [R0+URZ+0x28470], R3 ;  /* 0x02847003000075a7 */ /* 0x000e24000804017f */
[----:B0-----:R-:W-:Y:S05]  /*14150*/  @!P2 BRA `(.L_x_1586) ;  /* 0x0000003c00e8a947 */ /* 0x001fea0003800000 */
.L_x_1693:
[----:B------:R-:W-:Y:S05]  /*14160*/  BSYNC B0 ;  /* 0x0000000000007941 */ /* 0x000fea0003800000 */
.L_x_1585:
[----:B------:R-:W-:-:S05]  /*14170*/  IMAD.U32 R2, RZ, RZ, UR43 ;  /* 0x0000002bff027e24 */ /* 0x000fca000f8e00ff */
[----:B------:R-:W-:-:S13]  /*14180*/  ISETP.NE.AND P2, PT, R2, 0x3, PT ;  /* 0x000000030200780c */ /* 0x000fda0003f45270 */
[----:B------:R-:W-:Y:S05]  /*14190*/  @!P2 BRA `(.L_x_1587) ;  /* 0x000000000004a947 */ /* 0x000fea0003800000 */
[----:B------:R-:W-:Y:S01]  /*141a0*/  BPT.TRAP 0x1 ;  /* 0x000000040000795c */ /* 0x000fe20000300000 */
.L_x_1587:
[----:B0-----:R-:W-:Y:S01]  /*141b0*/  SHF.L.U32 R3, R6, 0x1f, RZ ;  /* 0x0000001f06037819 */ /* 0x001fe200000006ff */
[----:B------:R-:W-:-:S03]  /*141c0*/  IMAD.SHL.U32 R2, R5, 0x4000, RZ ;  /* 0x0000400005027824 */ /* 0x000fc600078e00ff */
[----:B------:R-:W0:Y:S02]  /*141d0*/  SYNCS.PHASECHK.TRANS64.TRYWAIT P2, [R0+URZ+0x28460], R3 ;  /* 0x02846003000075a7 */ /* 0x000e24000804017f */
[----:B0-----:R-:W-:Y:S05]  /*141e0*/  @!P2 BRA `(.L_x_1588) ;  /* 0x0000003c00d8a947 */ /* 0x001fea0003800000 */
.L_x_1694:
[----:B0-----:R-:W-:Y:S01]  /*141f0*/  LOP3.LUT R3, R2, R35, RZ, 0xfc, !PT ;  /* 0x0000002302037212 */ /* 0x001fe200078efcff */
[----:B------:R-:W-:Y:S05]  /*14200*/  WARPSYNC.ALL ;  /* 0x0000000000007948 */ /* 0x000fea0003800000 */
[C---:B------:R-:W-:Y:S01]  /*14210*/  IMAD.IADD R3, R22.reuse, 0x1, R3 ;  /* 0x0000000116037824 */ /* 0x040fe200078e0203 */
[----:B------:R-:W-:Y:S01]  /*14220*/  IADD3 R2, R22, R2, R33 ;  /* 0x0000000216027210 */ /* 0x000fe20007ffe021 */
[----:B-1----:R-:W-:Y:S02]  /*14230*/  IMAD.U32 R21, RZ, RZ, UR43 ;  /* 0x0000002bff157e24 */ /* 0x002fe4000f8e00ff */
[----:B------:R-:W-:Y:S01]  /*14240*/  IMAD.IADD R17, R36, 0x1, R3 ;  /* 0x0000000124117824 */ /* 0x000fe200078e0203 */
[----:B------:R-:W0:Y:S02]  /*14250*/  LDSM.16.MT88.4 R4, [R3+0x10000] ;  /* 0x010000000304783b */ /* 0x000e240000004200 */
[----:B------:R-:W-:-:S02]  /*14260*/  ISETP.NE.AND P2, PT, R21, 0x3, PT ;  /* 0x000000031500780c */ /* 0x000fc40003f45270 */
        /* <DEDUP_REMOVED lines=56> */
.L_x_1589:
[----:B0-----:R0:W-:Y:S01]  /*145f0*/  SYNCS.ARRIVE.TRANS64.A1T0 RZ, [R0+URZ+0x28450], RZ ;  /* 0x028450ff00ff79a7 */ /* 0x0011e2000810003f */
[----:B------:R-:W-:Y:S06]  /*14600*/  BAR.SYNC.DEFER_BLOCKING 0x2, 0x80 ;  /* 0x0082000000007b1d */ /* 0x000fec0000010000 */
[----:B------:R-:W-:Y:S05]  /*14610*/  @!P0 BRA `(.L_x_1590) ;  /* 0x0000000000048947 */ /* 0x000fea0003800000 */
[----:B------:R-:W-:Y:S01]  /*14620*/  BPT.TRAP 0x1 ;  /* 0x000000040000795c */ /* 0x000fe20000300000 */
.L_x_1590:
[----:B0-----:R-:W-:Y:S02]  /*14630*/  VIADD R0, R0, 0x28480 ;  /* 0x0002848000007836 */ /* 0x001fe40000000000 */
[----:B------:R-:W-:Y:S02]  /*14640*/  IMAD.MOV.U32 R5, RZ, RZ, R23 ;  /* 0x000000ffff057224 */ /* 0x000fe400078e0017 */
[----:B------:R-:W-:Y:S01]  /*14650*/  IMAD.MOV.U32 R6, RZ, RZ, R24 ;  /* 0x000000ffff067224 */ /* 0x000fe200078e0018 */
[----:B------:R-:W-:-:S04]  /*14660*/  PRMT R0, R31, 0x654, R0 ;  /* 0x000006541f007816 */ /* 0x000fc80000000000 */
[----:B------:R3:W-:Y:S01]  /*14670*/  SYNCS.ARRIVE.TRANS64.RED.A1T0 RZ, [R0+URZ], RZ ;  /* 0x000000ff00ff79a7 */ /* 0x0007e2000810043f */
[----:B------:R-:W-:Y:S05]  /*14680*/  @P1 BRA `(.L_x_1591) ;  /* 0xffffffec009c1947 */ /* 0x000fea000383ffff */
.L_x_1571:
[----:B---3--:R-:W1:Y:S01]  /*14690*/  S2R R0, SR_TID.X ;  /* 0x0000000000007919 */ /* 0x008e620000002100 */
[----:B------:R-:W-:Y:S01]  /*146a0*/  BSSY B0, `(.L_x_1592) ;  /* 0x0000012000007945 */ /* 0x000fe20003800000 */
[----:B-1----:R-:W-:Y:S01]  /*146b0*/  LOP3.LUT R2, R0, 0x7f, RZ, 0xc0, !PT ;  /* 0x0000007f00027812 */ /* 0x002fe200078ec0ff */
[----:B------:R-:W-:-:S03]  /*146c0*/  IMAD.U32 R0, RZ, RZ, UR44 ;  /* 0x0000002cff007e24 */ /* 0x000fc6000f8e00ff */
[----:B------:R-:W-:Y:S02]  /*146d0*/  ISETP.NE.AND P1, PT, R2, RZ, PT ;  /* 0x000000ff0200720c */ /* 0x000fe40003f25270 */
[----:B------:R-:W-:-:S11]  /*146e0*/  ISETP.NE.AND P0, PT, R0, 0x3, PT ;  /* 0x000000030000780c */ /* 0x000fd60003f05270 */
[----:B------:R-:W-:Y:S05]  /*146f0*/  @P1 BRA `(.L_x_1593) ;  /* 0x0000000000301947 */ /* 0x000fea0003800000 */
[----:B------:R-:W1:Y:S01]  /*14700*/  S2R R5, SR_LANEID ;  /* 0x0000000000057919 */ /* 0x000e620000000000 */
[----:B------:R-:W-:Y:S01]  /*14710*/  VOTEU.ANY UR4, UPT, PT ;  /* 0x0000000000047886 */ /* 0x000fe200038e0100 */
[----:B0-----:R-:W0:Y:S01]  /*14720*/  LDC.64 R2, c[0x0][0xc60] ;  /* 0x00031800ff027b82 */ /* 0x001e220000000a00 */
[----:B------:R-:W1:Y:S02]  /*14730*/  FLO.U32 R0, UR4 ;  /* 0x0000000400007d00 */ /* 0x000e6400080e0000 */
[----:B-1----:R-:W-:-:S06]  /*14740*/  ISETP.EQ.U32.AND P1, PT, R0, R5, PT ;  /* 0x000000050000720c */ /* 0x002fcc0003f22070 */
[----:B------:R-:W0:Y:S07]  /*14750*/  POPC R5, UR4 ;  /* 0x0000000400057d09 */ /* 0x000e2e0008000000 */
[----:B0-----:R-:W3:Y:S01]  /*14760*/  @P1 ATOMG.E.ADD.STRONG.GPU PT, R3, desc[UR54][R2.64], R5 ;  /* 0x00000005020319a8 */ /* 0x001ee200081ee1f6 */
[----:B------:R-:W0:Y:S02]  /*14770*/  S2R R4, SR_LTMASK ;  /* 0x0000000000047919 */ /* 0x000e240000003900 */
[----:B0-----:R-:W-:-:S04]  /*14780*/  LOP3.LUT R4, R4, UR4, RZ, 0xc0, !PT ;  /* 0x0000000404047c12 */ /* 0x001fc8000f8ec0ff */
[----:B------:R-:W0:Y:S01]  /*14790*/  POPC R7, R4 ;  /* 0x0000000400077309 */ /* 0x000e220000000000 */
[----:B---3--:R-:W0:Y:S02]  /*147a0*/  SHFL.IDX PT, R0, R3, R0, 0x1f ;  /* 0x00001f0003007589 */ /* 0x008e2400000e0000 */
[----:B0-----:R-:W-:-:S07]  /*147b0*/  IADD3 R16, R0, UR45, R7 ;  /* 0x0000002d00107c10 */ /* 0x001fce000fffe007 */
.L_x_1593:
[----:B------:R-:W-:Y:S05]  /*147c0*/  BSYNC B0 ;  /* 0x0000000000007941 */ /* 0x000fea0003800000 */
.L_x_1592:
[----:B------:R-:W-:Y:S05]  /*147d0*/  @!P0 BRA `(.L_x_1594) ;  /* 0x0000000000048947 */ /* 0x000fea0003800000 */
[----:B------:R-:W-:Y:S01]  /*147e0*/  BPT.TRAP 0x1 ;  /* 0x000000040000795c */ /* 0x000fe20000300000 */
.L_x_1594:
[----:B------:R-:W-:Y:S01]  /*147f0*/  LOP3.LUT R0, R24, 0x1, RZ, 0x3c, !PT ;  /* 0x0000000118007812 */ /* 0x000fe200078e3cff */
[----:B------:R-:W-:Y:S01]  /*14800*/  IMAD R17, R23, 0x8, R22 ;  /* 0x0000000817117824 */ /* 0x000fe200078e0216 */
[----:B------:R-:W-:Y:S02]  /*14810*/  BSSY B0, `(.L_x_1595) ;  /* 0x0000004000007945 */ /* 0x000fe40003800000 */
[----:B------:R-:W-:-:S04]  /*14820*/  SHF.L.U32 R0, R0, 0x1f, RZ ;  /* 0x0000001f00007819 */ /* 0x000fc800000006ff */
[----:B------:R-:W1:Y:S02]  /*14830*/  SYNCS.PHASECHK.TRANS64.TRYWAIT P1, [R17+URZ+0x28470], R0 ;  /* 0x02847000110075a7 */ /* 0x000e64000802017f */
[----:B-1----:R-:W-:Y:S05]  /*14840*/  @!P1 BRA `(.L_x_1596) ;  /* 0x0000003800549947 */ /* 0x002fea0003800000 */
.L_x_1695:
[----:B------:R-:W-:Y:S05]  /*14850*/  BSYNC B0 ;  /* 0x0000000000007941 */ /* 0x000fea0003800000 */
.L_x_1595:
[----:B------:R-:W-:-:S05]  /*14860*/  IMAD.U32 R2, RZ, RZ, UR43 ;  /* 0x0000002bff027e24 */ /* 0x000fca000f8e00ff */
[----:B------:R-:W-:-:S13]  /*14870*/  ISETP.NE.AND P1, PT, R2, 0x3, PT ;  /* 0x000000030200780c */ /* 0x000fda0003f25270 */
[----:B------:R-:W-:Y:S05]  /*14880*/  @!P1 BRA `(.L_x_1597) ;  /* 0x0000000000049947 */ /* 0x000fea0003800000 */
[----:B------:R-:W-:Y:S01]  /*14890*/  BPT.TRAP 0x1 ;  /* 0x000000040000795c */ /* 0x000fe20000300000 */
.L_x_1597:
[----:B-1----:R-:W-:-:S04]  /*148a0*/  SHF.L.U32 R0, R24, 0x1f, RZ ;  /* 0x0000001f18007819 */ /* 0x002fc800000006ff */
[----:B------:R-:W1:Y:S02]  /*148b0*/  SYNCS.PHASECHK.TRANS64.TRYWAIT P1, [R17+URZ+0x28460], R0 ;  /* 0x02846000110075a7 */ /* 0x000e64000802017f */
[----:B-1----:R-:W-:Y:S05]  /*148c0*/  @!P1 BRA `(.L_x_1598) ;  /* 0x0000003800489947 */ /* 0x002fea0003800000 */
.L_x_1696:
[----:B-1----:R-:W-:Y:S01]  /*148d0*/  IMAD.SHL.U32 R0, R23, 0x4000, RZ ;  /* 0x0000400017007824 */ /* 0x002fe200078e00ff */
[----:B------:R-:W-:Y:S05]  /*148e0*/  WARPSYNC.ALL ;  /* 0x0000000000007948 */ /* 0x000fea0003800000 */
[----:B0-----:R-:W-:Y:S01]  /*148f0*/  LOP3.LUT R3, R0, R35, RZ, 0xfc, !PT ;  /* 0x0000002300037212 */ /* 0x001fe200078efcff */
[----:B------:R-:W-:Y:S01]  /*14900*/  IMAD.U32 R18, RZ, RZ, UR43 ;  /* 0x0000002bff127e24 */ /* 0x000fe2000f8e00ff */
[----:B------:R-:W-:-:S03]  /*14910*/  IADD3 R0, R22, R0, R33 ;  /* 0x0000000016007210 */ /* 0x000fc60007ffe021 */
[----:B------:R-:W-:Y:S01]  /*14920*/  IMAD.IADD R2, R22, 0x1, R3 ;  /* 0x0000000116027824 */ /* 0x000fe200078e0203 */
[----:B------:R-:W-:-:S03]  /*14930*/  ISETP.NE.AND P1, PT, R18, 0x3, PT ;  /* 0x000000031200780c */ /* 0x000fc60003f25270 */
[----:B------:R-:W-:Y:S01]  /*14940*/  IMAD.IADD R3, R36, 0x1, R2 ;  /* 0x0000000124037824 */ /* 0x000fe200078e0202 */
[----:B------:R-:W0:Y:S04]  /*14950*/  LDSM.16.MT88.4 R4, [R2+0x10000] ;  /* 0x010000000204783b */ /* 0x000e280000004200 */
[----:B------:R-:W1:Y:S01]  /*14960*/  LDSM.16.MT88.4 R8, [R3+0x10000] ;  /* 0x010000000308783b */ /* 0x000e620000004200 */
[C-C-:B0-----:R-:W-:Y:S02]  /*14970*/  PRMT R12, R4.reuse, 0x6420, R5.reuse ;  /* 0x00006420040c7816 */ /* 0x141fe40000000005 */
[----:B------:R-:W-:Y:S02]  /*14980*/  PRMT R13, R4, 0x7531, R5 ;  /* 0x00007531040d7816 */ /* 0x000fe40000000005 */
[----:B--2---:R-:W-:-:S02]  /*14990*/  PRMT R14, R6, 0x6420, R7 ;  /* 0x00006420060e7816 */ /* 0x004fc40000000007 */
        /* <DEDUP_REMOVED lines=52> */
.L_x_1599:
[----:B-1----:R1:W-:Y:S01]  /*14ce0*/  SYNCS.ARRIVE.TRANS64.A1T0 RZ, [R17+URZ+0x28450], RZ ;  /* 0x028450ff11ff79a7 */ /* 0x0023e2000810003f */
[----:B------:R-:W-:Y:S06]  /*14cf0*/  BAR.SYNC.DEFER_BLOCKING 0x2, 0x80 ;  /* 0x0082000000007b1d */ /* 0x000fec0000010000 */
[----:B------:R-:W-:Y:S05]  /*14d00*/  @!P0 BRA `(.L_x_1600) ;  /* 0x0000000000048947 */ /* 0x000fea0003800000 */
[----:B------:R-:W-:Y:S01]  /*14d10*/  BPT.TRAP 0x1 ;  /* 0x000000040000795c */ /* 0x000fe20000300000 */
.L_x_1600:
[----:B0-----:R-:W-:Y:S02]  /*14d20*/  VIADD R0, R17, 0x28480 ;  /* 0x0002848011007836 */ /* 0x001fe40000000000 */
[----:B------:R-:W-:-:S03]  /*14d30*/  VIADD R23, R23, 0x1 ;  /* 0x0000000117177836 */ /* 0x000fc60000000000 */
[----:B------:R-:W-:Y:S02]  /*14d40*/  PRMT R0, R31, 0x654, R0 ;  /* 0x000006541f007816 */ /* 0x000fe40000000000 */
[C---:B------:R-:W-:Y:S02]  /*14d50*/  ISETP.NE.AND P0, PT, R23.reuse, 0x2, PT ;  /* 0x000000021700780c */ /* 0x040fe40003f05270 */
[----:B------:R2:W-:Y:S02]  /*14d60*/  SYNCS.ARRIVE.TRANS64.RED.A1T0 RZ, [R0+URZ], RZ ;  /* 0x000000ff00ff79a7 */ /* 0x0005e4000810043f */
[----:B------:R-:W-:Y:S02]  /*14d70*/  SEL R3, RZ, 0x1, P0 ;  /* 0x00000001ff037807 */ /* 0x000fe40000000000 */
[----:B------:R-:W-:Y:S02]  /*14d80*/  SEL R23, R23, RZ, P0 ;  /* 0x000000ff17177207 */ /* 0x000fe40000000000 */
[----:B------:R-:W-:-:S07]  /*14d90*/  LOP3.LUT R24, R24, R3, RZ, 0x3c, !PT ;  /* 0x0000000318187212 */ /* 0x000fce00078e3cff */
.L_x_1541:
[----:B------:R-:W-:Y:S05]  /*14da0*/  BSYNC B7 ;  /* 0x0000000000077941 */ /* 0x000fea0003800000 */
.L_x_1539:
[----:B------:R-:W-:-:S13]  /*14db0*/  LOP3.LUT P0, RZ, R29, 0x40, RZ, 0xc0, !PT ;  /* 0x000000401dff7812 */ /* 0x000fda000780c0ff */
[----:B------:R-:W-:Y:S05]  /*14dc0*/  @!P0 BRA `(.L_x_1601) ;  /* 0x0000000000248947 */ /* 0x000fea0003800000 */
[----:B------:R-:W3:Y:S08]  /*14dd0*/  S2UR UR4, SR_CgaCtaId ;  /* 0x00000000000479c3 */ /* 0x000ef00000008800 */
[----:B------:R-:W-:Y:S01]  /*14de0*/  BAR.SYNC.DEFER_BLOCKING 0x5, 0x180 ;  /* 0x0146000000007b1d */ /* 0x000fe20000010000 */
[----:B------:R-:W-:Y:S01]  /*14df0*/  MOV R22, 0x400 ;  /* 0x0000040000167802 */ /* 0x000fe20000000f00 */
[----:B---3--:R-:W-:-:S05]  /*14e00*/  IMAD.U32 R31, RZ, RZ, UR4 ;  /* 0x00000004ff1f7e24 */ /* 0x008fca000f8e00ff */
[----:B------:R-:W-:-:S05]  /*14e10*/  LEA R22, R31, R22, 0x18 ;  /* 0x000000161f167211 */ /* 0x000fca00078ec0ff */
[----:B-1----:R-:W1:Y:S02]  /*14e20*/  LDS.128 R16, [R22+0x284d0] ;  /* 0x0284d00016107984 */ /* 0x002e640000000c00 */
[----:B-1----:R-:W-:Y:S01]  /*14e30*/  R2UR UR4, R17 ;  /* 0x00000000110472ca */ /* 0x002fe200000e0000 */
[----:B------:R-:W-:Y:S06]  /*14e40*/  BAR.ARV 0x4, 0x180 ;  /* 0x0106000000007b1d */ /* 0x000fec0000002000 */
[----:B------:R-:W-:Y:S08]  /*14e50*/  BRA `(.L_x_1602) ;  /* 0x0000000800c87947 */ /* 0x000ff00003800000 */
.L_x_1601:
[----:B--2---:R-:W2:Y:S01]  /*14e60*/  S2R R0, SR_TID.X ;  /* 0x0000000000007919 */ /* 0x004ea20000002100 */
[----:B------:R-:W-:Y:S01]  /*14e70*/  ULDC UR4, c[0x0][0xc3c] ;  /* 0x00030f0000047ab9 */ /* 0x000fe20000000800 */
[----:B------:R-:W-:Y:S01]  /*14e80*/  IMAD.MOV.U32 R4, RZ, RZ, RZ ;  /* 0x000000ffff047224 */ /* 0x000fe200078e00ff */
[----:B--2---:R-:W-:-:S04]  /*14e90*/  LOP3.LUT R7, R0, 0x1f, RZ, 0xc0, !PT ;  /* 0x0000001f00077812 */ /* 0x004fc800078ec0ff */
[----:B------:R-:W-:Y:S01]  /*14ea0*/  ISETP.NE.AND P0, PT, R7, 0x1f, PT ;  /* 0x0000001f0700780c */ /* 0x000fe20003f05270 */
[----:B------:R-:W-:-:S05]  /*14eb0*/  IMAD.IADD R5, R19, 0x1, R7 ;  /* 0x0000000113057824 */ /* 0x000fca00078e0207 */
[----:B------:R-:W-:Y:S01]  /*14ec0*/  ISETP.GE.OR P1, PT, R5, UR4, !P0 ;  /* 0x0000000405007c0c */ /* 0x000fe2000c726670 */
[----:B------:R-:W-:-:S12]  /*14ed0*/  ULDC UR4, c[0x0][0xc3c] ;  /* 0x00030f0000047ab9 */ /* 0x000fd80000000800 */
[----:B------:R-:W2:Y:S02]  /*14ee0*/  @!P1 LDC.64 R2, c[0x0][0xc80] ;  /* 0x00032000ff029b82 */ /* 0x000ea40000000a00 */
[----:B--2---:R-:W-:-:S05]  /*14ef0*/  @!P1 IMAD.WIDE R2, R5, 0x4, R2 ;  /* 0x0000000405029825 */ /* 0x004fca00078e0202 */
[----:B------:R-:W2:Y:S01]  /*14f00*/  @!P1 LDG.E R4, desc[UR54][R2.64] ;  /* 0x0000003602049981 */ /* 0x000ea2000c1e1900 */
[C---:B------:R-:W-:Y:S02]  /*14f10*/  ISETP.NE.AND P1, PT, R7.reuse, RZ, PT ;  /* 0x000000ff0700720c */ /* 0x040fe40003f25270 */
[C---:B------:R-:W-:Y:S02]  /*14f20*/  ISETP.GE.U32.AND P2, PT, R7.reuse, 0x2, PT ;  /* 0x000000020700780c */ /* 0x040fe40003f46070 */
[C---:B------:R-:W-:Y:S02]  /*14f30*/  ISETP.GE.U32.AND P3, PT, R7.reuse, 0x4, PT ;  /* 0x000000040700780c */ /* 0x040fe40003f66070 */
[C---:B------:R-:W-:Y:S02]  /*14f40*/  ISETP.GE.U32.AND P4, PT, R7.reuse, 0x8, PT ;  /* 0x000000080700780c */ /* 0x040fe40003f86070 */
[----:B------:R-:W-:Y:S01]  /*14f50*/  ISETP.GE.U32.AND P5, PT, R7, 0x10, PT ;  /* 0x000000100700780c */ /* 0x000fe20003fa6070 */
[----:B--2---:R-:W2:Y:S02]  /*14f60*/  SHFL.UP PT, R0, R4, 0x1, RZ ;  /* 0x0420000004007989 */ /* 0x004ea400000e00ff */
[----:B--2---:R-:W-:-:S05]  /*14f70*/  SEL R5, R0, RZ, P1 ;  /* 0x000000ff00057207 */ /* 0x004fca0000800000 */
[----:B------:R-:W-:-:S05]  /*14f80*/  IMAD.IADD R5, R4, 0x1, R5 ;  /* 0x0000000104057824 */ /* 0x000fca00078e0205 */
[----:B------:R-:W2:Y:S02]  /*14f90*/  SHFL.UP PT, R0, R5, 0x2, RZ ;  /* 0x0440000005007989 */ /* 0x000ea400000e00ff */
[----:B--2---:R-:W-:-:S05]  /*14fa0*/  SEL R0, R0, RZ, P2 ;  /* 0x000000ff00007207 */ /* 0x004fca0001000000 */
[----:B------:R-:W-:-:S05]  /*14fb0*/  IMAD.IADD R0, R5, 0x1, R0 ;  /* 0x0000000105007824 */ /* 0x000fca00078e0200 */
[----:B------:R-:W2:Y:S02]  /*14fc0*/  SHFL.UP PT, R6, R0, 0x4, RZ ;  /* 0x0480000000067989 */ /* 0x000ea400000e00ff */
[----:B--2---:R-:W-:Y:S02]  /*14fd0*/  SEL R3, R6, RZ, P3 ;  /* 0x000000ff06037207 */ /* 0x004fe40001800000 */
[----:B------:R-:W-:Y:S03]  /*14fe0*/  SHFL.IDX PT, R6, R16, 0x1, 0x1f ;  /* 0x00201f0010067f89 */ /* 0x000fe600000e0000 */
[----:B------:R-:W-:Y:S02]  /*14ff0*/  IMAD.IADD R3, R0, 0x1, R3 ;  /* 0x0000000100037824 */ /* 0x000fe400078e0203 */
[----:B------:R-:W2:Y:S03]  /*15000*/  LDC R0, c[0x0][0xc38] ;  /* 0x00030e00ff007b82 */ /* 0x000ea60000000800 */
[----:B------:R-:W3:Y:S02]  /*15010*/  SHFL.UP PT, R2, R3, 0x8, RZ ;  /* 0x0500000003027989 */ /* 0x000ee400000e00ff */
[----:B---3--:R-:W-:-:S05]  /*15020*/  SEL R2, R2, RZ, P4 ;  /* 0x000000ff02027207 */ /* 0x008fca0002000000 */
[----:B------:R-:W-:-:S05]  /*15030*/  IMAD.IADD R2, R3, 0x1, R2 ;  /* 0x0000000103027824 */ /* 0x000fca00078e0202 */
[----:B------:R-:W3:Y:S02]  /*15040*/  SHFL.UP PT, R5, R2, 0x10, RZ ;  /* 0x0600000002057989 */ /* 0x000ee400000e00ff */
[----:B---3--:R-:W-:-:S05]  /*15050*/  SEL R5, R5, RZ, P5 ;  /* 0x000000ff05057207 */ /* 0x008fca0002800000 */
[----:B------:R-:W-:Y:S02]  /*15060*/  IMAD.IADD R7, R2, 0x1, R5 ;  /* 0x0000000102077824 */ /* 0x000fe400078e0205 */
[----:B------:R-:W-:Y:S04]  /*15070*/  SHFL.IDX PT, R5, R16, RZ, 0x1f ;  /* 0x00001fff10057589 */ /* 0x000fe800000e0000 */
[----:B------:R-:W2:Y:S02]  /*15080*/  SHFL.IDX PT, R9, R7, 0x1f, 0x1f ;  /* 0x03e01f0007097f89 */ /* 0x000ea400000e0000 */
[----:B--2---:R-:W-:-:S04]  /*15090*/  IMAD R9, R9, R0, RZ ;  /* 0x0000000009097224 */ /* 0x004fc800078e02ff */
[----:B------:R-:W-:-:S05]  /*150a0*/  IMAD.IADD R6, R6, 0x1, R9 ;  /* 0x0000000106067824 */ /* 0x000fca00078e0209 */
[----:B------:R-:W-:-:S13]  /*150b0*/  ISETP.GT.AND P6, PT, R6, R5, PT ;  /* 0x000000050600720c */ /* 0x000fda0003fc4270 */
[----:B------:R-:W-:Y:S05]  /*150c0*/  @P6 BRA `(.L_x_1603) ;  /* 0x0000000000946947 */ /* 0x000fea0003800000 */
.L_x_1607:
[----:B------:R-:W-:-:S05]  /*150d0*/  VIADD R19, R19, 0x1f ;  /* 0x0000001f13137836 */ /* 0x000fca0000000000 */
[----:B------:R-:W-:-:S13]  /*150e0*/  ISETP.GE.AND P6, PT, R19, UR4, PT ;  /* 0x0000000413007c0c */ /* 0x000fda000bfc6270 */
[----:B------:R-:W-:Y:S05]  /*150f0*/  @P6 BRA `(.L_x_1604) ;  /* 0x0000000400e86947 */ /* 0x000fea0003800000 */
[----:B------:R-:W2:Y:S01]  /*15100*/  S2R R0, SR_TID.X ;  /* 0x0000000000007919 */ /* 0x000ea20000002100 */
[----:B------:R-:W-:Y:S01]  /*15110*/  BSSY B0, `(.L_x_1605) ;  /* 0x0000009000007945 */ /* 0x000fe20003800000 */
[----:B------:R-:W-:Y:S01]  /*15120*/  IMAD.MOV.U32 R4, RZ, RZ, RZ ;  /* 0x000000ffff047224 */ /* 0x000fe200078e00ff */
[----:B--2---:R-:W-:-:S05]  /*15130*/  LOP3.LUT R0, R0, 0x1f, RZ, 0xc0, !PT ;  /* 0x0000001f00007812 */ /* 0x004fca00078ec0ff */
[----:B------:R-:W-:-:S05]  /*15140*/  IMAD.IADD R7, R19, 0x1, R0 ;  /* 0x0000000113077824 */ /* 0x000fca00078e0200 */
[----:B------:R-:W-:-:S13]  /*15150*/  ISETP.GE.OR P6, PT, R7, UR4, !P0 ;  /* 0x0000000407007c0c */ /* 0x000fda000c7c6670 */
[----:B------:R-:W-:Y:S05]  /*15160*/  @P6 BRA `(.L_x_1606) ;  /* 0x00000000000c6947 */ /* 0x000fea0003800000 */
[----:B------:R-:W2:Y:S02]  /*15170*/  LDC.64 R2, c[0x0][0xc80] ;  /* 0x00032000ff027b82 */ /* 0x000ea40000000a00 */
[----:B--2---:R-:W-:-:S05]  /*15180*/  IMAD.WIDE R2, R7, 0x4, R2 ;  /* 0x0000000407027825 */ /* 0x004fca00078e0202 */
[----:B------:R2:W5:Y:S02]  /*15190*/  LDG.E R4, desc[UR54][R2.64] ;  /* 0x0000003602047981 */ /* 0x000564000c1e1900 */
.L_x_1606:
[----:B------:R-:W-:Y:S05]  /*151a0*/  BSYNC B0 ;  /* 0x0000000000007941 */ /* 0x000fea0003800000 */
.L_x_1605:
[----:B-----5:R-:W2:Y:S02]  /*151b0*/  SHFL.UP PT, R0, R4, 0x1, RZ ;  /* 0x0420000004007989 */ /* 0x020ea400000e00ff */
[----:B--2---:R-:W-:-:S05]  /*151c0*/  SEL R3, R0, RZ, P1 ;  /* 0x000000ff00037207 */ /* 0x004fca0000800000 */
[----:B------:R-:W-:-:S05]  /*151d0*/  IMAD.IADD R3, R4, 0x1, R3 ;  /* 0x0000000104037824 */ /* 0x000fca00078e0203 */
[----:B------:R-:W2:Y:S02]  /*151e0*/  SHFL.UP PT, R0, R3, 0x2, RZ ;  /* 0x0440000003007989 */ /* 0x000ea400000e00ff */
        /* <DEDUP_REMOVED lines=9> */
[----:B--2---:R-:W-:Y:S02]  /*15280*/  SEL R9, R0, RZ, P5 ;  /* 0x000000ff00097207 */ /* 0x004fe40002800000 */
[----:B------:R-:W2:Y:S03]  /*15290*/  LDC R0, c[0x0][0xc38] ;  /* 0x00030e00ff007b82 */ /* 0x000ea60000000800 */
[----:B------:R-:W-:-:S05]  /*152a0*/  IMAD.IADD R9, R8, 0x1, R9 ;  /* 0x0000000108097824 */ /* 0x000fca00078e0209 */
[----:B------:R-:W2:Y:S02]  /*152b0*/  SHFL.IDX PT, R3, R9, 0x1f, 0x1f ;  /* 0x03e01f0009037f89 */ /* 0x000ea400000e0000 */
[----:B--2---:R-:W-:-:S04]  /*152c0*/  IMAD R3, R3, R0, RZ ;  /* 0x0000000003037224 */ /* 0x004fc800078e02ff */
[----:B------:R-:W-:-:S05]  /*152d0*/  IMAD.IADD R6, R3, 0x1, R6 ;  /* 0x0000000103067824 */ /* 0x000fca00078e0206 */
[----:B------:R-:W-:-:S13]  /*152e0*/  ISETP.GT.AND P6, PT, R6, R5, PT ;  /* 0x000000050600720c */ /* 0x000fda0003fc4270 */
[----:B------:R-:W-:Y:S05]  /*152f0*/  @!P6 BRA `(.L_x_1607) ;  /* 0xfffffffc0074e947 */ /* 0x000fea000383ffff */
[----:B------:R-:W-:Y:S02]  /*15300*/  IMAD.MOV.U32 R7, RZ, RZ, R9 ;  /* 0x000000ffff077224 */ /* 0x000fe400078e0009 */
[----:B------:R-:W-:-:S07]  /*15310*/  IMAD.MOV.U32 R9, RZ, RZ, R3 ;  /* 0x000000ffff097224 */ /* 0x000fce00078e0003 */
.L_x_1603:
[----:B------:R-:W-:-:S04]  /*15320*/  IMAD.IADD R9, R6, 0x1, -R9 ;  /* 0x0000000106097824 */ /* 0x000fc800078e0a09 */
[----:B------:R-:W-:-:S05]  /*15330*/  IMAD R2, R7, R0, R9 ;  /* 0x0000000007027224 */ /* 0x000fca00078e0209 */
[----:B------:R-:W-:Y:S02]  /*15340*/  ISETP.GT.AND P0, PT, R2, R5, PT ;  /* 0x000000050200720c */ /* 0x000fe40003f04270 */
[----:B------:R-:W2:Y:S11]  /*15350*/  LDC.64 R2, c[0x0][0xc90] ;  /* 0x00032400ff027b82 */ /* 0x000eb60000000a00 */
[----:B0-----:R-:W-:-:S04]  /*15360*/  VOTE.ANY R12, PT, !P0 ;  /* 0x00000000000c7806 */ /* 0x001fc800040e0100 */
[----:B------:R-:W0:Y:S02]  /*15370*/  POPC R8, R12 ;  /* 0x0000000c00087309 */ /* 0x000e240000000000 */
[----:B0-----:R-:W-:-:S04]  /*15380*/  IMAD.IADD R19, R8, 0x1, R19 ;  /* 0x0000000108137824 */ /* 0x001fc800078e0213 */
[----:B--2---:R-:W-:-:S05]  /*15390*/  IMAD.WIDE R2, R19, 0x4, R2 ;  /* 0x0000000413027825 */ /* 0x004fca00078e0202 */
[----:B------:R-:W2:Y:S01]  /*153a0*/  LDG.E R11, desc[UR54][R2.64] ;  /* 0x00000036020b7981 */ /* 0x000ea2000c1e1900 */
[----:B------:R-:W-:Y:S01]  /*153b0*/  ISETP.NE.AND P0, PT, R12, RZ, PT ;  /* 0x000000ff0c00720c */ /* 0x000fe20003f05270 */
[----:B------:R-:W-:Y:S02]  /*153c0*/  IMAD.MOV.U32 R16, RZ, RZ, RZ ;  /* 0x000000ffff107224 */ /* 0x000fe400078e00ff */
[----:B------:R-:W0:Y:S02]  /*153d0*/  SHFL.IDX PT, R4, R4, R8, 0x1f ;  /* 0x00001f0804047589 */ /* 0x000e2400000e0000 */
[----:B0-----:R-:W-:-:S13]  /*153e0*/  R2UR UR7, R4 ;  /* 0x00000000040772ca */ /* 0x001fda00000e0000 */
[----:B--2---:R-:W-:-:S05]  /*153f0*/  IMAD R6, R11, UR7, RZ ;  /* 0x000000070b067c24 */ /* 0x004fca000f8e02ff */
[----:B------:R-:W-:-:S04]  /*15400*/  IABS R10, R6 ;  /* 0x00000006000a7213 */ /* 0x000fc80000000000 */
[----:B------:R-:W0:Y:S08]  /*15410*/  I2F.RP R13, R10 ;  /* 0x0000000a000d7306 */ /* 0x000e300000209400 */
[----:B0-----:R-:W0:Y:S02]  /*15420*/  MUFU.RCP R13, R13 ;  /* 0x0000000d000d7308 */ /* 0x001e240000001000 */
[----:B0-----:R-:W-:-:S06]  /*15430*/  VIADD R14, R13, 0xffffffe ;  /* 0x0ffffffe0d0e7836 */ /* 0x001fcc0000000000 */
[----:B------:R0:W2:Y:S01]  /*15440*/  F2I.FTZ.U32.TRUNC.NTZ R3, R14 ;  /* 0x0000000e00037305 */ /* 0x0000a2000021f000 */
[----:B------:R-:W-:Y:S05]  /*15450*/  @!P0 BRA `(.L_x_1608) ;  /* 0x0000000000088947 */ /* 0x000fea0003800000 */
[----:B------:R-:W-:-:S05]  /*15460*/  VIADD R8, R8, 0xffffffff ;  /* 0xffffffff08087836 */ /* 0x000fca0000000000 */
[----:B------:R3:W4:Y:S02]  /*15470*/  SHFL.IDX PT, R16, R7, R8, 0x1f ;  /* 0x00001f0807107589 */ /* 0x00072400000e0000 */
.L_x_1608:
[----:B--23--:R-:W-:Y:S02]  /*15480*/  IMAD.MOV R7, RZ, RZ, -R3 ;  /* 0x000000ffff077224 */ /* 0x00cfe400078e0a03 */
[----:B------:R-:W-:Y:S02]  /*15490*/  IMAD.MOV.U32 R2, RZ, RZ, RZ ;  /* 0x000000ffff027224 */ /* 0x000fe400078e00ff */
[----:B------:R-:W-:Y:S02]  /*154a0*/  IMAD R4, R7, R10, RZ ;  /* 0x0000000a07047224 */ /* 0x000fe400078e02ff */
[----:B----4-:R-:W-:Y:S02]  /*154b0*/  IMAD R16, R16, R0, R9 ;  /* 0x0000000010107224 */ /* 0x010fe400078e0209 */
[----:B------:R-:W-:Y:S01]  /*154c0*/  IMAD.HI.U32 R2, R3, R4, R2 ;  /* 0x0000000403027227 */ /* 0x000fe200078e0002 */
[----:B------:R-:W-:-:S03]  /*154d0*/  IABS R4, R6 ;  /* 0x0000000600047213 */ /* 0x000fc60000000000 */
[----:B------:R-:W-:Y:S02]  /*154e0*/  IMAD.IADD R3, R5, 0x1, -R16 ;  /* 0x0000000105037824 */ /* 0x000fe400078e0a10 */
[----:B------:R-:W-:-:S03]  /*154f0*/  IMAD.MOV R4, RZ, RZ, -R4 ;  /* 0x000000ffff047224 */ /* 0x000fc600078e0a04 */
[----:B------:R-:W-:-:S05]  /*15500*/  IABS R5, R3 ;  /* 0x0000000300057213 */ /* 0x000fca0000000000 */
        /* <DEDUP_REMOVED lines=10> */
[----:B------:R-:W-:-:S04]  /*155b0*/  IMAD.MOV.U32 R4, RZ, RZ, R2 ;  /* 0x000000ffff047224 */ /* 0x000fc800078e0002 */
        /* <DEDUP_REMOVED lines=11> */
[----:B------:R-:W-:Y:S02]  /*15670*/  IABS R0, UR9 ;  /* 0x0000000900007c13 */ /* 0x000fe40008000000 */
[----:B------:R-:W-:Y:S02]  /*15680*/  IABS R3, UR9 ;  /* 0x0000000900037c13 */ /* 0x000fe40008000000 */
[----:B------:R-:W2:Y:S01]  /*15690*/  I2F.RP R5, R0 ;  /* 0x0000000000057306 */ /* 0x000ea20000209400 */
[----:B------:R-:W-:Y:S02]  /*156a0*/  R2UR UR6, R0 ;  /* 0x00000000000672ca */ /* 0x000fe400000e0000 */
[----:B------:R-:W-:-:S05]  /*156b0*/  IMAD.MOV R3, RZ, RZ, -R3 ;  /* 0x000000ffff037224 */ /* 0x000fca00078e0a03 */
[----:B--2---:R-:W2:Y:S02]  /*156c0*/  MUFU.RCP R5, R5 ;  /* 0x0000000500057308 */ /* 0x004ea40000001000 */
[----:B--2---:R-:W-:-:S06]  /*156d0*/  VIADD R7, R5, 0xffffffe ;  /* 0x0ffffffe05077836 */ /* 0x004fcc0000000000 */
[----:B------:R-:W2:Y:S02]  /*156e0*/  F2I.FTZ.U32.TRUNC.NTZ R7, R7 ;  /* 0x0000000700077305 */ /* 0x000ea4000021f000 */
[----:B--2---:R-:W-:-:S13]  /*156f0*/  R2UR UR5, R7 ;  /* 0x00000000070572ca */ /* 0x004fda00000e0000 */
[----:B------:R-:W-:-:S04]  /*15700*/  UIADD3 UR4, URZ, -UR5, URZ ;  /* 0x800000053f047290 */ /* 0x000fc8000fffe03f */
[----:B------:R-:W-:-:S03]  /*15710*/  UIMAD UR6, UR4, UR6, URZ ;  /* 0x00000006040672a4 */ /* 0x000fc6000f8e023f */
[----:B------:R-:W-:Y:S02]  /*15720*/  UMOV UR4, URZ ;  /* 0x0000003f00047c82 */ /* 0x000fe40008000000 */
[----:B------:R-:W-:-:S04]  /*15730*/  UIMAD.WIDE.U32 UR4, UR5, UR6, UR4 ;  /* 0x00000006050472a5 */ /* 0x000fc8000f8e0004 */
[----:B------:R-:W-:-:S06]  /*15740*/  UIMAD.WIDE.U32 UR4, UR5, UR8, URZ ;  /* 0x00000008050472a5 */ /* 0x000fcc000f8e003f */
[----:B------:R-:W-:Y:S01]  /*15750*/  IMAD.U32 R4, RZ, RZ, UR5 ;  /* 0x00000005ff047e24 */ /* 0x000fe2000f8e00ff */
[----:B------:R-:W-:-:S03]  /*15760*/  R2UR UR4, R9 ;  /* 0x00000000090472ca */ /* 0x000fc600000e0000 */
[----:B------:R-:W-:-:S05]  /*15770*/  IMAD R3, R3, R4, UR8 ;  /* 0x0000000803037e24 */ /* 0x000fca000f8e0204 */
[----:B------:R-:W-:-:S05]  /*15780*/  ISETP.GT.U32.AND P0, PT, R0, R3, PT ;  /* 0x000000030000720c */ /* 0x000fca0003f04070 */
[----:B------:R-:W-:-:S08]  /*15790*/  ULOP3.LUT UR4, UR4, UR9, URZ, 0x3c, !UPT ;  /* 0x0000000904047292 */ /* 0x000fd0000f8e3c3f */
[----:B------:R-:W-:Y:S01]  /*157a0*/  VOTEU.ANY UP1, P0 ;  /* 0x00000000003f7886 */ /* 0x000fe20000020100 */
[----:B------:R-:W-:-:S04]  /*157b0*/  PLOP3.LUT P0, PT, PT, PT, UP1, 0x80, 0x0 ;  /* 0x000000000000781c */ /* 0x000fc80003f0f018 */
[----:B------:R-:W-:Y:S02]  /*157c0*/  @!UP1 UIADD3 UR5, UR5, 0x1, URZ ;  /* 0x0000000105059890 */ /* 0x000fe4000fffe03f */
[----:B------:R-:W-:-:S07]  /*157d0*/  UISETP.GE.AND UP1, UPT, UR4, URZ, UPT ;  /* 0x0000003f0400728c */ /* 0x000fce000bf26270 */
[----:B------:R-:W-:-:S05]  /*157e0*/  @!P0 IMAD.IADD R3, R3, 0x1, -R0 ;  /* 0x0000000103038824 */ /* 0x000fca00078e0a00 */
[----:B------:R-:W-:Y:S01]  /*157f0*/  ISETP.GE.U32.AND P0, PT, R3, R0, PT ;  /* 0x000000000300720c */ /* 0x000fe20003f06070 */
[----:B------:R-:W-:-:S12]  /*15800*/  IMAD R3, RZ, RZ, -UR9 ;  /* 0x80000009ff037e24 */ /* 0x000fd8000f8e02ff */
        /* <DEDUP_REMOVED lines=9> */
.L_x_1604:
[----:B------:R-:W2:Y:S01]  /*158a0*/  LDC R19, c[0x0][0xc3c] ;  /* 0x00030f00ff137b82 */ /* 0x000ea20000000800 */
[----:B------:R-:W-:Y:S01]  /*158b0*/  IMAD.MOV.U32 R16, RZ, RZ, R5 ;  /* 0x000000ffff107224 */ /* 0x000fe200078e0005 */
[----:B------:R-:W-:Y:S01]  /*158c0*/  UMOV UR4, URZ ;  /* 0x0000003f00047c82 */ /* 0x000fe20008000000 */
[----:B------:R-:W-:-:S07]  /*158d0*/  IMAD.MOV.U32 R18, RZ, RZ, RZ ;  /* 0x000000ffff127224 */ /* 0x000fce00078e00ff */
.L_x_1609:
[----:B------:R-:W3:Y:S01]  /*158e0*/  S2R R0, SR_TID.X ;  /* 0x0000000000007919 */ /* 0x000ee20000002100 */
[----:B-1----:R-:W-:Y:S01]  /*158f0*/  IMAD.U32 R17, RZ, RZ, UR4 ;  /* 0x00000004ff117e24 */ /* 0x002fe2000f8e00ff */
[----:B------:R-:W-:Y:S01]  /*15900*/  BAR.SYNC.DEFER_BLOCKING 0x4, 0x180 ;  /* 0x0106000000007b1d */ /* 0x000fe20000010000 */
[----:B---3--:R-:W-:-:S04]  /*15910*/  LOP3.LUT R0, R0, 0x1f, RZ, 0xc0, !PT ;  /* 0x0000001f00007812 */ /* 0x008fc800078ec0ff */
[----:B------:R-:W-:-:S13]  /*15920*/  ISETP.NE.AND P0, PT, R0, RZ, PT ;  /* 0x000000ff0000720c */ /* 0x000fda0003f05270 */
[----:B------:R-:W1:Y:S01]  /*15930*/  @!P0 S2R R31, SR_CgaCtaId ;  /* 0x00000000001f8919 */ /* 0x000e620000008800 */
[----:B------:R-:W-:-:S04]  /*15940*/  @!P0 MOV R0, 0x400 ;  /* 0x0000040000008802 */ /* 0x000fc80000000f00 */
[----:B-1----:R-:W-:-:S05]  /*15950*/  @!P0 LEA R22, R31, R0, 0x18 ;  /* 0x000000001f168211 */ /* 0x002fca00078ec0ff */
[----:B--2---:R1:W-:Y:S01]  /*15960*/  @!P0 STS.128 [R22+0x284d0], R16 ;  /* 0x0284d01016008388 */ /* 0x0043e20000000c00 */
[----:B------:R-:W-:Y:S06]  /*15970*/  BAR.ARV 0x5, 0x180 ;  /* 0x0146000000007b1d */ /* 0x000fec0000002000 */
.L_x_1602:
[----:B------:R-:W-:Y:S02]  /*15980*/  ULDC UR5, c[0x0][0xc3c] ;  /* 0x00030f0000057ab9 */ /* 0x000fe40000000800 */
[----:B------:R-:W-:-:S13]  /*15990*/  ISETP.GE.AND P0, PT, R19, UR5, PT ;  /* 0x0000000513007c0c */ /* 0x000fda000bf06270 */
[----:B------:R-:W-:Y:S05]  /*159a0*/  @!P0 BRA `(.L_x_1610) ;  /* 0xffffffb0005c8947 */ /* 0x000fea000383ffff */
.L_x_1529:
[----:B-12---:R-:W2:Y:S01]  /*159b0*/  LDL.LU R0, [R1+0x4] ;  /* 0x0000040001007983 */ /* 0x006ea20000300800 */
[----:B------:R-:W-:Y:S01]  /*159c0*/  BSSY B0, `(.L_x_1611) ;  /* 0x000000b000007945 */ /* 0x000fe20003800000 */
[----:B------:R-:W1:Y:S01]  /*159d0*/  S2R R5, SR_CgaCtaId ;  /* 0x0000000000057919 */ /* 0x000e620000008800 */
[----:B--2---:R-:W-:-:S05]  /*159e0*/  VIADD R0, R0, 0x1 ;  /* 0x0000000100007836 */ /* 0x004fca0000000000 */
[----:B------:R-:W-:-:S04]  /*159f0*/  LEA.HI R2, R0, R0, RZ, 0x1 ;  /* 0x0000000000027211 */ /* 0x000fc800078f08ff */
[----:B------:R-:W-:Y:S02]  /*15a00*/  LOP3.LUT R3, R2, 0xfffffffe, RZ, 0xc0, !PT ;  /* 0xfffffffe02037812 */ /* 0x000fe400078ec0ff */
[----:B------:R-:W-:-:S03]  /*15a10*/  MOV R2, 0x400 ;  /* 0x0000040000027802 */ /* 0x000fc60000000f00 */
[----:B------:R-:W-:Y:S01]  /*15a20*/  IMAD.IADD R0, R0, 0x1, -R3 ;  /* 0x0000000100007824 */ /* 0x000fe200078e0a03 */
[----:B-1----:R-:W-:-:S04]  /*15a30*/  LEA R4, R5, R2, 0x18 ;  /* 0x0000000205047211 */ /* 0x002fc800078ec0ff */
[----:B------:R-:W-:-:S04]  /*15a40*/  SHF.L.U32 R0, R0, 0x1f, RZ ;  /* 0x0000001f00007819 */ /* 0x000fc800000006ff */
[----:B------:R-:W1:Y:S02]  /*15a50*/  SYNCS.PHASECHK.TRANS64.TRYWAIT P0, [R4+URZ+0x28420], R0 ;  /* 0x02842000040075a7 */ /* 0x000e64000800017f */
[----:B-1----:R-:W-:Y:S05]  /*15a60*/  @!P0 BRA `(.L_x_1612) ;  /* 0x0000002400f48947 */ /* 0x002fea0003800000 */
.L_x_1697:
[----:B------:R-:W-:Y:S05]  /*15a70*/  BSYNC B0 ;  /* 0x0000000000007941 */ /* 0x000fea0003800000 */
.L_x_1611:
[----:B------:R-:W-:-:S03]  /*15a80*/  UMOV UR4, 0xffffffff ;  /* 0xffffffff00047882 */ /* 0x000fc60000000000 */
[----:B------:R-:W-:Y:S05]  /*15a90*/  BRA.DIV UR4, `(.L_x_1613) ;  /* 0x0000002604fc7947 */ /* 0x000fea000b800000 */
[----:B-1----:R-:W1:Y:S02]  /*15aa0*/  S2R R0, SR_TID.X ;  /* 0x0000000000007919 */ /* 0x002e640000002100 */
[----:B-1----:R-:W-:-:S04]  /*15ab0*/  SHF.R.U32.HI R0, RZ, 0x5, R0 ;  /* 0x00000005ff007819 */ /* 0x002fc80000011600 */
[----:B------:R-:W-:-:S05]  /*15ac0*/  LOP3.LUT R0, R0, 0x3, RZ, 0xc0, !PT ;  /* 0x0000000300007812 */ /* 0x000fca00078ec0ff */
[----:B0-----:R0:W1:Y:S02]  /*15ad0*/  SHFL.IDX PT, R14, R0, RZ, 0x1f ;  /* 0x00001fff000e7589 */ /* 0x00106400000e0000 */
.L_x_1700:
[----:B-1----:R-:W-:Y:S01]  /*15ae0*/  ISETP.NE.AND P0, PT, R14, RZ, PT ;  /* 0x000000ff0e00720c */ /* 0x002fe20003f05270 */
[----:B------:R-:W-:-:S12]  /*15af0*/  BSSY B0, `(.L_x_1614) ;  /* 0x000002c000007945 */ /* 0x000fd80003800000 */
[----:B------:R-:W-:Y:S05]  /*15b00*/  @P0 BRA `(.L_x_1615) ;  /* 0x0000000000a80947 */ /* 0x000fea0003800000 */
[----:B------:R-:W-:-:S03]  /*15b10*/  UMOV UR4, 0xffffffff ;  /* 0xffffffff00047882 */ /* 0x000fc60000000000 */
[----:B------:R-:W-:Y:S05]  /*15b20*/  BRA.DIV UR4, `(.L_x_1616) ;  /* 0x0000002a040c7947 */ /* 0x000fea000b800000 */
[----:B------:R-:W-:-:S13]  /*15b30*/  ELECT P6, URZ, PT ;  /* 0x00000000003f782f */ /* 0x000fda00038c0000 */
.L_x_1703:
[----:B------:R-:W-:Y:S05]  /*15b40*/  @!P6 BRA `(.L_x_1615) ;  /* 0x000000000098e947 */ /* 0x000fea0003800000 */
[----:B------:R-:W-:-:S06]  /*15b50*/  ULOP3.LUT UR4, UR36, 0x2, URZ, 0xfc, !UPT ;  /* 0x0000000224047892 */ /* 0x000fcc000f8efc3f */
[----:B0-----:R-:W-:-:S05]  /*15b60*/  IMAD.U32 R0, RZ, RZ, UR4 ;  /* 0x00000004ff007e24 */ /* 0x001fca000f8e00ff */
[----:B------:R-:W-:-:S13]  /*15b70*/  ISETP.NE.AND P0, PT, R0, 0x3, PT ;  /* 0x000000030000780c */ /* 0x000fda0003f05270 */
[----:B------:R-:W-:Y:S05]  /*15b80*/  @!P0 BRA `(.L_x_1617) ;  /* 0x0000000000048947 */ /* 0x000fea0003800000 */
[----:B------:R-:W-:Y:S01]  /*15b90*/  BPT.TRAP 0x1 ;  /* 0x000000040000795c */ /* 0x000fe20000300000 */
.L_x_1617:
[C---:B------:R-:W-:Y:S01]  /*15ba0*/  IMAD R5, R23.reuse, 0x8, R4 ;  /* 0x0000000817057824 */ /* 0x040fe200078e0204 */
[----:B------:R-:W-:Y:S01]  /*15bb0*/  SHF.L.U32 R0, R24, 0x1f, RZ ;  /* 0x0000001f18007819 */ /* 0x000fe200000006ff */
[----:B------:R-:W-:-:S03]  /*15bc0*/  VIADD R23, R23, 0x1 ;  /* 0x0000000117177836 */ /* 0x000fc60000000000 */
[----:B------:R-:W0:Y:S02]  /*15bd0*/  SYNCS.PHASECHK.TRANS64.TRYWAIT P1, [R5+URZ+0x28440], R0 ;  /* 0x02844000050075a7 */ /* 0x000e24000802017f */
[----:B------:R-:W-:-:S04]  /*15be0*/  ISETP.NE.AND P2, PT, R23, 0x2, PT ;  /* 0x000000021700780c */ /* 0x000fc80003f45270 */
[----:B------:R-:W-:Y:S01]  /*15bf0*/  SEL R3, RZ, 0x1, P2 ;  /* 0x00000001ff037807 */ /* 0x000fe20001000000 */
[----:B0-----:R-:W-:Y:S08]  /*15c00*/  @!P1 BRA `(.L_x_1618) ;  /* 0x0000002400f49947 */ /* 0x001ff00003800000 */
.L_x_1704:
[----:B------:R-:W-:Y:S02]  /*15c10*/  SEL R23, R23, RZ, P2 ;  /* 0x000000ff17177207 */ /* 0x000fe40001000000 */
[----:B------:R-:W-:Y:S01]  /*15c20*/  LOP3.LUT R2, R24, R3, RZ, 0x3c, !PT ;  /* 0x0000000318027212 */ /* 0x000fe200078e3cff */
[----:B------:R-:W-:Y:S06]  /*15c30*/  @!P0 BRA `(.L_x_1619) ;  /* 0x0000000000048947 */ /* 0x000fec0003800000 */
[----:B------:R-:W-:Y:S01]  /*15c40*/  BPT.TRAP 0x1 ;  /* 0x000000040000795c */ /* 0x000fe20000300000 */
.L_x_1619:
[----:B------:R-:W-:Y:S01]  /*15c50*/  IMAD R23, R23, 0x8, R4 ;  /* 0x0000000817177824 */ /* 0x000fe200078e0204 */
[----:B------:R-:W-:-:S04]  /*15c60*/  SHF.L.U32 R2, R2, 0x1f, RZ ;  /* 0x0000001f02027819 */ /* 0x000fc800000006ff */
[----:B------:R-:W1:Y:S02]  /*15c70*/  SYNCS.PHASECHK.TRANS64.TRYWAIT P1, [R23+URZ+0x28440], R2 ;  /* 0x02844002170075a7 */ /* 0x000e64000802017f */
[----:B-1----:R-:W-:Y:S05]  /*15c80*/  @!P1 BRA `(.L_x_1620) ;  /* 0x0000002400e89947 */ /* 0x002fea0003800000 */
.L_x_1705:
[----:B------:R-:W-:Y:S05]  /*15c90*/  @!P0 BRA `(.L_x_1621) ;  /* 0x0000000000048947 */ /* 0x000fea0003800000 */
[----:B------:R-:W-:Y:S01]  /*15ca0*/  BPT.TRAP 0x1 ;  /* 0x000000040000795c */ /* 0x000fe20000300000 */
.L_x_1621:
[----:B------:R-:W2:Y:S02]  /*15cb0*/  SYNCS.PHASECHK.TRANS64.TRYWAIT P1, [R5+URZ+0x28460], R0 ;  /* 0x02846000050075a7 */ /* 0x000ea4000802017f */
[----:B--2---:R-:W-:Y:S05]  /*15cc0*/  @!P1 BRA `(.L_x_1622) ;  /* 0x0000002400ec9947 */ /* 0x004fea0003800000 */
.L_x_1706:
[----:B------:R-:W-:Y:S05]  /*15cd0*/  @!P0 BRA `(.L_x_1623) ;  /* 0x0000000000048947 */ /* 0x000fea0003800000 */
[----:B------:R-:W-:Y:S01]  /*15ce0*/  BPT.TRAP 0x1 ;  /* 0x000000040000795c */ /* 0x000fe20000300000 */
.L_x_1623:
[----:B------:R-:W3:Y:S02]  /*15cf0*/  SYNCS.PHASECHK.TRANS64.TRYWAIT P1, [R23+URZ+0x28460], R2 ;  /* 0x02846002170075a7 */ /* 0x000ee4000802017f */
[----:B---3--:R-:W-:Y:S05]  /*15d00*/  @!P1 BRA `(.L_x_1624) ;  /* 0x0000002400f09947 */ /* 0x008fea0003800000 */
.L_x_1707:
[----:B------:R-:W-:Y:S05]  /*15d10*/  @!P0 BRA `(.L_x_1625) ;  /* 0x0000000000048947 */ /* 0x000fea0003800000 */
[----:B------:R-:W-:Y:S01]  /*15d20*/  BPT.TRAP 0x1 ;  /* 0x000000040000795c */ /* 0x000fe20000300000 */
.L_x_1625:
[----:B------:R-:W4:Y:S02]  /*15d30*/  SYNCS.PHASECHK.TRANS64.TRYWAIT P1, [R5+URZ+0x28480], R0 ;  /* 0x02848000050075a7 */ /* 0x000f24000802017f */
[----:B----4-:R-:W-:Y:S05]  /*15d40*/  @!P1 BRA `(.L_x_1626) ;  /* 0x0000002400f49947 */ /* 0x010fea0003800000 */
.L_x_1708:
[----:B------:R-:W-:Y:S05]  /*15d50*/  @!P0 BRA `(.L_x_1627) ;  /* 0x0000000000048947 */ /* 0x000fea0003800000 */
[----:B------:R-:W-:Y:S01]  /*15d60*/  BPT.TRAP 0x1 ;  /* 0x000000040000795c */ /* 0x000fe20000300000 */
.L_x_1627:
[----:B------:R0:W0:Y:S02]  /*15d70*/  SYNCS.PHASECHK.TRANS64.TRYWAIT P0, [R23+URZ+0x28480], R2 ;  /* 0x02848002170075a7 */ /* 0x000024000800017f */
[----:B0-----:R-:W-:Y:S05]  /*15d80*/  @!P0 NANOSLEEP.SYNCS 0x989680 ;  /* 0x009896800000895d */ /* 0x001fea0003900000 */
[----:B------:R-:W0:Y:S02]  /*15d90*/  @!P0 SYNCS.PHASECHK.TRANS64 P0, [R23+URZ+0x28480], R2 ;  /* 0x02848002170085a7 */ /* 0x000e24000800007f */
[----:B0-----:R-:W-:Y:S05]  /*15da0*/  @!P0 BRA `(.L_x_1627) ;  /* 0xfffffffc00f08947 */ /* 0x001fea000383ffff */
.L_x_1615:
[----:B------:R-:W-:Y:S05]  /*15db0*/  BSYNC B0 ;  /* 0x0000000000007941 */ /* 0x000fea0003800000 */
.L_x_1614:
[----:B------:R-:W-:Y:S05]  /*15dc0*/  EXIT ;  /* 0x000000000000794d */ /* 0x000fea0003800000 */
.L_x_1424:
[----:B0-----:R-:W-:-:S04]  /*15dd0*/  IMAD.U32 R3, RZ, RZ, UR52 ;  /* 0x00000034ff037e24 */ /* 0x001fc8000f8e00ff */
[----:B------:R0:W1:Y:S03]  /*15de0*/  SYNCS.PHASECHK.TRANS64.TRYWAIT P0, [R3+URZ+0x28400], R6 ;  /* 0x02840006030075a7 */ /* 0x000066000800017f */
[----:B-1----:R-:W-:Y:S05]  /*15df0*/  @!P0 NANOSLEEP.SYNCS 0x989680 ;  /* 0x009896800000895d */ /* 0x002fea0003900000 */
[----:B------:R-:W1:Y:S02]  /*15e00*/  @!P0 SYNCS.PHASECHK.TRANS64 P0, [R3+URZ+0x28400], R6 ;  /* 0x02840006030085a7 */ /* 0x000e64000800007f */
[----:B-1----:R-:W-:Y:S05]  /*15e10*/  @!P0 BRA `(.L_x_1424) ;  /* 0xfffffffc00ec8947 */ /* 0x002fea000383ffff */
[----:B------:R-:W-:Y:S05]  /*15e20*/  BRA `(.L_x_1628) ;  /* 0xfffffec000a47947 */ /* 0x000fea000383ffff */
.L_x_1428:
[----:B0-----:R-:W-:-:S04]  /*15e30*/  IMAD.U32 R3, RZ, RZ, UR57 ;  /* 0x00000039ff037e24 */ /* 0x001fc8000f8e00ff */
[----:B------:R0:W2:Y:S03]  /*15e40*/  SYNCS.PHASECHK.TRANS64.TRYWAIT P0, [R3+URZ+0x28430], R8 ;  /* 0x02843008030075a7 */ /* 0x0000a6000800017f */
[----:B--2---:R-:W-:Y:S05]  /*15e50*/  @!P0 NANOSLEEP.SYNCS 0x989680 ;  /* 0x009896800000895d */ /* 0x004fea0003900000 */
[----:B------:R-:W2:Y:S02]  /*15e60*/  @!P0 SYNCS.PHASECHK.TRANS64 P0, [R3+URZ+0x28430], R8 ;  /* 0x02843008030085a7 */ /* 0x000ea4000800007f */
[----:B--2---:R-:W-:Y:S05]  /*15e70*/  @!P0 BRA `(.L_x_1428) ;  /* 0xfffffffc00ec8947 */ /* 0x004fea000383ffff */
[----:B------:R-:W-:Y:S05]  /*15e80*/  BRA `(.L_x_1427) ;  /* 0xfffffec000cc7947 */ /* 0x000fea000383ffff */
.L_x_1441:
[----:B0-----:R-:W-:-:S04]  /*15e90*/  IMAD.U32 R9, RZ, RZ, UR57 ;  /* 0x00000039ff097e24 */ /* 0x001fc8000f8e00ff */
[----:B------:R0:W1:Y:S03]  /*15ea0*/  SYNCS.PHASECHK.TRANS64.TRYWAIT P0, [R9+URZ+0x28450], R8 ;  /* 0x02845008090075a7 */ /* 0x000066000800017f */
[----:B-1----:R-:W-:Y:S05]  /*15eb0*/  @!P0 NANOSLEEP.SYNCS 0x989680 ;  /* 0x009896800000895d */ /* 0x002fea0003900000 */
[----:B------:R-:W1:Y:S02]  /*15ec0*/  @!P0 SYNCS.PHASECHK.TRANS64 P0, [R9+URZ+0x28450], R8 ;  /* 0x02845008090085a7 */ /* 0x000e64000800007f */
[----:B-1----:R-:W-:Y:S05]  /*15ed0*/  @!P0 BRA `(.L_x_1441) ;  /* 0xfffffffc00ec8947 */ /* 0x002fea000383ffff */
[----:B------:R-:W-:Y:S05]  /*15ee0*/  BRA `(.L_x_1440) ;  /* 0xfffffee000c87947 */ /* 0x000fea000383ffff */
.L_x_1450:
[----:B-1----:R-:W-:-:S04]  /*15ef0*/  IMAD.U32 R5, RZ, RZ, UR59 ;  /* 0x0000003bff057e24 */ /* 0x002fc8000f8e00ff */
[----:B------:R1:W2:Y:S03]  /*15f00*/  SYNCS.PHASECHK.TRANS64.TRYWAIT P0, [R5+URZ+0x28430], R8 ;  /* 0x02843008050075a7 */ /* 0x0002a6000800017f */
[----:B--2---:R-:W-:Y:S05]  /*15f10*/  @!P0 NANOSLEEP.SYNCS 0x989680 ;  /* 0x009896800000895d */ /* 0x004fea0003900000 */
[----:B------:R-:W2:Y:S02]  /*15f20*/  @!P0 SYNCS.PHASECHK.TRANS64 P0, [R5+URZ+0x28430], R8 ;  /* 0x02843008050085a7 */ /* 0x000ea4000800007f */
[----:B--2---:R-:W-:Y:S05]  /*15f30*/  @!P0 BRA `(.L_x_1450) ;  /* 0xfffffffc00ec8947 */ /* 0x004fea000383ffff */
[----:B------:R-:W-:Y:S05]  /*15f40*/  BRA `(.L_x_1449) ;  /* 0xfffffee800107947 */ /* 0x000fea000383ffff */
.L_x_1463:
[----:B0-----:R-:W-:-:S04]  /*15f50*/  IMAD.U32 R11, RZ, RZ, UR59 ;  /* 0x0000003bff0b7e24 */ /* 0x001fc8000f8e00ff */
[----:B------:R0:W1:Y:S03]  /*15f60*/  SYNCS.PHASECHK.TRANS64.TRYWAIT P0, [R11+URZ+0x28450], R8 ;  /* 0x028450080b0075a7 */ /* 0x000066000800017f */
[----:B-1----:R-:W-:Y:S05]  /*15f70*/  @!P0 NANOSLEEP.SYNCS 0x989680 ;  /* 0x009896800000895d */ /* 0x002fea0003900000 */
[----:B------:R-:W1:Y:S02]  /*15f80*/  @!P0 SYNCS.PHASECHK.TRANS64 P0, [R11+URZ+0x28450], R8 ;  /* 0x028450080b0085a7 */ /* 0x000e64000800007f */
[----:B-1----:R-:W-:Y:S05]  /*15f90*/  @!P0 BRA `(.L_x_1463) ;  /* 0xfffffffc00ec8947 */ /* 0x002fea000383ffff */
[----:B------:R-:W-:Y:S05]  /*15fa0*/  BRA `(.L_x_1462) ;  /* 0xffffff0c00407947 */ /* 0x000fea000383ffff */
.L_x_1473:
[----:B-1----:R-:W-:-:S04]  /*15fb0*/  IMAD.U32 R2, RZ, RZ, UR56 ;  /* 0x00000038ff027e24 */ /* 0x002fc8000f8e00ff */
[----:B------:R1:W2:Y:S03]  /*15fc0*/  SYNCS.PHASECHK.TRANS64.TRYWAIT P1, [R2+URZ+0x28430], R7 ;  /* 0x02843007020075a7 */ /* 0x0002a6000802017f */
[----:B--2---:R-:W-:Y:S05]  /*15fd0*/  @!P1 NANOSLEEP.SYNCS 0x989680 ;  /* 0x009896800000995d */ /* 0x004fea0003900000 */
[----:B------:R-:W2:Y:S02]  /*15fe0*/  @!P1 SYNCS.PHASECHK.TRANS64 P1, [R2+URZ+0x28430], R7 ;  /* 0x02843007020095a7 */ /* 0x000ea4000802007f */
[----:B--2---:R-:W-:Y:S05]  /*15ff0*/  @!P1 BRA `(.L_x_1473) ;  /* 0xfffffffc00ec9947 */ /* 0x004fea000383ffff */
[----:B------:R-:W-:Y:S05]  /*16000*/  BRA `(.L_x_1472) ;  /* 0xffffff1000907947 */ /* 0x000fea000383ffff */
.L_x_1478:
[----:B0-----:R-:W-:-:S04]  /*16010*/  IMAD.U32 R10, RZ, RZ, UR56 ;  /* 0x00000038ff0a7e24 */ /* 0x001fc8000f8e00ff */
[----:B------:R0:W1:Y:S03]  /*16020*/  SYNCS.PHASECHK.TRANS64.TRYWAIT P1, [R10+URZ+0x28450], R7 ;  /* 0x028450070a0075a7 */ /* 0x000066000802017f */
[----:B-1----:R-:W-:Y:S05]  /*16030*/  @!P1 NANOSLEEP.SYNCS 0x989680 ;  /* 0x009896800000995d */ /* 0x002fea0003900000 */
[----:B------:R-:W1:Y:S02]  /*16040*/  @!P1 SYNCS.PHASECHK.TRANS64 P1, [R10+URZ+0x28450], R7 ;  /* 0x028450070a0095a7 */ /* 0x000e64000802007f */
[----:B-1----:R-:W-:Y:S05]  /*16050*/  @!P1 BRA `(.L_x_1478) ;  /* 0xfffffffc00ec9947 */ /* 0x002fea000383ffff */
[----:B------:R-:W-:Y:S05]  /*16060*/  BRA `(.L_x_1477) ;  /* 0xffffff2800f87947 */ /* 0x000fea000383ffff */
.L_x_1485:
[----:B-1----:R-:W-:-:S04]  /*16070*/  IMAD.U32 R2, RZ, RZ, UR59 ;  /* 0x0000003bff027e24 */ /* 0x002fc8000f8e00ff */
[----:B------:R1:W2:Y:S03]  /*16080*/  SYNCS.PHASECHK.TRANS64.TRYWAIT P0, [R2+URZ+0x28430], R9 ;  /* 0x02843009020075a7 */ /* 0x0002a6000800017f */
[----:B--2---:R-:W-:Y:S05]  /*16090*/  @!P0 NANOSLEEP.SYNCS 0x989680 ;  /* 0x009896800000895d */ /* 0x004fea0003900000 */
[----:B------:R-:W2:Y:S02]  /*160a0*/  @!P0 SYNCS.PHASECHK.TRANS64 P0, [R2+URZ+0x28430], R9 ;  /* 0x02843009020085a7 */ /* 0x000ea4000800007f */
[----:B--2---:R-:W-:Y:S05]  /*160b0*/  @!P0 BRA `(.L_x_1485) ;  /* 0xfffffffc00ec8947 */ /* 0x004fea000383ffff */
[----:B------:R-:W-:Y:S05]  /*160c0*/  BRA `(.L_x_1484) ;  /* 0xffffff2c00a87947 */ /* 0x000fea000383ffff */
.L_x_1498:
[----:B0-----:R-:W-:-:S04]  /*160d0*/  IMAD.U32 R10, RZ, RZ, UR59 ;  /* 0x0000003bff0a7e24 */ /* 0x001fc8000f8e00ff */
[----:B------:R0:W1:Y:S03]  /*160e0*/  SYNCS.PHASECHK.TRANS64.TRYWAIT P0, [R10+URZ+0x28450], R9 ;  /* 0x028450090a0075a7 */ /* 0x000066000800017f */
[----:B-1----:R-:W-:Y:S05]  /*160f0*/  @!P0 NANOSLEEP.SYNCS 0x989680 ;  /* 0x009896800000895d */ /* 0x002fea0003900000 */
[----:B------:R-:W1:Y:S02]  /*16100*/  @!P0 SYNCS.PHASECHK.TRANS64 P0, [R10+URZ+0x28450], R9 ;  /* 0x028450090a0085a7 */ /* 0x000e64000800007f */
[----:B-1----:R-:W-:Y:S05]  /*16110*/  @!P0 BRA `(.L_x_1498) ;  /* 0xfffffffc00ec8947 */ /* 0x002fea000383ffff */
[----:B------:R-:W-:Y:S05]  /*16120*/  BRA `(.L_x_1497) ;  /* 0xffffff5000d47947 */ /* 0x000fea000383ffff */
.L_x_1550:
        /* <DEDUP_REMOVED lines=10> */
.L_x_1629:
[----:B------:R-:W-:Y:S05]  /*161d0*/  BRA `(.L_x_1630) ;  /* 0xffffffbc00087947 */ /* 0x000fea000383ffff */
.L_x_1553:
[----:B0-----:R0:W1:Y:S02]  /*161e0*/  SYNCS.PHASECHK.TRANS64.TRYWAIT P0, [R0+URZ+0x28480], R21 ;  /* 0x02848015000075a7 */ /* 0x001064000800017f */
[----:B-1----:R-:W-:Y:S05]  /*161f0*/  @!P0 NANOSLEEP.SYNCS 0x989680 ;  /* 0x009896800000895d */ /* 0x002fea0003900000 */
[----:B------:R-:W1:Y:S02]  /*16200*/  @!P0 SYNCS.PHASECHK.TRANS64 P0, [R0+URZ+0x28480], R21 ;  /* 0x02848015000085a7 */ /* 0x000e64000800007f */
[----:B-1----:R-:W-:Y:S05]  /*16210*/  @!P0 BRA `(.L_x_1553) ;  /* 0xfffffffc00f08947 */ /* 0x002fea000383ffff */
[----:B------:R-:W-:Y:S05]  /*16220*/  BRA `(.L_x_1631) ;  /* 0xffffffbc00187947 */ /* 0x000fea000383ffff */
.L_x_1554:
        /* <DEDUP_REMOVED lines=8> */
.L_x_1633:
[----:B------:R-:W-:Y:S05]  /*162b0*/  BSYNC B0 ;  /* 0x0000000000007941 */ /* 0x000fea0003800000 */
.L_x_1632:
[----:B------:R-:W-:Y:S01]  /*162c0*/  IMAD.MOV.U32 R13, RZ, RZ, R7 ;  /* 0x000000ffff0d7224 */ /* 0x000fe200078e0007 */
[----:B------:R-:W-:Y:S01]  /*162d0*/  LOP3.LUT R27, R28, 0x80, RZ, 0xfc, !PT ;  /* 0x000000801c1b7812 */ /* 0x000fe200078efcff */
        /* <DEDUP_REMOVED lines=10> */
.L_x_1634:
[----:B------:R-:W0:Y:S01]  /*16380*/  LDC R15, c[0x0][0x2f4] ;  /* 0x0000bd00ff0f7b82 */ /* 0x000e220000000800 */
[----:B------:R-:W-:Y:S02]  /*16390*/  IMAD.MOV.U32 R13, RZ, RZ, R9 ;  /* 0x000000ffff0d7224 */ /* 0x000fe400078e0009 */
[----:B------:R-:W-:Y:S02]  /*163a0*/  IMAD.MOV.U32 R12, RZ, RZ, 0x1 ;  /* 0x00000001ff0c7424 */ /* 0x000fe400078e00ff */
[----:B------:R-:W-:-:S05]  /*163b0*/  IMAD.MOV.U32 R2, RZ, RZ, R14 ;  /* 0x000000ffff027224 */ /* 0x000fca00078e000e */
[----:B------:R-:W-:-:S05]  /*163c0*/  IADD3 R2, P0, R28, R2, RZ ;  /* 0x000000021c027210 */ /* 0x000fca0007f1e0ff */
[----:B------:R-:W-:Y:S01]  /*163d0*/  IMAD.X R3, RZ, RZ, R3, P0 ;  /* 0x000000ffff037224 */ /* 0x000fe200000e0603 */
[-C--:B0-----:R-:W-:Y:S02]  /*163e0*/  ISETP.GE.AND P2, PT, R28, R15.reuse, PT ;  /* 0x0000000f1c00720c */ /* 0x081fe40003f46270 */
[----:B------:R-:W-:Y:S01]  /*163f0*/  ISETP.GE.AND P0, PT, R27, R15, PT ;  /* 0x0000000f1b00720c */ /* 0x000fe20003f06270 */
[----:B------:R-:W-:Y:S01]  /*16400*/  IMAD.MOV.U32 R15, RZ, RZ, -0x1 ;  /* 0xffffffffff0f7424 */ /* 0x000fe200078e00ff */
[----:B------:R-:W-:-:S13]  /*16410*/  ISETP.LT.OR P1, PT, R8, 0x1, P2 ;  /* 0x000000010800780c */ /* 0x000fda0001721670 */
[----:B------:R-:W-:Y:S05]  /*16420*/  WARPSYNC.COLLECTIVE R15, `(.L_x_1635) ;  /* 0x000000000f087348 */ /* 0x000fea0003c00000 */
[----:B------:R0:W1:Y:S02]  /*16430*/  SHFL.IDX P6, R14, R13, R12, R11 ;  /* 0x0000000c0d0e7389 */ /* 0x00006400000c000b */
[----:B01----:R-:W-:Y:S01]  /*16440*/  ENDCOLLECTIVE ;  /* 0x000000000000791b */ /* 0x003fe20003800000 */
.L_x_1635:
[----:B------:R-:W-:Y:S01]  /*16450*/  @!PT LDS RZ, [RZ] ;  /* 0x00000000fffff984 */ /* 0x000fe20000000800 */
[----:B------:R-:W-:Y:S01]  /*16460*/  @!PT LDS RZ, [RZ] ;  /* 0x00000000fffff984 */ /* 0x000fe20000000800 */
[----:B------:R-:W-:Y:S01]  /*16470*/  @!PT LDS RZ, [RZ] ;  /* 0x00000000fffff984 */ /* 0x000fe20000000800 */
[----:B------:R-:W-:Y:S01]  /*16480*/  LDGSTS.E.BYPASS.LTC128B.128 [R4+0x10000], desc[UR54][R2.64], !P1 ;  /* 0x1000000002047fae */ /* 0x000fe2000c901d76 */
[----:B------:R-:W-:Y:S01]  /*16490*/  ISETP.LT.OR P1, PT, R8, 0x1, P0 ;  /* 0x000000010800780c */ /* 0x000fe20000721670 */
[----:B------:R-:W-:-:S12]  /*164a0*/  IMAD.MOV.U32 R13, RZ, RZ, R7 ;  /* 0x000000ffff0d7224 */ /* 0x000fd800078e0007 */
[----:B------:R0:W-:Y:S02]  /*164b0*/  LDGSTS.E.BYPASS.LTC128B.128 [R4+0x12000], desc[UR54][R2.64+0x80], !P1 ;  /* 0x1200008002047fae */ /* 0x0001e4000c901d76 */
[----:B0-----:R-:W-:-:S07]  /*164c0*/  IMAD.MOV.U32 R3, RZ, RZ, R14 ;  /* 0x000000ffff037224 */ /* 0x001fce00078e000e */
[----:B------:R-:W-:Y:S05]  /*164d0*/  WARPSYNC.COLLECTIVE R15, `(.L_x_1636) ;  /* 0x000000000f087348 */ /* 0x000fea0003c00000 */
[----:B------:R0:W1:Y:S02]  /*164e0*/  SHFL.IDX P6, R14, R13, R12, R11 ;  /* 0x0000000c0d0e7389 */ /* 0x00006400000c000b */
[----:B01----:R-:W-:Y:S01]  /*164f0*/  ENDCOLLECTIVE ;  /* 0x000000000000791b */ /* 0x003fe20003800000 */
.L_x_1636:
[----:B------:R-:W-:Y:S02]  /*16500*/  IMAD.MOV.U32 R13, RZ, RZ, R9 ;  /* 0x000000ffff0d7224 */ /* 0x000fe400078e0009 */
[----:B------:R-:W-:Y:S02]  /*16510*/  IMAD.MOV.U32 R12, RZ, RZ, 0x2 ;  /* 0x00000002ff0c7424 */ /* 0x000fe400078e00ff */
[----:B------:R-:W-:-:S07]  /*16520*/  IMAD.MOV.U32 R2, RZ, RZ, R14 ;  /* 0x000000ffff027224 */ /* 0x000fce00078e000e */
[----:B------:R-:W-:Y:S05]  /*16530*/  WARPSYNC.COLLECTIVE R15, `(.L_x_1637) ;  /* 0x000000000f087348 */ /* 0x000fea0003c00000 */
[----:B------:R0:W1:Y:S02]  /*16540*/  SHFL.IDX P6, R14, R13, R12, R11 ;  /* 0x0000000c0d0e7389 */ /* 0x00006400000c000b */
[----:B01----:R-:W-:Y:S01]  /*16550*/  ENDCOLLECTIVE ;  /* 0x000000000000791b */ /* 0x003fe20003800000 */
.L_x_1637:
        /* <DEDUP_REMOVED lines=14> */
.L_x_1638:
[----:B------:R-:W-:Y:S02]  /*16640*/  IMAD.MOV.U32 R13, RZ, RZ, R9 ;  /* 0x000000ffff0d7224 */ /* 0x000fe400078e0009 */
[----:B------:R-:W-:Y:S02]  /*16650*/  IMAD.MOV.U32 R12, RZ, RZ, 0x3 ;  /* 0x00000003ff0c7424 */ /* 0x000fe400078e00ff */
[----:B------:R-:W-:-:S07]  /*16660*/  IMAD.MOV.U32 R2, RZ, RZ, R14 ;  /* 0x000000ffff027224 */ /* 0x000fce00078e000e */
[----:B------:R-:W-:Y:S05]  /*16670*/  WARPSYNC.COLLECTIVE R15, `(.L_x_1639) ;  /* 0x000000000f087348 */ /* 0x000fea0003c00000 */
[----:B------:R0:W1:Y:S02]  /*16680*/  SHFL.IDX P6, R14, R13, R12, R11 ;  /* 0x0000000c0d0e7389 */ /* 0x00006400000c000b */
[----:B01----:R-:W-:Y:S01]  /*16690*/  ENDCOLLECTIVE ;  /* 0x000000000000791b */ /* 0x003fe20003800000 */
.L_x_1639:
        /* <DEDUP_REMOVED lines=13> */
.L_x_1640:
[----:B------:R-:W-:Y:S01]  /*16770*/  @!PT LDS RZ, [RZ] ;  /* 0x00000000fffff984 */ /* 0x000fe20000000800 */
[----:B------:R-:W-:Y:S01]  /*16780*/  @!PT LDS RZ, [RZ] ;  /* 0x00000000fffff984 */ /* 0x000fe20000000800 */
[----:B------:R-:W-:Y:S01]  /*16790*/  @!PT LDS RZ, [RZ] ;  /* 0x00000000fffff984 */ /* 0x000fe20000000800 */
[----:B------:R0:W-:Y:S01]  /*167a0*/  LDGSTS.E.BYPASS.LTC128B.128 [R4+0x13000], desc[UR54][R2.64+0x80], !P1 ;  /* 0x1300008002047fae */ /* 0x0001e2000c901d76 */
[----:B------:R-:W-:Y:S01]  /*167b0*/  ISETP.GE.AND P1, PT, R8, 0x21, PT ;  /* 0x000000210800780c */ /* 0x000fe20003f26270 */
[----:B0-----:R-:W-:Y:S01]  /*167c0*/  IMAD.MOV.U32 R2, RZ, RZ, R14 ;  /* 0x000000ffff027224 */ /* 0x001fe200078e000e */
[----:B------:R-:W-:Y:S11]  /*167d0*/  BRA `(.L_x_1641) ;  /* 0xffffffb800a47947 */ /* 0x000ff6000383ffff */
.L_x_1559:
[----:B---3--:R3:W4:Y:S02]  /*167e0*/  SYNCS.PHASECHK.TRANS64.TRYWAIT P0, [R0+URZ+0x28440], R21 ;  /* 0x02844015000075a7 */ /* 0x008724000800017f */
[----:B----4-:R-:W-:Y:S05]  /*167f0*/  @!P0 NANOSLEEP.SYNCS 0x989680 ;  /* 0x009896800000895d */ /* 0x010fea0003900000 */
[----:B------:R-:W4:Y:S02]  /*16800*/  @!P0 SYNCS.PHASECHK.TRANS64 P0, [R0+URZ+0x28440], R21 ;  /* 0x02844015000085a7 */ /* 0x000f24000800007f */
[----:B----4-:R-:W-:Y:S05]  /*16810*/  @!P0 BRA `(.L_x_1559) ;  /* 0xfffffffc00f08947 */ /* 0x010fea000383ffff */
[----:B------:R-:W-:Y:S05]  /*16820*/  BRA `(.L_x_1642) ;  /* 0xffffffbc00007947 */ /* 0x000fea000383ffff */
.L_x_1560:
[----:B------:R-:W-:Y:S01]  /*16830*/  BSSY B0, `(.L_x_1643) ;  /* 0x0000008000007945 */ /* 0x000fe20003800000 */
[----:B------:R-:W-:Y:S02]  /*16840*/  IMAD.MOV.U32 R13, RZ, RZ, R6 ;  /* 0x000000ffff0d7224 */ /* 0x000fe400078e0006 */
[----:B------:R-:W-:Y:S02]  /*16850*/  IMAD.MOV.U32 R12, RZ, RZ, RZ ;  /* 0x000000ffff0c7224 */ /* 0x000fe400078e00ff */
[----:B------:R-:W-:Y:S02]  /*16860*/  IMAD.MOV.U32 R11, RZ, RZ, 0x181f ;  /* 0x0000181fff0b7424 */ /* 0x000fe400078e00ff */
[----:B------:R-:W-:-:S07]  /*16870*/  IMAD.MOV.U32 R15, RZ, RZ, -0x1 ;  /* 0xffffffffff0f7424 */ /* 0x000fce00078e00ff */
[----:B0-23--:R-:W-:Y:S05]  /*16880*/  WARPSYNC.COLLECTIVE R15, `(.L_x_1644) ;  /* 0x000000000f087348 */ /* 0x00dfea0003c00000 */
[----:B------:R1:W4:Y:S02]  /*16890*/  SHFL.IDX P6, R14, R13, R12, R11 ;  /* 0x0000000c0d0e7389 */ /* 0x00032400000c000b */
[----:B01234-:R-:W-:Y:S01]  /*168a0*/  ENDCOLLECTIVE ;  /* 0x000000000000791b */ /* 0x01ffe20003800000 */
.L_x_1644:
[----:B------:R-:W-:Y:S05]  /*168b0*/  BSYNC B0 ;  /* 0x0000000000007941 */ /* 0x000fea0003800000 */
.L_x_1643:
        /* <DEDUP_REMOVED lines=8> */
.L_x_1645:
[----:B------:R-:W-:Y:S02]  /*16940*/  IMAD.MOV.U32 R13, RZ, RZ, R6 ;  /* 0x000000ffff0d7224 */ /* 0x000fe400078e0006 */
[----:B------:R-:W-:Y:S01]  /*16950*/  IMAD.MOV.U32 R12, RZ, RZ, 0x1 ;  /* 0x00000001ff0c7424 */ /* 0x000fe200078e00ff */
[C---:B------:R-:W-:Y:S02]  /*16960*/  ISETP.GE.AND P6, PT, R28.reuse, R8, PT ;  /* 0x000000081c00720c */ /* 0x040fe40003fc6270 */
        /* <DEDUP_REMOVED lines=10> */
.L_x_1646:
        /* <DEDUP_REMOVED lines=10> */
.L_x_1647:
        /* <DEDUP_REMOVED lines=8> */
.L_x_1648:
        /* <DEDUP_REMOVED lines=11> */
.L_x_1649:
        /* <DEDUP_REMOVED lines=8> */
.L_x_1650:
        /* <DEDUP_REMOVED lines=11> */
.L_x_1651:
[----:B------:R-:W-:Y:S05]  /*16d10*/  BRA `(.L_x_1652) ;  /* 0xffffffb800887947 */ /* 0x000fea000383ffff */
.L_x_1565:
[----:B------:R-:W-:Y:S02]  /*16d20*/  IMAD.MOV.U32 R13, RZ, RZ, R6 ;  /* 0x000000ffff0d7224 */ /* 0x000fe400078e0006 */
[----:B------:R-:W-:Y:S02]  /*16d30*/  IMAD.MOV.U32 R12, RZ, RZ, RZ ;  /* 0x000000ffff0c7224 */ /* 0x000fe400078e00ff */
[----:B------:R-:W-:Y:S02]  /*16d40*/  IMAD.MOV.U32 R11, RZ, RZ, 0x181f ;  /* 0x0000181fff0b7424 */ /* 0x000fe400078e00ff */
[----:B------:R-:W-:Y:S02]  /*16d50*/  IMAD.MOV.U32 R15, RZ, RZ, -0x1 ;  /* 0xffffffffff0f7424 */ /* 0x000fe400078e00ff */
[----:B------:R-:W-:Y:S02]  /*16d60*/  IMAD R5, R5, UR38, RZ ;  /* 0x0000002605057c24 */ /* 0x000fe4000f8e02ff */
[----:B------:R-:W-:-:S07]  /*16d70*/  VIADD R4, R10, UR39 ;  /* 0x000000270a047c36 */ /* 0x000fce0008000000 */
[----:B------:R-:W-:Y:S05]  /*16d80*/  WARPSYNC.COLLECTIVE R15, `(.L_x_1653) ;  /* 0x000000000f087348 */ /* 0x000fea0003c00000 */
[----:B------:R0:W1:Y:S02]  /*16d90*/  SHFL.IDX P6, R14, R13, R12, R11 ;  /* 0x0000000c0d0e7389 */ /* 0x00006400000c000b */
[----:B01----:R-:W-:Y:S01]  /*16da0*/  ENDCOLLECTIVE ;  /* 0x000000000000791b */ /* 0x003fe20003800000 */
.L_x_1653:
[C---:B------:R-:W-:Y:S01]  /*16db0*/  VIADD R8, R4.reuse, 0x10 ;  /* 0x0000001004087836 */ /* 0x040fe20000000000 */
[----:B------:R-:W-:Y:S01]  /*16dc0*/  ISETP.GE.AND P2, PT, R4, R5, PT ;  /* 0x000000050400720c */ /* 0x000fe20003f46270 */
[----:B------:R-:W-:Y:S02]  /*16dd0*/  IMAD.MOV.U32 R13, RZ, RZ, R0 ;  /* 0x000000ffff0d7224 */ /* 0x000fe400078e0000 */
[----:B------:R-:W-:-:S10]  /*16de0*/  IMAD.MOV.U32 R2, RZ, RZ, R14 ;  /* 0x000000ffff027224 */ /* 0x000fd400078e000e */
[----:B------:R-:W-:Y:S05]  /*16df0*/  WARPSYNC.COLLECTIVE R15, `(.L_x_1654) ;  /* 0x000000000f087348 */ /* 0x000fea0003c00000 */
[----:B------:R0:W1:Y:S02]  /*16e00*/  SHFL.IDX P6, R14, R13, R12, R11 ;  /* 0x0000000c0d0e7389 */ /* 0x00006400000c000b */
[----:B01----:R-:W-:Y:S01]  /*16e10*/  ENDCOLLECTIVE ;  /* 0x000000000000791b */ /* 0x003fe20003800000 */
.L_x_1654:
        /* <DEDUP_REMOVED lines=8> */
.L_x_1655:
[----:B------:R-:W-:Y:S01]  /*16ea0*/  @!PT LDS RZ, [RZ] ;  /* 0x00000000fffff984 */ /* 0x000fe20000000800 */
[----:B------:R-:W-:Y:S01]  /*16eb0*/  @!PT LDS RZ, [RZ] ;  /* 0x00000000fffff984 */ /* 0x000fe20000000800 */
[----:B------:R-:W-:Y:S01]  /*16ec0*/  @!PT LDS RZ, [RZ] ;  /* 0x00000000fffff984 */ /* 0x000fe20000000800 */
[----:B------:R-:W-:Y:S04]  /*16ed0*/  @!P2 LDGSTS.E.BYPASS.LTC128B.128 [R37+0x18000], desc[UR54][R2.64], !P0 ;  /* 0x180000000225afae */ /* 0x000fe8000c101d76 */
[----:B------:R0:W-:Y:S01]  /*16ee0*/  @!P2 LDGSTS.E.BYPASS.LTC128B.128 [R37+0x1c000], desc[UR54][R2.64+0x80], !P1 ;  /* 0x1c0000800225afae */ /* 0x0001e2000c901d76 */
[----:B------:R-:W-:Y:S01]  /*16ef0*/  ISETP.GE.AND P2, PT, R8, R5, PT ;  /* 0x000000050800720c */ /* 0x000fe20003f46270 */
[----:B------:R-:W-:Y:S02]  /*16f00*/  VIADD R8, R4, 0x20 ;  /* 0x0000002004087836 */ /* 0x000fe40000000000 */
[----:B------:R-:W-:Y:S02]  /*16f10*/  IMAD.MOV.U32 R13, RZ, RZ, R0 ;  /* 0x000000ffff0d7224 */ /* 0x000fe400078e0000 */
[----:B0-----:R-:W-:-:S08]  /*16f20*/  IMAD.MOV.U32 R2, RZ, RZ, R14 ;  /* 0x000000ffff027224 */ /* 0x001fd000078e000e */
[----:B------:R-:W-:Y:S05]  /*16f30*/  WARPSYNC.COLLECTIVE R15, `(.L_x_1656) ;  /* 0x000000000f087348 */ /* 0x000fea0003c00000 */
[----:B------:R0:W1:Y:S02]  /*16f40*/  SHFL.IDX P6, R14, R13, R12, R11 ;  /* 0x0000000c0d0e7389 */ /* 0x00006400000c000b */
[----:B01----:R-:W-:Y:S01]  /*16f50*/  ENDCOLLECTIVE ;  /* 0x000000000000791b */ /* 0x003fe20003800000 */
.L_x_1656:
        /* <DEDUP_REMOVED lines=8> */
.L_x_1657:
[----:B------:R-:W-:-:S05]  /*16fe0*/  @!P2 IMAD.MOV.U32 R3, RZ, RZ, R7 ;  /* 0x000000ffff03a224 */ /* 0x000fca00078e0007 */
        /* <DEDUP_REMOVED lines=12> */
.L_x_1658:
        /* <DEDUP_REMOVED lines=8> */
.L_x_1659:
        /* <DEDUP_REMOVED lines=13> */
.L_x_1660:
        /* <DEDUP_REMOVED lines=8> */
.L_x_1661:
        /* <DEDUP_REMOVED lines=13> */
.L_x_1662:
        /* <DEDUP_REMOVED lines=8> */
.L_x_1663:
        /* <DEDUP_REMOVED lines=13> */
.L_x_1664:
        /* <DEDUP_REMOVED lines=8> */
.L_x_1665:
[----:B------:R-:W-:-:S05]  /*17520*/  @!P2 IMAD.MOV.U32 R3, RZ, RZ, R7 ;  /* 0x000000ffff03a224 */ /* 0x000fca00078e0007 */
[----:B------:R-:W-:Y:S01]  /*17530*/  @!PT LDS RZ, [RZ] ;  /* 0x00000000fffff984 */ /* 0x000fe20000000800 */
[----:B------:R-:W-:Y:S01]  /*17540*/  @!PT LDS RZ, [RZ] ;  /* 0x00000000fffff984 */ /* 0x000fe20000000800 */
[----:B------:R-:W-:Y:S01]  /*17550*/  @!PT LDS RZ, [RZ] ;  /* 0x00000000fffff984 */ /* 0x000fe20000000800 */
[----:B------:R-:W-:Y:S04]  /*17560*/  @!P2 LDGSTS.E.BYPASS.LTC128B.128 [R37+0x1a800], desc[UR54][R2.64], !P0 ;  /* 0x1a8000000225afae */ /* 0x000fe8000c101d76 */
[----:B------:R0:W-:Y:S01]  /*17570*/  @!P2 LDGSTS.E.BYPASS.LTC128B.128 [R37+0x1e800], desc[UR54][R2.64+0x80], !P1 ;  /* 0x1e8000800225afae */ /* 0x0001e2000c901d76 */
[----:B------:R-:W-:Y:S01]  /*17580*/  ISETP.GE.AND P2, PT, R8, R5, PT ;  /* 0x000000050800720c */ /* 0x000fe20003f46270 */
[----:B------:R-:W-:Y:S02]  /*17590*/  IMAD.MOV.U32 R13, RZ, RZ, R0 ;  /* 0x000000ffff0d7224 */ /* 0x000fe400078e0000 */
[----:B0-----:R-:W-:-:S10]  /*175a0*/  IMAD.MOV.U32 R2, RZ, RZ, R14 ;  /* 0x000000ffff027224 */ /* 0x001fd400078e000e */
[----:B------:R-:W-:Y:S05]  /*175b0*/  WARPSYNC.COLLECTIVE R15, `(.L_x_1666) ;  /* 0x000000000f087348 */ /* 0x000fea0003c00000 */
[----:B------:R0:W1:Y:S02]  /*175c0*/  SHFL.IDX P6, R14, R13, R12, R11 ;  /* 0x0000000c0d0e7389 */ /* 0x00006400000c000b */
[----:B01----:R-:W-:Y:S01]  /*175d0*/  ENDCOLLECTIVE ;  /* 0x000000000000791b */ /* 0x003fe20003800000 */
.L_x_1666:
        /* <DEDUP_REMOVED lines=8> */
.L_x_1667:
[----:B------:R-:W-:-:S05]  /*17660*/  @!P2 IMAD.MOV.U32 R3, RZ, RZ, R7 ;  /* 0x000000ffff03a224 */ /* 0x000fca00078e0007 */
[----:B------:R-:W-:Y:S01]  /*17670*/  @!PT LDS RZ, [RZ] ;  /* 0x00000000fffff984 */ /* 0x000fe20000000800 */
[----:B------:R-:W-:Y:S01]  /*17680*/  @!PT LDS RZ, [RZ] ;  /* 0x00000000fffff984 */ /* 0x000fe20000000800 */
[----:B------:R-:W-:Y:S01]  /*17690*/  @!PT LDS RZ, [RZ] ;  /* 0x00000000fffff984 */ /* 0x000fe20000000800 */
[----:B------:R0:W-:Y:S04]  /*176a0*/  @!P2 LDGSTS.E.BYPASS.LTC128B.128 [R37+0x1b000], desc[UR54][R2.64], !P0 ;  /* 0x1b0000000225afae */ /* 0x0001e8000c101d76 */
[----:B------:R0:W-:Y:S01]  /*176b0*/  @!P2 LDGSTS.E.BYPASS.LTC128B.128 [R37+0x1f000], desc[UR54][R2.64+0x80], !P1 ;  /* 0x1f0000800225afae */ /* 0x0001e2000c901d76 */
[----:B------:R-:W-:Y:S02]  /*176c0*/  IMAD.MOV.U32 R13, RZ, RZ, R0 ;  /* 0x000000ffff0d7224 */ /* 0x000fe400078e0000 */
[----:B------:R-:W-:-:S07]  /*176d0*/  IMAD.MOV.U32 R6, RZ, RZ, R14 ;  /* 0x000000ffff067224 */ /* 0x000fce00078e000e */
[----:B0-----:R-:W-:Y:S05]  /*176e0*/  WARPSYNC.COLLECTIVE R15, `(.L_x_1668) ;  /* 0x000000000f087348 */ /* 0x001fea0003c00000 */
[----:B------:R1:W2:Y:S02]  /*176f0*/  SHFL.IDX P6, R14, R13, R12, R11 ;  /* 0x0000000c0d0e7389 */ /* 0x0002a400000c000b */
[----:B012---:R-:W-:Y:S01]  /*17700*/  ENDCOLLECTIVE ;  /* 0x000000000000791b */ /* 0x007fe20003800000 */
.L_x_1668:
[----:B------:R-:W-:Y:S05]  /*17710*/  BRA `(.L_x_1669) ;  /* 0xffffffb800d87947 */ /* 0x000fea000383ffff */
.L_x_1570:
[----:B0-----:R0:W1:Y:S02]  /*17720*/  SYNCS.PHASECHK.TRANS64.TRYWAIT P0, [R22+URZ+0x28420], R3 ;  /* 0x02842003160075a7 */ /* 0x001064000800017f */
[----:B-1----:R-:W-:Y:S05]  /*17730*/  @!P0 NANOSLEEP.SYNCS 0x989680 ;  /* 0x009896800000895d */ /* 0x002fea0003900000 */
[----:B------:R-:W1:Y:S02]  /*17740*/  @!P0 SYNCS.PHASECHK.TRANS64 P0, [R22+URZ+0x28420], R3 ;  /* 0x02842003160085a7 */ /* 0x000e64000800007f */
[----:B-1----:R-:W-:Y:S05]  /*17750*/  @!P0 BRA `(.L_x_1570) ;  /* 0xfffffffc00f08947 */ /* 0x002fea000383ffff */
[----:B------:R-:W-:Y:S05]  /*17760*/  BRA `(.L_x_1670) ;  /* 0xffffffbc00447947 */ /* 0x000fea000383ffff */
.L_x_1574:
[----:B0-----:R0:W1:Y:S02]  /*17770*/  SYNCS.PHASECHK.TRANS64.TRYWAIT P0, [R0+URZ+0x28480], R17 ;  /* 0x02848011000075a7 */ /* 0x001064000800017f */
[----:B-1----:R-:W-:Y:S05]  /*17780*/  @!P0 NANOSLEEP.SYNCS 0x989680 ;  /* 0x009896800000895d */ /* 0x002fea0003900000 */
[----:B------:R-:W1:Y:S02]  /*17790*/  @!P0 SYNCS.PHASECHK.TRANS64 P0, [R0+URZ+0x28480], R17 ;  /* 0x02848011000085a7 */ /* 0x000e64000800007f */
[----:B-1----:R-:W-:Y:S05]  /*177a0*/  @!P0 BRA `(.L_x_1574) ;  /* 0xfffffffc00f08947 */ /* 0x002fea000383ffff */
[----:B------:R-:W-:Y:S05]  /*177b0*/  BRA `(.L_x_1671) ;  /* 0xffffffc000147947 */ /* 0x000fea000383ffff */
.L_x_1575:
[----:B------:R-:W-:Y:S01]  /*177c0*/  BSSY B0, `(.L_x_1672) ;  /* 0x0000008000007945 */ /* 0x000fe20003800000 */
[----:B------:R-:W-:Y:S02]  /*177d0*/  IMAD.MOV.U32 R13, RZ, RZ, R27 ;  /* 0x000000ffff0d7224 */ /* 0x000fe400078e001b */
[----:B------:R-:W-:Y:S02]  /*177e0*/  IMAD.MOV.U32 R12, RZ, RZ, RZ ;  /* 0x000000ffff0c7224 */ /* 0x000fe400078e00ff */
[----:B------:R-:W-:Y:S02]  /*177f0*/  IMAD.MOV.U32 R11, RZ, RZ, 0x181f ;  /* 0x0000181fff0b7424 */ /* 0x000fe400078e00ff */
[----:B------:R-:W-:-:S07]  /*17800*/  IMAD.MOV.U32 R15, RZ, RZ, -0x1 ;  /* 0xffffffffff0f7424 */ /* 0x000fce00078e00ff */
[----:B0-2---:R-:W-:Y:S05]  /*17810*/  WARPSYNC.COLLECTIVE R15, `(.L_x_1673) ;  /* 0x000000000f087348 */ /* 0x005fea0003c00000 */
[----:B--2---:R1:W2:Y:S02]  /*17820*/  SHFL.IDX P6, R14, R13, R12, R11 ;  /* 0x0000000c0d0e7389 */ /* 0x0042a400000c000b */
[----:B012---:R-:W-:Y:S01]  /*17830*/  ENDCOLLECTIVE ;  /* 0x000000000000791b */ /* 0x007fe20003800000 */
.L_x_1673:
[----:B------:R-:W-:Y:S05]  /*17840*/  BSYNC B0 ;  /* 0x0000000000007941 */ /* 0x000fea0003800000 */
.L_x_1672:
        /* <DEDUP_REMOVED lines=9> */
.L_x_1674:
[----:B------:R-:W-:Y:S02]  /*178e0*/  IMAD.MOV.U32 R13, RZ, RZ, R27 ;  /* 0x000000ffff0d7224 */ /* 0x000fe400078e001b */
[----:B------:R-:W-:Y:S02]  /*178f0*/  IMAD.MOV.U32 R12, RZ, RZ, 0x1 ;  /* 0x00000001ff0c7424 */ /* 0x000fe400078e00ff */
[----:B------:R-:W-:-:S07]  /*17900*/  IMAD.MOV.U32 R2, RZ, RZ, R14 ;  /* 0x000000ffff027224 */ /* 0x000fce00078e000e */
[----:B------:R-:W-:Y:S05]  /*17910*/  WARPSYNC.COLLECTIVE R15, `(.L_x_1675) ;  /* 0x000000000f087348 */ /* 0x000fea0003c00000 */
[----:B------:R0:W1:Y:S02]  /*17920*/  SHFL.IDX P6, R14, R13, R12, R11 ;  /* 0x0000000c0d0e7389 */ /* 0x00006400000c000b */
[----:B01----:R-:W-:Y:S01]  /*17930*/  ENDCOLLECTIVE ;  /* 0x000000000000791b */ /* 0x003fe20003800000 */
.L_x_1675:
        /* <DEDUP_REMOVED lines=12> */
.L_x_1676:
[----:B------:R-:W-:Y:S02]  /*17a00*/  IMAD.MOV.U32 R13, RZ, RZ, R27 ;  /* 0x000000ffff0d7224 */ /* 0x000fe400078e001b */
[----:B------:R-:W-:Y:S02]  /*17a10*/  IMAD.MOV.U32 R12, RZ, RZ, 0x2 ;  /* 0x00000002ff0c7424 */ /* 0x000fe400078e00ff */
[----:B------:R-:W-:-:S07]  /*17a20*/  IMAD.MOV.U32 R2, RZ, RZ, R14 ;  /* 0x000000ffff027224 */ /* 0x000fce00078e000e */
[----:B------:R-:W-:Y:S05]  /*17a30*/  WARPSYNC.COLLECTIVE R15, `(.L_x_1677) ;  /* 0x000000000f087348 */ /* 0x000fea0003c00000 */
[----:B------:R0:W1:Y:S02]  /*17a40*/  SHFL.IDX P6, R14, R13, R12, R11 ;  /* 0x0000000c0d0e7389 */ /* 0x00006400000c000b */
[----:B01----:R-:W-:Y:S01]  /*17a50*/  ENDCOLLECTIVE ;  /* 0x000000000000791b */ /* 0x003fe20003800000 */
.L_x_1677:
        /* <DEDUP_REMOVED lines=12> */
.L_x_1678:
[----:B------:R-:W-:Y:S02]  /*17b20*/  IMAD.MOV.U32 R13, RZ, RZ, R27 ;  /* 0x000000ffff0d7224 */ /* 0x000fe400078e001b */
[----:B------:R-:W-:Y:S02]  /*17b30*/  IMAD.MOV.U32 R12, RZ, RZ, 0x3 ;  /* 0x00000003ff0c7424 */ /* 0x000fe400078e00ff */
[----:B------:R-:W-:-:S07]  /*17b40*/  IMAD.MOV.U32 R2, RZ, RZ, R14 ;  /* 0x000000ffff027224 */ /* 0x000fce00078e000e */
[----:B------:R-:W-:Y:S05]  /*17b50*/  WARPSYNC.COLLECTIVE R15, `(.L_x_1679) ;  /* 0x000000000f087348 */ /* 0x000fea0003c00000 */
[----:B------:R0:W1:Y:S02]  /*17b60*/  SHFL.IDX P6, R14, R13, R12, R11 ;  /* 0x0000000c0d0e7389 */ /* 0x00006400000c000b */
[----:B01----:R-:W-:Y:S01]  /*17b70*/  ENDCOLLECTIVE ;  /* 0x000000000000791b */ /* 0x003fe20003800000 */
.L_x_1679:
        /* <DEDUP_REMOVED lines=12> */
.L_x_1680:
[----:B------:R-:W-:Y:S01]  /*17c40*/  IMAD.MOV.U32 R2, RZ, RZ, R14 ;  /* 0x000000ffff027224 */ /* 0x000fe200078e000e */
[----:B------:R-:W-:Y:S06]  /*17c50*/  BRA `(.L_x_1681) ;  /* 0xffffffbc00ac7947 */ /* 0x000fec000383ffff */
.L_x_1580:
[----:B----4-:R4:W0:Y:S02]  /*17c60*/  SYNCS.PHASECHK.TRANS64.TRYWAIT P0, [R0+URZ+0x28440], R17 ;  /* 0x02844011000075a7 */ /* 0x010824000800017f */
[----:B0-----:R-:W-:Y:S05]  /*17c70*/  @!P0 NANOSLEEP.SYNCS 0x989680 ;  /* 0x009896800000895d */ /* 0x001fea0003900000 */
[----:B------:R-:W0:Y:S02]  /*17c80*/  @!P0 SYNCS.PHASECHK.TRANS64 P0, [R0+URZ+0x28440], R17 ;  /* 0x02844011000085a7 */ /* 0x000e24000800007f */
[----:B0-----:R-:W-:Y:S05]  /*17c90*/  @!P0 BRA `(.L_x_1580) ;  /* 0xfffffffc00f08947 */ /* 0x001fea000383ffff */
[----:B------:R-:W-:Y:S05]  /*17ca0*/  BRA `(.L_x_1682) ;  /* 0xffffffc000007947 */ /* 0x000fea000383ffff */
.L_x_1581:
[----:B------:R-:W-:Y:S01]  /*17cb0*/  BSSY B0, `(.L_x_1683) ;  /* 0x0000008000007945 */ /* 0x000fe20003800000 */
[----:B------:R-:W-:Y:S02]  /*17cc0*/  IMAD.MOV.U32 R13, RZ, RZ, R8 ;  /* 0x000000ffff0d7224 */ /* 0x000fe400078e0008 */
[----:B------:R-:W-:Y:S02]  /*17cd0*/  IMAD.MOV.U32 R12, RZ, RZ, RZ ;  /* 0x000000ffff0c7224 */ /* 0x000fe400078e00ff */
[----:B------:R-:W-:Y:S02]  /*17ce0*/  IMAD.MOV.U32 R11, RZ, RZ, 0x181f ;  /* 0x0000181fff0b7424 */ /* 0x000fe400078e00ff */
[----:B------:R-:W-:-:S07]  /*17cf0*/  IMAD.MOV.U32 R15, RZ, RZ, -0x1 ;  /* 0xffffffffff0f7424 */ /* 0x000fce00078e00ff */
[----:B01234-:R-:W-:Y:S05]  /*17d00*/  WARPSYNC.COLLECTIVE R15, `(.L_x_1684) ;  /* 0x000000000f087348 */ /* 0x01ffea0003c00000 */
[----:B--2---:R2:W0:Y:S02]  /*17d10*/  SHFL.IDX P6, R14, R13, R12, R11 ;  /* 0x0000000c0d0e7389 */ /* 0x00442400000c000b */
[----:B01234-:R-:W-:Y:S01]  /*17d20*/  ENDCOLLECTIVE ;  /* 0x000000000000791b */ /* 0x01ffe20003800000 */
.L_x_1684:
[----:B------:R-:W-:Y:S05]  /*17d30*/  BSYNC B0 ;  /* 0x0000000000007941 */ /* 0x000fea0003800000 */
.L_x_1683:
        /* <DEDUP_REMOVED lines=8> */
.L_x_1685:
[----:B------:R-:W-:Y:S02]  /*17dc0*/  IMAD.MOV.U32 R13, RZ, RZ, R8 ;  /* 0x000000ffff0d7224 */ /* 0x000fe400078e0008 */
[----:B------:R-:W-:Y:S01]  /*17dd0*/  IMAD.MOV.U32 R12, RZ, RZ, 0x1 ;  /* 0x00000001ff0c7424 */ /* 0x000fe200078e00ff */
[----:B------:R-:W-:-:S13]  /*17de0*/  IADD3 R2, P0, R28, R14, RZ ;  /* 0x0000000e1c027210 */ /* 0x000fda0007f1e0ff */
[----:B------:R-:W-:Y:S05]  /*17df0*/  WARPSYNC.COLLECTIVE R15, `(.L_x_1686) ;  /* 0x000000000f087348 */ /* 0x000fea0003c00000 */
[----:B------:R0:W1:Y:S02]  /*17e00*/  SHFL.IDX P6, R14, R13, R12, R11 ;  /* 0x0000000c0d0e7389 */ /* 0x00006400000c000b */
[----:B01----:R-:W-:Y:S01]  /*17e10*/  ENDCOLLECTIVE ;  /* 0x000000000000791b */ /* 0x003fe20003800000 */
.L_x_1686:
        /* <DEDUP_REMOVED lines=11> */
.L_x_1687:
[----:B------:R-:W-:Y:S02]  /*17ed0*/  IMAD.MOV.U32 R13, RZ, RZ, R8 ;  /* 0x000000ffff0d7224 */ /* 0x000fe400078e0008 */
[----:B------:R-:W-:Y:S01]  /*17ee0*/  IMAD.MOV.U32 R12, RZ, RZ, 0x2 ;  /* 0x00000002ff0c7424 */ /* 0x000fe200078e00ff */
[----:B------:R-:W-:-:S13]  /*17ef0*/  IADD3 R2, P0, R28, R14, RZ ;  /* 0x0000000e1c027210 */ /* 0x000fda0007f1e0ff */
[----:B------:R-:W-:Y:S05]  /*17f00*/  WARPSYNC.COLLECTIVE R15, `(.L_x_1688) ;  /* 0x000000000f087348 */ /* 0x000fea0003c00000 */
[----:B------:R0:W1:Y:S02]  /*17f10*/  SHFL.IDX P6, R14, R13, R12, R11 ;  /* 0x0000000c0d0e7389 */ /* 0x00006400000c000b */
[----:B01----:R-:W-:Y:S01]  /*17f20*/  ENDCOLLECTIVE ;  /* 0x000000000000791b */ /* 0x003fe20003800000 */
.L_x_1688:
        /* <DEDUP_REMOVED lines=11> */
.L_x_1689:
[----:B------:R-:W-:Y:S02]  /*17fe0*/  IMAD.MOV.U32 R13, RZ, RZ, R8 ;  /* 0x000000ffff0d7224 */ /* 0x000fe400078e0008 */
[----:B------:R-:W-:Y:S01]  /*17ff0*/  IMAD.MOV.U32 R12, RZ, RZ, 0x3 ;  /* 0x00000003ff0c7424 */ /* 0x000fe200078e00ff */
[----:B------:R-:W-:-:S13]  /*18000*/  IADD3 R2, P0, R28, R14, RZ ;  /* 0x0000000e1c027210 */ /* 0x000fda0007f1e0ff */
[----:B------:R-:W-:Y:S05]  /*18010*/  WARPSYNC.COLLECTIVE R15, `(.L_x_1690) ;  /* 0x000000000f087348 */ /* 0x000fea0003c00000 */
[----:B------:R0:W1:Y:S02]  /*18020*/  SHFL.IDX P6, R14, R13, R12, R11 ;  /* 0x0000000c0d0e7389 */ /* 0x00006400000c000b */
[----:B01----:R-:W-:Y:S01]  /*18030*/  ENDCOLLECTIVE ;  /* 0x000000000000791b */ /* 0x003fe20003800000 */
.L_x_1690:
        /* <DEDUP_REMOVED lines=11> */
.L_x_1691:
[----:B------:R-:W-:Y:S05]  /*180f0*/  BRA `(.L_x_1692) ;  /* 0xffffffbc009c7947 */ /* 0x000fea000383ffff */
.L_x_1586:
[----:B0-----:R0:W2:Y:S02]  /*18100*/  SYNCS.PHASECHK.TRANS64.TRYWAIT P2, [R0+URZ+0x28470], R3 ;  /* 0x02847003000075a7 */ /* 0x0010a4000804017f */
[----:B--2---:R-:W-:Y:S05]  /*18110*/  @!P2 NANOSLEEP.SYNCS 0x989680 ;  /* 0x009896800000a95d */ /* 0x004fea0003900000 */
[----:B------:R-:W2:Y:S02]  /*18120*/  @!P2 SYNCS.PHASECHK.TRANS64 P2, [R0+URZ+0x28470], R3 ;  /* 0x028470030000a5a7 */ /* 0x000ea4000804007f */
[----:B--2---:R-:W-:Y:S05]  /*18130*/  @!P2 BRA `(.L_x_1586) ;  /* 0xfffffffc00f0a947 */ /* 0x004fea000383ffff */
[----:B------:R-:W-:Y:S05]  /*18140*/  BRA `(.L_x_1693) ;  /* 0xffffffc000047947 */ /* 0x000fea000383ffff */
.L_x_1588:
[----:B0-----:R0:W2:Y:S02]  /*18150*/  SYNCS.PHASECHK.TRANS64.TRYWAIT P2, [R0+URZ+0x28460], R3 ;  /* 0x02846003000075a7 */ /* 0x0010a4000804017f */
[----:B--2---:R-:W-:Y:S05]  /*18160*/  @!P2 NANOSLEEP.SYNCS 0x989680 ;  /* 0x009896800000a95d */ /* 0x004fea0003900000 */
[----:B------:R-:W2:Y:S02]  /*18170*/  @!P2 SYNCS.PHASECHK.TRANS64 P2, [R0+URZ+0x28460], R3 ;  /* 0x028460030000a5a7 */ /* 0x000ea4000804007f */
[----:B--2---:R-:W-:Y:S05]  /*18180*/  @!P2 BRA `(.L_x_1588) ;  /* 0xfffffffc00f0a947 */ /* 0x004fea000383ffff */
[----:B------:R-:W-:Y:S05]  /*18190*/  BRA `(.L_x_1694) ;  /* 0xffffffc000147947 */ /* 0x000fea000383ffff */
.L_x_1596:
[----:B-1----:R1:W3:Y:S02]  /*181a0*/  SYNCS.PHASECHK.TRANS64.TRYWAIT P1, [R17+URZ+0x28470], R0 ;  /* 0x02847000110075a7 */ /* 0x0022e4000802017f */
[----:B---3--:R-:W-:Y:S05]  /*181b0*/  @!P1 NANOSLEEP.SYNCS 0x989680 ;  /* 0x009896800000995d */ /* 0x008fea0003900000 */
[----:B------:R-:W3:Y:S02]  /*181c0*/  @!P1 SYNCS.PHASECHK.TRANS64 P1, [R17+URZ+0x28470], R0 ;  /* 0x02847000110095a7 */ /* 0x000ee4000802007f */
[----:B---3--:R-:W-:Y:S05]  /*181d0*/  @!P1 BRA `(.L_x_1596) ;  /* 0xfffffffc00f09947 */ /* 0x008fea000383ffff */
[----:B------:R-:W-:Y:S05]  /*181e0*/  BRA `(.L_x_1695) ;  /* 0xffffffc400987947 */ /* 0x000fea000383ffff */
.L_x_1598:
[----:B-1----:R1:W3:Y:S02]  /*181f0*/  SYNCS.PHASECHK.TRANS64.TRYWAIT P1, [R17+URZ+0x28460], R0 ;  /* 0x02846000110075a7 */ /* 0x0022e4000802017f */
[----:B---3--:R-:W-:Y:S05]  /*18200*/  @!P1 NANOSLEEP.SYNCS 0x989680 ;  /* 0x009896800000995d */ /* 0x008fea0003900000 */
[----:B------:R-:W3:Y:S02]  /*18210*/  @!P1 SYNCS.PHASECHK.TRANS64 P1, [R17+URZ+0x28460], R0 ;  /* 0x02846000110095a7 */ /* 0x000ee4000802007f */
[----:B---3--:R-:W-:Y:S05]  /*18220*/  @!P1 BRA `(.L_x_1598) ;  /* 0xfffffffc00f09947 */ /* 0x008fea000383ffff */
[----:B------:R-:W-:Y:S05]  /*18230*/  BRA `(.L_x_1696) ;  /* 0xffffffc400a47947 */ /* 0x000fea000383ffff */
.L_x_1612:
[----:B-1----:R1:W2:Y:S02]  /*18240*/  SYNCS.PHASECHK.TRANS64.TRYWAIT P0, [R4+URZ+0x28420], R0 ;  /* 0x02842000040075a7 */ /* 0x0022a4000800017f */
[----:B--2---:R-:W-:Y:S05]  /*18250*/  @!P0 NANOSLEEP.SYNCS 0x989680 ;  /* 0x009896800000895d */ /* 0x004fea0003900000 */
[----:B------:R-:W2:Y:S02]  /*18260*/  @!P0 SYNCS.PHASECHK.TRANS64 P0, [R4+URZ+0x28420], R0 ;  /* 0x02842000040085a7 */ /* 0x000ea4000800007f */
[----:B--2---:R-:W-:Y:S05]  /*18270*/  @!P0 BRA `(.L_x_1612) ;  /* 0xfffffffc00f08947 */ /* 0x004fea000383ffff */
[----:B------:R-:W-:Y:S05]  /*18280*/  BRA `(.L_x_1697) ;  /* 0xffffffd400f87947 */ /* 0x000fea000383ffff */
.L_x_1613:
[----:B------:R-:W2:Y:S01]  /*18290*/  S2R R2, SR_TID.X ;  /* 0x0000000000027919 */ /* 0x000ea20000002100 */
[----:B------:R-:W-:Y:S01]  /*182a0*/  BSSY B0, `(.L_x_1698) ;  /* 0x000000a000007945 */ /* 0x000fe20003800000 */
[----:B0-----:R-:W-:Y:S02]  /*182b0*/  IMAD.MOV.U32 R12, RZ, RZ, RZ ;  /* 0x000000ffff0c7224 */ /* 0x001fe400078e00ff */
[----:B------:R-:W-:Y:S02]  /*182c0*/  IMAD.MOV.U32 R11, RZ, RZ, 0x1f ;  /* 0x0000001fff0b7424 */ /* 0x000fe400078e00ff */
[----:B------:R-:W-:Y:S01]  /*182d0*/  IMAD.MOV.U32 R15, RZ, RZ, -0x1 ;  /* 0xffffffffff0f7424 */ /* 0x000fe200078e00ff */
[----:B--2---:R-:W-:-:S04]  /*182e0*/  SHF.R.U32.HI R2, RZ, 0x5, R2 ;  /* 0x00000005ff027819 */ /* 0x004fc80000011602 */
[----:B------:R-:W-:-:S05]  /*182f0*/  LOP3.LUT R2, R2, 0x3, RZ, 0xc0, !PT ;  /* 0x0000000302027812 */ /* 0x000fca00078ec0ff */
[----:B------:R-:W-:-:S07]  /*18300*/  IMAD.MOV.U32 R13, RZ, RZ, R2 ;  /* 0x000000ffff0d7224 */ /* 0x000fce00078e0002 */
[----:B-1----:R-:W-:Y:S05]  /*18310*/  WARPSYNC.COLLECTIVE R15, `(.L_x_1699) ;  /* 0x000000000f087348 */ /* 0x002fea0003c00000 */
[----:B------:R0:W2:Y:S02]  /*18320*/  SHFL.IDX P6, R14, R13, R12, R11 ;  /* 0x0000000c0d0e7389 */ /* 0x0000a400000c000b */
[----:B012---:R-:W-:Y:S01]  /*18330*/  ENDCOLLECTIVE ;  /* 0x000000000000791b */ /* 0x007fe20003800000 */
.L_x_1699:
[----:B------:R-:W-:Y:S05]  /*18340*/  BSYNC B0 ;  /* 0x0000000000007941 */ /* 0x000fea0003800000 */
.L_x_1698:
[----:B------:R-:W-:Y:S05]  /*18350*/  BRA `(.L_x_1700) ;  /* 0xffffffd400e07947 */ /* 0x000fea000383ffff */
.L_x_1616:
[----:B------:R-:W-:Y:S01]  /*18360*/  BSSY B1, `(.L_x_1701) ;  /* 0x0000006000017945 */ /* 0x000fe20003800000 */
[----:B------:R-:W-:-:S07]  /*18370*/  IMAD.MOV.U32 R15, RZ, RZ, -0x1 ;  /* 0xffffffffff0f7424 */ /* 0x000fce00078e00ff */
[----:B0-----:R-:W-:Y:S05]  /*18380*/  WARPSYNC.COLLECTIVE R15, `(.L_x_1702) ;  /* 0x000000000f0c7348 */ /* 0x001fea0003c00000 */
[----:B------:R-:W-:Y:S02]  /*18390*/  ELECT P6, UR62, PT ;  /* 0x00000000003e782f */ /* 0x000fe400038c0000 */
[----:B------:R-:W-:Y:S01]  /*183a0*/  MOV R14, UR62 ;  /* 0x0000003e000e7c02 */ /* 0x000fe20008000f00 */
[----:B0-----:R-:W-:Y:S10]  /*183b0*/  ENDCOLLECTIVE ;  /* 0x000000000000791b */ /* 0x001ff40003800000 */
.L_x_1702:
[----:B------:R-:W-:Y:S05]  /*183c0*/  BSYNC B1 ;  /* 0x0000000000017941 */ /* 0x000fea0003800000 */
.L_x_1701:
[----:B------:R-:W-:Y:S05]  /*183d0*/  BRA `(.L_x_1703) ;  /* 0xffffffd400d87947 */ /* 0x000fea000383ffff */
.L_x_1618:
[----:B0-----:R0:W1:Y:S02]  /*183e0*/  SYNCS.PHASECHK.TRANS64.TRYWAIT P1, [R5+URZ+0x28440], R0 ;  /* 0x02844000050075a7 */ /* 0x001064000802017f */
[----:B-1----:R-:W-:Y:S05]  /*183f0*/  @!P1 NANOSLEEP.SYNCS 0x989680 ;  /* 0x009896800000995d */ /* 0x002fea0003900000 */
[----:B------:R-:W1:Y:S02]  /*18400*/  @!P1 SYNCS.PHASECHK.TRANS64 P1, [R5+URZ+0x28440], R0 ;  /* 0x02844000050095a7 */ /* 0x000e64000802007f */
[----:B-1----:R-:W-:Y:S05]  /*18410*/  @!P1 BRA `(.L_x_1618) ;  /* 0xfffffffc00f09947 */ /* 0x002fea000383ffff */
[----:B------:R-:W-:Y:S05]  /*18420*/  BRA `(.L_x_1704) ;  /* 0xffffffd400f87947 */ /* 0x000fea000383ffff */
.L_x_1620:
[----:B-1----:R1:W2:Y:S02]  /*18430*/  SYNCS.PHASECHK.TRANS64.TRYWAIT P1, [R23+URZ+0x28440], R2 ;  /* 0x02844002170075a7 */ /* 0x0022a4000802017f */
[----:B--2---:R-:W-:Y:S05]  /*18440*/  @!P1 NANOSLEEP.SYNCS 0x989680 ;  /* 0x009896800000995d */ /* 0x004fea0003900000 */
[----:B------:R-:W2:Y:S02]  /*18450*/  @!P1 SYNCS.PHASECHK.TRANS64 P1, [R23+URZ+0x28440], R2 ;  /* 0x02844002170095a7 */ /* 0x000ea4000802007f */
[----:B--2---:R-:W-:Y:S05]  /*18460*/  @!P1 BRA `(.L_x_1620) ;  /* 0xfffffffc00f09947 */ /* 0x004fea000383ffff */
[----:B------:R-:W-:Y:S05]  /*18470*/  BRA `(.L_x_1705) ;  /* 0xffffffd800047947 */ /* 0x000fea000383ffff */
.L_x_1622:
[----:B--2---:R2:W3:Y:S02]  /*18480*/  SYNCS.PHASECHK.TRANS64.TRYWAIT P1, [R5+URZ+0x28460], R0 ;  /* 0x02846000050075a7 */ /* 0x0044e4000802017f */
[----:B---3--:R-:W-:Y:S05]  /*18490*/  @!P1 NANOSLEEP.SYNCS 0x989680 ;  /* 0x009896800000995d */ /* 0x008fea0003900000 */
[----:B------:R-:W3:Y:S02]  /*184a0*/  @!P1 SYNCS.PHASECHK.TRANS64 P1, [R5+URZ+0x28460], R0 ;  /* 0x02846000050095a7 */ /* 0x000ee4000802007f */
[----:B---3--:R-:W-:Y:S05]  /*184b0*/  @!P1 BRA `(.L_x_1622) ;  /* 0xfffffffc00f09947 */ /* 0x008fea000383ffff */
[----:B------:R-:W-:Y:S05]  /*184c0*/  BRA `(.L_x_1706) ;  /* 0xffffffd800007947 */ /* 0x000fea000383ffff */
.L_x_1624:
[----:B---3--:R3:W4:Y:S02]  /*184d0*/  SYNCS.PHASECHK.TRANS64.TRYWAIT P1, [R23+URZ+0x28460], R2 ;  /* 0x02846002170075a7 */ /* 0x008724000802017f */
[----:B----4-:R-:W-:Y:S05]  /*184e0*/  @!P1 NANOSLEEP.SYNCS 0x989680 ;  /* 0x009896800000995d */ /* 0x010fea0003900000 */
[----:B------:R-:W4:Y:S02]  /*184f0*/  @!P1 SYNCS.PHASECHK.TRANS64 P1, [R23+URZ+0x28460], R2 ;  /* 0x02846002170095a7 */ /* 0x000f24000802007f */
[----:B----4-:R-:W-:Y:S05]  /*18500*/  @!P1 BRA `(.L_x_1624) ;  /* 0xfffffffc00f09947 */ /* 0x010fea000383ffff */
[----:B------:R-:W-:Y:S05]  /*18510*/  BRA `(.L_x_1707) ;  /* 0xffffffd400fc7947 */ /* 0x000fea000383ffff */
.L_x_1626:
[----:B----4-:R4:W0:Y:S02]  /*18520*/  SYNCS.PHASECHK.TRANS64.TRYWAIT P1, [R5+URZ+0x28480], R0 ;  /* 0x02848000050075a7 */ /* 0x010824000802017f */
[----:B0-----:R-:W-:Y:S05]  /*18530*/  @!P1 NANOSLEEP.SYNCS 0x989680 ;  /* 0x009896800000995d */ /* 0x001fea0003900000 */
[----:B------:R-:W0:Y:S02]  /*18540*/  @!P1 SYNCS.PHASECHK.TRANS64 P1, [R5+URZ+0x28480], R0 ;  /* 0x02848000050095a7 */ /* 0x000e24000802007f */
[----:B0-----:R-:W-:Y:S05]  /*18550*/  @!P1 BRA `(.L_x_1626) ;  /* 0xfffffffc00f09947 */ /* 0x001fea000383ffff */
[----:B------:R-:W-:Y:S05]  /*18560*/  BRA `(.L_x_1708) ;  /* 0xffffffd400f87947 */ /* 0x000fea000383ffff */
.L_x_1709:
        /* <DEDUP_REMOVED lines=9> */
.L_x_3634:


//--------------------- .text._ZN7cutlass13device_kernelIN5flash11enable_sm90INS1_16FlashAttnFwdSm90INS1_25CollectiveMainloopFwdSm90ILi2EN4cute5tupleIJNS5_1CILi1EEES8_S8_EEENS6_IJNS7_ILi128EEENS7_ILi64EEENS7_ILi256EEEEEELi256ENS_12float_e4m3_tEfNS_4arch4Sm90ELb0ELb1ELb1ELb1ELb1ELb1ELb0ELb1ELb0ELb1ELb0ELb0EEENS1_21CollectiveEpilogueFwdINS6_IJSA_SC_SB_EEES9_NS_10bfloat16_tESG_Li256ELb1ELb1ELb0ELb1EEENS1_36VarlenDynamicPersistentTileSchedulerILi128ELi64ELi256ELi128ELb0ELb1ELb1ELb1ELb0ELb1EEEEEEEEEvNT_6ParamsE --------------------------
	.section	.text._ZN7cutlass13device_kernelIN5flash11enable_sm90INS1_16FlashAttnFwdSm90INS1_25CollectiveMainloopFwdSm90ILi2EN4cute5tupleIJNS5_1CILi1EEES8_S8_EEENS6_IJNS7_ILi128EEENS7_ILi64EEENS7_ILi256EEEEEELi256ENS_12float_e4m3_tEfNS_4arch4Sm90ELb0ELb1ELb1ELb1ELb1ELb1ELb0ELb1ELb0ELb1ELb0ELb0EEENS1_21CollectiveEpilogueFwdINS6_IJSA_SC_SB_EEES9_NS_10bfloat16_tESG_Li256ELb1ELb1ELb0ELb1EEENS1_36VarlenDynamicPersistentTileSchedulerILi128ELi64ELi256ELi128ELb0ELb1ELb1ELb1ELb0ELb1EEEEEEEEEvNT_6ParamsE,"ax",@progbits
	.align	128
.text._ZN7cutlass13device_kernelIN5flash11enable_sm90INS1_16FlashAttnFwdSm90INS1_25CollectiveMainloopFwdSm90ILi2EN4cute5tupleIJNS5_1CILi1EEES8_S8_EEENS6_IJNS7_ILi128EEENS7_ILi64EEENS7_ILi256EEEEEELi256ENS_12float_e4m3_tEfNS_4arch4Sm90ELb0ELb1ELb1ELb1ELb1ELb1ELb0ELb1ELb0ELb1ELb0ELb0EEENS1_21CollectiveEpilogueFwdINS6_IJSA_SC_SB_EEES9_NS_10bfloat16_tESG_Li256ELb1ELb1ELb0ELb1EEENS1_36VarlenDynamicPersistentTileSchedulerILi128ELi64ELi256ELi128ELb0ELb1ELb1ELb1ELb0ELb1EEEEEEEEEvNT_6ParamsE:
        .type           _ZN7cutlass13device_kernelIN5flash11enable_sm90INS1_16FlashAttnFwdSm90INS1_25CollectiveMainloopFwdSm90ILi2EN4cute5tupleIJNS5_1CILi1EEES8_S8_EEENS6_IJNS7_ILi128EEENS7_ILi64EEENS7_ILi256EEEEEELi256ENS_12float_e4m3_tEfNS_4arch4Sm90ELb0ELb1ELb1ELb1ELb1ELb1ELb0ELb1ELb0ELb1ELb0ELb0EEENS1_21CollectiveEpilogueFwdINS6_IJSA_SC_SB_EEES9_NS_10bfloat16_tESG_Li256ELb1ELb1ELb0ELb1EEENS1_36VarlenDynamicPersistentTileSchedulerILi128ELi64ELi256ELi128ELb0ELb1ELb1ELb1ELb0ELb1EEEEEEEEEvNT_6ParamsE,@function
        .size           _ZN7cutlass13device_kernelIN5flash11enable_sm90INS1_16FlashAttnFwdSm90INS1_25CollectiveMainloopFwdSm90ILi2EN4cute5tupleIJNS5_1CILi1EEES8_S8_EEENS6_IJNS7_ILi128EEENS7_ILi64EEENS7_ILi256EEEEEELi256ENS_12float_e4m3_tEfNS_4arch4Sm90ELb0ELb1ELb1ELb1ELb1ELb1ELb0ELb1ELb0ELb1ELb0ELb0EEENS1_21CollectiveEpilogueFwdINS6_IJSA_SC_SB_EEES9_NS_10bfloat16_tESG_Li256ELb1ELb1ELb0ELb1EEENS1_36VarlenDynamicPersistentTileSchedulerILi128ELi64ELi256ELi128ELb0ELb1ELb1ELb1ELb0ELb1EEEEEEEEEvNT_6ParamsE,(.L_x_3635 - _ZN7cutlass13device_kernelIN5flash11enable_sm90INS1_16FlashAttnFwdSm90INS1_25CollectiveMainloopFwdSm90ILi2EN4cute5tupleIJNS5_1CILi1EEES8_S8_EEENS6_IJNS7_ILi128EEENS7_ILi64EEENS7_ILi256EEEEEELi256ENS_12float_e4m3_tEfNS_4arch4Sm90ELb0ELb1ELb1ELb1ELb1ELb1ELb0ELb1ELb0ELb1ELb0ELb0EEENS1_21CollectiveEpilogueFwdINS6_IJSA_SC_SB_EEES9_NS_10bfloat16_tESG_Li256ELb1ELb1ELb0ELb1EEENS1_36VarlenDynamicPersistentTileSchedulerILi128ELi64ELi256ELi128ELb0ELb1ELb1ELb1ELb0ELb1EEEEEEEEEvNT_6ParamsE)
        .other          _ZN7cutlass13device_kernelIN5flash11enable_sm90INS1_16FlashAttnFwdSm90INS1_25CollectiveMainloopFwdSm90ILi2EN4cute5tupleIJNS5_1CILi1EEES8_S8_EEENS6_IJNS7_ILi128EEENS7_ILi64EEENS7_ILi256EEEEEELi256ENS_12float_e4m3_tEfNS_4arch4Sm90ELb0ELb1ELb1ELb1ELb1ELb1ELb0ELb1ELb0ELb1ELb0ELb0EEENS1_21CollectiveEpilogueFwdINS6_IJSA_SC_SB_EEES9_NS_10bfloat16_tESG_Li256ELb1ELb1ELb0ELb1EEENS1_36VarlenDynamicPersistentTileSchedulerILi128ELi64ELi256ELi128ELb0ELb1ELb1ELb1ELb0ELb1EEEEEEEEEvNT_6ParamsE,@"STO_CUDA_ENTRY STV_DEFAULT"
_ZN7cutlass13device_kernelIN5flash11enable_sm90INS1_16FlashAttnFwdSm90INS1_25CollectiveMainloopFwdSm90ILi2EN4cute5tupleIJNS5_1CILi1EEES8_S8_EEENS6_IJNS7_ILi128EEENS7_ILi64EEENS7_ILi256EEEEEELi256ENS_12float_e4m3_tEfNS_4arch4Sm90ELb0ELb1ELb1ELb1ELb1ELb1ELb0ELb1ELb0ELb1ELb0ELb0EEENS1_21CollectiveEpilogueFwdINS6_IJSA_SC_SB_EEES9_NS_10bfloat16_tESG_Li256ELb1ELb1ELb0ELb1EEENS1_36VarlenDynamicPersistentTileSchedulerILi128ELi64ELi256ELi128ELb0ELb1ELb1ELb1ELb0ELb1EEEEEEEEEvNT_6ParamsE:
        /* <DEDUP_REMOVED lines=18> */
.L_x_1711:
[----:B------:R-:W-:Y:S05]  /*0120*/  BSYNC B0 ;  /* 0x0000000000007941 */ /* 0x000fea0003800000 */
.L_x_1710:
        /* <DEDUP_REMOVED lines=41> */
.L_x_1712:
        /* <DEDUP_REMOVED lines=22> */
.L_x_1713:
        /* <DEDUP_REMOVED lines=18> */
.L_x_1714:
        /* <DEDUP_REMOVED lines=22> */
.L_x_1715:
        /* <DEDUP_REMOVED lines=23> */
.L_x_1716:
        /* <DEDUP_REMOVED lines=10> */
.L_x_1719:
        /* <DEDUP_REMOVED lines=22> */
[----:B------:R-:W-:Y:S01]  /*0b10*/  MOV R185, RZ ;  /* 0x000000ff00b97202 */ /* 0x000fe20000000f00 */
[----:B------:R-:W1:Y:S01]  /*0b20*/  S2R R0, SR_TID.X ;  /* 0x0000000000007919 */ /* 0x000e620000002100 */
[----:B------:R-:W-:Y:S02]  /*0b30*/  IMAD.MOV.U32 R186, RZ, RZ, RZ ;  /* 0x000000ffffba7224 */ /* 0x000fe400078e00ff */
[----:B------:R-:W-:Y:S02]  /*0b40*/  IMAD.MOV.U32 R195, RZ, RZ, RZ ;  /* 0x000000ffffc37224 */ /* 0x000fe400078e00ff */
[----:B------:R-:W-:-:S05]  /*0b50*/  IMAD.MOV.U32 R188, RZ, RZ, RZ ;  /* 0x000000ffffbc7224 */ /* 0x000fca00078e00ff */
[----:B------:R-:W-:Y:S01]  /*0b60*/  UIADD3 UR4, UR4, 0x18000, URZ ;  /* 0x0001800004047890 */ /* 0x000fe2000fffe03f */
[----:B-1----:R-:W-:-:S05]  /*0b70*/  VIADD R12, R0, 0xffffff80 ;  /* 0xffffff80000c7836 */ /* 0x002fca0000000000 */
[----:B------:R-:W-:-:S04]  /*0b80*/  SHF.R.S32.HI R0, RZ, 0x1f, R12 ;  /* 0x0000001fff007819 */ /* 0x000fc8000001140c */
[CC--:B------:R-:W-:Y:S02]  /*0b90*/  LEA.HI R4, R0.reuse, R12.reuse, RZ, 0x5 ;  /* 0x0000000c00047211 */ /* 0x0c0fe400078f28ff */
[CC--:B0-----:R-:W-:Y:S02]  /*0ba0*/  LEA.HI R3, R0.reuse, R12.reuse, RZ, 0x4 ;  /* 0x0000000c00037211 */ /* 0x0c1fe400078f20ff */
[----:B------:R-:W-:Y:S01]  /*0bb0*/  LEA.HI R11, R0, R12, RZ, 0x2 ;  /* 0x0000000c000b7211 */ /* 0x000fe200078f10ff */
[----:B------:R-:W-:Y:S01]  /*0bc0*/  IMAD.SHL.U32 R5, R4, 0x20, RZ ;  /* 0x0000002004057824 */ /* 0x000fe200078e00ff */
[----:B------:R-:W-:Y:S02]  /*0bd0*/  LOP3.LUT R4, R3, 0x3fffff0, RZ, 0xc0, !PT ;  /* 0x03fffff003047812 */ /* 0x000fe400078ec0ff */
[----:B------:R-:W-:Y:S02]  /*0be0*/  LOP3.LUT R11, R11, 0xfffffffc, RZ, 0xc0, !PT ;  /* 0xfffffffc0b0b7812 */ /* 0x000fe400078ec0ff */
[----:B------:R-:W-:-:S02]  /*0bf0*/  LOP3.LUT R5, R5, 0xfffffc00, RZ, 0xc0, !PT ;  /* 0xfffffc0005057812 */ /* 0x000fc400078ec0ff */
[C---:B------:R-:W-:Y:S01]  /*0c00*/  IADD3 R4, R12.reuse, -R4, RZ ;  /* 0x800000040c047210 */ /* 0x040fe20007ffe0ff */
[----:B------:R-:W-:Y:S01]  /*0c10*/  IMAD.IADD R11, R12, 0x1, -R11 ;  /* 0x000000010c0b7824 */ /* 0x000fe200078e0a0b */
[----:B------:R-:W-:-:S04]  /*0c20*/  LEA.HI R189, R0, R12, RZ, 0x3 ;  /* 0x0000000c00bd7211 */ /* 0x000fc800078f18ff */
[----:B------:R-:W-:Y:S02]  /*0c30*/  LOP3.LUT R214, R189, 0xfffffff8, RZ, 0xc0, !PT ;  /* 0xfffffff8bdd67812 */ /* 0x000fe400078ec0ff */
[----:B------:R-:W-:-:S03]  /*0c40*/  SHF.R.S32.HI R189, RZ, 0x3, R189 ;  /* 0x00000003ffbd7819 */ /* 0x000fc600000114bd */
[----:B------:R-:W-:Y:S02]  /*0c50*/  IMAD.IADD R214, R12, 0x1, -R214 ;  /* 0x000000010cd67824 */ /* 0x000fe400078e0ad6 */
[C---:B------:R-:W-:Y:S02]  /*0c60*/  VIADD R227, R189.reuse, 0x20 ;  /* 0x00000020bde37836 */ /* 0x040fe40000000000 */
[----:B------:R-:W-:Y:S02]  /*0c70*/  IMAD.SHL.U32 R206, R189, 0x80, RZ ;  /* 0x00000080bdce7824 */ /* 0x000fe400078e00ff */
[----:B------:R-:W-:Y:S02]  /*0c80*/  IMAD.SHL.U32 R16, R214, 0x10, RZ ;  /* 0x00000010d6107824 */ /* 0x000fe400078e00ff */
[----:B------:R-:W-:Y:S01]  /*0c90*/  IMAD.SHL.U32 R204, R227, 0x80, RZ ;  /* 0x00000080e3cc7824 */ /* 0x000fe200078e00ff */
[----:B------:R-:W-:Y:S01]  /*0ca0*/  LOP3.LUT R206, R206, 0x380, RZ, 0xc0, !PT ;  /* 0x00000380cece7812 */ /* 0x000fe200078ec0ff */
[----:B------:R-:W-:Y:S01]  /*0cb0*/  IMAD.SHL.U32 R18, R214, 0x8, RZ ;  /* 0x00000008d6127824 */ /* 0x000fe200078e00ff */
[----:B------:R-:W-:-:S02]  /*0cc0*/  IADD3 R187, R16, 0x80, RZ ;  /* 0x0000008010bb7810 */ /* 0x000fc40007ffe0ff */
[----:B------:R-:W-:Y:S01]  /*0cd0*/  LOP3.LUT R204, R204, 0x380, RZ, 0xc0, !PT ;  /* 0x00000380cccc7812 */ /* 0x000fe200078ec0ff */
[C---:B------:R-:W-:Y:S01]  /*0ce0*/  VIADD R191, R18.reuse, 0x40 ;  /* 0x0000004012bf7836 */ /* 0x040fe20000000000 */
[----:B------:R-:W-:Y:S01]  /*0cf0*/  SHF.R.S32.HI R19, RZ, 0x1f, R18 ;  /* 0x0000001fff137819 */ /* 0x000fe20000011412 */
[C---:B------:R-:W-:Y:S01]  /*0d00*/  VIADD R205, R18.reuse, 0x80 ;  /* 0x0000008012cd7836 */ /* 0x040fe20000000000 */
[----:B------:R-:W-:Y:S01]  /*0d10*/  SHF.R.S32.HI R17, RZ, 0x1f, R16 ;  /* 0x0000001fff117819 */ /* 0x000fe20000011410 */
[----:B------:R-:W-:Y:S01]  /*0d20*/  VIADD R207, R18, 0xc0 ;  /* 0x000000c012cf7836 */ /* 0x000fe20000000000 */
[----:B------:R-:W-:Y:S02]  /*0d30*/  SHF.R.S32.HI R194, RZ, 0x1f, R187 ;  /* 0x0000001fffc27819 */ /* 0x000fe400000114bb */
[----:B------:R-:W-:Y:S02]  /*0d40*/  SHF.R.S32.HI R213, RZ, 0x1f, R191 ;  /* 0x0000001fffd57819 */ /* 0x000fe400000114bf */
[----:B------:R-:W-:-:S02]  /*0d50*/  SHF.R.S32.HI R219, RZ, 0x1f, R205 ;  /* 0x0000001fffdb7819 */ /* 0x000fc400000114cd */
[----:B------:R-:W-:Y:S02]  /*0d60*/  SHF.R.S32.HI R218, RZ, 0x1f, R207 ;  /* 0x0000001fffda7819 */ /* 0x000fe400000114cf */
[----:B--2---:R-:W-:Y:S02]  /*0d70*/  R2UR UR5, R2 ;  /* 0x00000000020572ca */ /* 0x004fe400000e0000 */
[CC--:B------:R-:W-:Y:S02]  /*0d80*/  LEA.HI R2, R0.reuse, R12.reuse, RZ, 0x7 ;  /* 0x0000000c00027211 */ /* 0x0c0fe400078f38ff */
[----:B------:R-:W-:Y:S02]  /*0d90*/  LEA.HI R0, R0, R12, RZ, 0x6 ;  /* 0x0000000c00007211 */ /* 0x000fe400078f30ff */
[----:B------:R-:W-:Y:S02]  /*0da0*/  LOP3.LUT R220, R2, 0xffffff80, RZ, 0xc0, !PT ;  /* 0xffffff8002dc7812 */ /* 0x000fe400078ec0ff */
[----:B------:R-:W-:Y:S01]  /*0db0*/  SHF.R.S32.HI R13, RZ, 0x7, R2 ;  /* 0x00000007ff0d7819 */ /* 0x000fe20000011402 */
[----:B------:R-:W-:-:S02]  /*0dc0*/  IMAD.SHL.U32 R0, R0, 0x10, RZ ;  /* 0x0000001000007824 */ /* 0x000fc400078e00ff */
[----:B------:R-:W-:Y:S01]  /*0dd0*/  IMAD.IADD R220, R12, 0x1, -R220 ;  /* 0x000000010cdc7824 */ /* 0x000fe200078e0adc */
[----:B------:R-:W-:Y:S01]  /*0de0*/  LEA.HI R2, R2, R13, RZ, 0x1 ;  /* 0x0000000d02027211 */ /* 0x000fe200078f08ff */
[----:B------:R-:W-:Y:S01]  /*0df0*/  ULOP3.LUT UR61, UR5, 0x1, URZ, 0xfc, !UPT ;  /* 0x00000001053d7892 */ /* 0x000fe2000f8efc3f */
[----:B------:R-:W-:Y:S01]  /*0e00*/  LOP3.LUT R210, R0, 0xfffffc00, RZ, 0xc0, !PT ;  /* 0xfffffc0000d27812 */ /* 0x000fe200078ec0ff */
[----:B------:R-:W-:Y:S01]  /*0e10*/  IMAD.U32 R0, RZ, RZ, UR4 ;  /* 0x00000004ff007e24 */ /* 0x000fe2000f8e00ff */
[----:B------:R-:W-:Y:S02]  /*0e20*/  SHF.R.S32.HI R7, RZ, 0x1f, R220 ;  /* 0x0000001fff077819 */ /* 0x000fe400000114dc */
[----:B------:R-:W-:Y:S02]  /*0e30*/  LOP3.LUT R2, R2, 0x3fffffe, RZ, 0xc0, !PT ;  /* 0x03fffffe02027812 */ /* 0x000fe400078ec0ff */
[CC--:B------:R-:W-:Y:S02]  /*0e40*/  LEA.HI R8, R7.reuse, R220.reuse, RZ, 0x2 ;  /* 0x000000dc07087211 */ /* 0x0c0fe400078f10ff */
[----:B------:R-:W-:Y:S01]  /*0e50*/  LEA.HI R7, R7, R220, RZ, 0x5 ;  /* 0x000000dc07077211 */ /* 0x000fe200078f28ff */
[----:B------:R-:W-:Y:S01]  /*0e60*/  IMAD.IADD R2, R13, 0x1, -R2 ;  /* 0x000000010d027824 */ /* 0x000fe200078e0a02 */
[----:B------:R-:W-:-:S02]  /*0e70*/  SHF.R.S32.HI R9, RZ, 0x2, R8 ;  /* 0x00000002ff097819 */ /* 0x000fc40000011408 */
[----:B------:R-:W-:Y:S02]  /*0e80*/  SHF.R.S32.HI R6, RZ, 0x1f, R8 ;  /* 0x0000001fff067819 */ /* 0x000fe40000011408 */
[----:B------:R-:W-:Y:S02]  /*0e90*/  SHF.R.S32.HI R7, RZ, 0x5, R7 ;  /* 0x00000005ff077819 */ /* 0x000fe40000011407 */
[----:B------:R-:W-:Y:S02]  /*0ea0*/  LEA.HI R6, R6, R9, RZ, 0x3 ;  /* 0x0000000906067211 */ /* 0x000fe400078f18ff */
[----:B------:R-:W-:Y:S02]  /*0eb0*/  LOP3.LUT R193, R8, 0x7ffffffc, RZ, 0xc0, !PT ;  /* 0x7ffffffc08c17812 */ /* 0x000fe400078ec0ff */
[----:B------:R-:W-:Y:S01]  /*0ec0*/  LOP3.LUT R10, R6, 0xfffffff8, RZ, 0xc0, !PT ;  /* 0xfffffff8060a7812 */ /* 0x000fe200078ec0ff */
[----:B------:R-:W-:Y:S01]  /*0ed0*/  IMAD R6, R4, 0x40, R5 ;  /* 0x0000004004067824 */ /* 0x000fe200078e0205 */
[----:B------:R-:W-:Y:S01]  /*0ee0*/  SHF.R.S32.HI R4, RZ, 0x4, R3 ;  /* 0x00000004ff047819 */ /* 0x000fe20000011403 */
[----:B------:R-:W-:Y:S01]  /*0ef0*/  IMAD.IADD R193, R220, 0x1, -R193 ;  /* 0x00000001dcc17824 */ /* 0x000fe200078e0ac1 */
[----:B------:R-:W-:Y:S01]  /*0f00*/  LEA.HI R5, R11, R11, RZ, 0x1 ;  /* 0x0000000b0b057211 */ /* 0x000fe200078f08ff */
[----:B------:R-:W-:Y:S01]  /*0f10*/  IMAD.IADD R10, R9, 0x1, -R10 ;  /* 0x00000001090a7824 */ /* 0x000fe200078e0a0a */
[----:B------:R-:W-:-:S02]  /*0f20*/  LEA.HI R3, R3, R4, RZ, 0x1 ;  /* 0x0000000403037211 */ /* 0x000fc400078f08ff */
[----:B------:R-:W-:Y:S01]  /*0f30*/  SHF.R.U32.HI R12, RZ, 0x3, R204 ;  /* 0x00000003ff0c7819 */ /* 0x000fe200000116cc */
[----:B------:R-:W-:Y:S01]  /*0f40*/  IMAD R7, R7, 0x10, R10 ;  /* 0x0000001007077824 */ /* 0x000fe200078e020a */
[----:B------:R-:W-:-:S03]  /*0f50*/  LOP3.LUT R3, R3, 0x1ffffffe, RZ, 0xc0, !PT ;  /* 0x1ffffffe03037812 */ /* 0x000fc600078ec0ff */
[----:B------:R-:W-:Y:S01]  /*0f60*/  IMAD R9, R2, 0x40, R7 ;  /* 0x0000004002097824 */ /* 0x000fe200078e0207 */
[----:B------:R-:W-:Y:S01]  /*0f70*/  SHF.R.U32.HI R7, RZ, 0x3, R206 ;  /* 0x00000003ff077819 */ /* 0x000fe200000116ce */
[----:B------:R-:W-:Y:S01]  /*0f80*/  IMAD.IADD R3, R4, 0x1, -R3 ;  /* 0x0000000104037824 */ /* 0x000fe200078e0a03 */
[----:B------:R-:W-:Y:S02]  /*0f90*/  LOP3.LUT R4, R5, 0x1ffffffe, RZ, 0xc0, !PT ;  /* 0x1ffffffe05047812 */ /* 0x000fe400078ec0ff */
[----:B------:R-:W-:Y:S02]  /*0fa0*/  IADD3 R5, R189, 0x60, RZ ;  /* 0x00000060bd057810 */ /* 0x000fe40007ffe0ff */
[----:B------:R-:W-:Y:S01]  /*0fb0*/  LEA R3, R3, R6, 0x3 ;  /* 0x0000000603037211 */ /* 0x000fe200078e18ff */
[----:B------:R-:W-:Y:S02]  /*0fc0*/  VIADD R6, R189, 0x40 ;  /* 0x00000040bd067836 */ /* 0x000fe40000000000 */
[----:B------:R-:W-:-:S02]  /*0fd0*/  IMAD.SHL.U32 R228, R5, 0x80, RZ ;  /* 0x0000008005e47824 */ /* 0x000fc400078e00ff */
[----:B------:R0:W-:Y:S01]  /*0fe0*/  STL [R1+0x18], R3 ;  /* 0x0000180301007387 */ /* 0x0001e20000100800 */
[----:B------:R-:W-:Y:S01]  /*0ff0*/  SHF.R.S32.HI R2, RZ, 0x1f, R6 ;  /* 0x0000001fff027819 */ /* 0x000fe20000011406 */
[----:B------:R-:W-:Y:S01]  /*1000*/  IMAD.SHL.U32 R229, R6, 0x80, RZ ;  /* 0x0000008006e57824 */ /* 0x000fe200078e00ff */
[----:B------:R-:W-:Y:S01]  /*1010*/  LOP3.LUT R228, R228, 0x380, RZ, 0xc0, !PT ;  /* 0x00000380e4e47812 */ /* 0x000fe200078ec0ff */
[----:B------:R-:W-:Y:S01]  /*1020*/  STL [R1+0x14], R9 ;  /* 0x0000140901007387 */ /* 0x000fe20000100800 */
[----:B------:R-:W-:Y:S01]  /*1030*/  LEA.HI R2, R2, R6, RZ, 0x3 ;  /* 0x0000000602027211 */ /* 0x000fe200078f18ff */
[----:B------:R-:W-:Y:S01]  /*1040*/  IMAD.IADD R4, R11, 0x1, -R4 ;  /* 0x000000010b047824 */ /* 0x000fe200078e0a04 */
[----:B------:R-:W-:Y:S01]  /*1050*/  LOP3.LUT R229, R229, 0x380, RZ, 0xc0, !PT ;  /* 0x00000380e5e57812 */ /* 0x000fe200078ec0ff */
[----:B------:R1:W-:Y:S01]  /*1060*/  STL [R1+0x4], R0 ;  /* 0x0000040001007387 */ /* 0x0003e20000100800 */
[----:B------:R-:W-:Y:S01]  /*1070*/  SHF.R.U32.HI R10, RZ, 0x3, R228 ;  /* 0x00000003ff0a7819 */ /* 0x000fe200000116e4 */
[----:B------:R-:W-:Y:S01]  /*1080*/  IMAD.SHL.U32 R6, R2, 0x80, RZ ;  /* 0x0000008002067824 */ /* 0x000fe200078e00ff */
[----:B0-----:R-:W-:Y:S01]  /*1090*/  SHF.R.S32.HI R3, RZ, 0x1f, R5 ;  /* 0x0000001fff037819 */ /* 0x001fe20000011405 */
[----:B------:R-:W-:Y:S01]  /*10a0*/  IMAD R203, R4, 0x8, R9 ;  /* 0x0000000804cb7824 */ /* 0x000fe200078e0209 */
[----:B------:R-:W-:-:S02]  /*10b0*/  LOP3.LUT R2, R204, 0x70, R16, 0xf8, !PT ;  /* 0x00000070cc027812 */ /* 0x000fc400078ef810 */
[----:B------:R-:W-:Y:S02]  /*10c0*/  LEA.HI R5, R3, R5, RZ, 0x3 ;  /* 0x0000000503057211 */ /* 0x000fe400078f18ff */
[----:B------:R-:W-:Y:S02]  /*10d0*/  LOP3.LUT R6, R6, 0xfffffc00, RZ, 0xc0, !PT ;  /* 0xfffffc0006067812 */ /* 0x000fe400078ec0ff */
[----:B-1----:R-:W-:Y:S01]  /*10e0*/  SHF.R.S32.HI R0, RZ, 0x1f, R189 ;  /* 0x0000001fff007819 */ /* 0x002fe200000114bd */
[----:B------:R-:W-:Y:S01]  /*10f0*/  IMAD.SHL.U32 R8, R5, 0x80, RZ ;  /* 0x0000008005087824 */ /* 0x000fe200078e00ff */
[----:B------:R-:W-:Y:S01]  /*1100*/  SHF.R.S32.HI R0, RZ, 0x1f, R227 ;  /* 0x0000001fff007819 */ /* 0x000fe200000114e3 */
[----:B------:R0:W-:Y:S01]  /*1110*/  STL [R1+0x10], R6 ;  /* 0x0000100601007387 */ /* 0x0001e20000100800 */
[----:B------:R-:W-:Y:S02]  /*1120*/  LOP3.LUT R3, R206, 0x70, R16, 0xf8, !PT ;  /* 0x00000070ce037812 */ /* 0x000fe400078ef810 */
[----:B------:R-:W-:-:S02]  /*1130*/  LOP3.LUT R8, R8, 0xfffffc00, RZ, 0xc0, !PT ;  /* 0xfffffc0008087812 */ /* 0x000fc400078ec0ff */
[----:B------:R-:W-:Y:S02]  /*1140*/  LEA.HI R0, R0, R227, RZ, 0x3 ;  /* 0x000000e300007211 */ /* 0x000fe400078f18ff */
[----:B------:R-:W-:Y:S01]  /*1150*/  LOP3.LUT R212, R210, R3, R7, 0xf6, !PT ;  /* 0x00000003d2d47212 */ /* 0x000fe200078ef607 */
[----:B------:R0:W-:Y:S01]  /*1160*/  STL [R1+0xc], R8 ;  /* 0x00000c0801007387 */ /* 0x0001e20000100800 */
[--C-:B------:R-:W-:Y:S01]  /*1170*/  LOP3.LUT R5, R229, 0x70, R16.reuse, 0xf8, !PT ;  /* 0x00000070e5057812 */ /* 0x100fe200078ef810 */
[----:B------:R-:W-:Y:S01]  /*1180*/  IMAD.SHL.U32 R0, R0, 0x80, RZ ;  /* 0x0000008000007824 */ /* 0x000fe200078e00ff */
[----:B------:R-:W-:Y:S02]  /*1190*/  SHF.R.U32.HI R11, RZ, 0x3, R229 ;  /* 0x00000003ff0b7819 */ /* 0x000fe400000116e5 */
[----:B------:R-:W-:Y:S02]  /*11a0*/  LOP3.LUT R7, R228, 0x70, R16, 0xf8, !PT ;  /* 0x00000070e4077812 */ /* 0x000fe400078ef810 */
[----:B------:R-:W-:-:S02]  /*11b0*/  LOP3.LUT R209, R0, 0xfffffc00, RZ, 0xc0, !PT ;  /* 0xfffffc0000d17812 */ /* 0x000fc400078ec0ff */
[----:B------:R-:W-:Y:S02]  /*11c0*/  LOP3.LUT R5, R6, R5, R11, 0xf6, !PT ;  /* 0x0000000506057212 */ /* 0x000fe400078ef60b */
[----:B------:R-:W-:Y:S02]  /*11d0*/  LOP3.LUT R3, R209, R2, R12, 0xf6, !PT ;  /* 0x00000002d1037212 */ /* 0x000fe400078ef60c */
[----:B------:R-:W-:Y:S01]  /*11e0*/  LOP3.LUT R7, R8, R7, R10, 0xf6, !PT ;  /* 0x0000000708077212 */ /* 0x000fe200078ef60a */
[C---:B------:R-:W-:Y:S01]  /*11f0*/  IMAD.IADD R223, R184.reuse, 0x1, R5 ;  /* 0x00000001b8df7824 */ /* 0x040fe200078e0205 */
[C---:B------:R-:W-:Y:S01]  /*1200*/  IADD3 R211, R184.reuse, R212, RZ ;  /* 0x000000d4b8d37210 */ /* 0x040fe20007ffe0ff */
[C---:B------:R-:W-:Y:S02]  /*1210*/  IMAD.IADD R224, R184.reuse, 0x1, R3 ;  /* 0x00000001b8e07824 */ /* 0x040fe400078e0203 */
[----:B0-----:R-:W-:-:S07]  /*1220*/  IMAD.IADD R222, R184, 0x1, R7 ;  /* 0x00000001b8de7824 */ /* 0x001fce00078e0207 */
.L_x_1960:
[----:B------:R-:W-:Y:S05]  /*1230*/  YIELD ;  /* 0x0000000000007946 */ /* 0x000fea0003800000 */
[----:B------:R-:W-:Y:S01]  /*1240*/  ULDC.64 UR4, c[0x0][0xa28] ;  /* 0x00028a0000047ab9 */ /* 0x000fe20000000a00 */
[----:B0---4-:R-:W0:Y:S01]  /*1250*/  LDC.64 R4, c[0x0][0xa08] ;  /* 0x00028200ff047b82 */ /* 0x011e220000000a00 */
[----:B------:R-:W-:Y:S01]  /*1260*/  ISETP.NE.U32.AND P1, PT, RZ, UR4, PT ;  /* 0x00000004ff007c0c */ /* 0x000fe2000bf25070 */
[----:B------:R-:W-:Y:S02]  /*1270*/  IMAD.MOV.U32 R11, RZ, RZ, RZ ;  /* 0x000000ffff0b7224 */ /* 0x000fe400078e00ff */
[----:B------:R-:W-:Y:S01]  /*1280*/  IMAD.MOV.U32 R25, RZ, RZ, RZ ;  /* 0x000000ffff197224 */ /* 0x000fe200078e00ff */
[----:B------:R-:W-:Y:S01]  /*1290*/  ISETP.NE.AND.EX P1, PT, RZ, UR5, PT, P1 ;  /* 0x00000005ff007c0c */ /* 0x000fe2000bf25310 */
[----:B------:R-:W-:-:S02]  /*12a0*/  ULDC.64 UR4, c[0x0][0xa18] ;  /* 0x0002860000047ab9 */ /* 0x000fc40000000a00 */
[----:B------:R-:W-:-:S04]  /*12b0*/  ISETP.NE.U32.AND P2, PT, RZ, UR4, PT ;  /* 0x00000004ff007c0c */ /* 0x000fc8000bf45070 */
[----:B------:R-:W-:Y:S01]  /*12c0*/  ISETP.NE.AND.EX P2, PT, RZ, UR5, PT, P2 ;  /* 0x00000005ff007c0c */ /* 0x000fe2000bf45320 */
[----:B------:R-:W-:Y:S02]  /*12d0*/  ULDC.64 UR4, c[0x0][0xa08] ;  /* 0x0002820000047ab9 */ /* 0x000fe40000000a00 */
[----:B------:R-:W-:-:S03]  /*12e0*/  ISETP.NE.U32.AND P0, PT, RZ, UR4, PT ;  /* 0x00000004ff007c0c */ /* 0x000fc6000bf05070 */
[----:B-1----:R-:W1:Y:S01]  /*12f0*/  @P1 LDC.64 R2, c[0x0][0xa28] ;  /* 0x00028a00ff021b82 */ /* 0x002e620000000a00 */
[----:B------:R-:W-:Y:S01]  /*1300*/  ISETP.NE.AND.EX P0, PT, RZ, UR5, PT, P0 ;  /* 0x00000005ff007c0c */ /* 0x000fe2000bf05300 */
[----:B0-----:R-:W-:-:S06]  /*1310*/  IMAD.WIDE R8, R23, 0x4, R4 ;  /* 0x0000000417087825 */ /* 0x001fcc00078e0204 */
[----:B------:R-:W0:Y:S01]  /*1320*/  @P2 LDC.64 R6, c[0x0][0xa18] ;  /* 0x00028600ff062b82 */ /* 0x000e220000000a00 */
[----:B------:R-:W-:Y:S02]  /*1330*/  ULDC UR4, c[0x0][0x288] ;  /* 0x0000a20000047ab9 */ /* 0x000fe40000000800 */
[----:B------:R-:W-:Y:S01]  /*1340*/  MOV R190, UR4 ;  /* 0x0000000400be7c02 */ /* 0x000fe20008000f00 */
[----:B------:R-:W-:Y:S02]  /*1350*/  ULDC.64 UR4, c[0x0][0x418] ;  /* 0x0001060000047ab9 */ /* 0x000fe40000000a00 */
[----:B--2---:R2:W5:Y:S01]  /*1360*/  @P0 LDG.E R25, desc[UR36][R8.64] ;  /* 0x0000002408190981 */ /* 0x004562000c1e1900 */
[----:B-1----:R-:W-:-:S05]  /*1370*/  @P1 IMAD.WIDE R2, R23, 0x4, R2 ;  /* 0x0000000417021825 */ /* 0x002fca00078e0202 */
[----:B------:R2:W5:Y:S01]  /*1380*/  @P1 LDG.E R11, desc[UR36][R2.64] ;  /* 0x00000024020b1981 */ /* 0x000562000c1e1900 */
[----:B0-----:R-:W-:-:S05]  /*1390*/  @P2 IMAD.WIDE R4, R23, 0x4, R6 ;  /* 0x0000000417042825 */ /* 0x001fca00078e0206 */
[----:B------:R2:W5:Y:S01]  /*13a0*/  @P2 LDG.E R190, desc[UR36][R4.64] ;  /* 0x0000002404be2981 */ /* 0x000562000c1e1900 */
[----:B------:R-:W-:-:S03]  /*13b0*/  UISETP.NE.U32.AND UP0, UPT, UR4, URZ, UPT ;  /* 0x0000003f0400728c */ /* 0x000fc6000bf05070 */
        /* <DEDUP_REMOVED lines=8> */
[----:B--23--:R-:W-:Y:S06]  /*1440*/  @P2 BRA `(.L_x_1721) ;  /* 0x0000000000242947 */ /* 0x00cfec0003800000 */
        /* <DEDUP_REMOVED lines=8> */
[----:B--2---:R-:W-:-:S07]  /*14d0*/  IMAD.IADD R190, R5, 0x1, -R190 ;  /* 0x0000000105be7824 */ /* 0x004fce00078e0abe */
.L_x_1721:
[----:B------:R-:W-:Y:S01]  /*14e0*/  ULDC.64 UR4, c[0x0][0xa20] ;  /* 0x0002880000047ab9 */ /* 0x000fe20000000a00 */
[----:B------:R-:W-:Y:S01]  /*14f0*/  IMAD.MOV.U32 R215, RZ, RZ, R22 ;  /* 0x000000ffffd77224 */ /* 0x000fe200078e0016 */
[----:B------:R-:W-:Y:S01]  /*1500*/  ISETP.NE.U32.AND P1, PT, RZ, UR4, PT ;  /* 0x00000004ff007c0c */ /* 0x000fe2000bf25070 */
[----:B------:R-:W-:-:S03]  /*1510*/  IMAD.MOV.U32 R216, RZ, RZ, R23 ;  /* 0x000000ffffd87224 */ /* 0x000fc600078e0017 */
[----:B------:R-:W-:-:S13]  /*1520*/  ISETP.NE.AND.EX P1, PT, RZ, UR5, PT, P1 ;  /* 0x00000005ff007c0c */ /* 0x000fda000bf25310 */
[----:B------:R-:W-:Y:S05]  /*1530*/  @!P1 BRA `(.L_x_1722) ;  /* 0x0000000000109947 */ /* 0x000fea0003800000 */
[----:B------:R-:W0:Y:S02]  /*1540*/  LDC.64 R2, c[0x0][0xa20] ;  /* 0x00028800ff027b82 */ /* 0x000e240000000a00 */
[----:B0-----:R-:W-:-:S05]  /*1550*/  IMAD.WIDE R2, R23, 0x4, R2 ;  /* 0x0000000417027825 */ /* 0x001fca00078e0202 */
[----:B------:R0:W5:Y:S01]  /*1560*/  LDG.E R24, desc[UR36][R2.64] ;  /* 0x0000002402187981 */ /* 0x000162000c1e1900 */
[----:B------:R-:W-:Y:S05]  /*1570*/  BRA `(.L_x_1723) ;  /* 0x0000000000107947 */ /* 0x000fea0003800000 */
.L_x_1722:
[----:B------:R-:W-:Y:S05]  /*1580*/  @!P0 BRA `(.L_x_1723) ;  /* 0x00000000000c8947 */ /* 0x000fea0003800000 */
[----:B------:R-:W2:Y:S04]  /*1590*/  LDG.E R3, desc[UR36][R8.64] ;  /* 0x0000002408037981 */ /* 0x000ea8000c1e1900 */
[----:B------:R-:W2:Y:S02]  /*15a0*/  LDG.E R24, desc[UR36][R8.64+0x4] ;  /* 0x0000042408187981 */ /* 0x000ea4000c1e1900 */
[----:B--2---:R-:W-:-:S07]  /*15b0*/  IMAD.IADD R24, R24, 0x1, -R3 ;  /* 0x0000000118187824 */ /* 0x004fce00078e0a03 */
.L_x_1723:
[----:B------:R-:W-:Y:S01]  /*15c0*/  ULDC.64 UR4, c[0x0][0xa10] ;  /* 0x0002840000047ab9 */ /* 0x000fe20000000a00 */
[----:B------:R-:W1:Y:S01]  /*15d0*/  LDC R6, c[0x0][0x448] ;  /* 0x00011200ff067b82 */ /* 0x000e620000000800 */
[----:B------:R-:W-:-:S04]  /*15e0*/  ISETP.NE.U32.AND P0, PT, RZ, UR4, PT ;  /* 0x00000004ff007c0c */ /* 0x000fc8000bf05070 */
[----:B------:R-:W-:Y:S01]  /*15f0*/  ISETP.NE.AND.EX P0, PT, RZ, UR5, PT, P0 ;  /* 0x00000005ff007c0c */ /* 0x000fe2000bf05300 */
[----:B------:R-:W-:Y:S02]  /*1600*/  ULDC.64 UR4, c[0x0][0xa30] ;  /* 0x00028c0000047ab9 */ /* 0x000fe40000000a00 */
[----:B------:R-:W-:Y:S01]  /*1610*/  ISETP.NE.U32.AND P1, PT, RZ, UR4, PT ;  /* 0x00000004ff007c0c */ /* 0x000fe2000bf25070 */
[----:B------:R-:W2:Y:S03]  /*1620*/  LDC.64 R12, c[0x0][0x9e0] ;  /* 0x00027800ff0c7b82 */ /* 0x000ea60000000a00 */
[----:B------:R-:W-:-:S06]  /*1630*/  ISETP.NE.AND.EX P1, PT, RZ, UR5, PT, P1 ;  /* 0x00000005ff007c0c */ /* 0x000fcc000bf25310 */
[----:B0-----:R-:W0:Y:S08]  /*1640*/  @P0 LDC.64 R2, c[0x0][0xa10] ;  /* 0x00028400ff020b82 */ /* 0x001e300000000a00 */
[----:B------:R-:W3:Y:S01]  /*1650*/  @P1 LDC.64 R4, c[0x0][0xa30] ;  /* 0x00028c00ff041b82 */ /* 0x000ee20000000a00 */
[----:B0-----:R-:W-:-:S05]  /*1660*/  @P0 IMAD.WIDE R2, R23, 0x4, R2 ;  /* 0x0000000417020825 */ /* 0x001fca00078e0202 */
[----:B------:R-:W4:Y:S04]  /*1670*/  @P0 LDG.E R0, desc[UR36][R2.64] ;  /* 0x0000002402000981 */ /* 0x000f28000c1e1900 */
[----:B------:R-:W4:Y:S01]  /*1680*/  @P0 LDG.E R7, desc[UR36][R2.64+0x4] ;  /* 0x0000042402070981 */ /* 0x000f22000c1e1900 */
[----:B-----5:R-:W-:Y:S01]  /*1690*/  MOV R39, R24 ;  /* 0x0000001800277202 */ /* 0x020fe20000000f00 */
[----:B---3--:R-:W-:-:S05]  /*16a0*/  @P1 IMAD.WIDE R4, R23, 0x4, R4 ;  /* 0x0000000417041825 */ /* 0x008fca00078e0204 */
[----:B------:R0:W5:Y:S01]  /*16b0*/  @P1 LDG.E R39, desc[UR36][R4.64] ;  /* 0x0000002404271981 */ /* 0x000162000c1e1900 */
[----:B-1----:R-:W-:Y:S01]  /*16c0*/  ISETP.NE.AND P1, PT, R6, 0x1, PT ;  /* 0x000000010600780c */ /* 0x002fe20003f25270 */
[----:B------:R-:W-:Y:S01]  /*16d0*/  IMAD.SHL.U32 R202, R21, 0x80, RZ ;  /* 0x0000008015ca7824 */ /* 0x000fe200078e00ff */
[----:B--2---:R-:W-:Y:S01]  /*16e0*/  ISETP.GE.AND P2, PT, R13, 0x1, PT ;  /* 0x000000010d00780c */ /* 0x004fe20003f46270 */
[----:B------:R-:W-:-:S10]  /*16f0*/  IMAD.IADD R11, R24, 0x1, -R11 ;  /* 0x00000001180b7824 */ /* 0x000fd400078e0a0b */
[----:B------:R-:W1:Y:S08]  /*1700*/  @P1 LDC R9, c[0x0][0x44c] ;  /* 0x00011300ff091b82 */ /* 0x000e700000000800 */
[----:B------:R-:W2:Y:S01]  /*1710*/  @P1 LDC R6, c[0x0][0x450] ;  /* 0x00011400ff061b82 */ /* 0x000ea20000000800 */
[----:B----4-:R-:W-:Y:S02]  /*1720*/  @P0 IMAD.IADD R44, R7, 0x1, -R0 ;  /* 0x00000001072c0824 */ /* 0x010fe400078e0a00 */
[----:B------:R-:W-:-:S02]  /*1730*/  VIADD R0, R202, 0x7f ;  /* 0x0000007fca007836 */ /* 0x000fc40000000000 */
[----:B------:R-:W-:Y:S02]  /*1740*/  IMAD.IADD R192, R11, 0x1, R44 ;  /* 0x000000010bc07824 */ /* 0x000fe400078e022c */
[----:B-1----:R-:W-:-:S03]  /*1750*/  @P1 IMAD.HI.U32 R3, R0, R9, RZ ;  /* 0x0000000900031227 */ /* 0x002fc600078e00ff */
[C---:B0-----:R-:W-:Y:S01]  /*1760*/  IADD3 R5, R192.reuse, 0x1, -R190 ;  /* 0x00000001c0057810 */ /* 0x041fe20007ffe8be */
[----:B------:R-:W-:Y:S01]  /*1770*/  IMAD.MOV.U32 R2, RZ, RZ, R0 ;  /* 0x000000ffff027224 */ /* 0x000fe200078e0000 */
[----:B------:R-:W-:Y:S02]  /*1780*/  IADD3 R0, R192, 0x3f, RZ ;  /* 0x0000003fc0007810 */ /* 0x000fe40007ffe0ff */
[----:B--2---:R-:W-:Y:S02]  /*1790*/  @P1 SHF.R.U32.HI R2, RZ, R6, R3 ;  /* 0x00000006ff021219 */ /* 0x004fe40000011603 */
[----:B------:R-:W-:-:S03]  /*17a0*/  SHF.R.S32.HI R3, RZ, 0x1f, R0 ;  /* 0x0000001fff037819 */ /* 0x000fc60000011400 */
[----:B------:R-:W-:Y:S01]  /*17b0*/  IMAD.IADD R7, R5, 0x1, R2 ;  /* 0x0000000105077824 */ /* 0x000fe200078e0202 */
[----:B------:R-:W-:-:S03]  /*17c0*/  LEA.HI R3, R3, R0, RZ, 0x6 ;  /* 0x0000000003037211 */ /* 0x000fc600078f30ff */
[----:B------:R-:W-:Y:S01]  /*17d0*/  IMAD.IADD R0, R7, 0x1, R12 ;  /* 0x0000000107007824 */ /* 0x000fe200078e020c */
[----:B------:R-:W-:Y:S01]  /*17e0*/  SHF.R.S32.HI R160, RZ, 0x6, R3 ;  /* 0x00000006ffa07819 */ /* 0x000fe20000011403 */
[----:B------:R-:W-:Y:S06]  /*17f0*/  @!P2 BRA `(.L_x_1724) ;  /* 0x000000000048a947 */ /* 0x000fec0003800000 */
[C---:B------:R-:W-:Y:S01]  /*1800*/  ISETP.GT.AND P0, PT, R7.reuse, RZ, PT ;  /* 0x000000ff0700720c */ /* 0x040fe20003f04270 */
[----:B------:R-:W-:Y:S01]  /*1810*/  BSSY B0, `(.L_x_1725) ;  /* 0x000000e000007945 */ /* 0x000fe20003800000 */
[----:B------:R-:W-:-:S11]  /*1820*/  VIADD R2, R7, 0xffffffff ;  /* 0xffffffff07027836 */ /* 0x000fd60000000000 */
[----:B------:R-:W-:Y:S05]  /*1830*/  @P0 BRA `(.L_x_1726) ;  /* 0x00000000001c0947 */ /* 0x000fea0003800000 */
[----:B------:R-:W-:Y:S01]  /*1840*/  ISETP.NE.AND P0, PT, R13, 0x1, PT ;  /* 0x000000010d00780c */ /* 0x000fe20003f05270 */
[----:B------:R-:W-:-:S12]  /*1850*/  IMAD.MOV R3, RZ, RZ, -R7 ;  /* 0x000000ffff037224 */ /* 0x000fd800078e0a07 */
[----:B------:R-:W0:Y:S02]  /*1860*/  @P0 LDC.64 R4, c[0x0][0x9e8] ;  /* 0x00027a00ff040b82 */ /* 0x000e240000000a00 */
[----:B0-----:R-:W-:-:S05]  /*1870*/  @P0 IMAD.HI.U32 R2, R3, R4, RZ ;  /* 0x0000000403020227 */ /* 0x001fca00078e00ff */
[----:B------:R-:W-:-:S04]  /*1880*/  @P0 SHF.R.U32.HI R3, RZ, R5, R2 ;  /* 0x00000005ff030219 */ /* 0x000fc80000011602 */
[----:B------:R-:W-:Y:S01]  /*1890*/  LOP3.LUT R2, RZ, R3, RZ, 0x33, !PT ;  /* 0x00000003ff027212 */ /* 0x000fe200078e33ff */
[----:B------:R-:W-:Y:S06]  /*18a0*/  BRA `(.L_x_1727) ;  /* 0x0000000000107947 */ /* 0x000fec0003800000 */
.L_x_1726:
[----:B------:R-:W-:-:S13]  /*18b0*/  ISETP.NE.AND P0, PT, R13, 0x1, PT ;  /* 0x000000010d00780c */ /* 0x000fda0003f05270 */
[----:B------:R-:W0:Y:S02]  /*18c0*/  @P0 LDC.64 R4, c[0x0][0x9e8] ;  /* 0x00027a00ff040b82 */ /* 0x000e240000000a00 */
[----:B0-----:R-:W-:-:S05]  /*18d0*/  @P0 IMAD.HI.U32 R4, R2, R4, RZ ;  /* 0x0000000402040227 */ /* 0x001fca00078e00ff */
[----:B------:R-:W-:-:S07]  /*18e0*/  @P0 SHF.R.U32.HI R2, RZ, R5, R4 ;  /* 0x00000005ff020219 */ /* 0x000fce0000011604 */
.L_x_1727:
[----:B------:R-:W-:Y:S05]  /*18f0*/  BSYNC B0 ;  /* 0x0000000000007941 */ /* 0x000fea0003800000 */
.L_x_1725:
[----:B------:R-:W-:-:S05]  /*1900*/  IMAD R3, R2, R13, R13 ;  /* 0x0000000d02037224 */ /* 0x000fca00078e020d */
[----:B------:R-:W-:-:S07]  /*1910*/  VIMNMX R0, R0, R3, PT ;  /* 0x0000000300007248 */ /* 0x000fce0003fe0100 */
.L_x_1724:
[----:B------:R-:W0:Y:S01]  /*1920*/  @P1 LDC R3, c[0x0][0x44c] ;  /* 0x00011300ff031b82 */ /* 0x000e220000000800 */
[----:B------:R-:W-:Y:S01]  /*1930*/  IMAD.MOV.U32 R2, RZ, RZ, R202 ;  /* 0x000000ffff027224 */ /* 0x000fe200078e00ca */
[----:B------:R-:W-:Y:S01]  /*1940*/  ULDC UR4, c[0x0][0x9dc] ;  /* 0x0002770000047ab9 */ /* 0x000fe20000000800 */
[----:B------:R-:W-:-:S05]  /*1950*/  IMAD.IADD R161, R192, 0x1, -R190 ;  /* 0x00000001c0a17824 */ /* 0x000fca00078e0abe */
[----:B------:R-:W1:Y:S01]  /*1960*/  @P1 LDC R4, c[0x0][0x450] ;  /* 0x00011400ff041b82 */ /* 0x000e620000000800 */
[----:B0-----:R-:W-:-:S05]  /*1970*/  @P1 IMAD.HI.U32 R3, R202, R3, RZ ;  /* 0x00000003ca031227 */ /* 0x001fca00078e00ff */
[----:B-1----:R-:W-:-:S04]  /*1980*/  @P1 SHF.R.U32.HI R2, RZ, R4, R3 ;  /* 0x00000004ff021219 */ /* 0x002fc80000011603 */
[----:B------:R-:W-:-:S05]  /*1990*/  IADD3 R2, R161, R2, RZ ;  /* 0x00000002a1027210 */ /* 0x000fca0007ffe0ff */
[----:B------:R-:W-:Y:S01]  /*19a0*/  VIADD R3, R2, -UR4 ;  /* 0x8000000402037c36 */ /* 0x000fe20008000000 */
[----:B------:R-:W-:Y:S06]  /*19b0*/  @!P2 BRA `(.L_x_1728) ;  /* 0x000000000044a947 */ /* 0x000fec0003800000 */
[----:B------:R-:W-:Y:S01]  /*19c0*/  ISETP.GT.AND P0, PT, R2, -0x1, PT ;  /* 0xffffffff0200780c */ /* 0x000fe20003f04270 */
[----:B------:R-:W-:-:S12]  /*19d0*/  BSSY B0, `(.L_x_1729) ;  /* 0x000000d000007945 */ /* 0x000fd80003800000 */
[----:B------:R-:W-:Y:S05]  /*19e0*/  @P0 BRA `(.L_x_1730) ;  /* 0x00000000001c0947 */ /* 0x000fea0003800000 */
[----:B------:R-:W-:Y:S02]  /*19f0*/  ISETP.NE.AND P0, PT, R13, 0x1, PT ;  /* 0x000000010d00780c */ /* 0x000fe40003f05270 */
[----:B------:R-:W-:-:S11]  /*1a00*/  LOP3.LUT R5, RZ, R2, RZ, 0x33, !PT ;  /* 0x00000002ff057212 */ /* 0x000fd600078e33ff */
[----:B------:R-:W0:Y:S02]  /*1a10*/  @P0 LDC.64 R6, c[0x0][0x9e8] ;  /* 0x00027a00ff060b82 */ /* 0x000e240000000a00 */
[----:B0-----:R-:W-:-:S05]  /*1a20*/  @P0 IMAD.HI.U32 R2, R5, R6, RZ ;  /* 0x0000000605020227 */ /* 0x001fca00078e00ff */
[----:B------:R-:W-:-:S04]  /*1a30*/  @P0 SHF.R.U32.HI R5, RZ, R7, R2 ;  /* 0x00000007ff050219 */ /* 0x000fc80000011602 */
[----:B------:R-:W-:Y:S01]  /*1a40*/  LOP3.LUT R2, RZ, R5, RZ, 0x33, !PT ;  /* 0x00000005ff027212 */ /* 0x000fe200078e33ff */
[----:B------:R-:W-:Y:S06]  /*1a50*/  BRA `(.L_x_1731) ;  /* 0x0000000000107947 */ /* 0x000fec0003800000 */
.L_x_1730:
[----:B------:R-:W-:-:S13]  /*1a60*/  ISETP.NE.AND P0, PT, R13, 0x1, PT ;  /* 0x000000010d00780c */ /* 0x000fda0003f05270 */
[----:B------:R-:W0:Y:S02]  /*1a70*/  @P0 LDC.64 R4, c[0x0][0x9e8] ;  /* 0x00027a00ff040b82 */ /* 0x000e240000000a00 */
[----:B0-----:R-:W-:-:S05]  /*1a80*/  @P0 IMAD.HI.U32 R4, R2, R4, RZ ;  /* 0x0000000402040227 */ /* 0x001fca00078e00ff */
[----:B------:R-:W-:-:S07]  /*1a90*/  @P0 SHF.R.U32.HI R2, RZ, R5, R4 ;  /* 0x00000005ff020219 */ /* 0x000fce0000011604 */
.L_x_1731:
[----:B------:R-:W-:Y:S05]  /*1aa0*/  BSYNC B0 ;  /* 0x0000000000007941 */ /* 0x000fea0003800000 */
.L_x_1729:
[----:B------:R-:W-:-:S05]  /*1ab0*/  IMAD R2, R2, R13, RZ ;  /* 0x0000000d02027224 */ /* 0x000fca00078e02ff */
[----:B------:R-:W-:-:S07]  /*1ac0*/  VIMNMX R3, R3, R2, !PT ;  /* 0x0000000203037248 */ /* 0x000fce0007fe0100 */
.L_x_1728:
[----:B------:R-:W-:Y:S01]  /*1ad0*/  VIADD R0, R0, 0x3f ;  /* 0x0000003f00007836 */ /* 0x000fe20000000000 */
[----:B------:R-:W-:-:S04]  /*1ae0*/  SHF.R.S32.HI R2, RZ, 0x1f, R3 ;  /* 0x0000001fff027819 */ /* 0x000fc80000011403 */
[----:B------:R-:W-:Y:S02]  /*1af0*/  SHF.R.S32.HI R5, RZ, 0x1f, R0 ;  /* 0x0000001fff057819 */ /* 0x000fe40000011400 */
[----:B------:R-:W-:Y:S02]  /*1b00*/  LEA.HI R2, R2, R3, RZ, 0x6 ;  /* 0x0000000302027211 */ /* 0x000fe400078f30ff */
[----:B------:R-:W-:Y:S02]  /*1b10*/  LEA.HI R5, R5, R0, RZ, 0x6 ;  /* 0x0000000005057211 */ /* 0x000fe400078f30ff */
[----:B------:R-:W-:Y:S02]  /*1b20*/  SHF.R.S32.HI R2, RZ, 0x6, R2 ;  /* 0x00000006ff027819 */ /* 0x000fe40000011402 */
[----:B------:R-:W-:Y:S02]  /*1b30*/  SHF.R.S32.HI R5, RZ, 0x6, R5 ;  /* 0x00000006ff057819 */ /* 0x000fe40000011405 */
[----:B------:R-:W-:-:S02]  /*1b40*/  VIMNMX R2, RZ, R2, !PT ;  /* 0x00000002ff027248 */ /* 0x000fc40007fe0100 */
[----:B------:R-:W-:-:S03]  /*1b50*/  VIMNMX R5, R160, R5, PT ;  /* 0x00000005a0057248 */ /* 0x000fc60003fe0100 */
[--C-:B------:R-:W-:Y:S02]  /*1b60*/  IMAD R2, R2, 0x40, -R11.reuse ;  /* 0x0000004002027824 */ /* 0x100fe400078e0a0b */
[----:B------:R-:W-:-:S03]  /*1b70*/  IMAD R5, R5, 0x40, -R11 ;  /* 0x0000004005057824 */ /* 0x000fc600078e0a0b */
[----:B------:R-:W-:Y:S02]  /*1b80*/  VIMNMX R2, RZ, R2, !PT ;  /* 0x00000002ff027248 */ /* 0x000fe40007fe0100 */
[----:B------:R-:W-:Y:S02]  /*1b90*/  VIMNMX R5, R5, R44, PT ;  /* 0x0000002c05057248 */ /* 0x000fe40003fe0100 */
[----:B------:R-:W-:Y:S02]  /*1ba0*/  SHF.R.U32.HI R46, RZ, 0x6, R2 ;  /* 0x00000006ff2e7819 */ /* 0x000fe40000011602 */
[----:B------:R-:W-:-:S03]  /*1bb0*/  ISETP.GT.AND P0, PT, R5, R2, PT ;  /* 0x000000020500720c */ /* 0x000fc60003f04270 */
[----:B------:R-:W-:-:S10]  /*1bc0*/  IMAD.MOV.U32 R45, RZ, RZ, R46 ;  /* 0x000000ffff2d7224 */ /* 0x000fd400078e002e */
[----:B------:R-:W-:-:S05]  /*1bd0*/  @P0 VIADD R0, R5, 0x3f ;  /* 0x0000003f05000836 */ /* 0x000fca0000000000 */
[----:B------:R-:W-:-:S04]  /*1be0*/  @P0 SHF.R.S32.HI R3, RZ, 0x1f, R0 ;  /* 0x0000001fff030819 */ /* 0x000fc80000011400 */
[----:B------:R-:W-:-:S04]  /*1bf0*/  @P0 LEA.HI R3, R3, R0, RZ, 0x6 ;  /* 0x0000000003030211 */ /* 0x000fc800078f30ff */
[----:B------:R-:W-:Y:S02]  /*1c00*/  @P0 SHF.R.S32.HI R45, RZ, 0x6, R3 ;  /* 0x00000006ff2d0819 */ /* 0x000fe40000011403 */
[----:B------:R-:W-:Y:S02]  /*1c10*/  PLOP3.LUT P0, PT, PT, PT, PT, 0x80, 0x0 ;  /* 0x000000000000781c */ /* 0x000fe40003f0f070 */
[----:B------:R-:W-:-:S13]  /*1c20*/  ISETP.GT.AND P1, PT, R45, R46, PT ;  /* 0x0000002e2d00720c */ /* 0x000fda0003f24270 */
[----:B------:R-:W-:Y:S05]  /*1c30*/  @!P1 BRA `(.L_x_1732) ;  /* 0x0000005800689947 */ /* 0x000fea0003800000 */
        /* <DEDUP_REMOVED lines=12> */
[----:B------:R-:W-:Y:S01]  /*1d00*/  MOV R8, 0x70 ;  /* 0x0000007000087802 */ /* 0x000fe20000000f00 */
[----:B------:R-:W-:Y:S02]  /*1d10*/  IMAD.U32 R6, RZ, RZ, UR4 ;  /* 0x00000004ff067e24 */ /* 0x000fe4000f8e00ff */
[----:B------:R-:W-:-:S02]  /*1d20*/  IMAD.U32 R7, RZ, RZ, UR5 ;  /* 0x00000005ff077e24 */ /* 0x000fc4000f8e00ff */
[----:B------:R-:W-:Y:S02]  /*1d30*/  IMAD.U32 R11, RZ, RZ, UR7 ;  /* 0x00000007ff0b7e24 */ /* 0x000fe4000f8e00ff */
[----:B------:R-:W-:Y:S02]  /*1d40*/  IMAD.MOV.U32 R12, RZ, RZ, 0x1 ;  /* 0x00000001ff0c7424 */ /* 0x000fe400078e00ff */
[----:B0-----:R-:W-:-:S07]  /*1d50*/  IMAD.MOV.U32 R13, RZ, RZ, RZ ;  /* 0x000000ffff0d7224 */ /* 0x001fce00078e00ff */
[----:B------:R-:W-:-:S07]  /*1d60*/  LEPC R20, `(.L_x_1734) ;  /* 0x000000001014794e */ /* 0x000fce0000000000 */
[----:B-1---5:R-:W-:Y:S05]  /*1d70*/  CALL.ABS.NOINC R2 ;  /* 0x0000000002007343 */ /* 0x022fea0003c00000 */
.L_x_1734:
[----:B------:R-:W-:Y:S05]  /*1d80*/  BSYNC B6 ;  /* 0x0000000000067941 */ /* 0x000fea0003800000 */
.L_x_1733:
        /* <DEDUP_REMOVED lines=20> */
.L_x_1736:
[----:B------:R-:W-:Y:S05]  /*1ed0*/  BSYNC B6 ;  /* 0x0000000000067941 */ /* 0x000fea0003800000 */
.L_x_1735:
[----:B------:R-:W-:Y:S01]  /*1ee0*/  ULDC.64 UR4, c[0x0][0x9f8] ;  /* 0x00027e0000047ab9 */ /* 0x000fe20000000a00 */
[----:B------:R-:W-:Y:S01]  /*1ef0*/  IMAD.MOV.U32 R71, RZ, RZ, R23 ;  /* 0x000000ffff477224 */ /* 0x000fe200078e0017 */
[----:B------:R-:W-:Y:S01]  /*1f00*/  ISETP.NE.U32.AND P0, PT, RZ, UR4, PT ;  /* 0x00000004ff007c0c */ /* 0x000fe2000bf05070 */
[----:B------:R-:W0:Y:S03]  /*1f10*/  LDC.64 R64, c[0x0][0x3f8] ;  /* 0x0000fe00ff407b82 */ /* 0x000e260000000a00 */
[----:B------:R-:W-:-:S05]  /*1f20*/  ISETP.NE.AND.EX P0, PT, RZ, UR5, PT, P0 ;  /* 0x00000005ff007c0c */ /* 0x000fca000bf05300 */
[----:B------:R-:W1:Y:S08]  /*1f30*/  LDC R27, c[0x0][0x3f4] ;  /* 0x0000fd00ff1b7b82 */ /* 0x000e700000000800 */
[----:B------:R-:W2:Y:S08]  /*1f40*/  @P0 LDC.64 R2, c[0x0][0x9f8] ;  /* 0x00027e00ff020b82 */ /* 0x000eb00000000a00 */
[----:B------:R-:W3:Y:S01]  /*1f50*/  LDC.64 R28, c[0x0][0x408] ;  /* 0x00010200ff1c7b82 */ /* 0x000ee20000000a00 */
[----:B--2---:R-:W-:-:S05]  /*1f60*/  @P0 IMAD.WIDE R2, R23, 0x4, R2 ;  /* 0x0000000417020825 */ /* 0x004fca00078e0202 */
[----:B------:R2:W4:Y:S01]  /*1f70*/  @P0 LDG.E R71, desc[UR36][R2.64] ;  /* 0x0000002402470981 */ /* 0x000522000c1e1900 */
[----:B------:R-:W-:Y:S01]  /*1f80*/  SHF.R.S32.HI R20, RZ, 0x1f, R189 ;  /* 0x0000001fff147819 */ /* 0x000fe200000114bd */
[-C--:B0-----:R-:W-:Y:S01]  /*1f90*/  IMAD.WIDE.U32 R4, R189, R64.reuse, R18 ;  /* 0x00000040bd047225 */ /* 0x081fe200078e0012 */
[----:B-1----:R-:W-:Y:S02]  /*1fa0*/  ISETP.GE.AND P0, PT, R16, R27, PT ;  /* 0x0000001b1000720c */ /* 0x002fe40003f06270 */
[----:B------:R-:W-:Y:S01]  /*1fb0*/  SHF.R.U32.HI R21, RZ, 0x3, R206 ;  /* 0x00000003ff157819 */ /* 0x000fe200000116ce */
[-C--:B------:R-:W-:Y:S01]  /*1fc0*/  IMAD R0, R20, R64.reuse, RZ ;  /* 0x0000004014007224 */ /* 0x080fe200078e02ff */
[----:B------:R-:W-:Y:S01]  /*1fd0*/  SEL R9, R27, RZ, P0 ;  /* 0x000000ff1b097207 */ /* 0x000fe20000000000 */
[C---:B------:R-:W-:Y:S01]  /*1fe0*/  IMAD.WIDE.U32 R6, R189.reuse, R64, R16 ;  /* 0x00000040bd067225 */ /* 0x040fe200078e0010 */
[C---:B------:R-:W-:Y:S02]  /*1ff0*/  SHF.L.U64.HI R68, R64.reuse, 0x6, R65 ;  /* 0x0000000640447819 */ /* 0x040fe40000010241 */
[----:B------:R-:W-:Y:S01]  /*2000*/  SHF.L.U32 R66, R64, 0x6, RZ ;  /* 0x0000000640427819 */ /* 0x000fe200000006ff */
[----:B------:R-:W-:Y:S01]  /*2010*/  IMAD R11, R189, R65, R0 ;  /* 0x00000041bd0b7224 */ /* 0x000fe200078e0200 */
[----:B---3--:R-:W-:Y:S01]  /*2020*/  SHF.L.U64.HI R62, R28, 0x5, R29 ;  /* 0x000000051c3e7819 */ /* 0x008fe2000001021d */
[----:B------:R-:W-:Y:S01]  /*2030*/  IMAD R0, R20, R28, RZ ;  /* 0x0000001c14007224 */ /* 0x000fe200078e02ff */
[----:B------:R-:W-:Y:S01]  /*2040*/  SHF.R.U32.HI R20, RZ, 0x3, R204 ;  /* 0x00000003ff147819 */ /* 0x000fe200000116cc */
[----:B------:R-:W-:Y:S01]  /*2050*/  IMAD.IADD R7, R11, 0x1, R7 ;  /* 0x000000010b077824 */ /* 0x000fe200078e0207 */
[----:B------:R-:W-:Y:S01]  /*2060*/  IADD3 R5, R5, R11, RZ ;  /* 0x0000000b05057210 */ /* 0x000fe20007ffe0ff */
[----:B------:R-:W-:Y:S01]  /*2070*/  IMAD R13, R189, R29, R0 ;  /* 0x0000001dbd0d7224 */ /* 0x000fe200078e0200 */
[----:B------:R-:W-:Y:S01]  /*2080*/  SHF.R.S32.HI R74, RZ, 0x1f, R22 ;  /* 0x0000001fff4a7819 */ /* 0x000fe20000011416 */
[----:B------:R-:W-:-:S02]  /*2090*/  IMAD.IADD R0, R16, 0x1, R9 ;  /* 0x0000000110007824 */ /* 0x000fc400078e0209 */
[----:B--2---:R-:W-:-:S03]  /*20a0*/  IMAD.WIDE.U32 R2, R189, R28, R18 ;  /* 0x0000001cbd027225 */ /* 0x004fc600078e0012 */
[----:B------:R-:W-:Y:S01]  /*20b0*/  SHF.R.S32.HI R11, RZ, 0x1f, R0 ;  /* 0x0000001fff0b7819 */ /* 0x000fe20000011400 */
[----:B------:R-:W-:-:S03]  /*20c0*/  IMAD.WIDE.U32 R8, R189, R28, R16 ;  /* 0x0000001cbd087225 */ /* 0x000fc600078e0010 */
[-C--:B------:R-:W-:Y:S01]  /*20d0*/  LEA.HI R10, R11, R0.reuse, RZ, 0x7 ;  /* 0x000000000b0a7211 */ /* 0x080fe200078f38ff */
[----:B------:R-:W-:Y:S01]  /*20e0*/  IMAD.IADD R3, R3, 0x1, R13 ;  /* 0x0000000103037824 */ /* 0x000fe200078e020d */
[----:B------:R-:W-:Y:S01]  /*20f0*/  LEA.HI R11, R11, R0, RZ, 0x4 ;  /* 0x000000000b0b7211 */ /* 0x000fe200078f20ff */
[----:B------:R-:W-:Y:S01]  /*2100*/  IMAD.IADD R9, R13, 0x1, R9 ;  /* 0x000000010d097824 */ /* 0x000fe200078e0209 */
[----:B-----5:R-:W-:Y:S01]  /*2110*/  SHF.R.S32.HI R13, RZ, 0x1f, R39 ;  /* 0x0000001fff0d7819 */ /* 0x020fe20000011427 */
[----:B------:R-:W-:Y:S01]  /*2120*/  IMAD.SHL.U32 R10, R10, 0x40, RZ ;  /* 0x000000400a0a7824 */ /* 0x000fe200078e00ff */
[----:B------:R-:W-:Y:S01]  /*2130*/  LOP3.LUT R12, R204, 0x70, R11, 0xf8, !PT ;  /* 0x00000070cc0c7812 */ /* 0x000fe200078ef80b */
[C---:B------:R-:W-:Y:S01]  /*2140*/  IMAD.WIDE.U32 R42, R39.reuse, R64, R4 ;  /* 0x00000040272a7225 */ /* 0x040fe200078e0004 */
[----:B------:R-:W-:Y:S02]  /*2150*/  LOP3.LUT R0, R206, 0x70, R11, 0xf8, !PT ;  /* 0x00000070ce007812 */ /* 0x000fe400078ef80b */
[----:B------:R-:W-:Y:S01]  /*2160*/  LOP3.LUT R12, R12, R20, RZ, 0x3c, !PT ;  /* 0x000000140c0c7212 */ /* 0x000fe200078e3cff */
[----:B------:R-:W-:Y:S01]  /*2170*/  IMAD.WIDE.U32 R40, R39, R64, R6 ;  /* 0x0000004027287225 */ /* 0x000fe200078e0006 */
[----:B------:R-:W0:Y:S01]  /*2180*/  S2R R20, SR_TID.X ;  /* 0x0000000000147919 */ /* 0x000e220000002100 */
[----:B------:R-:W-:-:S02]  /*2190*/  LOP3.LUT R69, R0, R21, RZ, 0x3c, !PT ;  /* 0x0000001500457212 */ /* 0x000fc400078e3cff */
[----:B------:R-:W-:Y:S01]  /*21a0*/  IMAD R0, R13, R64, RZ ;  /* 0x000000400d007224 */ /* 0x000fe200078e02ff */
[----:B------:R-:W-:Y:S01]  /*21b0*/  LOP3.LUT R10, R10, 0xffffe000, RZ, 0xc0, !PT ;  /* 0xffffe0000a0a7812 */ /* 0x000fe200078ec0ff */
[----:B------:R-:W-:Y:S01]  /*21c0*/  IMAD.WIDE.U32 R36, R39, R28, R2 ;  /* 0x0000001c27247225 */ /* 0x000fe200078e0002 */
[----:B------:R-:W-:Y:S02]  /*21d0*/  LOP3.LUT R53, R11, 0xfffffff0, RZ, 0xc0, !PT ;  /* 0xfffffff00b357812 */ /* 0x000fe400078ec0ff */
[----:B------:R-:W-:Y:S01]  /*21e0*/  IADD3 R69, R69, R10, R210 ;  /* 0x0000000a45457210 */ /* 0x000fe20007ffe0d2 */
[----:B------:R-:W-:Y:S01]  /*21f0*/  IMAD R15, R39, R65, R0 ;  /* 0x00000041270f7224 */ /* 0x000fe200078e0200 */
[----:B------:R-:W-:Y:S01]  /*2200*/  SHF.L.U64.HI R65, R64, 0x5, R65 ;  /* 0x0000000540417819 */ /* 0x000fe20000010241 */
[----:B------:R-:W-:Y:S01]  /*2210*/  IMAD R0, R13, R28, RZ ;  /* 0x0000001c0d007224 */ /* 0x000fe200078e02ff */
[----:B------:R-:W-:Y:S01]  /*2220*/  IADD3 R67, R12, R10, R209 ;  /* 0x0000000a0c437210 */ /* 0x000fe20007ffe0d1 */
[----:B------:R-:W-:Y:S01]  /*2230*/  IMAD.SHL.U32 R63, R64, 0x20, RZ ;  /* 0x00000020403f7824 */ /* 0x000fe200078e00ff */
[C---:B------:R-:W-:Y:S01]  /*2240*/  SHF.L.U64.HI R64, R28.reuse, 0x6, R29 ;  /* 0x000000061c407819 */ /* 0x040fe2000001021d */
[----:B------:R-:W-:Y:S01]  /*2250*/  IMAD R5, R39, R29, R0 ;  /* 0x0000001d27057224 */ /* 0x000fe200078e0200 */
[----:B------:R-:W-:Y:S01]  /*2260*/  IADD3 R55, R43, R15, RZ ;  /* 0x0000000f2b377210 */ /* 0x000fe20007ffe0ff */
[----:B------:R-:W-:Y:S01]  /*2270*/  IMAD.IADD R70, R25, 0x1, R24 ;  /* 0x0000000119467824 */ /* 0x000fe200078e0218 */
[----:B------:R-:W-:Y:S01]  /*2280*/  SHF.R.S32.HI R50, RZ, 0x4, R11 ;  /* 0x00000004ff327819 */ /* 0x000fe2000001140b */
[C---:B------:R-:W-:Y:S01]  /*2290*/  IMAD.SHL.U32 R60, R28.reuse, 0x40, RZ ;  /* 0x000000401c3c7824 */ /* 0x040fe200078e00ff */
[----:B------:R-:W-:Y:S01]  /*22a0*/  SHF.R.S32.HI R47, RZ, 0x1f, R53 ;  /* 0x0000001fff2f7819 */ /* 0x000fe20000011435 */
[----:B------:R-:W-:-:S02]  /*22b0*/  IMAD.SHL.U32 R61, R28, 0x20, RZ ;  /* 0x000000201c3d7824 */ /* 0x000fc400078e00ff */
[----:B------:R-:W-:Y:S02]  /*22c0*/  IMAD R59, R214, 0x20, R189 ;  /* 0x00000020d63b7824 */ /* 0x000fe400078e02bd */
[----:B------:R-:W-:Y:S02]  /*22d0*/  IMAD.SHL.U32 R56, R27, 0x2, RZ ;  /* 0x000000021b387824 */ /* 0x000fe400078e00ff */
[----:B------:R-:W-:Y:S02]  /*22e0*/  IMAD.IADD R54, R15, 0x1, R41 ;  /* 0x000000010f367824 */ /* 0x000fe400078e0229 */
[----:B------:R-:W-:Y:S01]  /*22f0*/  IMAD.IADD R51, R37, 0x1, R5 ;  /* 0x0000000125337824 */ /* 0x000fe200078e0205 */
[----:B0-----:R-:W-:Y:S01]  /*2300*/  SHF.R.U32.HI R14, RZ, 0x7, R20 ;  /* 0x00000007ff0e7819 */ /* 0x001fe20000011614 */
[----:B------:R-:W-:-:S03]  /*2310*/  IMAD.WIDE.U32 R20, R39, R28, R8 ;  /* 0x0000001c27147225 */ /* 0x000fc600078e0008 */
[C---:B------:R-:W-:Y:S01]  /*2320*/  ISETP.NE.AND P6, PT, R14.reuse, 0x1, PT ;  /* 0x000000010e00780c */ /* 0x040fe20003fc5270 */
[----:B------:R-:W-:Y:S02]  /*2330*/  VIADD R58, R14, 0x8 ;  /* 0x000000080e3a7836 */ /* 0x000fe40000000000 */
[----:B------:R-:W-:-:S10]  /*2340*/  IMAD.IADD R52, R5, 0x1, R21 ;  /* 0x0000000105347824 */ /* 0x000fd400078e0215 */
[----:B------:R-:W-:Y:S05]  /*2350*/  @!P6 WARPSYNC.ALL ;  /* 0x000000000000e948 */ /* 0x000fea0003800000 */
[----:B------:R-:W-:Y:S01]  /*2360*/  ULDC UR4, c[0x0][0x2f4] ;  /* 0x0000bd0000047ab9 */ /* 0x000fe20000000800 */
[----:B------:R-:W-:Y:S01]  /*2370*/  @!P6 BAR.SYNC.DEFER_BLOCKING 0x9, 0x100 ;  /* 0x024400000000eb1d */ /* 0x000fe20000010000 */
[----:B------:R-:W-:Y:S02]  /*2380*/  ISETP.GE.AND P1, PT, R16, UR4, PT ;  /* 0x0000000410007c0c */ /* 0x000fe4000bf26270 */
[----:B------:R-:W-:Y:S02]  /*2390*/  ISETP.GE.AND P2, PT, R187, UR4, PT ;  /* 0x00000004bb007c0c */ /* 0x000fe4000bf46270 */
[----:B----4-:R-:W-:-:S11]  /*23a0*/  SHF.R.S32.HI R57, RZ, 0x1f, R71 ;  /* 0x0000001fff397819 */ /* 0x010fd60000011447 */
.L_x_1790:
[----:B0-----:R-:W0:Y:S01]  /*23b0*/  LDC R78, c[0x0][0x430] ;  /* 0x00010c00ff4e7b82 */ /* 0x001e220000000800 */
[----:B------:R-:W-:Y:S02]  /*23c0*/  VIADD R45, R45, 0xffffffff ;  /* 0xffffffff2d2d7836 */ /* 0x000fe40000000000 */
[----:B------:R-:W-:Y:S02]  /*23d0*/  IMAD.MOV.U32 R79, RZ, RZ, RZ ;  /* 0x000000ffff4f7224 */ /* 0x000fe400078e00ff */
[----:B------:R-:W-:-:S03]  /*23e0*/  IMAD R7, R45, 0x40, R59 ;  /* 0x000000402d077824 */ /* 0x000fc600078e023b */
[----:B------:R-:W1:Y:S01]  /*23f0*/  LDC R83, c[0x0][0x3f4] ;  /* 0x0000fd00ff537b82 */ /* 0x000e620000000800 */
[----:B------:R-:W-:Y:S01]  /*2400*/  IMAD.IADD R9, R70, 0x1, R7 ;  /* 0x0000000146097824 */ /* 0x000fe200078e0207 */
[----:B------:R-:W-:-:S04]  /*2410*/  ISETP.GE.AND P3, PT, R7, R44, PT ;  /* 0x0000002c0700720c */ /* 0x000fc80003f66270 */
[----:B------:R-:W-:Y:S02]  /*2420*/  ISETP.GT.OR P3, PT, R59, 0x3f, P3 ;  /* 0x0000003f3b00780c */ /* 0x000fe40001f64670 */
[----:B------:R-:W-:Y:S02]  /*2430*/  MOV R7, R9 ;  /* 0x0000000900077202 */ /* 0x000fe40000000f00 */
[----:B0-----:R-:W-:-:S09]  /*2440*/  ISETP.NE.AND P4, PT, R78, 0x1, PT ;  /* 0x000000014e00780c */ /* 0x001fd20003f85270 */
[----:B---3--:R-:W0:Y:S08]  /*2450*/  @!P3 LDC.64 R4, c[0x0][0x428] ;  /* 0x00010a00ff04bb82 */ /* 0x008e300000000a00 */
        /* <DEDUP_REMOVED lines=9> */
[----:B------:R-:W-:-:S04]  /*24f0*/  @!P3 IMAD.WIDE.U32 R2, R71, R4, R2 ;  /* 0x000000044702b225 */ /* 0x000fc800078e0002 */
[----:B------:R-:W-:Y:S01]  /*2500*/  @!P3 IMAD.IADD R0, R3, 0x1, R5 ;  /* 0x000000010300b824 */ /* 0x000fe200078e0205 */
[----:B--2---:R-:W-:-:S04]  /*2510*/  @!P3 LEA R4, P4, R2, R10, 0x2 ;  /* 0x0000000a0204b211 */ /* 0x004fc800078810ff */
[----:B------:R-:W-:-:S05]  /*2520*/  @!P3 LEA.HI.X R5, R2, R11, R0, 0x2, P4 ;  /* 0x0000000b0205b211 */ /* 0x000fca00020f1400 */
[----:B------:R0:W5:Y:S01]  /*2530*/  @!P3 LDG.E R79, desc[UR36][R4.64] ;  /* 0x00000024044fb981 */ /* 0x000162000c1e1900 */
[----:B-1----:R-:W-:Y:S01]  /*2540*/  ISETP.GE.AND P3, PT, R83, 0x1, PT ;  /* 0x000000015300780c */ /* 0x002fe20003f66270 */
[----:B------:R-:W-:Y:S01]  /*2550*/  IMAD.MOV R3, RZ, RZ, -R7 ;  /* 0x000000ffff037224 */ /* 0x000fe200078e0a07 */
[----:B------:R-:W-:Y:S01]  /*2560*/  ISETP.GT.AND P4, PT, R45, R46, PT ;  /* 0x0000002e2d00720c */ /* 0x000fe20003f84270 */
[----:B------:R-:W-:Y:S01]  /*2570*/  IMAD R73, R186, 0x4000, R212 ;  /* 0x00004000ba497824 */ /* 0x000fe200078e02d4 */
[----:B------:R-:W-:Y:S05]  /*2580*/  YIELD ;  /* 0x0000000000007946 */ /* 0x000fea0003800000 */
[----:B------:R-:W-:Y:S01]  /*2590*/  BSSY B0, `(.L_x_1737) ;  /* 0x00004a5000007945 */ /* 0x000fe20003800000 */
[----:B------:R-:W-:Y:S01]  /*25a0*/  IMAD R78, R78, R3, R9 ;  /* 0x000000034e4e7224 */ /* 0x000fe200078e0209 */
[----:B------:R-:W-:Y:S01]  /*25b0*/  P2R R75, PR, RZ, 0x10 ;  /* 0x00000010ff4b7803 */ /* 0x000fe20000000000 */
[----:B------:R-:W-:Y:S01]  /*25c0*/  IMAD.IADD R73, R184, 0x1, R73 ;  /* 0x00000001b8497824 */ /* 0x000fe200078e0249 */
[----:B0-----:R-:W-:Y:S06]  /*25d0*/  @!P3 BRA `(.L_x_1738) ;  /* 0x000000440070b947 */ /* 0x001fec0003800000 */
[----:B------:R-:W-:Y:S01]  /*25e0*/  SHF.R.S32.HI R77, RZ, 0x1f, R78 ;  /* 0x0000001fff4d7819 */ /* 0x000fe2000001144e */
[----:B------:R-:W-:Y:S01]  /*25f0*/  ULDC.64 UR4, c[0x0][0x300] ;  /* 0x0000c00000047ab9 */ /* 0x000fe20000000a00 */
[----:B-----5:R-:W-:Y:S01]  /*2600*/  SHF.R.S32.HI R76, RZ, 0x1f, R79 ;  /* 0x0000001fff4c7819 */ /* 0x020fe2000001144f */
[----:B------:R-:W-:Y:S01]  /*2610*/  IMAD.WIDE.U32 R2, R78, UR4, RZ ;  /* 0x000000044e027c25 */ /* 0x000fe2000f8e00ff */
[----:B------:R-:W-:Y:S02]  /*2620*/  ULDC.U8 UR6, c[0x0][0x410] ;  /* 0x0001040000067ab9 */ /* 0x000fe40000000000 */
[----:B------:R-:W-:Y:S01]  /*2630*/  ISETP.NE.AND P3, PT, RZ, UR6, PT ;  /* 0x00000006ff007c0c */ /* 0x000fe2000bf65270 */
[----:B------:R-:W-:Y:S02]  /*2640*/  IMAD R5, R77, UR4, RZ ;  /* 0x000000044d057c24 */ /* 0x000fe4000f8e02ff */
[----:B------:R-:W-:Y:S02]  /*2650*/  IMAD R4, R64, R45, RZ ;  /* 0x0000002d40047224 */ /* 0x000fe400078e02ff */
[----:B------:R-:W-:Y:S01]  /*2660*/  IMAD R5, R78, UR5, R5 ;  /* 0x000000054e057c24 */ /* 0x000fe2000f8e0205 */
[----:B------:R-:W-:Y:S01]  /*2670*/  ULDC.64 UR4, c[0x0][0x310] ;  /* 0x0000c40000047ab9 */ /* 0x000fe20000000a00 */
[----:B------:R-:W-:-:S02]  /*2680*/  IMAD R80, R45, -0x40, R44 ;  /* 0xffffffc02d507824 */ /* 0x000fc400078e022c */
[----:B------:R-:W-:Y:S01]  /*2690*/  IMAD R0, R76, UR4, RZ ;  /* 0x000000044c007c24 */ /* 0x000fe2000f8e02ff */
[----:B------:R-:W-:Y:S02]  /*26a0*/  IADD3 R3, R3, R5, RZ ;  /* 0x0000000503037210 */ /* 0x000fe40007ffe0ff */
[----:B------:R-:W-:Y:S01]  /*26b0*/  SHF.R.S32.HI R5, RZ, 0x1f, R45 ;  /* 0x0000001fff057819 */ /* 0x000fe2000001142d */
[C---:B------:R-:W-:Y:S01]  /*26c0*/  IMAD R7, R79.reuse, UR5, R0 ;  /* 0x000000054f077c24 */ /* 0x040fe2000f8e0200 */
[----:B------:R-:W-:Y:S01]  /*26d0*/  VIMNMX R80, R80, 0x40, PT ;  /* 0x0000004050507848 */ /* 0x000fe20003fe0100 */
[----:B------:R-:W-:Y:S01]  /*26e0*/  IMAD.WIDE.U32 R2, R79, UR4, R2 ;  /* 0x000000044f027c25 */ /* 0x000fe2000f8e0002 */
[----:B------:R-:W-:-:S03]  /*26f0*/  ULDC.64 UR4, c[0x0][0x308] ;  /* 0x0000c20000047ab9 */ /* 0x000fc60000000a00 */
[----:B------:R-:W-:Y:S02]  /*2700*/  IMAD.IADD R3, R3, 0x1, R7 ;  /* 0x0000000103037824 */ /* 0x000fe400078e0207 */
[----:B------:R-:W-:Y:S02]  /*2710*/  IMAD R7, R74, UR4, RZ ;  /* 0x000000044a077c24 */ /* 0x000fe4000f8e02ff */
[----:B------:R-:W-:Y:S02]  /*2720*/  IMAD R0, R68, R45, RZ ;  /* 0x0000002d44007224 */ /* 0x000fe400078e02ff */
[----:B------:R-:W-:-:S04]  /*2730*/  IMAD.WIDE.U32 R2, R22, UR4, R2 ;  /* 0x0000000416027c25 */ /* 0x000fc8000f8e0002 */
[----:B------:R-:W-:Y:S01]  /*2740*/  IMAD R9, R22, UR5, R7 ;  /* 0x0000000516097c24 */ /* 0x000fe2000f8e0207 */
[----:B------:R-:W-:Y:S01]  /*2750*/  ULDC.64 UR4, c[0x0][0x2e8] ;  /* 0x0000ba0000047ab9 */ /* 0x000fe20000000a00 */
[C---:B------:R-:W-:Y:S01]  /*2760*/  IMAD R11, R5.reuse, R66, R0 ;  /* 0x00000042050b7224 */ /* 0x040fe200078e0200 */
[----:B------:R-:W-:Y:S01]  /*2770*/  IADD3 R0, P4, R2, UR4, RZ ;  /* 0x0000000402007c10 */ /* 0x000fe2000ff9e0ff */
[----:B------:R-:W-:Y:S02]  /*2780*/  IMAD R13, R5, R60, R4 ;  /* 0x0000003c050d7224 */ /* 0x000fe400078e0204 */
[----:B------:R-:W-:Y:S01]  /*2790*/  IMAD.WIDE.U32 R6, R66, R45, RZ ;  /* 0x0000002d42067225 */ /* 0x000fe200078e00ff */
[----:B------:R-:W-:-:S03]  /*27a0*/  IADD3.X R2, R3, UR5, R9, P4, !PT ;  /* 0x0000000503027c10 */ /* 0x000fc6000a7fe409 */
[----:B------:R-:W-:-:S04]  /*27b0*/  IMAD.WIDE.U32 R4, R60, R45, RZ ;  /* 0x0000002d3c047225 */ /* 0x000fc800078e00ff */
[----:B------:R-:W-:Y:S02]  /*27c0*/  IMAD.IADD R14, R7, 0x1, R11 ;  /* 0x00000001070e7824 */ /* 0x000fe400078e020b */
[----:B------:R-:W-:Y:S01]  /*27d0*/  IMAD.IADD R81, R5, 0x1, R13 ;  /* 0x0000000105517824 */ /* 0x000fe200078e020d */
[----:B------:R-:W-:Y:S06]  /*27e0*/  @!P3 BRA `(.L_x_1739) ;  /* 0x000000200064b947 */ /* 0x000fec0003800000 */
[----:B------:R-:W-:Y:S01]  /*27f0*/  ISETP.GE.AND P3, PT, R189, R80, PT ;  /* 0x00000050bd00720c */ /* 0x000fe20003f66270 */
[----:B------:R-:W-:Y:S01]  /*2800*/  BSSY B1, `(.L_x_1740) ;  /* 0x0000017000017945 */ /* 0x000fe20003800000 */
[----:B------:R-:W-:Y:S02]  /*2810*/  CS2R R8, SRZ ;  /* 0x0000000000087805 */ /* 0x000fe4000001ff00 */
[----:B------:R-:W-:Y:S02]  /*2820*/  CS2R R32, SRZ ;  /* 0x0000000000207805 */ /* 0x000fe4000001ff00 */
[----:B------:R-:W-:Y:S02]  /*2830*/  CS2R R34, SRZ ;  /* 0x0000000000227805 */ /* 0x000fe4000001ff00 */
[----:B------:R-:W-:Y:S02]  /*2840*/  CS2R R30, SRZ ;  /* 0x00000000001e7805 */ /* 0x000fe4000001ff00 */
[----:B------:R-:W-:-:S03]  /*2850*/  CS2R R48, SRZ ;  /* 0x0000000000307805 */ /* 0x000fc6000001ff00 */
[----:B------:R-:W-:Y:S05]  /*2860*/  @P3 BRA `(.L_x_1741) ;  /* 0x0000000000403947 */ /* 0x000fea0003800000 */
        /* <DEDUP_REMOVED lines=16> */
.L_x_1741:
[----:B------:R-:W-:Y:S05]  /*2970*/  BSYNC B1 ;  /* 0x0000000000017941 */ /* 0x000fea0003800000 */
.L_x_1740:
[----:B------:R-:W-:Y:S01]  /*2980*/  ISETP.GE.AND P4, PT, R227, R80, PT ;  /* 0x00000050e300720c */ /* 0x000fe20003f86270 */
[----:B------:R-:W-:Y:S01]  /*2990*/  BSSY B1, `(.L_x_1742) ;  /* 0x000001b000017945 */ /* 0x000fe20003800000 */
[----:B------:R-:W-:Y:S02]  /*29a0*/  CS2R R26, SRZ ;  /* 0x00000000001a7805 */ /* 0x000fe4000001ff00 */
[----:B------:R-:W-:Y:S01]  /*29b0*/  CS2R R24, SRZ ;  /* 0x0000000000187805 */ /* 0x000fe2000001ff00 */
[----:B-----5:R-:W-:Y:S01]  /*29c0*/  IMAD.MOV.U32 R84, RZ, RZ, R32 ;  /* 0x000000ffff547224 */ /* 0x020fe200078e0020 */
[----:B------:R-:W-:Y:S01]  /*29d0*/  CS2R R28, SRZ ;  /* 0x00000000001c7805 */ /* 0x000fe2000001ff00 */
[----:B------:R-:W-:-:S06]  /*29e0*/  IMAD.MOV.U32 R96, RZ, RZ, R34 ;  /* 0x000000ffff607224 */ /* 0x000fcc00078e0022 */
[----:B------:R-:W-:Y:S05]  /*29f0*/  @P4 BRA `(.L_x_1743) ;  /* 0x0000000000504947 */ /* 0x000fea0003800000 */
        /* <DEDUP_REMOVED lines=20> */
.L_x_1743:
[----:B------:R-:W-:Y:S05]  /*2b40*/  BSYNC B1 ;  /* 0x0000000000017941 */ /* 0x000fea0003800000 */
.L_x_1742:
[----:B------:R-:W-:Y:S01]  /*2b50*/  UISETP.NE.AND UP0, UPT, UR61, 0x3, UPT ;  /* 0x000000033d00788c */ /* 0x000fe2000bf05270 */
[----:B------:R-:W-:Y:S01]  /*2b60*/  IMAD.MOV.U32 R87, RZ, RZ, R30 ;  /* 0x000000ffff577224 */ /* 0x000fe200078e001e */
[----:B------:R-:W-:Y:S01]  /*2b70*/  MOV R93, R48 ;  /* 0x00000030005d7202 */ /* 0x000fe20000000f00 */
[----:B-----5:R-:W-:Y:S02]  /*2b80*/  IMAD.MOV.U32 R38, RZ, RZ, R8 ;  /* 0x000000ffff267224 */ /* 0x020fe400078e0008 */
[----:B------:R-:W-:Y:S01]  /*2b90*/  IMAD.MOV.U32 R85, RZ, RZ, R26 ;  /* 0x000000ffff557224 */ /* 0x000fe200078e001a */
[----:B------:R-:W-:Y:S01]  /*2ba0*/  PLOP3.LUT P5, PT, PT, PT, UP0, 0x80, 0x0 ;  /* 0x000000000000781c */ /* 0x000fe20003faf008 */
[----:B------:R-:W-:Y:S02]  /*2bb0*/  IMAD.MOV.U32 R82, RZ, RZ, R24 ;  /* 0x000000ffff527224 */ /* 0x000fe400078e0018 */
[----:B------:R-:W-:-:S10]  /*2bc0*/  IMAD.MOV.U32 R86, RZ, RZ, R28 ;  /* 0x000000ffff567224 */ /* 0x000fd400078e001c */
[----:B------:R-:W-:Y:S05]  /*2bd0*/  @!P5 BRA `(.L_x_1744) ;  /* 0x000000000004d947 */ /* 0x000fea0003800000 */
[----:B------:R-:W-:Y:S01]  /*2be0*/  BPT.TRAP 0x1 ;  /* 0x000000040000795c */ /* 0x000fe20000300000 */
.L_x_1744:
[----:B------:R-:W-:Y:S01]  /*2bf0*/  IMAD R72, R186, 0x8, R184 ;  /* 0x00000008ba487824 */ /* 0x000fe200078e02b8 */
[----:B------:R-:W-:Y:S01]  /*2c00*/  SHF.L.U32 R81, R195, 0x1f, RZ ;  /* 0x0000001fc3517819 */ /* 0x000fe200000006ff */
[----:B------:R-:W-:Y:S03]  /*2c10*/  BSSY B1, `(.L_x_1745) ;  /* 0x0000003000017945 */ /* 0x000fe60003800000 */
[----:B------:R-:W2:Y:S02]  /*2c20*/  SYNCS.PHASECHK.TRANS64.TRYWAIT P6, [R72+URZ+0x28490], R81 ;  /* 0x02849051480075a7 */ /* 0x000ea400080c017f */
[----:B--2---:R-:W-:Y:S05]  /*2c30*/  @!P6 BRA `(.L_x_1746) ;  /* 0x000002480018e947 */ /* 0x004fea0003800000 */
.L_x_2115:
[----:B------:R-:W-:Y:S05]  /*2c40*/  BSYNC B1 ;  /* 0x0000000000017941 */ /* 0x000fea0003800000 */
.L_x_1745:
[----:B------:R-:W-:-:S03]  /*2c50*/  UMOV UR4, 0xffffffff ;  /* 0xffffffff00047882 */ /* 0x000fc60000000000 */
[----:B------:R-:W-:Y:S05]  /*2c60*/  BRA.DIV UR4, `(.L_x_1747) ;  /* 0x0000024a04207947 */ /* 0x000fea000b800000 */
[----:B------:R3:W4:Y:S04]  /*2c70*/  SHFL.IDX PT, R3, R2, RZ, 0x181f ;  /* 0x00181fff02037589 */ /* 0x00072800000e0000 */
[----:B------:R3:W0:Y:S02]  /*2c80*/  SHFL.IDX PT, R14, R0, RZ, 0x181f ;  /* 0x00181fff000e7589 */ /* 0x00062400000e0000 */
.L_x_2119:
[----:B------:R-:W-:Y:S04]  /*2c90*/  BSSY B1, `(.L_x_1748) ;  /* 0x00000e7000017945 */ /* 0x000fe80003800000 */
[----:B------:R-:W-:Y:S05]  /*2ca0*/  @P3 BRA `(.L_x_1749) ;  /* 0x0000000c00943947 */ /* 0x000fea0003800000 */
[----:B------:R-:W-:Y:S04]  /*2cb0*/  BSSY B2, `(.L_x_1750) ;  /* 0x0000072000027945 */ /* 0x000fe80003800000 */
[----:B------:R-:W-:Y:S05]  /*2cc0*/  @P1 BRA `(.L_x_1751) ;  /* 0x0000000400c01947 */ /* 0x000fea0003800000 */
[----:B-1----:R1:W1:Y:S01]  /*2cd0*/  LDS.128 R4, [R73+0x20000] ;  /* 0x0200000049047984 */ /* 0x0022620000000c00 */
[----:B0-----:R-:W-:Y:S01]  /*2ce0*/  IADD3 R10, P3, R16, R14, RZ ;  /* 0x0000000e100a7210 */ /* 0x001fe20007f7e0ff */
[----:B------:R-:W-:Y:S04]  /*2cf0*/  BSSY B3, `(.L_x_1752) ;  /* 0x000006c000037945 */ /* 0x000fe80003800000 */
[----:B----4-:R-:W-:Y:S01]  /*2d00*/  IMAD.X R11, R3, 0x1, R17, P3 ;  /* 0x00000001030b7824 */ /* 0x010fe200018e0611 */
[----:B------:R-:W-:-:S13]  /*2d10*/  ISETP.GE.AND P3, PT, R18, R83, PT ;  /* 0x000000531200720c */ /* 0x000fda0003f66270 */
[----:B------:R-:W-:Y:S05]  /*2d20*/  @P3 BRA `(.L_x_1753) ;  /* 0x0000000400a03947 */ /* 0x000fea0003800000 */
[----:B------:R-:W-:Y:S01]  /*2d30*/  SHF.R.U32.HI R12, RZ, 0x8, R49 ;  /* 0x00000008ff0c7819 */ /* 0x000fe20000011631 */
[----:B-1----:R-:W-:Y:S01]  /*2d40*/  IMAD.MOV.U32 R13, RZ, RZ, R6 ;  /* 0x000000ffff0d7224 */ /* 0x002fe200078e0006 */
[----:B------:R-:W-:Y:S02]  /*2d50*/  SHF.R.U32.HI R88, RZ, 0x8, R35 ;  /* 0x00000008ff587819 */ /* 0x000fe40000011623 */
[----:B------:R-:W-:Y:S01]  /*2d60*/  MOV R15, R7 ;  /* 0x00000007000f7202 */ /* 0x000fe20000000f00 */
[----:B------:R-:W-:Y:S01]  /*2d70*/  IMAD.SHL.U32 R7, R12, 0x100, RZ ;  /* 0x000001000c077824 */ /* 0x000fe200078e00ff */
[----:B------:R-:W-:Y:S01]  /*2d80*/  SHF.R.U32.HI R48, RZ, 0x10, R49 ;  /* 0x00000010ff307819 */ /* 0x000fe20000011631 */
[----:B------:R-:W-:Y:S01]  /*2d90*/  IMAD.SHL.U32 R6, R88, 0x100, RZ ;  /* 0x0000010058067824 */ /* 0x000fe200078e00ff */
[----:B------:R-:W-:Y:S02]  /*2da0*/  LOP3.LUT R34, R49, 0xff0000ff, RZ, 0xc0, !PT ;  /* 0xff0000ff31227812 */ /* 0x000fe400078ec0ff */
[----:B------:R-:W-:-:S02]  /*2db0*/  SHF.R.U32.HI R89, RZ, 0x10, R35 ;  /* 0x00000010ff597819 */ /* 0x000fc40000011623 */
[----:B------:R-:W-:Y:S02]  /*2dc0*/  LOP3.LUT R35, R35, 0xff0000ff, RZ, 0xc0, !PT ;  /* 0xff0000ff23237812 */ /* 0x000fe400078ec0ff */
[----:B------:R-:W-:Y:S01]  /*2dd0*/  LOP3.LUT R49, R34, 0xff00, R7, 0xf8, !PT ;  /* 0x0000ff0022317812 */ /* 0x000fe200078ef807 */
[----:B------:R-:W-:Y:S01]  /*2de0*/  IMAD.U32 R34, R48, 0x10000, RZ ;  /* 0x0001000030227824 */ /* 0x000fe200078e00ff */
[----:B------:R-:W-:Y:S01]  /*2df0*/  LOP3.LUT R12, R35, 0xff00, R6, 0xf8, !PT ;  /* 0x0000ff00230c7812 */ /* 0x000fe200078ef806 */
[----:B------:R-:W-:Y:S01]  /*2e00*/  IMAD.U32 R7, R89, 0x10000, RZ ;  /* 0x0001000059077824 */ /* 0x000fe200078e00ff */
[----:B------:R-:W-:Y:S02]  /*2e10*/  F2FP.F16.E4M3.UNPACK_B R35, R93.H1 ;  /* 0x0000005dff23723e */ /* 0x000fe400030006ff */
[-C--:B------:R-:W-:Y:S02]  /*2e20*/  F2FP.F16.E4M3.UNPACK_B R6, R5.reuse ;  /* 0x00000005ff06723e */ /* 0x080fe400020006ff */
[----:B------:R-:W-:Y:S01]  /*2e30*/  F2FP.F16.E4M3.UNPACK_B R5, R5.H1 ;  /* 0x00000005ff05723e */ /* 0x000fe200030006ff */
[--C-:B------:R-:W-:Y:S01]  /*2e40*/  HADD2.F32 R88, -RZ, R35.reuse.H1_H1 ;  /* 0x30000023ff587230 */ /* 0x100fe20000004100 */
[----:B------:R-:W-:Y:S01]  /*2e50*/  LOP3.LUT R89, R49, 0xff0000, R34, 0xf8, !PT ;  /* 0x00ff000031597812 */ /* 0x000fe200078ef822 */
[----:B------:R-:W-:Y:S01]  /*2e60*/  HADD2.F32 R49, -RZ, R35.H0_H0 ;  /* 0x20000023ff317230 */ /* 0x000fe20000004100 */
[----:B------:R-:W-:Y:S01]  /*2e70*/  LOP3.LUT R48, R12, 0xff0000, R7, 0xf8, !PT ;  /* 0x00ff00000c307812 */ /* 0x000fe200078ef807 */
[----:B------:R-:W-:Y:S01]  /*2e80*/  HADD2.F32 R7, -RZ, R6.H1_H1 ;  /* 0x30000006ff077230 */ /* 0x000fe20000004100 */
[----:B------:R-:W-:Y:S01]  /*2e90*/  F2FP.F16.E4M3.UNPACK_B R34, R96.H1 ;  /* 0x00000060ff22723e */ /* 0x000fe200030006ff */
[----:B------:R-:W-:-:S02]  /*2ea0*/  HADD2.F32 R12, -RZ, R5.H1_H1 ;  /* 0x30000005ff0c7230 */ /* 0x000fc40000004100 */
[----:B------:R-:W-:Y:S02]  /*2eb0*/  HADD2.F32 R6, -RZ, R6.H0_H0 ;  /* 0x20000006ff067230 */ /* 0x000fe40000004100 */
[-C--:B------:R-:W-:Y:S01]  /*2ec0*/  FMUL.FTZ R91, R7, R49.reuse ;  /* 0x00000031075b7220 */ /* 0x080fe20000410000 */
[--C-:B------:R-:W-:Y:S02]  /*2ed0*/  HADD2.F32 R35, -RZ, R34.reuse.H0_H0 ;  /* 0x20000022ff237230 */ /* 0x100fe40000004100 */
[-C--:B------:R-:W-:Y:S01]  /*2ee0*/  FMUL.FTZ R94, R12, R88.reuse ;  /* 0x000000580c5e7220 */ /* 0x080fe20000410000 */
[----:B------:R-:W-:Y:S02]  /*2ef0*/  HADD2.F32 R5, -RZ, R5.H0_H0 ;  /* 0x20000005ff057230 */ /* 0x000fe40000004100 */
[C---:B------:R-:W-:Y:S01]  /*2f00*/  FMUL.FTZ R90, R6.reuse, R49 ;  /* 0x00000031065a7220 */ /* 0x040fe20000410000 */
[----:B------:R-:W-:Y:S02]  /*2f10*/  HADD2.F32 R34, -RZ, R34.H1_H1 ;  /* 0x30000022ff227230 */ /* 0x000fe40000004100 */
[----:B------:R-:W-:Y:S01]  /*2f20*/  FFMA.FTZ R92, R6, R35, -R91 ;  /* 0x00000023065c7223 */ /* 0x000fe2000001085b */
[----:B------:R-:W-:Y:S01]  /*2f30*/  F2FP.F16.E4M3.UNPACK_B R6, R93 ;  /* 0x0000005dff06723e */ /* 0x000fe200020006ff */
[----:B------:R-:W-:Y:S01]  /*2f40*/  FMUL.FTZ R49, R5, R88 ;  /* 0x0000005805317220 */ /* 0x000fe20000410000 */
[----:B------:R-:W-:Y:S01]  /*2f50*/  FFMA.FTZ R93, R7, R35, R90 ;  /* 0x00000023075d7223 */ /* 0x000fe2000001005a */
[----:B------:R-:W-:Y:S01]  /*2f60*/  FFMA.FTZ R94, R5, R34, -R94 ;  /* 0x00000022055e7223 */ /* 0x000fe2000001085e */
[----:B------:R-:W-:Y:S01]  /*2f70*/  F2FP.F16.E4M3.UNPACK_B R5, R4.H1 ;  /* 0x00000004ff05723e */ /* 0x000fe200030006ff */
[----:B------:R-:W-:Y:S01]  /*2f80*/  FFMA.FTZ R95, R12, R34, R49 ;  /* 0x000000220c5f7223 */ /* 0x000fe20000010031 */
[----:B------:R-:W-:Y:S01]  /*2f90*/  F2FP.F16.E4M3.UNPACK_B R4, R4 ;  /* 0x00000004ff04723e */ /* 0x000fe200020006ff */
[--C-:B------:R-:W-:Y:S01]  /*2fa0*/  HADD2.F32 R49, -RZ, R6.reuse.H1_H1 ;  /* 0x30000006ff317230 */ /* 0x100fe20000004100 */
[----:B------:R-:W-:Y:S01]  /*2fb0*/  F2FP.F16.E4M3.UNPACK_B R12, R96 ;  /* 0x00000060ff0c723e */ /* 0x000fe200020006ff */
[----:B------:R-:W-:Y:S01]  /*2fc0*/  HADD2.F32 R35, -RZ, R6.H0_H0 ;  /* 0x20000006ff237230 */ /* 0x000fe20000004100 */
[----:B------:R-:W-:Y:S01]  /*2fd0*/  F2FP.SATFINITE.E4M3.F32.PACK_AB_MERGE_C R98, R95, R94, RZ ;  /* 0x0000005e5f62723e */ /* 0x000fe200048070ff */
[----:B------:R-:W-:-:S02]  /*2fe0*/  HADD2.F32 R6, -RZ, R5.H0_H0 ;  /* 0x20000005ff067230 */ /* 0x000fc40000004100 */
[----:B------:R-:W-:Y:S02]  /*2ff0*/  HADD2.F32 R7, -RZ, R5.H1_H1 ;  /* 0x30000005ff077230 */ /* 0x000fe40000004100 */
[--C-:B------:R-:W-:Y:S02]  /*3000*/  HADD2.F32 R5, -RZ, R4.reuse.H0_H0 ;  /* 0x20000004ff057230 */ /* 0x100fe40000004100 */
[-C--:B------:R-:W-:Y:S01]  /*3010*/  FMUL.FTZ R90, R6, R49.reuse ;  /* 0x00000031065a7220 */ /* 0x080fe20000410000 */
[----:B------:R-:W-:Y:S02]  /*3020*/  HADD2.F32 R4, -RZ, R4.H1_H1 ;  /* 0x30000004ff047230 */ /* 0x000fe40000004100 */
[----:B------:R-:W-:Y:S01]  /*3030*/  FMUL.FTZ R91, R7, R49 ;  /* 0x00000031075b7220 */ /* 0x000fe20000410000 */
[--C-:B------:R-:W-:Y:S02]  /*3040*/  HADD2.F32 R34, -RZ, R12.reuse.H1_H1 ;  /* 0x3000000cff227230 */ /* 0x100fe40000004100 */
[----:B------:R-:W-:-:S02]  /*3050*/  HADD2.F32 R12, -RZ, R12.H0_H0 ;  /* 0x2000000cff0c7230 */ /* 0x000fc40000004100 */
[-C--:B------:R-:W-:Y:S01]  /*3060*/  FMUL.FTZ R88, R4, R35.reuse ;  /* 0x0000002304587220 */ /* 0x080fe20000410000 */
[----:B------:R-:W-:Y:S01]  /*3070*/  FMUL.FTZ R35, R5, R35 ;  /* 0x0000002305237220 */ /* 0x000fe20000410000 */
[-C--:B------:R-:W-:Y:S01]  /*3080*/  FFMA.FTZ R6, R6, R34.reuse, -R91 ;  /* 0x0000002206067223 */ /* 0x080fe2000001085b */
[----:B------:R-:W-:Y:S01]  /*3090*/  FFMA.FTZ R7, R7, R34, R90 ;  /* 0x0000002207077223 */ /* 0x000fe2000001005a */
[-C--:B------:R-:W-:Y:S01]  /*30a0*/  FFMA.FTZ R90, R5, R12.reuse, -R88 ;  /* 0x0000000c055a7223 */ /* 0x080fe20000010858 */
[----:B------:R-:W-:Y:S01]  /*30b0*/  FFMA.FTZ R91, R4, R12, R35 ;  /* 0x0000000c045b7223 */ /* 0x000fe20000010023 */
[----:B------:R-:W-:Y:S02]  /*30c0*/  F2FP.F16.E4M3.UNPACK_B R5, R15.H1 ;  /* 0x0000000fff05723e */ /* 0x000fe400030006ff */
[----:B------:R-:W-:Y:S02]  /*30d0*/  F2FP.F16.E4M3.UNPACK_B R35, R89.H1 ;  /* 0x00000059ff23723e */ /* 0x000fe400030006ff */
[----:B------:R-:W-:Y:S01]  /*30e0*/  F2FP.SATFINITE.E4M3.F32.PACK_AB_MERGE_C R97, R7, R6, RZ ;  /* 0x000000060761723e */ /* 0x000fe200048070ff */
[----:B------:R-:W-:Y:S01]  /*30f0*/  HADD2.F32 R7, -RZ, R5.H1_H1 ;  /* 0x30000005ff077230 */ /* 0x000fe20000004100 */
[-C--:B------:R-:W-:Y:S01]  /*3100*/  F2FP.F16.E4M3.UNPACK_B R12, R48.reuse.H1 ;  /* 0x00000030ff0c723e */ /* 0x080fe200030006ff */
[----:B------:R-:W-:Y:S01]  /*3110*/  HADD2.F32 R88, -RZ, R35.H1_H1 ;  /* 0x30000023ff587230 */ /* 0x000fe20000004100 */
[----:B------:R-:W-:Y:S01]  /*3120*/  F2FP.F16.E4M3.UNPACK_B R4, R13.H1 ;  /* 0x0000000dff04723e */ /* 0x000fe200030006ff */
[----:B------:R-:W-:Y:S01]  /*3130*/  HADD2.F32 R6, -RZ, R5.H0_H0 ;  /* 0x20000005ff067230 */ /* 0x000fe20000004100 */
[----:B------:R-:W-:Y:S01]  /*3140*/  F2FP.F16.E4M3.UNPACK_B R89, R89 ;  /* 0x00000059ff59723e */ /* 0x000fe200020006ff */
[----:B------:R-:W-:Y:S01]  /*3150*/  HADD2.F32 R34, -RZ, R12.H1_H1 ;  /* 0x3000000cff227230 */ /* 0x000fe20000004100 */
[----:B------:R-:W-:Y:S01]  /*3160*/  F2FP.F16.E4M3.UNPACK_B R48, R48 ;  /* 0x00000030ff30723e */ /* 0x000fe200020006ff */
[----:B------:R-:W-:-:S02]  /*3170*/  HADD2.F32 R5, -RZ, R4.H1_H1 ;  /* 0x30000004ff057230 */ /* 0x000fc40000004100 */
[-C--:B------:R-:W-:Y:S01]  /*3180*/  FMUL.FTZ R95, R7, R88.reuse ;  /* 0x00000058075f7220 */ /* 0x080fe20000410000 */
[--C-:B------:R-:W-:Y:S02]  /*3190*/  HADD2.F32 R49, -RZ, R89.reuse.H1_H1 ;  /* 0x30000059ff317230 */ /* 0x100fe40000004100 */
[C---:B------:R-:W-:Y:S01]  /*31a0*/  FMUL.FTZ R94, R6.reuse, R88 ;  /* 0x00000058065e7220 */ /* 0x040fe20000410000 */
[----:B------:R-:W-:Y:S02]  /*31b0*/  HADD2.F32 R4, -RZ, R4.H0_H0 ;  /* 0x20000004ff047230 */ /* 0x000fe40000004100 */
[----:B------:R-:W-:Y:S01]  /*31c0*/  FFMA.FTZ R96, R6, R34, -R95 ;  /* 0x0000002206607223 */ /* 0x000fe2000001085f */
[----:B------:R-:W-:Y:S01]  /*31d0*/  HADD2.F32 R6, -RZ, R48.H1_H1 ;  /* 0x30000030ff067230 */ /* 0x000fe20000004100 */
[----:B------:R-:W-:Y:S01]  /*31e0*/  F2FP.F16.E4M3.UNPACK_B R15, R15 ;  /* 0x0000000fff0f723e */ /* 0x000fe200020006ff */
[-C--:B------:R-:W-:Y:S01]  /*31f0*/  FMUL.FTZ R95, R5, R49.reuse ;  /* 0x00000031055f7220 */ /* 0x080fe20000410000 */
[----:B------:R-:W-:Y:S01]  /*3200*/  FMUL.FTZ R88, R4, R49 ;  /* 0x0000003104587220 */ /* 0x000fe20000410000 */
[----:B------:R-:W-:Y:S01]  /*3210*/  F2FP.F16.E4M3.UNPACK_B R13, R13 ;  /* 0x0000000dff0d723e */ /* 0x000fe200020006ff */
[----:B------:R-:W-:-:S02]  /*3220*/  HADD2.F32 R89, -RZ, R89.H0_H0 ;  /* 0x20000059ff597230 */ /* 0x000fc40000004100 */
[-C--:B------:R-:W-:Y:S01]  /*3230*/  FFMA.FTZ R95, R4, R6.reuse, -R95 ;  /* 0x00000006045f7223 */ /* 0x080fe2000001085f */
[----:B------:R-:W-:Y:S01]  /*3240*/  FFMA.FTZ R88, R5, R6, R88 ;  /* 0x0000000605587223 */ /* 0x000fe20000010058 */
[--C-:B------:R-:W-:Y:S02]  /*3250*/  HADD2.F32 R5, -RZ, R15.reuse.H0_H0 ;  /* 0x2000000fff057230 */ /* 0x100fe40000004100 */
[----:B------:R-:W-:Y:S01]  /*3260*/  FFMA.FTZ R49, R7, R34, R94 ;  /* 0x0000002207317223 */ /* 0x000fe2000001005e */
[----:B------:R-:W-:Y:S02]  /*3270*/  HADD2.F32 R15, -RZ, R15.H1_H1 ;  /* 0x3000000fff0f7230 */ /* 0x000fe40000004100 */
[----:B------:R-:W-:Y:S01]  /*3280*/  HADD2.F32 R6, -RZ, R35.H0_H0 ;  /* 0x20000023ff067230 */ /* 0x000fe20000004100 */
[----:B------:R-:W-:Y:S01]  /*3290*/  F2FP.SATFINITE.E4M3.F32.PACK_AB_MERGE_C R88, R88, R95, RZ ;  /* 0x0000005f5858723e */ /* 0x000fe200048070ff */
[--C-:B------:R-:W-:Y:S01]  /*32a0*/  HADD2.F32 R4, -RZ, R13.reuse.H0_H0 ;  /* 0x2000000dff047230 */ /* 0x100fe20000004100 */
[----:B------:R-:W-:Y:S01]  /*32b0*/  F2FP.SATFINITE.E4M3.F32.PACK_AB_MERGE_C R49, R49, R96, RZ ;  /* 0x000000603131723e */ /* 0x000fe200048070ff */
[----:B------:R-:W-:-:S02]  /*32c0*/  HADD2.F32 R13, -RZ, R13.H1_H1 ;  /* 0x3000000dff0d7230 */ /* 0x000fc40000004100 */
[-C--:B------:R-:W-:Y:S01]  /*32d0*/  FMUL.FTZ R34, R15, R6.reuse ;  /* 0x000000060f227220 */ /* 0x080fe20000410000 */
[----:B------:R-:W-:Y:S02]  /*32e0*/  HADD2.F32 R48, -RZ, R48.H0_H0 ;  /* 0x20000030ff307230 */ /* 0x000fe40000004100 */
[----:B------:R-:W-:Y:S01]  /*32f0*/  FMUL.FTZ R94, R5, R6 ;  /* 0x00000006055e7220 */ /* 0x000fe20000410000 */
[----:B------:R-:W-:Y:S02]  /*3300*/  HADD2.F32 R12, -RZ, R12.H0_H0 ;  /* 0x2000000cff0c7230 */ /* 0x000fe40000004100 */
[-C--:B------:R-:W-:Y:S01]  /*3310*/  FMUL.FTZ R7, R13, R89.reuse ;  /* 0x000000590d077220 */ /* 0x080fe20000410000 */
[----:B------:R-:W-:-:S03]  /*3320*/  FMUL.FTZ R6, R4, R89 ;  /* 0x0000005904067220 */ /* 0x000fc60000410000 */
[-C--:B------:R-:W-:Y:S01]  /*3330*/  FFMA.FTZ R7, R4, R48.reuse, -R7 ;  /* 0x0000003004077223 */ /* 0x080fe20000010807 */
[----:B------:R-:W-:Y:S01]  /*3340*/  FFMA.FTZ R6, R13, R48, R6 ;  /* 0x000000300d067223 */ /* 0x000fe20000010006 */
[-C--:B------:R-:W-:Y:S01]  /*3350*/  FFMA.FTZ R34, R5, R12.reuse, -R34 ;  /* 0x0000000c05227223 */ /* 0x080fe20000010822 */
[----:B------:R-:W-:Y:S01]  /*3360*/  FFMA.FTZ R15, R15, R12, R94 ;  /* 0x0000000c0f0f7223 */ /* 0x000fe2000001005e */
[----:B------:R-:W-:Y:S02]  /*3370*/  F2FP.SATFINITE.E4M3.F32.PACK_AB_MERGE_C R5, R93, R92, R98 ;  /* 0x0000005c5d05723e */ /* 0x000fe40004807062 */
[----:B------:R-:W-:Y:S02]  /*3380*/  F2FP.SATFINITE.E4M3.F32.PACK_AB_MERGE_C R6, R6, R7, R88 ;  /* 0x000000070606723e */ /* 0x000fe40004807058 */
[----:B------:R-:W-:Y:S02]  /*3390*/  F2FP.SATFINITE.E4M3.F32.PACK_AB_MERGE_C R4, R91, R90, R97 ;  /* 0x0000005a5b04723e */ /* 0x000fe40004807061 */
[----:B------:R-:W-:-:S07]  /*33a0*/  F2FP.SATFINITE.E4M3.F32.PACK_AB_MERGE_C R7, R15, R34, R49 ;  /* 0x000000220f07723e */ /* 0x000fce0004807031 */
.L_x_1753:
[----:B------:R-:W-:Y:S05]  /*33b0*/  BSYNC B3 ;  /* 0x0000000000037941 */ /* 0x000fea0003800000 */
.L_x_1752:
[----:B-1----:R0:W-:Y:S02]  /*33c0*/  ST.E.128 desc[UR36][R10.64], R4 ;  /* 0x000000040a007985 */ /* 0x0021e4000c101d24 */
.L_x_1751:
[----:B------:R-:W-:Y:S05]  /*33d0*/  BSYNC B2 ;  /* 0x0000000000027941 */ /* 0x000fea0003800000 */
.L_x_1750:
[----:B------:R-:W-:Y:S05]  /*33e0*/  @P2 BRA `(.L_x_1749) ;  /* 0x0000000400c42947 */ /* 0x000fea0003800000 */
[----:B01----:R0:W1:Y:S01]  /*33f0*/  LDS.128 R4, [R73+0x22000] ;  /* 0x0220000049047984 */ /* 0x0030620000000c00 */
[----:B------:R-:W-:Y:S01]  /*3400*/  IADD3 R14, P3, R187, R14, RZ ;  /* 0x0000000ebb0e7210 */ /* 0x000fe20007f7e0ff */
[----:B------:R-:W-:Y:S04]  /*3410*/  BSSY B2, `(.L_x_1754) ;  /* 0x000006d000027945 */ /* 0x000fe80003800000 */
[----:B----4-:R-:W-:Y:S01]  /*3420*/  IMAD.X R15, R3, 0x1, R194, P3 ;  /* 0x00000001030f7824 */ /* 0x010fe200018e06c2 */
[----:B------:R-:W-:-:S13]  /*3430*/  ISETP.GE.AND P3, PT, R191, R83, PT ;  /* 0x00000053bf00720c */ /* 0x000fda0003f66270 */
[----:B0-----:R-:W-:Y:S05]  /*3440*/  @P3 BRA `(.L_x_1755) ;  /* 0x0000000400a43947 */ /* 0x001fea0003800000 */
[----:B------:R-:W-:Y:S01]  /*3450*/  SHF.R.U32.HI R13, RZ, 0x8, R31 ;  /* 0x00000008ff0d7819 */ /* 0x000fe2000001161f */
[----:B-1----:R-:W-:Y:S01]  /*3460*/  IMAD.MOV.U32 R10, RZ, RZ, R6 ;  /* 0x000000ffff0a7224 */ /* 0x002fe200078e0006 */
[----:B------:R-:W-:Y:S02]  /*3470*/  SHF.R.U32.HI R32, RZ, 0x8, R33 ;  /* 0x00000008ff207819 */ /* 0x000fe40000011621 */
[----:B------:R-:W-:Y:S02]  /*3480*/  LOP3.LUT R12, R31, 0xff0000ff, RZ, 0xc0, !PT ;  /* 0xff0000ff1f0c7812 */ /* 0x000fe400078ec0ff */
[----:B------:R-:W-:Y:S01]  /*3490*/  MOV R11, R7 ;  /* 0x00000007000b7202 */ /* 0x000fe20000000f00 */
[----:B------:R-:W-:Y:S01]  /*34a0*/  IMAD.SHL.U32 R7, R13, 0x100, RZ ;  /* 0x000001000d077824 */ /* 0x000fe200078e00ff */
[----:B------:R-:W-:Y:S01]  /*34b0*/  SHF.R.U32.HI R31, RZ, 0x10, R31 ;  /* 0x00000010ff1f7819 */ /* 0x000fe2000001161f */
[----:B------:R-:W-:Y:S01]  /*34c0*/  IMAD.SHL.U32 R6, R32, 0x100, RZ ;  /* 0x0000010020067824 */ /* 0x000fe200078e00ff */
[----:B------:R-:W-:-:S02]  /*34d0*/  SHF.R.U32.HI R30, RZ, 0x10, R33 ;  /* 0x00000010ff1e7819 */ /* 0x000fc40000011621 */
[----:B------:R-:W-:Y:S01]  /*34e0*/  LOP3.LUT R3, R33, 0xff0000ff, RZ, 0xc0, !PT ;  /* 0xff0000ff21037812 */ /* 0x000fe200078ec0ff */
[----:B------:R-:W-:Y:S01]  /*34f0*/  IMAD.U32 R31, R31, 0x10000, RZ ;  /* 0x000100001f1f7824 */ /* 0x000fe200078e00ff */
[----:B------:R-:W-:Y:S01]  /*3500*/  LOP3.LUT R12, R12, 0xff00, R7, 0xf8, !PT ;  /* 0x0000ff000c0c7812 */ /* 0x000fe200078ef807 */
[----:B------:R-:W-:Y:S01]  /*3510*/  IMAD.U32 R7, R30, 0x10000, RZ ;  /* 0x000100001e077824 */ /* 0x000fe200078e00ff */
[----:B------:R-:W-:Y:S02]  /*3520*/  LOP3.LUT R6, R3, 0xff00, R6, 0xf8, !PT ;  /* 0x0000ff0003067812 */ /* 0x000fe400078ef806 */
        /* <DEDUP_REMOVED lines=91> */
.L_x_1755:
[----:B------:R-:W-:Y:S05]  /*3ae0*/  BSYNC B2 ;  /* 0x0000000000027941 */ /* 0x000fea0003800000 */
.L_x_1754:
[----:B-1----:R0:W-:Y:S02]  /*3af0*/  ST.E.128 desc[UR36][R14.64], R4 ;  /* 0x000000040e007985 */ /* 0x0021e4000c101d24 */
.L_x_1749:
[----:B------:R-:W-:Y:S05]  /*3b00*/  BSYNC B1 ;  /* 0x0000000000017941 */ /* 0x000fea0003800000 */
.L_x_1748:
[----:B------:R-:W-:-:S03]  /*3b10*/  UMOV UR4, 0xffffffff ;  /* 0xffffffff00047882 */ /* 0x000fc60000000000 */
[----:B------:R-:W-:Y:S05]  /*3b20*/  BRA.DIV UR4, `(.L_x_1756) ;  /* 0x0000023a04b87947 */ /* 0x000fea000b800000 */
[----:B----4-:R4:W1:Y:S04]  /*3b30*/  SHFL.IDX PT, R3, R2, 0x1, 0x181f ;  /* 0x00381f0002037f89 */ /* 0x01086800000e0000 */
[----:B0-----:R4:W0:Y:S02]  /*3b40*/  SHFL.IDX PT, R14, R0, 0x1, 0x181f ;  /* 0x00381f00000e7f89 */ /* 0x00182400000e0000 */
.L_x_2123:
[----:B------:R-:W-:Y:S05]  /*3b50*/  @P4 BRA `(.L_x_1757) ;  /* 0x0000003400204947 */ /* 0x000fea0003800000 */
[----:B------:R-:W-:Y:S04]  /*3b60*/  BSSY B1, `(.L_x_1758) ;  /* 0x0000071000017945 */ /* 0x000fe80003800000 */
[----:B------:R-:W-:Y:S05]  /*3b70*/  @P1 BRA `(.L_x_1759) ;  /* 0x0000000400bc1947 */ /* 0x000fea0003800000 */
[----:B-1----:R1:W1:Y:S01]  /*3b80*/  LDS.128 R4, [R73+0x21000] ;  /* 0x0210000049047984 */ /* 0x0022620000000c00 */
[----:B0-----:R-:W-:Y:S01]  /*3b90*/  IADD3 R10, P3, R16, R14, RZ ;  /* 0x0000000e100a7210 */ /* 0x001fe20007f7e0ff */
[----:B------:R-:W-:Y:S03]  /*3ba0*/  BSSY B2, `(.L_x_1760) ;  /* 0x000006b000027945 */ /* 0x000fe60003800000 */
[----:B------:R-:W-:Y:S02]  /*3bb0*/  IADD3.X R11, R3, R17, RZ, P3, !PT ;  /* 0x00000011030b7210 */ /* 0x000fe40001ffe4ff */
[----:B------:R-:W-:-:S13]  /*3bc0*/  ISETP.GE.AND P3, PT, R18, R83, PT ;  /* 0x000000531200720c */ /* 0x000fda0003f66270 */
[----:B------:R-:W-:Y:S05]  /*3bd0*/  @P3 BRA `(.L_x_1761) ;  /* 0x00000004009c3947 */ /* 0x000fea0003800000 */
[----:B------:R-:W-:Y:S01]  /*3be0*/  SHF.R.U32.HI R15, RZ, 0x8, R29 ;  /* 0x00000008ff0f7819 */ /* 0x000fe2000001161d */
[----:B-1----:R-:W-:Y:S01]  /*3bf0*/  IMAD.MOV.U32 R12, RZ, RZ, R6 ;  /* 0x000000ffff0c7224 */ /* 0x002fe200078e0006 */
[--C-:B------:R-:W-:Y:S02]  /*3c00*/  SHF.R.U32.HI R13, RZ, 0x8, R27.reuse ;  /* 0x00000008ff0d7819 */ /* 0x100fe4000001161b */
[----:B------:R-:W-:Y:S01]  /*3c10*/  SHF.R.U32.HI R26, RZ, 0x10, R27 ;  /* 0x00000010ff1a7819 */ /* 0x000fe2000001161b */
[----:B------:R-:W-:Y:S01]  /*3c20*/  IMAD.SHL.U32 R15, R15, 0x100, RZ ;  /* 0x000001000f0f7824 */ /* 0x000fe200078e00ff */
[----:B---34-:R-:W-:Y:S01]  /*3c30*/  LOP3.LUT R2, R29, 0xff0000ff, RZ, 0xc0, !PT ;  /* 0xff0000ff1d027812 */ /* 0x018fe200078ec0ff */
[----:B------:R-:W-:Y:S01]  /*3c40*/  IMAD.SHL.U32 R13, R13, 0x100, RZ ;  /* 0x000001000d0d7824 */ /* 0x000fe200078e00ff */
[----:B------:R-:W-:Y:S02]  /*3c50*/  LOP3.LUT R0, R27, 0xff0000ff, RZ, 0xc0, !PT ;  /* 0xff0000ff1b007812 */ /* 0x000fe400078ec0ff */
[----:B------:R-:W-:Y:S01]  /*3c60*/  LOP3.LUT R15, R2, 0xff00, R15, 0xf8, !PT ;  /* 0x0000ff00020f7812 */ /* 0x000fe200078ef80f */
[----:B------:R-:W-:Y:S01]  /*3c70*/  IMAD.U32 R2, R26, 0x10000, RZ ;  /* 0x000100001a027824 */ /* 0x000fe200078e00ff */
[----:B------:R-:W-:-:S02]  /*3c80*/  SHF.R.U32.HI R28, RZ, 0x10, R29 ;  /* 0x00000010ff1c7819 */ /* 0x000fc4000001161d */
[----:B------:R-:W-:Y:S02]  /*3c90*/  LOP3.LUT R13, R0, 0xff00, R13, 0xf8, !PT ;  /* 0x0000ff00000d7812 */ /* 0x000fe400078ef80d */
[----:B------:R-:W-:Y:S01]  /*3ca0*/  F2FP.F16.E4M3.UNPACK_B R6, R86.H1 ;  /* 0x00000056ff06723e */ /* 0x000fe200030006ff */
[----:B------:R-:W-:Y:S01]  /*3cb0*/  IMAD.U32 R28, R28, 0x10000, RZ ;  /* 0x000100001c1c7824 */ /* 0x000fe200078e00ff */
[----:B------:R-:W-:Y:S02]  /*3cc0*/  F2FP.F16.E4M3.UNPACK_B R0, R5 ;  /* 0x00000005ff00723e */ /* 0x000fe400020006ff */
[----:B------:R-:W-:Y:S01]  /*3cd0*/  LOP3.LUT R26, R13, 0xff0000, R2, 0xf8, !PT ;  /* 0x00ff00000d1a7812 */ /* 0x000fe200078ef802 */
[----:B------:R-:W-:Y:S01]  /*3ce0*/  HADD2.F32 R27, -RZ, R6.H0_H0 ;  /* 0x20000006ff1b7230 */ /* 0x000fe20000004100 */
[----:B------:R-:W-:Y:S01]  /*3cf0*/  F2FP.F16.E4M3.UNPACK_B R13, R85.H1 ;  /* 0x00000055ff0d723e */ /* 0x000fe200030006ff */
[--C-:B------:R-:W-:Y:S01]  /*3d00*/  HADD2.F32 R2, -RZ, R0.reuse.H1_H1 ;  /* 0x30000000ff027230 */ /* 0x100fe20000004100 */
[----:B------:R-:W-:Y:S01]  /*3d10*/  F2FP.F16.E4M3.UNPACK_B R5, R5.H1 ;  /* 0x00000005ff05723e */ /* 0x000fe200030006ff */
[----:B------:R-:W-:Y:S01]  /*3d20*/  HADD2.F32 R0, -RZ, R0.H0_H0 ;  /* 0x20000000ff007230 */ /* 0x000fe20000004100 */
[----:B------:R-:W-:Y:S01]  /*3d30*/  LOP3.LUT R29, R15, 0xff0000, R28, 0xf8, !PT ;  /* 0x00ff00000f1d7812 */ /* 0x000fe200078ef81c */
[----:B------:R-:W-:-:S02]  /*3d40*/  HADD2.F32 R28, -RZ, R6.H1_H1 ;  /* 0x30000006ff1c7230 */ /* 0x000fc40000004100 */
[-C--:B------:R-:W-:Y:S01]  /*3d50*/  FMUL.FTZ R31, R2, R27.reuse ;  /* 0x0000001b021f7220 */ /* 0x080fe20000410000 */
[----:B------:R-:W-:Y:S02]  /*3d60*/  HADD2.F32 R15, -RZ, R13.H0_H0 ;  /* 0x2000000dff0f7230 */ /* 0x000fe40000004100 */
[C---:B------:R-:W-:Y:S01]  /*3d70*/  FMUL.FTZ R27, R0.reuse, R27 ;  /* 0x0000001b001b7220 */ /* 0x040fe20000410000 */
[--C-:B------:R-:W-:Y:S01]  /*3d80*/  HADD2.F32 R6, -RZ, R5.reuse.H1_H1 ;  /* 0x30000005ff067230 */ /* 0x100fe20000004100 */
[----:B------:R-:W-:Y:S01]  /*3d90*/  F2FP.F16.E4M3.UNPACK_B R86, R86 ;  /* 0x00000056ff56723e */ /* 0x000fe200020006ff */
        /* <DEDUP_REMOVED lines=9> */
[----:B------:R-:W-:-:S02]  /*3e30*/  HADD2.F32 R15, -RZ, R86.H1_H1 ;  /* 0x30000056ff0f7230 */ /* 0x000fc40000004100 */
[----:B------:R-:W-:Y:S01]  /*3e40*/  FFMA.FTZ R32, R6, R13, R35 ;  /* 0x0000000d06207223 */ /* 0x000fe20000010023 */
[----:B------:R-:W-:Y:S01]  /*3e50*/  F2FP.F16.E4M3.UNPACK_B R4, R4 ;  /* 0x00000004ff04723e */ /* 0x000fe200020006ff */
[----:B------:R-:W-:Y:S02]  /*3e60*/  HADD2.F32 R6, -RZ, R85.H1_H1 ;  /* 0x30000055ff067230 */ /* 0x000fe40000004100 */
[--C-:B------:R-:W-:Y:S01]  /*3e70*/  HADD2.F32 R5, -RZ, R0.reuse.H1_H1 ;  /* 0x30000000ff057230 */ /* 0x100fe20000004100 */
[----:B------:R-:W-:Y:S01]  /*3e80*/  F2FP.SATFINITE.E4M3.F32.PACK_AB_MERGE_C R84, R32, R31, RZ ;  /* 0x0000001f2054723e */ /* 0x000fe200048070ff */
[----:B------:R-:W-:Y:S02]  /*3e90*/  HADD2.F32 R2, -RZ, R0.H0_H0 ;  /* 0x20000000ff027230 */ /* 0x000fe40000004100 */
[----:B------:R-:W-:Y:S02]  /*3ea0*/  HADD2.F32 R0, -RZ, R4.H0_H0 ;  /* 0x20000004ff007230 */ /* 0x000fe40000004100 */
[----:B------:R-:W-:Y:S01]  /*3eb0*/  FMUL.FTZ R27, R5, R15 ;  /* 0x0000000f051b7220 */ /* 0x000fe20000410000 */
[----:B------:R-:W-:-:S02]  /*3ec0*/  HADD2.F32 R13, -RZ, R86.H0_H0 ;  /* 0x20000056ff0d7230 */ /* 0x000fc40000004100 */
[C---:B------:R-:W-:Y:S01]  /*3ed0*/  FMUL.FTZ R28, R2.reuse, R15 ;  /* 0x0000000f021c7220 */ /* 0x040fe20000410000 */
[----:B------:R-:W-:Y:S02]  /*3ee0*/  HADD2.F32 R4, -RZ, R4.H1_H1 ;  /* 0x30000004ff047230 */ /* 0x000fe40000004100 */
[-C--:B------:R-:W-:Y:S01]  /*3ef0*/  FFMA.FTZ R27, R2, R6.reuse, -R27 ;  /* 0x00000006021b7223 */ /* 0x080fe2000001081b */
[----:B------:R-:W-:Y:S02]  /*3f00*/  HADD2.F32 R85, -RZ, R85.H0_H0 ;  /* 0x20000055ff557230 */ /* 0x000fe40000004100 */
[----:B------:R-:W-:Y:S01]  /*3f10*/  FFMA.FTZ R6, R5, R6, R28 ;  /* 0x0000000605067223 */ /* 0x000fe2000001001c */
[----:B------:R-:W-:Y:S01]  /*3f20*/  F2FP.F16.E4M3.UNPACK_B R2, R7.H1 ;  /* 0x00000007ff02723e */ /* 0x000fe200030006ff */
[-C--:B------:R-:W-:Y:S01]  /*3f30*/  FMUL.FTZ R15, R4, R13.reuse ;  /* 0x0000000d040f7220 */ /* 0x080fe20000410000 */
[----:B------:R-:W-:Y:S01]  /*3f40*/  FMUL.FTZ R13, R0, R13 ;  /* 0x0000000d000d7220 */ /* 0x000fe20000410000 */
[----:B------:R-:W-:-:S02]  /*3f50*/  F2FP.F16.E4M3.UNPACK_B R7, R7 ;  /* 0x00000007ff07723e */ /* 0x000fc400020006ff */
[----:B------:R-:W-:Y:S01]  /*3f60*/  F2FP.SATFINITE.E4M3.F32.PACK_AB_MERGE_C R48, R6, R27, RZ ;  /* 0x0000001b0630723e */ /* 0x000fe200048070ff */
[----:B------:R-:W-:Y:S01]  /*3f70*/  FFMA.FTZ R28, R0, R85, -R15 ;  /* 0x00000055001c7223 */ /* 0x000fe2000001080f */
[----:B------:R-:W-:Y:S01]  /*3f80*/  F2FP.F16.E4M3.UNPACK_B R27, R29.H1 ;  /* 0x0000001dff1b723e */ /* 0x000fe200030006ff */
[----:B------:R-:W-:Y:S01]  /*3f90*/  FFMA.FTZ R85, R4, R85, R13 ;  /* 0x0000005504557223 */ /* 0x000fe2000001000d */
[----:B------:R-:W-:Y:S01]  /*3fa0*/  F2FP.F16.E4M3.UNPACK_B R6, R26.H1 ;  /* 0x0000001aff06723e */ /* 0x000fe200030006ff */
[--C-:B------:R-:W-:Y:S01]  /*3fb0*/  HADD2.F32 R5, -RZ, R2.reuse.H1_H1 ;  /* 0x30000002ff057230 */ /* 0x100fe20000004100 */
[----:B------:R-:W-:Y:S01]  /*3fc0*/  F2FP.F16.E4M3.UNPACK_B R0, R12.H1 ;  /* 0x0000000cff00723e */ /* 0x000fe200030006ff */
        /* <DEDUP_REMOVED lines=8> */
[--C-:B------:R-:W-:Y:S02]  /*4050*/  HADD2.F32 R31, -RZ, R29.reuse.H1_H1 ;  /* 0x3000001dff1f7230 */ /* 0x100fe40000004100 */
[----:B------:R-:W-:Y:S01]  /*4060*/  FFMA.FTZ R32, R4, R15, -R35 ;  /* 0x0000000f04207223 */ /* 0x000fe20000010823 */
[----:B------:R-:W-:Y:S01]  /*4070*/  HADD2.F32 R0, -RZ, R0.H0_H0 ;  /* 0x20000000ff007230 */ /* 0x000fe20000004100 */
[----:B------:R-:W-:Y:S01]  /*4080*/  F2FP.F16.E4M3.UNPACK_B R12, R12 ;  /* 0x0000000cff0c723e */ /* 0x000fe200020006ff */
[----:B------:R-:W-:Y:S02]  /*4090*/  HADD2.F32 R13, -RZ, R26.H1_H1 ;  /* 0x3000001aff0d7230 */ /* 0x000fe40000004100 */
[----:B------:R-:W-:Y:S01]  /*40a0*/  FMUL.FTZ R35, R2, R31 ;  /* 0x0000001f02237220 */ /* 0x000fe20000410000 */
[----:B------:R-:W-:-:S02]  /*40b0*/  HADD2.F32 R29, -RZ, R29.H0_H0 ;  /* 0x2000001dff1d7230 */ /* 0x000fc40000004100 */
[C---:B------:R-:W-:Y:S01]  /*40c0*/  FMUL.FTZ R31, R0.reuse, R31 ;  /* 0x0000001f001f7220 */ /* 0x040fe20000410000 */
[----:B------:R-:W-:Y:S02]  /*40d0*/  HADD2.F32 R27, -RZ, R27.H0_H0 ;  /* 0x2000001bff1b7230 */ /* 0x000fe40000004100 */
[-C--:B------:R-:W-:Y:S01]  /*40e0*/  FFMA.FTZ R35, R0, R13.reuse, -R35 ;  /* 0x0000000d00237223 */ /* 0x080fe20000010823 */
[--C-:B------:R-:W-:Y:S02]  /*40f0*/  HADD2.F32 R0, -RZ, R12.reuse.H0_H0 ;  /* 0x2000000cff007230 */ /* 0x100fe40000004100 */
[----:B------:R-:W-:Y:S01]  /*4100*/  FFMA.FTZ R4, R2, R13, R31 ;  /* 0x0000000d02047223 */ /* 0x000fe2000001001f */
[----:B------:R-:W-:Y:S02]  /*4110*/  HADD2.F32 R2, -RZ, R7.H0_H0 ;  /* 0x20000007ff027230 */ /* 0x000fe40000004100 */
[----:B------:R-:W-:Y:S01]  /*4120*/  FFMA.FTZ R49, R5, R15, R34 ;  /* 0x0000000f05317223 */ /* 0x000fe20000010022 */
[----:B------:R-:W-:-:S02]  /*4130*/  HADD2.F32 R12, -RZ, R12.H1_H1 ;  /* 0x3000000cff0c7230 */ /* 0x000fc40000004100 */
[----:B------:R-:W-:Y:S01]  /*4140*/  HADD2.F32 R7, -RZ, R7.H1_H1 ;  /* 0x30000007ff077230 */ /* 0x000fe20000004100 */
[----:B------:R-:W-:Y:S01]  /*4150*/  F2FP.SATFINITE.E4M3.F32.PACK_AB_MERGE_C R35, R4, R35, RZ ;  /* 0x000000230423723e */ /* 0x000fe200048070ff */
[----:B------:R-:W-:Y:S02]  /*4160*/  HADD2.F32 R6, -RZ, R6.H0_H0 ;  /* 0x20000006ff067230 */ /* 0x000fe40000004100 */
[----:B------:R-:W-:Y:S01]  /*4170*/  FMUL.FTZ R13, R12, R29 ;  /* 0x0000001d0c0d7220 */ /* 0x000fe20000410000 */
[----:B------:R-:W-:Y:S02]  /*4180*/  HADD2.F32 R5, -RZ, R26.H0_H0 ;  /* 0x2000001aff057230 */ /* 0x000fe40000004100 */
[-C--:B------:R-:W-:Y:S01]  /*4190*/  FMUL.FTZ R15, R7, R27.reuse ;  /* 0x0000001b070f7220 */ /* 0x080fe20000410000 */
[----:B------:R-:W-:Y:S01]  /*41a0*/  FMUL.FTZ R26, R2, R27 ;  /* 0x0000001b021a7220 */ /* 0x000fe20000410000 */
[----:B------:R-:W-:Y:S01]  /*41b0*/  FMUL.FTZ R29, R0, R29 ;  /* 0x0000001d001d7220 */ /* 0x000fe20000410000 */
[----:B------:R-:W-:Y:S01]  /*41c0*/  F2FP.SATFINITE.E4M3.F32.PACK_AB_MERGE_C R32, R49, R32, RZ ;  /* 0x000000203120723e */ /* 0x000fe200048070ff */
        /* <DEDUP_REMOVED lines=8> */
.L_x_1761:
[----:B------:R-:W-:Y:S05]  /*4250*/  BSYNC B2 ;  /* 0x0000000000027941 */ /* 0x000fea0003800000 */
.L_x_1760:
[----:B-1----:R0:W-:Y:S02]  /*4260*/  ST.E.128 desc[UR36][R10.64], R4 ;  /* 0x000000040a007985 */ /* 0x0021e4000c101d24 */
.L_x_1759:
[----:B------:R-:W-:Y:S05]  /*4270*/  BSYNC B1 ;  /* 0x0000000000017941 */ /* 0x000fea0003800000 */
.L_x_1758:
[----:B------:R-:W-:Y:S05]  /*4280*/  @P2 BRA `(.L_x_1757) ;  /* 0x0000002c00542947 */ /* 0x000fea0003800000 */
[----:B01----:R0:W1:Y:S01]  /*4290*/  LDS.128 R4, [R73+0x23000] ;  /* 0x0230000049047984 */ /* 0x0030620000000c00 */
[----:B------:R-:W-:Y:S01]  /*42a0*/  IADD3 R14, P3, R187, R14, RZ ;  /* 0x0000000ebb0e7210 */ /* 0x000fe20007f7e0ff */
[----:B------:R-:W-:Y:S04]  /*42b0*/  BSSY B1, `(.L_x_1762) ;  /* 0x000006a000017945 */ /* 0x000fe80003800000 */
[----:B------:R-:W-:Y:S01]  /*42c0*/  IMAD.X R15, R3, 0x1, R194, P3 ;  /* 0x00000001030f7824 */ /* 0x000fe200018e06c2 */
[----:B------:R-:W-:-:S13]  /*42d0*/  ISETP.GE.AND P3, PT, R191, R83, PT ;  /* 0x00000053bf00720c */ /* 0x000fda0003f66270 */
[----:B0-----:R-:W-:Y:S05]  /*42e0*/  @P3 BRA `(.L_x_1763) ;  /* 0x0000000400983947 */ /* 0x001fea0003800000 */
[----:B---34-:R-:W-:Y:S02]  /*42f0*/  SHF.R.U32.HI R2, RZ, 0x8, R25 ;  /* 0x00000008ff027819 */ /* 0x018fe40000011619 */
[--C-:B------:R-:W-:Y:S02]  /*4300*/  SHF.R.U32.HI R0, RZ, 0x8, R9.reuse ;  /* 0x00000008ff007819 */ /* 0x100fe40000011609 */
[----:B------:R-:W-:Y:S01]  /*4310*/  SHF.R.U32.HI R10, RZ, 0x10, R9 ;  /* 0x00000010ff0a7819 */ /* 0x000fe20000011609 */
[----:B------:R-:W-:Y:S01]  /*4320*/  IMAD.SHL.U32 R2, R2, 0x100, RZ ;  /* 0x0000010002027824 */ /* 0x000fe200078e00ff */
[----:B------:R-:W-:Y:S02]  /*4330*/  LOP3.LUT R3, R9, 0xff0000ff, RZ, 0xc0, !PT ;  /* 0xff0000ff09037812 */ /* 0x000fe400078ec0ff */
        /* <DEDUP_REMOVED lines=8> */
[-C--:B-1----:R-:W-:Y:S02]  /*43c0*/  F2FP.F16.E4M3.UNPACK_B R0, R5.reuse ;  /* 0x00000005ff00723e */ /* 0x082fe400020006ff */
        /* <DEDUP_REMOVED lines=18> */
[----:B------:R-:W-:Y:S01]  /*44f0*/  FMUL.FTZ R12, R5, R12 ;  /* 0x0000000c050c7220 */ /* 0x000fe20000410000 */
[----:B------:R-:W-:-:S02]  /*4500*/  HADD2.F32 R11, -RZ, R82.H1_H1 ;  /* 0x30000052ff0b7230 */ /* 0x000fc40000004100 */
[----:B------:R-:W-:Y:S01]  /*4510*/  FFMA.FTZ R28, R5, R8, -R0 ;  /* 0x00000008051c7223 */ /* 0x000fe20000010800 */
[----:B------:R-:W-:Y:S01]  /*4520*/  F2FP.F16.E4M3.UNPACK_B R0, R4.H1 ;  /* 0x00000004ff00723e */ /* 0x000fe200030006ff */
[----:B------:R-:W-:Y:S01]  /*4530*/  FFMA.FTZ R29, R3, R8, R12 ;  /* 0x00000008031d7223 */ /* 0x000fe2000001000c */
[----:B------:R-:W-:Y:S01]  /*4540*/  F2FP.F16.E4M3.UNPACK_B R4, R4 ;  /* 0x00000004ff04723e */ /* 0x000fe200020006ff */
[----:B------:R-:W-:Y:S01]  /*4550*/  HADD2.F32 R9, -RZ, R82.H0_H0 ;  /* 0x20000052ff097230 */ /* 0x000fe20000004100 */
[----:B------:R-:W-:Y:S01]  /*4560*/  F2FP.F16.E4M3.UNPACK_B R38, R38 ;  /* 0x00000026ff26723e */ /* 0x000fe200020006ff */
[--C-:B------:R-:W-:Y:S01]  /*4570*/  HADD2.F32 R2, -RZ, R0.reuse.H0_H0 ;  /* 0x20000000ff027230 */ /* 0x100fe20000004100 */
[----:B------:R-:W-:Y:S01]  /*4580*/  F2FP.SATFINITE.E4M3.F32.PACK_AB_MERGE_C R32, R29, R28, RZ ;  /* 0x0000001c1d20723e */ /* 0x000fe200048070ff */
[----:B------:R-:W-:Y:S02]  /*4590*/  HADD2.F32 R3, -RZ, R0.H1_H1 ;  /* 0x30000000ff037230 */ /* 0x000fe40000004100 */
[----:B------:R-:W-:-:S02]  /*45a0*/  HADD2.F32 R0, -RZ, R4.H0_H0 ;  /* 0x20000004ff007230 */ /* 0x000fc40000004100 */
[-C--:B------:R-:W-:Y:S01]  /*45b0*/  FMUL.FTZ R24, R2, R11.reuse ;  /* 0x0000000b02187220 */ /* 0x080fe20000410000 */
[----:B------:R-:W-:Y:S02]  /*45c0*/  HADD2.F32 R4, -RZ, R4.H1_H1 ;  /* 0x30000004ff047230 */ /* 0x000fe40000004100 */
[C---:B------:R-:W-:Y:S01]  /*45d0*/  FMUL.FTZ R25, R3.reuse, R11 ;  /* 0x0000000b03197220 */ /* 0x040fe20000410000 */
[--C-:B------:R-:W-:Y:S02]  /*45e0*/  HADD2.F32 R8, -RZ, R38.reuse.H1_H1 ;  /* 0x30000026ff087230 */ /* 0x100fe40000004100 */
[----:B------:R-:W-:Y:S02]  /*45f0*/  HADD2.F32 R5, -RZ, R38.H0_H0 ;  /* 0x20000026ff057230 */ /* 0x000fe40000004100 */
[-C--:B------:R-:W-:Y:S01]  /*4600*/  FMUL.FTZ R11, R4, R9.reuse ;  /* 0x00000009040b7220 */ /* 0x080fe20000410000 */
[----:B------:R-:W-:Y:S01]  /*4610*/  FMUL.FTZ R9, R0, R9 ;  /* 0x0000000900097220 */ /* 0x000fe20000410000 */
[-C--:B------:R-:W-:Y:S01]  /*4620*/  FFMA.FTZ R12, R2, R8.reuse, -R25 ;  /* 0x00000008020c7223 */ /* 0x080fe20000010819 */
[----:B------:R-:W-:Y:S01]  /*4630*/  FFMA.FTZ R3, R3, R8, R24 ;  /* 0x0000000803037223 */ /* 0x000fe20000010018 */
[----:B------:R-:W-:Y:S01]  /*4640*/  F2FP.F16.E4M3.UNPACK_B R2, R7.H1 ;  /* 0x00000007ff02723e */ /* 0x000fe200030006ff */
[----:B------:R-:W-:Y:S01]  /*4650*/  FFMA.FTZ R25, R4, R5, R9 ;  /* 0x0000000504197223 */ /* 0x000fe20000010009 */
[----:B------:R-:W-:Y:S01]  /*4660*/  F2FP.F16.E4M3.UNPACK_B R9, R13.H1 ;  /* 0x0000000dff09723e */ /* 0x000fe200030006ff */
[----:B------:R-:W-:Y:S01]  /*4670*/  FFMA.FTZ R24, R0, R5, -R11 ;  /* 0x0000000500187223 */ /* 0x000fe2000001080b */
        /* <DEDUP_REMOVED lines=16> */
[----:B------:R-:W-:Y:S01]  /*4780*/  FMUL.FTZ R29, R2, R11 ;  /* 0x0000000b021d7220 */ /* 0x000fe20000410000 */
[----:B------:R-:W-:Y:S01]  /*4790*/  F2FP.F16.E4M3.UNPACK_B R7, R7 ;  /* 0x00000007ff07723e */ /* 0x000fe200020006ff */
[----:B------:R-:W-:Y:S01]  /*47a0*/  FMUL.FTZ R11, R0, R11 ;  /* 0x0000000b000b7220 */ /* 0x000fe20000410000 */
[----:B------:R-:W-:Y:S01]  /*47b0*/  F2FP.F16.E4M3.UNPACK_B R6, R6 ;  /* 0x00000006ff06723e */ /* 0x000fe200020006ff */
[----:B------:R-:W-:Y:S01]  /*47c0*/  FFMA.FTZ R31, R4, R8, R31 ;  /* 0x00000008041f7223 */ /* 0x000fe2000001001f */
[-C--:B------:R-:W-:Y:S01]  /*47d0*/  FFMA.FTZ R29, R0, R3.reuse, -R29 ;  /* 0x00000003001d7223 */ /* 0x080fe2000001081d */
[----:B------:R-:W-:Y:S01]  /*47e0*/  FFMA.FTZ R4, R2, R3, R11 ;  /* 0x0000000302047223 */ /* 0x000fe2000001000b */
[----:B------:R-:W-:-:S02]  /*47f0*/  HADD2.F32 R2, -RZ, R7.H0_H0 ;  /* 0x20000007ff027230 */ /* 0x000fc40000004100 */
[----:B------:R-:W-:Y:S01]  /*4800*/  HADD2.F32 R7, -RZ, R7.H1_H1 ;  /* 0x30000007ff077230 */ /* 0x000fe20000004100 */
[----:B------:R-:W-:Y:S01]  /*4810*/  F2FP.SATFINITE.E4M3.F32.PACK_AB_MERGE_C R28, R31, R28, RZ ;  /* 0x0000001c1f1c723e */ /* 0x000fe200048070ff */
[----:B------:R-:W-:Y:S01]  /*4820*/  HADD2.F32 R9, -RZ, R9.H0_H0 ;  /* 0x20000009ff097230 */ /* 0x000fe20000004100 */
[----:B------:R-:W-:Y:S01]  /*4830*/  F2FP.SATFINITE.E4M3.F32.PACK_AB_MERGE_C R29, R4, R29, RZ ;  /* 0x0000001d041d723e */ /* 0x000fe200048070ff */
[--C-:B------:R-:W-:Y:S01]  /*4840*/  HADD2.F32 R0, -RZ, R6.reuse.H0_H0 ;  /* 0x20000006ff007230 */ /* 0x100fe20000004100 */
[----:B------:R-:W-:Y:S01]  /*4850*/  F2FP.SATFINITE.E4M3.F32.PACK_AB_MERGE_C R4, R25, R24, R30 ;  /* 0x000000181904723e */ /* 0x000fe2000480701e */
[----:B------:R-:W-:Y:S02]  /*4860*/  HADD2.F32 R6, -RZ, R6.H1_H1 ;  /* 0x30000006ff067230 */ /* 0x000fe40000004100 */
[-C--:B------:R-:W-:Y:S01]  /*4870*/  FMUL.FTZ R11, R7, R9.reuse ;  /* 0x00000009070b7220 */ /* 0x080fe20000410000 */
[----:B------:R-:W-:Y:S02]  /*4880*/  HADD2.F32 R13, -RZ, R13.H0_H0 ;  /* 0x2000000dff0d7230 */ /* 0x000fe40000004100 */
[----:B------:R-:W-:Y:S01]  /*4890*/  FMUL.FTZ R8, R2, R9 ;  /* 0x0000000902087220 */ /* 0x000fe20000410000 */
[----:B------:R-:W-:-:S02]  /*48a0*/  HADD2.F32 R5, -RZ, R5.H0_H0 ;  /* 0x20000005ff057230 */ /* 0x000fc40000004100 */
[----:B------:R-:W-:Y:S02]  /*48b0*/  HADD2.F32 R3, -RZ, R10.H0_H0 ;  /* 0x2000000aff037230 */ /* 0x000fe40000004100 */
[-C--:B------:R-:W-:Y:S01]  /*48c0*/  FMUL.FTZ R9, R6, R13.reuse ;  /* 0x0000000d06097220 */ /* 0x080fe20000410000 */
[----:B------:R-:W-:Y:S01]  /*48d0*/  FMUL.FTZ R13, R0, R13 ;  /* 0x0000000d000d7220 */ /* 0x000fe20000410000 */
[-C--:B------:R-:W-:Y:S01]  /*48e0*/  FFMA.FTZ R11, R2, R5.reuse, -R11 ;  /* 0x00000005020b7223 */ /* 0x080fe2000001080b */
[----:B------:R-:W-:Y:S01]  /*48f0*/  FFMA.FTZ R8, R7, R5, R8 ;  /* 0x0000000507087223 */ /* 0x000fe20000010008 */
[-C--:B------:R-:W-:Y:S01]  /*4900*/  FFMA.FTZ R9, R0, R3.reuse, -R9 ;  /* 0x0000000300097223 */ /* 0x080fe20000010809 */
[----:B------:R-:W-:Y:S01]  /*4910*/  FFMA.FTZ R6, R6, R3, R13 ;  /* 0x0000000306067223 */ /* 0x000fe2000001000d */
[----:B------:R-:W-:Y:S02]  /*4920*/  F2FP.SATFINITE.E4M3.F32.PACK_AB_MERGE_C R5, R27, R26, R32 ;  /* 0x0000001a1b05723e */ /* 0x000fe40004807020 */
[----:B------:R-:W-:-:S02]  /*4930*/  F2FP.SATFINITE.E4M3.F32.PACK_AB_MERGE_C R7, R8, R11, R28 ;  /* 0x0000000b0807723e */ /* 0x000fc4000480701c */
[----:B------:R-:W-:-:S07]  /*4940*/  F2FP.SATFINITE.E4M3.F32.PACK_AB_MERGE_C R6, R6, R9, R29 ;  /* 0x000000090606723e */ /* 0x000fce000480701d */
.L_x_1763:
[----:B------:R-:W-:Y:S05]  /*4950*/  BSYNC B1 ;  /* 0x0000000000017941 */ /* 0x000fea0003800000 */
.L_x_1762:
[----:B-1----:R0:W-:Y:S01]  /*4960*/  ST.E.128 desc[UR36][R14.64], R4 ;  /* 0x000000040e007985 */ /* 0x0021e2000c101d24 */
[----:B------:R-:W-:Y:S05]  /*4970*/  BRA `(.L_x_1757) ;  /* 0x0000002400987947 */ /* 0x000fea0003800000 */
.L_x_1739:
[----:B------:R-:W-:Y:S02]  /*4980*/  ISETP.GE.AND P3, PT, R227, R80, PT ;  /* 0x00000050e300720c */ /* 0x000fe40003f66270 */
[----:B------:R-:W-:Y:S02]  /*4990*/  CS2R R26, SRZ ;  /* 0x00000000001a7805 */ /* 0x000fe4000001ff00 */
[----:B------:R-:W-:Y:S02]  /*49a0*/  CS2R R24, SRZ ;  /* 0x0000000000187805 */ /* 0x000fe4000001ff00 */
[----:B------:R-:W-:-:S13]  /*49b0*/  ISETP.GE.OR P3, PT, R16, R83, P3 ;  /* 0x000000531000720c */ /* 0x000fda0001f66670 */
[----:B------:R-:W-:Y:S01]  /*49c0*/  @!P3 IADD3 R29, P4, P5, R40, R6, R63 ;  /* 0x00000006281db210 */ /* 0x000fe20007d9e03f */
[----:B------:R-:W0:Y:S03]  /*49d0*/  @!P3 LDC.64 R8, c[0x0][0x3e8] ;  /* 0x0000fa00ff08bb82 */ /* 0x000e260000000a00 */
[----:B------:R-:W-:Y:S02]  /*49e0*/  @!P3 IADD3.X R30, R54, R14, R65, P4, P5 ;  /* 0x0000000e361eb210 */ /* 0x000fe400027ea441 */
[----:B------:R-:W-:-:S03]  /*49f0*/  ISETP.GE.AND P4, PT, R189, R80, PT ;  /* 0x00000050bd00720c */ /* 0x000fc60003f86270 */
[----:B------:R-:W1:Y:S01]  /*4a00*/  @!P3 LDC.64 R10, c[0x0][0x400] ;  /* 0x00010000ff0abb82 */ /* 0x000e620000000a00 */
[----:B------:R-:W-:-:S13]  /*4a10*/  ISETP.GE.OR P4, PT, R16, R83, P4 ;  /* 0x000000531000720c */ /* 0x000fda0002786670 */
[----:B------:R-:W2:Y:S02]  /*4a20*/  @!P4 LDC.64 R12, c[0x0][0x3e8] ;  /* 0x0000fa00ff0ccb82 */ /* 0x000ea40000000a00 */
[----:B--2---:R-:W-:Y:S02]  /*4a30*/  @!P4 IADD3 R12, P5, P6, R40, R12, R6 ;  /* 0x0000000c280cc210 */ /* 0x004fe40007ebe006 */
[----:B------:R-:W-:Y:S02]  /*4a40*/  CS2R R6, SRZ ;  /* 0x0000000000067805 */ /* 0x000fe4000001ff00 */
[----:B------:R-:W-:Y:S02]  /*4a50*/  @!P4 IADD3.X R13, R54, R13, R14, P5, P6 ;  /* 0x0000000d360dc210 */ /* 0x000fe40002fec40e */
[----:B------:R-:W2:Y:S02]  /*4a60*/  @!P4 LDC.64 R14, c[0x0][0x400] ;  /* 0x00010000ff0ecb82 */ /* 0x000ea40000000a00 */
[----:B--2---:R-:W-:-:S04]  /*4a70*/  @!P4 IADD3 R14, P5, P6, R20, R14, R4 ;  /* 0x0000000e140ec210 */ /* 0x004fc80007ebe004 */
[----:B------:R-:W-:Y:S02]  /*4a80*/  @!P4 IADD3.X R15, R52, R15, R81, P5, P6 ;  /* 0x0000000f340fc210 */ /* 0x000fe40002fec451 */
[----:B------:R-:W-:Y:S02]  /*4a90*/  @!P3 IADD3 R3, P5, P6, R20, R4, R61 ;  /* 0x000000041403b210 */ /* 0x000fe40007ebe03d */
[----:B------:R-:W-:Y:S01]  /*4aa0*/  CS2R R4, SRZ ;  /* 0x0000000000047805 */ /* 0x000fe2000001ff00 */
[----:B------:R-:W2:Y:S01]  /*4ab0*/  @!P4 LDG.E.128 R24, desc[UR36][R14.64] ;  /* 0x000000240e18c981 */ /* 0x000ea2000c1e1d00 */
[----:B------:R-:W-:-:S04]  /*4ac0*/  @!P3 IADD3.X R28, R52, R81, R62, P5, P6 ;  /* 0x00000051341cb210 */ /* 0x000fc80002fec43e */
[----:B------:R-:W3:Y:S01]  /*4ad0*/  @!P4 LDG.E.128 R4, desc[UR36][R12.64] ;  /* 0x000000240c04c981 */ /* 0x000ee2000c1e1d00 */
[----:B0-----:R-:W-:-:S05]  /*4ae0*/  @!P3 IADD3 R8, P4, R29, R8, RZ ;  /* 0x000000081d08b210 */ /* 0x001fca0007f9e0ff */
[----:B------:R-:W-:Y:S01]  /*4af0*/  @!P3 IMAD.X R9, R30, 0x1, R9, P4 ;  /* 0x000000011e09b824 */ /* 0x000fe200020e0609 */
[----:B-1----:R-:W-:Y:S02]  /*4b00*/  @!P3 IADD3 R10, P4, R3, R10, RZ ;  /* 0x0000000a030ab210 */ /* 0x002fe40007f9e0ff */
[----:B------:R-:W-:Y:S02]  /*4b10*/  CS2R R30, SRZ ;  /* 0x00000000001e7805 */ /* 0x000fe4000001ff00 */
[----:B------:R-:W-:Y:S02]  /*4b20*/  CS2R R34, SRZ ;  /* 0x0000000000227805 */ /* 0x000fe4000001ff00 */
[----:B------:R-:W-:Y:S01]  /*4b30*/  CS2R R32, SRZ ;  /* 0x0000000000207805 */ /* 0x000fe2000001ff00 */
[----:B------:R-:W-:Y:S01]  /*4b40*/  @!P3 IMAD.X R11, R28, 0x1, R11, P4 ;  /* 0x000000011c0bb824 */ /* 0x000fe200020e060b */
[----:B------:R-:W-:-:S04]  /*4b50*/  CS2R R28, SRZ ;  /* 0x00000000001c7805 */ /* 0x000fc8000001ff00 */
[----:B------:R-:W4:Y:S04]  /*4b60*/  @!P3 LDG.E.128 R32, desc[UR36][R10.64] ;  /* 0x000000240a20b981 */ /* 0x000f28000c1e1d00 */
[----:B------:R-:W5:Y:S01]  /*4b70*/  @!P3 LDG.E.128 R28, desc[UR36][R8.64] ;  /* 0x00000024081cb981 */ /* 0x000f62000c1e1d00 */
[----:B------:R-:W-:-:S06]  /*4b80*/  UISETP.NE.AND UP0, UPT, UR61, 0x3, UPT ;  /* 0x000000033d00788c */ /* 0x000fcc000bf05270 */
[----:B------:R-:W-:Y:S02]  /*4b90*/  PLOP3.LUT P5, PT, PT, PT, UP0, 0x80, 0x0 ;  /* 0x000000000000781c */ /* 0x000fe40003faf008 */
[----:B------:R-:W-:Y:S01]  /*4ba0*/  ISETP.GE.AND P3, PT, R16, R83, PT ;  /* 0x000000531000720c */ /* 0x000fe20003f66270 */
[----:B--2---:R-:W-:Y:S02]  /*4bb0*/  IMAD.MOV.U32 R90, RZ, RZ, R26 ;  /* 0x000000ffff5a7224 */ /* 0x004fe400078e001a */
[----:B------:R-:W-:Y:S02]  /*4bc0*/  IMAD.MOV.U32 R100, RZ, RZ, R24 ;  /* 0x000000ffff647224 */ /* 0x000fe400078e0018 */
[----:B---3--:R-:W-:Y:S01]  /*4bd0*/  IMAD.MOV.U32 R88, RZ, RZ, R6 ;  /* 0x000000ffff587224 */ /* 0x008fe200078e0006 */
[----:B------:R-:W-:Y:S01]  /*4be0*/  MOV R99, R4 ;  /* 0x0000000400637202 */ /* 0x000fe20000000f00 */
[----:B----4-:R-:W-:Y:S02]  /*4bf0*/  IMAD.MOV.U32 R84, RZ, RZ, R34 ;  /* 0x000000ffff547224 */ /* 0x010fe400078e0022 */
[----:B------:R-:W-:-:S02]  /*4c00*/  IMAD.MOV.U32 R85, RZ, RZ, R32 ;  /* 0x000000ffff557224 */ /* 0x000fc400078e0020 */
[----:B-----5:R-:W-:Y:S02]  /*4c10*/  IMAD.MOV.U32 R82, RZ, RZ, R30 ;  /* 0x000000ffff527224 */ /* 0x020fe400078e001e */
[----:B------:R-:W-:Y:S01]  /*4c20*/  IMAD.MOV.U32 R83, RZ, RZ, R28 ;  /* 0x000000ffff537224 */ /* 0x000fe200078e001c */
[----:B------:R-:W-:Y:S06]  /*4c30*/  @!P5 BRA `(.L_x_1764) ;  /* 0x000000000004d947 */ /* 0x000fec0003800000 */
[----:B------:R-:W-:Y:S01]  /*4c40*/  BPT.TRAP 0x1 ;  /* 0x000000040000795c */ /* 0x000fe20000300000 */
.L_x_1764:
[----:B------:R-:W-:Y:S01]  /*4c50*/  LEA R72, R186, R184, 0x3 ;  /* 0x000000b8ba487211 */ /* 0x000fe200078e18ff */
[----:B------:R-:W0:Y:S01]  /*4c60*/  LDC R87, c[0x0][0x2f4] ;  /* 0x0000bd00ff577b82 */ /* 0x000e220000000800 */
[----:B------:R-:W-:Y:S01]  /*4c70*/  SHF.L.U32 R81, R195, 0x1f, RZ ;  /* 0x0000001fc3517819 */ /* 0x000fe200000006ff */
[----:B------:R-:W-:Y:S03]  /*4c80*/  BSSY B1, `(.L_x_1765) ;  /* 0x0000003000017945 */ /* 0x000fe60003800000 */
[----:B------:R-:W1:Y:S02]  /*4c90*/  SYNCS.PHASECHK.TRANS64.TRYWAIT P4, [R72+URZ+0x28490], R81 ;  /* 0x02849051480075a7 */ /* 0x000e64000808017f */
[----:B-1----:R-:W-:Y:S05]  /*4ca0*/  @!P4 BRA `(.L_x_1766) ;  /* 0x0000022800a0c947 */ /* 0x002fea0003800000 */
.L_x_2124:
[----:B------:R-:W-:Y:S05]  /*4cb0*/  BSYNC B1 ;  /* 0x0000000000017941 */ /* 0x000fea0003800000 */
.L_x_1765:
[----:B------:R-:W-:Y:S01]  /*4cc0*/  UMOV UR4, 0xffffffff ;  /* 0xffffffff00047882 */ /* 0x000fe20000000000 */
[----:B0-----:R-:W-:Y:S02]  /*4cd0*/  IMAD.IADD R89, R87, 0x1, -R56 ;  /* 0x0000000157597824 */ /* 0x001fe400078e0a38 */
[----:B------:R-:W-:Y:S05]  /*4ce0*/  BRA.DIV UR4, `(.L_x_1767) ;  /* 0x0000022a04a47947 */ /* 0x000fea000b800000 */
[----:B------:R0:W2:Y:S04]  /*4cf0*/  SHFL.IDX PT, R3, R2, RZ, 0x181f ;  /* 0x00181fff02037589 */ /* 0x0000a800000e0000 */
[----:B------:R0:W3:Y:S02]  /*4d00*/  SHFL.IDX PT, R38, R0, RZ, 0x181f ;  /* 0x00181fff00267589 */ /* 0x0000e400000e0000 */
.L_x_2128:
[----:B------:R-:W-:Y:S01]  /*4d10*/  ISETP.GE.OR P4, PT, R189, R80, P1 ;  /* 0x00000050bd00720c */ /* 0x000fe20000f86670 */
[----:B------:R-:W-:-:S12]  /*4d20*/  BSSY B1, `(.L_x_1768) ;  /* 0x00000ed000017945 */ /* 0x000fd80003800000 */
[----:B------:R-:W-:Y:S05]  /*4d30*/  @P4 BRA `(.L_x_1769) ;  /* 0x0000000c00ac4947 */ /* 0x000fea0003800000 */
[----:B------:R-:W-:Y:S01]  /*4d40*/  SEL R8, R56, R89, !P0 ;  /* 0x0000005938087207 */ /* 0x000fe20004000000 */
[----:B------:R-:W-:Y:S01]  /*4d50*/  BSSY B2, `(.L_x_1770) ;  /* 0x00000e4000027945 */ /* 0x000fe20003800000 */
[----:B------:R-:W-:Y:S02]  /*4d60*/  SHF.R.U32.HI R10, RZ, 0x3, R206 ;  /* 0x00000003ff0a7819 */ /* 0x000fe400000116ce */
[----:B------:R-:W-:Y:S02]  /*4d70*/  SHF.R.S32.HI R9, RZ, 0x1f, R8 ;  /* 0x0000001fff097819 */ /* 0x000fe40000011408 */
[----:B---3--:R-:W-:Y:S02]  /*4d80*/  IADD3 R48, P4, R53, R38, RZ ;  /* 0x0000002635307210 */ /* 0x008fe40007f9e0ff */
[----:B------:R-:W-:-:S03]  /*4d90*/  LEA.HI R9, R9, R8, RZ, 0x5 ;  /* 0x0000000809097211 */ /* 0x000fc600078f28ff */
[----:B--2---:R-:W-:Y:S01]  /*4da0*/  IMAD.X R49, R3, 0x1, R47, P4 ;  /* 0x0000000103317824 */ /* 0x004fe200020e062f */
        /* <DEDUP_REMOVED lines=16> */
[--C-:B------:R-:W-:Y:S02]  /*4eb0*/  SHF.R.U32.HI R98, RZ, 0x8, R5.reuse ;  /* 0x00000008ff627819 */ /* 0x100fe40000011605 */
[----:B------:R-:W-:Y:S02]  /*4ec0*/  LOP3.LUT R4, R5, 0xff0000ff, RZ, 0xc0, !PT ;  /* 0xff0000ff05047812 */ /* 0x000fe400078ec0ff */
[----:B------:R-:W-:Y:S01]  /*4ed0*/  SHF.R.U32.HI R95, RZ, 0x10, R5 ;  /* 0x00000010ff5f7819 */ /* 0x000fe20000011605 */
[----:B------:R-:W-:Y:S01]  /*4ee0*/  IMAD.SHL.U32 R5, R98, 0x100, RZ ;  /* 0x0000010062057824 */ /* 0x000fe200078e00ff */
[----:B------:R-:W-:Y:S02]  /*4ef0*/  SHF.R.U32.HI R94, RZ, 0x8, R7 ;  /* 0x00000008ff5e7819 */ /* 0x000fe40000011607 */
[----:B------:R-:W-:Y:S02]  /*4f00*/  SHF.R.U32.HI R91, RZ, 0x8, R27 ;  /* 0x00000008ff5b7819 */ /* 0x000fe4000001161b */
[----:B------:R-:W-:-:S02]  /*4f10*/  LOP3.LUT R6, R7, 0xff0000ff, RZ, 0xc0, !PT ;  /* 0xff0000ff07067812 */ /* 0x000fc400078ec0ff */
[----:B------:R-:W-:Y:S01]  /*4f20*/  SHF.R.U32.HI R97, RZ, 0x10, R7 ;  /* 0x00000010ff617819 */ /* 0x000fe20000011607 */
[----:B------:R-:W-:Y:S01]  /*4f30*/  IMAD.SHL.U32 R7, R94, 0x100, RZ ;  /* 0x000001005e077824 */ /* 0x000fe200078e00ff */
[--C-:B------:R-:W-:Y:S01]  /*4f40*/  SHF.R.U32.HI R93, RZ, 0x8, R25.reuse ;  /* 0x00000008ff5d7819 */ /* 0x100fe20000011619 */
[----:B------:R-:W-:Y:S01]  /*4f50*/  IMAD.SHL.U32 R91, R91, 0x100, RZ ;  /* 0x000001005b5b7824 */ /* 0x000fe200078e00ff */
[----:B------:R-:W-:Y:S02]  /*4f60*/  LOP3.LUT R24, R25, 0xff0000ff, RZ, 0xc0, !PT ;  /* 0xff0000ff19187812 */ /* 0x000fe400078ec0ff */
[----:B------:R-:W-:Y:S01]  /*4f70*/  SHF.R.U32.HI R92, RZ, 0x10, R25 ;  /* 0x00000010ff5c7819 */ /* 0x000fe20000011619 */
[----:B---3--:R-:W-:Y:S01]  /*4f80*/  IMAD.MOV.U32 R25, RZ, RZ, R12 ;  /* 0x000000ffff197224 */ /* 0x008fe200078e000c */
[----:B------:R-:W-:Y:S02]  /*4f90*/  LOP3.LUT R26, R27, 0xff0000ff, RZ, 0xc0, !PT ;  /* 0xff0000ff1b1a7812 */ /* 0x000fe400078ec0ff */
[----:B------:R-:W-:-:S02]  /*4fa0*/  LOP3.LUT R4, R4, 0xff00, R5, 0xf8, !PT ;  /* 0x0000ff0004047812 */ /* 0x000fc400078ef805 */
[----:B------:R-:W-:Y:S02]  /*4fb0*/  SHF.L.U32 R5, R95, 0x10, RZ ;  /* 0x000000105f057819 */ /* 0x000fe400000006ff */
[----:B------:R-:W-:Y:S01]  /*4fc0*/  SHF.R.U32.HI R96, RZ, 0x10, R27 ;  /* 0x00000010ff607819 */ /* 0x000fe2000001161b */
[----:B------:R-:W-:Y:S01]  /*4fd0*/  IMAD.SHL.U32 R27, R93, 0x100, RZ ;  /* 0x000001005d1b7824 */ /* 0x000fe200078e00ff */
[----:B------:R-:W-:Y:S02]  /*4fe0*/  LOP3.LUT R7, R6, 0xff00, R7, 0xf8, !PT ;  /* 0x0000ff0006077812 */ /* 0x000fe400078ef807 */
[----:B------:R-:W-:Y:S01]  /*4ff0*/  LOP3.LUT R95, R26, 0xff00, R91, 0xf8, !PT ;  /* 0x0000ff001a5f7812 */ /* 0x000fe200078ef85b */
[----:B------:R-:W-:Y:S01]  /*5000*/  IMAD.U32 R96, R96, 0x10000, RZ ;  /* 0x0001000060607824 */ /* 0x000fe200078e00ff */
[----:B------:R-:W-:Y:S02]  /*5010*/  F2FP.F16.E4M3.UNPACK_B R93, R100.H1 ;  /* 0x00000064ff5d723e */ /* 0x000fe400030006ff */
[----:B--2---:R-:W-:-:S02]  /*5020*/  F2FP.F16.E4M3.UNPACK_B R12, R8.H1 ;  /* 0x00000008ff0c723e */ /* 0x004fc400030006ff */
[----:B------:R-:W-:Y:S01]  /*5030*/  LOP3.LUT R6, R4, 0xff0000, R5, 0xf8, !PT ;  /* 0x00ff000004067812 */ /* 0x000fe200078ef805 */
[----:B------:R-:W-:Y:S01]  /*5040*/  IMAD.U32 R4, R97, 0x10000, RZ ;  /* 0x0001000061047824 */ /* 0x000fe200078e00ff */
[----:B------:R-:W-:Y:S01]  /*5050*/  F2FP.F16.E4M3.UNPACK_B R26, R25.H1 ;  /* 0x00000019ff1a723e */ /* 0x000fe200030006ff */
[----:B------:R-:W-:Y:S01]  /*5060*/  HADD2.F32 R5, -RZ, R93.H0_H0 ;  /* 0x2000005dff057230 */ /* 0x000fe20000004100 */
[----:B------:R-:W-:Y:S01]  /*5070*/  LOP3.LUT R94, R24, 0xff00, R27, 0xf8, !PT ;  /* 0x0000ff00185e7812 */ /* 0x000fe200078ef81b */
[----:B------:R-:W-:Y:S01]  /*5080*/  HADD2.F32 R24, -RZ, R12.H0_H0 ;  /* 0x2000000cff187230 */ /* 0x000fe20000004100 */
[----:B------:R-:W-:Y:S01]  /*5090*/  F2FP.F16.E4M3.UNPACK_B R91, R99.H1 ;  /* 0x00000063ff5b723e */ /* 0x000fe200030006ff */
[----:B------:R-:W-:Y:S01]  /*50a0*/  HADD2.F32 R27, -RZ, R26.H0_H0 ;  /* 0x2000001aff1b7230 */ /* 0x000fe20000004100 */
[----:B------:R-:W-:Y:S01]  /*50b0*/  LOP3.LUT R4, R7, 0xff0000, R4, 0xf8, !PT ;  /* 0x00ff000007047812 */ /* 0x000fe200078ef804 */
[----:B------:R-:W-:Y:S02]  /*50c0*/  IMAD.U32 R7, R92, 0x10000, RZ ;  /* 0x000100005c077824 */ /* 0x000fe400078e00ff */
[----:B------:R-:W-:Y:S01]  /*50d0*/  FMUL.FTZ R98, R24, R5 ;  /* 0x0000000518627220 */ /* 0x000fe20000410000 */
[----:B------:R-:W-:-:S02]  /*50e0*/  HADD2.F32 R92, -RZ, R91.H0_H0 ;  /* 0x2000005bff5c7230 */ /* 0x000fc40000004100 */
[----:B------:R-:W-:Y:S01]  /*50f0*/  FMUL.FTZ R97, R27, R5 ;  /* 0x000000051b617220 */ /* 0x000fe20000410000 */
[----:B------:R-:W-:Y:S02]  /*5100*/  LOP3.LUT R5, R95, 0xff0000, R96, 0xf8, !PT ;  /* 0x00ff00005f057812 */ /* 0x000fe400078ef860 */
[----:B------:R-:W-:Y:S01]  /*5110*/  LOP3.LUT R7, R94, 0xff0000, R7, 0xf8, !PT ;  /* 0x00ff00005e077812 */ /* 0x000fe200078ef807 */
[-C--:B------:R-:W-:Y:S01]  /*5120*/  FFMA.FTZ R98, R27, R92.reuse, R98 ;  /* 0x0000005c1b627223 */ /* 0x080fe20000010062 */
[----:B------:R-:W-:Y:S01]  /*5130*/  FFMA.FTZ R96, R24, R92, -R97 ;  /* 0x0000005c18607223 */ /* 0x000fe20000010861 */
[----:B------:R-:W-:Y:S01]  /*5140*/  HADD2.F32 R94, -RZ, R93.H1_H1 ;  /* 0x3000005dff5e7230 */ /* 0x000fe20000004100 */
[----:B------:R-:W-:Y:S01]  /*5150*/  F2FP.F16.E4M3.UNPACK_B R93, R100 ;  /* 0x00000064ff5d723e */ /* 0x000fe200020006ff */
[----:B------:R-:W-:Y:S01]  /*5160*/  HADD2.F32 R27, -RZ, R26.H1_H1 ;  /* 0x3000001aff1b7230 */ /* 0x000fe20000004100 */
[----:B------:R-:W-:Y:S01]  /*5170*/  F2FP.F16.E4M3.UNPACK_B R25, R25 ;  /* 0x00000019ff19723e */ /* 0x000fe200020006ff */
[----:B------:R-:W-:Y:S01]  /*5180*/  HADD2.F32 R24, -RZ, R12.H1_H1 ;  /* 0x3000000cff187230 */ /* 0x000fe20000004100 */
[----:B------:R-:W-:Y:S01]  /*5190*/  F2FP.F16.E4M3.UNPACK_B R8, R8 ;  /* 0x00000008ff08723e */ /* 0x000fe200020006ff */
[----:B------:R-:W-:-:S02]  /*51a0*/  HADD2.F32 R92, -RZ, R91.H1_H1 ;  /* 0x3000005bff5c7230 */ /* 0x000fc40000004100 */
[CC--:B------:R-:W-:Y:S01]  /*51b0*/  FMUL.FTZ R97, R27.reuse, R94.reuse ;  /* 0x0000005e1b617220 */ /* 0x0c0fe20000410000 */
[----:B------:R-:W-:Y:S01]  /*51c0*/  F2FP.F16.E4M3.UNPACK_B R91, R99 ;  /* 0x00000063ff5b723e */ /* 0x000fe200020006ff */
[----:B------:R-:W-:Y:S02]  /*51d0*/  HADD2.F32 R95, -RZ, R93.H0_H0 ;  /* 0x2000005dff5f7230 */ /* 0x000fe40000004100 */
[C---:B------:R-:W-:Y:S01]  /*51e0*/  FMUL.FTZ R94, R24.reuse, R94 ;  /* 0x0000005e185e7220 */ /* 0x040fe20000410000 */
[----:B------:R-:W-:Y:S02]  /*51f0*/  HADD2.F32 R26, -RZ, R25.H0_H0 ;  /* 0x20000019ff1a7230 */ /* 0x000fe40000004100 */
[-C--:B------:R-:W-:Y:S01]  /*5200*/  FFMA.FTZ R99, R24, R92.reuse, -R97 ;  /* 0x0000005c18637223 */ /* 0x080fe20000010861 */
[----:B------:R-:W-:Y:S02]  /*5210*/  HADD2.F32 R12, -RZ, R8.H0_H0 ;  /* 0x20000008ff0c7230 */ /* 0x000fe40000004100 */
[----:B------:R-:W-:Y:S01]  /*5220*/  FFMA.FTZ R101, R27, R92, R94 ;  /* 0x0000005c1b657223 */ /* 0x000fe2000001005e */
        /* <DEDUP_REMOVED lines=15> */
[----:B------:R-:W-:Y:S01]  /*5320*/  HADD2.F32 R93, -RZ, R12.H0_H0 ;  /* 0x2000000cff5d7230 */ /* 0x000fe20000004100 */
        /* <DEDUP_REMOVED lines=14> */
[-C--:B------:R-:W-:Y:S01]  /*5410*/  FMUL.FTZ R103, R24, R91.reuse ;  /* 0x0000005b18677220 */ /* 0x080fe20000410000 */
[----:B------:R-:W-:Y:S01]  /*5420*/  F2FP.F16.E4M3.UNPACK_B R10, R10 ;  /* 0x0000000aff0a723e */ /* 0x000fe200020006ff */
[----:B------:R-:W-:Y:S01]  /*5430*/  FMUL.FTZ R91, R8, R91 ;  /* 0x0000005b085b7220 */ /* 0x000fe20000410000 */
[----:B------:R-:W-:Y:S01]  /*5440*/  FFMA.FTZ R26, R26, R25, R93 ;  /* 0x000000191a1a7223 */ /* 0x000fe2000001005d */
[----:B------:R-:W-:Y:S01]  /*5450*/  FFMA.FTZ R107, R8, R27, -R103 ;  /* 0x0000001b086b7223 */ /* 0x000fe20000010867 */
[----:B------:R-:W-:-:S02]  /*5460*/  HADD2.F32 R12, -RZ, R14.H0_H0 ;  /* 0x2000000eff0c7230 */ /* 0x000fc40000004100 */
[----:B------:R-:W-:Y:S01]  /*5470*/  FFMA.FTZ R109, R24, R27, R91 ;  /* 0x0000001b186d7223 */ /* 0x000fe2000001005b */
[----:B------:R-:W-:Y:S01]  /*5480*/  HADD2.F32 R93, -RZ, R90.H1_H1 ;  /* 0x3000005aff5d7230 */ /* 0x000fe20000004100 */
[----:B------:R-:W-:Y:S01]  /*5490*/  F2FP.F16.E4M3.UNPACK_B R88, R88 ;  /* 0x00000058ff58723e */ /* 0x000fe200020006ff */
[----:B------:R-:W-:Y:S01]  /*54a0*/  HADD2.F32 R8, -RZ, R10.H0_H0 ;  /* 0x2000000aff087230 */ /* 0x000fe20000004100 */
[-C--:B------:R-:W-:Y:S01]  /*54b0*/  F2FP.F16.E4M3.UNPACK_B R24, R9.reuse ;  /* 0x00000009ff18723e */ /* 0x080fe200020006ff */
[----:B------:R-:W-:Y:S01]  /*54c0*/  HADD2.F32 R14, -RZ, R14.H1_H1 ;  /* 0x3000000eff0e7230 */ /* 0x000fe20000004100 */
[----:B------:R-:W-:Y:S01]  /*54d0*/  F2FP.F16.E4M3.UNPACK_B R9, R9.H1 ;  /* 0x00000009ff09723e */ /* 0x000fe200030006ff */
[----:B------:R-:W-:Y:S01]  /*54e0*/  HADD2.F32 R91, -RZ, R90.H0_H0 ;  /* 0x2000005aff5b7230 */ /* 0x000fe20000004100 */
[----:B------:R-:W-:Y:S01]  /*54f0*/  F2FP.SATFINITE.E4M3.F32.PACK_AB_MERGE_C R100, R107, R100, RZ ;  /* 0x000000646b64723e */ /* 0x000fe200048070ff */
[----:B------:R-:W-:Y:S02]  /*5500*/  HADD2.F32 R10, -RZ, R10.H1_H1 ;  /* 0x3000000aff0a7230 */ /* 0x000fe40000004100 */
[----:B------:R-:W-:Y:S01]  /*5510*/  FMUL.FTZ R105, R14, R93 ;  /* 0x0000005d0e697220 */ /* 0x000fe20000410000 */
[----:B------:R-:W-:-:S02]  /*5520*/  HADD2.F32 R27, -RZ, R88.H1_H1 ;  /* 0x30000058ff1b7230 */ /* 0x000fc40000004100 */
[----:B------:R-:W-:Y:S01]  /*5530*/  FMUL.FTZ R103, R12, R91 ;  /* 0x0000005b0c677220 */ /* 0x000fe20000410000 */
[----:B------:R-:W-:Y:S02]  /*5540*/  HADD2.F32 R25, -RZ, R88.H0_H0 ;  /* 0x20000058ff197230 */ /* 0x000fe40000004100 */
[----:B------:R-:W-:Y:S01]  /*5550*/  FMUL.FTZ R93, R10, R93 ;  /* 0x0000005d0a5d7220 */ /* 0x000fe20000410000 */
[----:B------:R-:W-:Y:S01]  /*5560*/  FMUL.FTZ R91, R8, R91 ;  /* 0x0000005b085b7220 */ /* 0x000fe20000410000 */
[-C--:B------:R-:W-:Y:S01]  /*5570*/  FFMA.FTZ R10, R10, R27.reuse, -R105 ;  /* 0x0000001b0a0a7223 */ /* 0x080fe20000010869 */
[----:B------:R-:W-:Y:S01]  /*5580*/  F2FP.F16.E4M3.UNPACK_B R88, R6 ;  /* 0x00000006ff58723e */ /* 0x000fe200020006ff */
[----:B------:R-:W-:Y:S01]  /*5590*/  FFMA.FTZ R93, R14, R27, R93 ;  /* 0x0000001b0e5d7223 */ /* 0x000fe2000001005d */
[-C--:B------:R-:W-:Y:S01]  /*55a0*/  FFMA.FTZ R103, R8, R25.reuse, -R103 ;  /* 0x0000001908677223 */ /* 0x080fe20000010867 */
[----:B------:R-:W-:Y:S01]  /*55b0*/  FFMA.FTZ R90, R12, R25, R91 ;  /* 0x000000190c5a7223 */ /* 0x000fe2000001005b */
[----:B------:R-:W-:Y:S01]  /*55c0*/  F2FP.SATFINITE.E4M3.F32.PACK_AB_MERGE_C R14, R109, R26, RZ ;  /* 0x0000001a6d0e723e */ /* 0x000fe200048070ff */
[--C-:B------:R-:W-:Y:S01]  /*55d0*/  HADD2.F32 R25, -RZ, R24.reuse.H0_H0 ;  /* 0x20000018ff197230 */ /* 0x100fe20000004100 */
[----:B------:R-:W-:Y:S01]  /*55e0*/  F2FP.SATFINITE.E4M3.F32.PACK_AB_MERGE_C R8, R99, R96, RZ ;  /* 0x000000606308723e */ /* 0x000fe200048070ff */
[----:B------:R-:W-:Y:S01]  /*55f0*/  HADD2.F32 R24, -RZ, R24.H1_H1 ;  /* 0x30000018ff187230 */ /* 0x000fe20000004100 */
[----:B------:R-:W-:-:S02]  /*5600*/  F2FP.F16.E4M3.UNPACK_B R26, R13 ;  /* 0x0000000dff1a723e */ /* 0x000fc400020006ff */
[----:B------:R-:W-:Y:S02]  /*5610*/  F2FP.F16.E4M3.UNPACK_B R91, R7 ;  /* 0x00000007ff5b723e */ /* 0x000fe400020006ff */
[----:B------:R-:W-:Y:S01]  /*5620*/  F2FP.SATFINITE.E4M3.F32.PACK_AB_MERGE_C R8, R92, R97, R8 ;  /* 0x000000615c08723e */ /* 0x000fe20004807008 */
[----:B------:R-:W-:Y:S01]  /*5630*/  HADD2.F32 R27, -RZ, R26.H0_H0 ;  /* 0x2000001aff1b7230 */ /* 0x000fe20000004100 */
[----:B------:R-:W-:Y:S01]  /*5640*/  F2FP.SATFINITE.E4M3.F32.PACK_AB_MERGE_C R12, R101, R98, RZ ;  /* 0x00000062650c723e */ /* 0x000fe200048070ff */
[--C-:B------:R-:W-:Y:S01]  /*5650*/  HADD2.F32 R92, -RZ, R91.reuse.H0_H0 ;  /* 0x2000005bff5c7230 */ /* 0x100fe20000004100 */
[----:B------:R-:W-:Y:S01]  /*5660*/  F2FP.SATFINITE.E4M3.F32.PACK_AB_MERGE_C R14, R93, R90, R14 ;  /* 0x0000005a5d0e723e */ /* 0x000fe2000480700e */
[----:B------:R-:W-:Y:S01]  /*5670*/  HADD2.F32 R90, -RZ, R88.H0_H0 ;  /* 0x20000058ff5a7230 */ /* 0x000fe20000004100 */
[----:B------:R-:W-:Y:S01]  /*5680*/  F2FP.SATFINITE.E4M3.F32.PACK_AB_MERGE_C R12, R94, R95, R12 ;  /* 0x0000005f5e0c723e */ /* 0x000fe2000480700c */
[----:B------:R-:W-:Y:S02]  /*5690*/  HADD2.F32 R26, -RZ, R26.H1_H1 ;  /* 0x3000001aff1a7230 */ /* 0x000fe40000004100 */
[-C--:B------:R-:W-:Y:S01]  /*56a0*/  FMUL.FTZ R94, R27, R92.reuse ;  /* 0x0000005c1b5e7220 */ /* 0x080fe20000410000 */
[C---:B------:R-:W-:Y:S01]  /*56b0*/  FMUL.FTZ R92, R25.reuse, R92 ;  /* 0x0000005c195c7220 */ /* 0x040fe20000410000 */
[----:B------:R-:W-:Y:S01]  /*56c0*/  HADD2.F32 R91, -RZ, R91.H1_H1 ;  /* 0x3000005bff5b7230 */ /* 0x000fe20000004100 */
[----:B------:R-:W-:Y:S01]  /*56d0*/  F2FP.F16.E4M3.UNPACK_B R13, R13.H1 ;  /* 0x0000000dff0d723e */ /* 0x000fe200030006ff */
[-C--:B------:R-:W-:Y:S01]  /*56e0*/  FFMA.FTZ R94, R25, R90.reuse, -R94 ;  /* 0x0000005a195e7223 */ /* 0x080fe2000001085e */
[----:B------:R-:W-:Y:S01]  /*56f0*/  FFMA.FTZ R93, R27, R90, R92 ;  /* 0x0000005a1b5d7223 */ /* 0x000fe2000001005c */
[----:B------:R-:W-:-:S02]  /*5700*/  HADD2.F32 R25, -RZ, R88.H1_H1 ;  /* 0x30000058ff197230 */ /* 0x000fc40000004100 */
[-C--:B------:R-:W-:Y:S01]  /*5710*/  FMUL.FTZ R27, R26, R91.reuse ;  /* 0x0000005b1a1b7220 */ /* 0x080fe20000410000 */
[C---:B------:R-:W-:Y:S01]  /*5720*/  FMUL.FTZ R91, R24.reuse, R91 ;  /* 0x0000005b185b7220 */ /* 0x040fe20000410000 */
[----:B------:R-:W-:Y:S02]  /*5730*/  F2FP.F16.E4M3.UNPACK_B R6, R6.H1 ;  /* 0x00000006ff06723e */ /* 0x000fe400030006ff */
[----:B------:R-:W-:Y:S01]  /*5740*/  FFMA.FTZ R95, R24, R25, -R27 ;  /* 0x00000019185f7223 */ /* 0x000fe2000001081b */
[----:B------:R-:W-:Y:S01]  /*5750*/  F2FP.F16.E4M3.UNPACK_B R27, R7.H1 ;  /* 0x00000007ff1b723e */ /* 0x000fe200030006ff */
[----:B------:R-:W-:Y:S01]  /*5760*/  FFMA.FTZ R96, R26, R25, R91 ;  /* 0x000000191a607223 */ /* 0x000fe2000001005b */
[----:B------:R-:W-:Y:S01]  /*5770*/  HADD2.F32 R7, -RZ, R9.H0_H0 ;  /* 0x20000009ff077230 */ /* 0x000fe20000004100 */
[----:B------:R-:W-:Y:S01]  /*5780*/  F2FP.SATFINITE.E4M3.F32.PACK_AB_MERGE_C R10, R10, R103, R100 ;  /* 0x000000670a0a723e */ /* 0x000fe20004807064 */
[----:B------:R-:W-:Y:S02]  /*5790*/  HADD2.F32 R24, -RZ, R13.H0_H0 ;  /* 0x2000000dff187230 */ /* 0x000fe40000004100 */
[----:B------:R-:W-:-:S02]  /*57a0*/  HADD2.F32 R26, -RZ, R27.H0_H0 ;  /* 0x2000001bff1a7230 */ /* 0x000fc40000004100 */
[----:B------:R-:W-:Y:S02]  /*57b0*/  HADD2.F32 R13, -RZ, R13.H1_H1 ;  /* 0x3000000dff0d7230 */ /* 0x000fe40000004100 */
[----:B------:R-:W-:Y:S02]  /*57c0*/  HADD2.F32 R88, -RZ, R27.H1_H1 ;  /* 0x3000001bff587230 */ /* 0x000fe40000004100 */
[-C--:B------:R-:W-:Y:S01]  /*57d0*/  FMUL.FTZ R90, R24, R26.reuse ;  /* 0x0000001a185a7220 */ /* 0x080fe20000410000 */
[----:B------:R-:W-:Y:S02]  /*57e0*/  HADD2.F32 R9, -RZ, R9.H1_H1 ;  /* 0x30000009ff097230 */ /* 0x000fe40000004100 */
[----:B------:R-:W-:Y:S01]  /*57f0*/  FMUL.FTZ R27, R7, R26 ;  /* 0x0000001a071b7220 */ /* 0x000fe20000410000 */
[--C-:B------:R-:W-:Y:S02]  /*5800*/  HADD2.F32 R25, -RZ, R6.reuse.H0_H0 ;  /* 0x20000006ff197230 */ /* 0x100fe40000004100 */
[----:B------:R-:W-:-:S02]  /*5810*/  HADD2.F32 R26, -RZ, R6.H1_H1 ;  /* 0x30000006ff1a7230 */ /* 0x000fc40000004100 */
[-C--:B------:R-:W-:Y:S01]  /*5820*/  FMUL.FTZ R6, R13, R88.reuse ;  /* 0x000000580d067220 */ /* 0x080fe20000410000 */
[----:B------:R-:W-:Y:S01]  /*5830*/  FMUL.FTZ R88, R9, R88 ;  /* 0x0000005809587220 */ /* 0x000fe20000410000 */
[-C--:B------:R-:W-:Y:S01]  /*5840*/  FFMA.FTZ R98, R24, R25.reuse, R27 ;  /* 0x0000001918627223 */ /* 0x080fe2000001001b */
[----:B------:R-:W-:Y:S01]  /*5850*/  FFMA.FTZ R97, R7, R25, -R90 ;  /* 0x0000001907617223 */ /* 0x000fe2000001085a */
[-C--:B------:R-:W-:Y:S01]  /*5860*/  FFMA.FTZ R100, R9, R26.reuse, -R6 ;  /* 0x0000001a09647223 */ /* 0x080fe20000010806 */
[----:B------:R-:W-:Y:S01]  /*5870*/  F2FP.F16.E4M3.UNPACK_B R24, R15 ;  /* 0x0000000fff18723e */ /* 0x000fe200020006ff */
[----:B------:R-:W-:Y:S01]  /*5880*/  FFMA.FTZ R99, R13, R26, R88 ;  /* 0x0000001a0d637223 */ /* 0x000fe20000010058 */
[----:B------:R-:W-:Y:S02]  /*5890*/  F2FP.F16.E4M3.UNPACK_B R6, R11 ;  /* 0x0000000bff06723e */ /* 0x000fe400020006ff */
[----:B------:R-:W-:Y:S01]  /*58a0*/  F2FP.F16.E4M3.UNPACK_B R15, R15.H1 ;  /* 0x0000000fff0f723e */ /* 0x000fe200030006ff */
[----:B------:R-:W-:Y:S01]  /*58b0*/  HADD2.F32 R13, -RZ, R24.H0_H0 ;  /* 0x20000018ff0d7230 */ /* 0x000fe20000004100 */
[----:B------:R-:W-:Y:S01]  /*58c0*/  F2FP.F16.E4M3.UNPACK_B R90, R5.H1 ;  /* 0x00000005ff5a723e */ /* 0x000fe200030006ff */
[----:B------:R-:W-:Y:S01]  /*58d0*/  HADD2.F32 R7, -RZ, R6.H0_H0 ;  /* 0x20000006ff077230 */ /* 0x000fe20000004100 */
[----:B------:R-:W-:Y:S01]  /*58e0*/  F2FP.F16.E4M3.UNPACK_B R11, R11.H1 ;  /* 0x0000000bff0b723e */ /* 0x000fe200030006ff */
[----:B------:R-:W-:Y:S01]  /*58f0*/  HADD2.F32 R24, -RZ, R24.H1_H1 ;  /* 0x30000018ff187230 */ /* 0x000fe20000004100 */
        /* <DEDUP_REMOVED lines=12> */
[-C--:B------:R-:W-:Y:S01]  /*59c0*/  FMUL.FTZ R102, R13, R92.reuse ;  /* 0x0000005c0d667220 */ /* 0x080fe20000410000 */
[----:B------:R-:W-:Y:S01]  /*59d0*/  FMUL.FTZ R91, R9, R91 ;  /* 0x0000005b095b7220 */ /* 0x000fe20000410000 */
[C---:B------:R-:W-:Y:S01]  /*59e0*/  FMUL.FTZ R92, R7.reuse, R92 ;  /* 0x0000005c075c7220 */ /* 0x040fe20000410000 */
[----:B------:R-:W-:Y:S02]  /*59f0*/  HADD2.F32 R15, -RZ, R15.H1_H1 ;  /* 0x3000000fff0f7230 */ /* 0x000fe40000004100 */
[----:B------:R-:W-:Y:S01]  /*5a00*/  FFMA.FTZ R102, R7, R26, -R102 ;  /* 0x0000001a07667223 */ /* 0x000fe20000010866 */
[----:B------:R-:W-:Y:S02]  /*5a10*/  HADD2.F32 R90, -RZ, R90.H1_H1 ;  /* 0x3000005aff5a7230 */ /* 0x000fe40000004100 */
[----:B------:R-:W-:Y:S01]  /*5a20*/  FFMA.FTZ R91, R4, R27, R91 ;  /* 0x0000001b045b7223 */ /* 0x000fe2000001005b */
[----:B------:R-:W-:-:S02]  /*5a30*/  HADD2.F32 R11, -RZ, R11.H1_H1 ;  /* 0x3000000bff0b7230 */ /* 0x000fc40000004100 */
[----:B------:R-:W-:Y:S01]  /*5a40*/  FFMA.FTZ R92, R13, R26, R92 ;  /* 0x0000001a0d5c7223 */ /* 0x000fe2000001005c */
[----:B------:R-:W-:Y:S02]  /*5a50*/  HADD2.F32 R7, -RZ, R88.H1_H1 ;  /* 0x30000058ff077230 */ /* 0x000fe40000004100 */
[-C--:B------:R-:W-:Y:S01]  /*5a60*/  FMUL.FTZ R26, R15, R90.reuse ;  /* 0x0000005a0f1a7220 */ /* 0x080fe20000410000 */
[----:B------:R-:W-:Y:S02]  /*5a70*/  HADD2.F32 R4, -RZ, R25.H1_H1 ;  /* 0x30000019ff047230 */ /* 0x000fe40000004100 */
[----:B------:R-:W-:Y:S01]  /*5a80*/  FMUL.FTZ R90, R11, R90 ;  /* 0x0000005a0b5a7220 */ /* 0x000fe20000410000 */
[----:B------:R-:W-:Y:S02]  /*5a90*/  HADD2.F32 R6, -RZ, R6.H1_H1 ;  /* 0x30000006ff067230 */ /* 0x000fe40000004100 */
[----:B------:R-:W-:Y:S01]  /*5aa0*/  FFMA.FTZ R104, R9, R27, -R104 ;  /* 0x0000001b09687223 */ /* 0x000fe20000010868 */
[----:B------:R-:W-:-:S02]  /*5ab0*/  HADD2.F32 R5, -RZ, R5.H1_H1 ;  /* 0x30000005ff057230 */ /* 0x000fc40000004100 */
[-C--:B------:R-:W-:Y:S01]  /*5ac0*/  FMUL.FTZ R9, R24, R7.reuse ;  /* 0x0000000718097220 */ /* 0x080fe20000410000 */
[-C--:B------:R-:W-:Y:S01]  /*5ad0*/  FFMA.FTZ R11, R11, R4.reuse, -R26 ;  /* 0x000000040b0b7223 */ /* 0x080fe2000001081a */
[C---:B------:R-:W-:Y:S01]  /*5ae0*/  FMUL.FTZ R7, R6.reuse, R7 ;  /* 0x0000000706077220 */ /* 0x040fe20000410000 */
[----:B------:R-:W-:Y:S01]  /*5af0*/  FFMA.FTZ R90, R15, R4, R90 ;  /* 0x000000040f5a7223 */ /* 0x000fe2000001005a */
[-C--:B------:R-:W-:Y:S01]  /*5b00*/  FFMA.FTZ R9, R6, R5.reuse, -R9 ;  /* 0x0000000506097223 */ /* 0x080fe20000010809 */
[----:B------:R-:W-:Y:S01]  /*5b10*/  F2FP.SATFINITE.E4M3.F32.PACK_AB_MERGE_C R95, R95, R94, R97 ;  /* 0x0000005e5f5f723e */ /* 0x000fe20004807061 */
[----:B------:R-:W-:Y:S01]  /*5b20*/  FFMA.FTZ R7, R24, R5, R7 ;  /* 0x0000000518077223 */ /* 0x000fe20000010007 */
[----:B------:R-:W-:Y:S02]  /*5b30*/  F2FP.SATFINITE.E4M3.F32.PACK_AB_MERGE_C R11, R11, R104, RZ ;  /* 0x000000680b0b723e */ /* 0x000fe400048070ff */
[----:B------:R-:W-:Y:S02]  /*5b40*/  F2FP.SATFINITE.E4M3.F32.PACK_AB_MERGE_C R90, R90, R91, RZ ;  /* 0x0000005b5a5a723e */ /* 0x000fe400048070ff */
[----:B------:R-:W-:Y:S01]  /*5b50*/  F2FP.SATFINITE.E4M3.F32.PACK_AB_MERGE_C R11, R9, R102, R11 ;  /* 0x00000066090b723e */ /* 0x000fe2000480700b */
[----:B------:R-:W-:Y:S01]  /*5b60*/  IMAD.MOV.U32 R9, RZ, RZ, R95 ;  /* 0x000000ffff097224 */ /* 0x000fe200078e005f */
[----:B------:R-:W-:-:S02]  /*5b70*/  F2FP.SATFINITE.E4M3.F32.PACK_AB_MERGE_C R13, R96, R93, R98 ;  /* 0x0000005d600d723e */ /* 0x000fc40004807062 */
[----:B------:R-:W-:-:S07]  /*5b80*/  F2FP.SATFINITE.E4M3.F32.PACK_AB_MERGE_C R15, R7, R92, R90 ;  /* 0x0000005c070f723e */ /* 0x000fce000480705a */
.L_x_1771:
[----:B------:R-:W-:Y:S05]  /*5b90*/  BSYNC B2 ;  /* 0x0000000000027941 */ /* 0x000fea0003800000 */
.L_x_1770:
[----:B------:R-:W-:Y:S01]  /*5ba0*/  ISETP.GE.AND P4, PT, R86, R87, PT ;  /* 0x000000575600720c */ /* 0x000fe20003f86270 */
[----:B--2---:R4:W-:-:S12]  /*5bb0*/  ST.E.128 desc[UR36][R48.64], R8 ;  /* 0x0000000830007985 */ /* 0x0049d8000c101d24 */
[----:B------:R-:W-:-:S04]  /*5bc0*/  @!P4 IADD3 R4, P6, R38, R86, RZ ;  /* 0x000000562604c210 */ /* 0x000fc80007fde0ff */
[----:B------:R-:W-:-:S05]  /*5bd0*/  @!P4 LEA.HI.X.SX32 R5, R86, R3, 0x1, P6 ;  /* 0x000000035605c211 */ /* 0x000fca00030f0eff */
[----:B---3--:R4:W-:Y:S04]  /*5be0*/  @!P4 ST.E.128 desc[UR36][R4.64], R12 ;  /* 0x0000000c0400c985 */ /* 0x0089e8000c101d24 */
.L_x_1769:
[----:B------:R-:W-:Y:S05]  /*5bf0*/  BSYNC B1 ;  /* 0x0000000000017941 */ /* 0x000fea0003800000 */
.L_x_1768:
[----:B------:R-:W-:-:S03]  /*5c00*/  UMOV UR4, 0xffffffff ;  /* 0xffffffff00047882 */ /* 0x000fc60000000000 */
[----:B------:R-:W-:Y:S05]  /*5c10*/  BRA.DIV UR4, `(.L_x_1772) ;  /* 0x0000021e04247947 */ /* 0x000fea000b800000 */
[----:B0-----:R-:W0:Y:S04]  /*5c20*/  SHFL.IDX PT, R2, R2, 0x1, 0x181f ;  /* 0x00381f0002027f89 */ /* 0x001e2800000e0000 */
[----:B----4-:R4:W0:Y:S02]  /*5c30*/  SHFL.IDX PT, R14, R0, 0x1, 0x181f ;  /* 0x00381f00000e7f89 */ /* 0x01082400000e0000 */
.L_x_2132:
[----:B------:R-:W-:-:S13]  /*5c40*/  ISETP.GE.OR P4, PT, R227, R80, P1 ;  /* 0x00000050e300720c */ /* 0x000fda0000f86670 */
[----:B------:R-:W-:Y:S05]  /*5c50*/  @P4 BRA `(.L_x_1757) ;  /* 0x0000001000e04947 */ /* 0x000fea0003800000 */
[----:B------:R-:W-:Y:S01]  /*5c60*/  SEL R89, R56, R89, !P0 ;  /* 0x0000005938597207 */ /* 0x000fe20004000000 */
[----:B------:R-:W-:Y:S01]  /*5c70*/  IMAD R5, R186, 0x4000, R67 ;  /* 0x00004000ba057824 */ /* 0x000fe200078e0243 */
[----:B------:R-:W-:Y:S01]  /*5c80*/  SHF.R.U32.HI R4, RZ, 0x3, R204 ;  /* 0x00000003ff047819 */ /* 0x000fe200000116cc */
[----:B------:R-:W-:Y:S01]  /*5c90*/  BSSY B1, `(.L_x_1773) ;  /* 0x00000e9000017945 */ /* 0x000fe20003800000 */
[----:B----4-:R-:W-:Y:S01]  /*5ca0*/  SHF.R.S32.HI R0, RZ, 0x1f, R89 ;  /* 0x0000001fff007819 */ /* 0x010fe20000011459 */
[----:B------:R-:W-:Y:S01]  /*5cb0*/  IMAD.IADD R5, R184, 0x1, R5 ;  /* 0x00000001b8057824 */ /* 0x000fe200078e0205 */
[----:B0-----:R-:W-:Y:S02]  /*5cc0*/  IADD3 R12, P4, R53, R14, RZ ;  /* 0x0000000e350c7210 */ /* 0x001fe40007f9e0ff */
[----:B------:R-:W-:-:S03]  /*5cd0*/  LEA.HI R89, R0, R89, RZ, 0x5 ;  /* 0x0000005900597211 */ /* 0x000fc600078f28ff */
[----:B------:R-:W-:Y:S01]  /*5ce0*/  IMAD.X R13, R2, 0x1, R47, P4 ;  /* 0x00000001020d7824 */ /* 0x000fe200020e062f */
[----:B------:R-:W-:-:S04]  /*5cf0*/  LEA.HI.SX32 R89, R89, R50, 0x1b ;  /* 0x0000003259597211 */ /* 0x000fc800078fdaff */
[----:B------:R-:W-:Y:S01]  /*5d00*/  SHF.R.S32.HI R0, RZ, 0x1f, R89 ;  /* 0x0000001fff007819 */ /* 0x000fe20000011459 */
[----:B--2---:R-:W-:-:S03]  /*5d10*/  IMAD.SHL.U32 R3, R89, 0x10, RZ ;  /* 0x0000001059037824 */ /* 0x004fc600078e00ff */
[----:B------:R-:W-:Y:S02]  /*5d20*/  LEA.HI R89, R0, R89, RZ, 0x3 ;  /* 0x0000005900597211 */ /* 0x000fe400078f18ff */
[----:B------:R-:W-:Y:S02]  /*5d30*/  LOP3.LUT R0, R204, 0x70, R3, 0xf8, !PT ;  /* 0x00000070cc007812 */ /* 0x000fe400078ef803 */
[----:B------:R-:W-:Y:S02]  /*5d40*/  SHF.L.U32 R89, R89, 0xa, RZ ;  /* 0x0000000a59597819 */ /* 0x000fe400000006ff */
[----:B------:R-:W-:Y:S02]  /*5d50*/  LOP3.LUT R0, R0, R4, RZ, 0x3c, !PT ;  /* 0x0000000400007212 */ /* 0x000fe400078e3cff */
[----:B------:R-:W-:-:S04]  /*5d60*/  LOP3.LUT R7, R89, 0xffffe000, RZ, 0xc0, !PT ;  /* 0xffffe00059077812 */ /* 0x000fc800078ec0ff */
[----:B------:R-:W-:-:S05]  /*5d70*/  IADD3 R7, R0, R7, R209 ;  /* 0x0000000700077210 */ /* 0x000fca0007ffe0d1 */
[----:B------:R-:W-:-:S04]  /*5d80*/  IMAD R7, R186, 0x4000, R7 ;  /* 0x00004000ba077824 */ /* 0x000fc800078e0207 */
[----:B------:R-:W-:Y:S02]  /*5d90*/  IMAD.IADD R8, R184, 0x1, R7 ;  /* 0x00000001b8087824 */ /* 0x000fe400078e0207 */
[----:B------:R-:W0:Y:S04]  /*5da0*/  LDS.128 R4, [R5+0x20000] ;  /* 0x0200000005047984 */ /* 0x000e280000000c00 */
[----:B------:R-:W2:Y:S01]  /*5db0*/  LDS.128 R8, [R8+0x20000] ;  /* 0x0200000008087984 */ /* 0x000ea20000000c00 */
[----:B------:R-:W-:Y:S05]  /*5dc0*/  @P3 BRA `(.L_x_1774) ;  /* 0x0000000c00543947 */ /* 0x000fea0003800000 */
[----:B------:R-:W-:Y:S01]  /*5dd0*/  SHF.R.U32.HI R0, RZ, 0x8, R29 ;  /* 0x00000008ff007819 */ /* 0x000fe2000001161d */
[----:B0-----:R-:W-:Y:S01]  /*5de0*/  IMAD.MOV.U32 R25, RZ, RZ, R6 ;  /* 0x000000ffff197224 */ /* 0x001fe200078e0006 */
[----:B------:R-:W-:Y:S01]  /*5df0*/  LOP3.LUT R27, R29, 0xff0000ff, RZ, 0xc0, !PT ;  /* 0xff0000ff1d1b7812 */ /* 0x000fe200078ec0ff */
[----:B--2---:R-:W-:Y:S01]  /*5e00*/  IMAD.MOV.U32 R26, RZ, RZ, R8 ;  /* 0x000000ffff1a7224 */ /* 0x004fe200078e0008 */
[----:B------:R-:W-:Y:S01]  /*5e10*/  SHF.R.U32.HI R30, RZ, 0x8, R31 ;  /* 0x00000008ff1e7819 */ /* 0x000fe2000001161f */
[----:B------:R-:W-:Y:S01]  /*5e20*/  IMAD.MOV.U32 R15, RZ, RZ, R4 ;  /* 0x000000ffff0f7224 */ /* 0x000fe200078e0004 */
[----:B------:R-:W-:Y:S02]  /*5e30*/  SHF.L.U32 R0, R0, 0x8, RZ ;  /* 0x0000000800007819 */ /* 0x000fe400000006ff */
[----:B------:R-:W-:Y:S01]  /*5e40*/  SHF.R.U32.HI R48, RZ, 0x10, R29 ;  /* 0x00000010ff307819 */ /* 0x000fe2000001161d */
[----:B------:R-:W-:Y:S01]  /*5e50*/  IMAD.MOV.U32 R29, RZ, RZ, R10 ;  /* 0x000000ffff1d7224 */ /* 0x000fe200078e000a */
[----:B------:R-:W-:Y:S01]  /*5e60*/  LOP3.LUT R27, R27, 0xff00, R0, 0xf8, !PT ;  /* 0x0000ff001b1b7812 */ /* 0x000fe200078ef800 */
[----:B------:R-:W-:Y:S01]  /*5e70*/  IMAD.SHL.U32 R0, R30, 0x100, RZ ;  /* 0x000001001e007824 */ /* 0x000fe200078e00ff */
[----:B------:R-:W-:Y:S01]  /*5e80*/  SHF.R.U32.HI R32, RZ, 0x10, R31 ;  /* 0x00000010ff207819 */ /* 0x000fe2000001161f */
[----:B------:R-:W-:Y:S01]  /*5e90*/  IMAD.U32 R6, R48, 0x10000, RZ ;  /* 0x0001000030067824 */ /* 0x000fe200078e00ff */
[----:B------:R-:W-:-:S02]  /*5ea0*/  LOP3.LUT R31, R31, 0xff0000ff, RZ, 0xc0, !PT ;  /* 0xff0000ff1f1f7812 */ /* 0x000fc400078ec0ff */
[----:B------:R-:W-:Y:S02]  /*5eb0*/  SHF.R.U32.HI R28, RZ, 0x8, R33 ;  /* 0x00000008ff1c7819 */ /* 0x000fe40000011621 */
[----:B------:R-:W-:Y:S02]  /*5ec0*/  SHF.R.U32.HI R24, RZ, 0x8, R35 ;  /* 0x00000008ff187819 */ /* 0x000fe40000011623 */
[----:B------:R-:W-:Y:S01]  /*5ed0*/  LOP3.LUT R31, R31, 0xff00, R0, 0xf8, !PT ;  /* 0x0000ff001f1f7812 */ /* 0x000fe200078ef800 */
[----:B------:R-:W-:Y:S01]  /*5ee0*/  IMAD.SHL.U32 R4, R28, 0x100, RZ ;  /* 0x000001001c047824 */ /* 0x000fe200078e00ff */
[----:B---3--:R-:W-:Y:S01]  /*5ef0*/  SHF.R.U32.HI R38, RZ, 0x10, R33 ;  /* 0x00000010ff267819 */ /* 0x008fe20000011621 */
[----:B------:R-:W-:Y:S01]  /*5f00*/  IMAD.SHL.U32 R8, R24, 0x100, RZ ;  /* 0x0000010018087824 */ /* 0x000fe200078e00ff */
[----:B------:R-:W-:Y:S02]  /*5f10*/  LOP3.LUT R6, R27, 0xff0000, R6, 0xf8, !PT ;  /* 0x00ff00001b067812 */ /* 0x000fe400078ef806 */
[----:B------:R-:W-:-:S02]  /*5f20*/  SHF.L.U32 R0, R32, 0x10, RZ ;  /* 0x0000001020007819 */ /* 0x000fc400000006ff */
[----:B------:R-:W-:Y:S02]  /*5f30*/  LOP3.LUT R33, R33, 0xff0000ff, RZ, 0xc0, !PT ;  /* 0xff0000ff21217812 */ /* 0x000fe400078ec0ff */
[----:B------:R-:W-:Y:S02]  /*5f40*/  F2FP.F16.E4M3.UNPACK_B R32, R85.H1 ;  /* 0x00000055ff20723e */ /* 0x000fe400030006ff */
[----:B------:R-:W-:Y:S02]  /*5f50*/  F2FP.F16.E4M3.UNPACK_B R27, R26.H1 ;  /* 0x0000001aff1b723e */ /* 0x000fe400030006ff */
[----:B------:R-:W-:Y:S02]  /*5f60*/  F2FP.F16.E4M3.UNPACK_B R10, R15.H1 ;  /* 0x0000000fff0a723e */ /* 0x000fe400030006ff */
[----:B------:R-:W-:Y:S01]  /*5f70*/  SHF.R.U32.HI R34, RZ, 0x10, R35 ;  /* 0x00000010ff227819 */ /* 0x000fe20000011623 */
[----:B------:R-:W-:Y:S01]  /*5f80*/  HADD2.F32 R28, -RZ, R27.H0_H0 ;  /* 0x2000001bff1c7230 */ /* 0x000fe20000004100 */
[----:B------:R-:W-:Y:S01]  /*5f90*/  LOP3.LUT R49, R35, 0xff0000ff, RZ, 0xc0, !PT ;  /* 0xff0000ff23317812 */ /* 0x000fe200078ec0ff */
[----:B------:R-:W-:Y:S01]  /*5fa0*/  HADD2.F32 R24, -RZ, R10.H0_H0 ;  /* 0x2000000aff187230 */ /* 0x000fe20000004100 */
[----:B------:R-:W-:Y:S01]  /*5fb0*/  LOP3.LUT R35, R33, 0xff00, R4, 0xf8, !PT ;  /* 0x0000ff0021237812 */ /* 0x000fe200078ef804 */
[----:B------:R-:W-:Y:S01]  /*5fc0*/  HADD2.F32 R33, -RZ, R32.H0_H0 ;  /* 0x20000020ff217230 */ /* 0x000fe20000004100 */
[----:B------:R-:W-:Y:S01]  /*5fd0*/  F2FP.F16.E4M3.UNPACK_B R30, R83.H1 ;  /* 0x00000053ff1e723e */ /* 0x000fe200030006ff */
[----:B------:R-:W-:Y:S01]  /*5fe0*/  IMAD.U32 R4, R34, 0x10000, RZ ;  /* 0x0001000022047824 */ /* 0x000fe200078e00ff */
[----:B------:R-:W-:Y:S01]  /*5ff0*/  LOP3.LUT R49, R49, 0xff00, R8, 0xf8, !PT ;  /* 0x0000ff0031317812 */ /* 0x000fe200078ef808 */
[----:B------:R-:W-:Y:S01]  /*6000*/  IMAD.U32 R8, R38, 0x10000, RZ ;  /* 0x0001000026087824 */ /* 0x000fe200078e00ff */
[----:B------:R-:W-:Y:S01]  /*6010*/  LOP3.LUT R0, R31, 0xff0000, R0, 0xf8, !PT ;  /* 0x00ff00001f007812 */ /* 0x000fe200078ef800 */
[----:B------:R-:W-:-:S02]  /*6020*/  HADD2.F32 R31, -RZ, R30.H0_H0 ;  /* 0x2000001eff1f7230 */ /* 0x000fc40000004100 */
[-C--:B------:R-:W-:Y:S01]  /*6030*/  FMUL.FTZ R89, R28, R33.reuse ;  /* 0x000000211c597220 */ /* 0x080fe20000410000 */
[C---:B------:R-:W-:Y:S01]  /*6040*/  FMUL.FTZ R33, R24.reuse, R33 ;  /* 0x0000002118217220 */ /* 0x040fe20000410000 */
[----:B------:R-:W-:Y:S02]  /*6050*/  LOP3.LUT R8, R35, 0xff0000, R8, 0xf8, !PT ;  /* 0x00ff000023087812 */ /* 0x000fe400078ef808 */
[-C--:B------:R-:W-:Y:S01]  /*6060*/  FFMA.FTZ R89, R24, R31.reuse, -R89 ;  /* 0x0000001f18597223 */ /* 0x080fe20000010859 */
[----:B------:R-:W-:Y:S01]  /*6070*/  FFMA.FTZ R35, R28, R31, R33 ;  /* 0x0000001f1c237223 */ /* 0x000fe20000010021 */
[----:B------:R-:W-:Y:S01]  /*6080*/  HADD2.F32 R33, -RZ, R32.H1_H1 ;  /* 0x30000020ff217230 */ /* 0x000fe20000004100 */
[----:B------:R-:W-:Y:S01]  /*6090*/  F2FP.F16.E4M3.UNPACK_B R85, R85 ;  /* 0x00000055ff55723e */ /* 0x000fe200020006ff */
[----:B------:R-:W-:Y:S01]  /*60a0*/  HADD2.F32 R28, -RZ, R27.H1_H1 ;  /* 0x3000001bff1c7230 */ /* 0x000fe20000004100 */
[----:B------:R-:W-:Y:S01]  /*60b0*/  F2FP.F16.E4M3.UNPACK_B R26, R26 ;  /* 0x0000001aff1a723e */ /* 0x000fe200020006ff */
[----:B------:R-:W-:Y:S01]  /*60c0*/  HADD2.F32 R24, -RZ, R10.H1_H1 ;  /* 0x3000000aff187230 */ /* 0x000fe20000004100 */
[----:B------:R-:W-:Y:S01]  /*60d0*/  F2FP.F16.E4M3.UNPACK_B R15, R15 ;  /* 0x0000000fff0f723e */ /* 0x000fe200020006ff */
[----:B------:R-:W-:Y:S01]  /*60e0*/  HADD2.F32 R31, -RZ, R30.H1_H1 ;  /* 0x3000001eff1f7230 */ /* 0x000fe20000004100 */
[----:B------:R-:W-:Y:S01]  /*60f0*/  LOP3.LUT R4, R49, 0xff0000, R4, 0xf8, !PT ;  /* 0x00ff000031047812 */ /* 0x000fe200078ef804 */
[----:B------:R-:W-:Y:S01]  /*6100*/  FMUL.FTZ R49, R28, R33 ;  /* 0x000000211c317220 */ /* 0x000fe20000410000 */
[----:B------:R-:W-:Y:S01]  /*6110*/  F2FP.F16.E4M3.UNPACK_B R83, R83 ;  /* 0x00000053ff53723e */ /* 0x000fe200020006ff */
        /* <DEDUP_REMOVED lines=59> */
[C---:B------:R-:W-:Y:S01]  /*64d0*/  FMUL.FTZ R84, R25.reuse, R84 ;  /* 0x0000005419547220 */ /* 0x040fe20000410000 */
[----:B------:R-:W-:Y:S01]  /*64e0*/  F2FP.F16.E4M3.UNPACK_B R24, R9 ;  /* 0x00000009ff18723e */ /* 0x000fe200020006ff */
[----:B------:R-:W-:Y:S01]  /*64f0*/  FFMA.FTZ R15, R25, R82, -R30 ;  /* 0x00000052190f7223 */ /* 0x000fe2000001081e */
[----:B------:R-:W-:Y:S01]  /*6500*/  F2FP.F16.E4M3.UNPACK_B R27, R8 ;  /* 0x00000008ff1b723e */ /* 0x000fe200020006ff */
[----:B------:R-:W-:Y:S01]  /*6510*/  FFMA.FTZ R84, R29, R82, R84 ;  /* 0x000000521d547223 */ /* 0x000fe20000010054 */
[----:B------:R-:W-:Y:S01]  /*6520*/  F2FP.F16.E4M3.UNPACK_B R10, R5 ;  /* 0x00000005ff0a723e */ /* 0x000fe200020006ff */
[----:B------:R-:W-:Y:S01]  /*6530*/  HADD2.F32 R25, -RZ, R24.H0_H0 ;  /* 0x20000018ff197230 */ /* 0x000fe20000004100 */
[----:B------:R-:W-:Y:S01]  /*6540*/  F2FP.F16.E4M3.UNPACK_B R26, R6 ;  /* 0x00000006ff1a723e */ /* 0x000fe200020006ff */
[----:B------:R-:W-:Y:S01]  /*6550*/  HADD2.F32 R30, -RZ, R27.H0_H0 ;  /* 0x2000001bff1e7230 */ /* 0x000fe20000004100 */
[----:B------:R-:W-:Y:S01]  /*6560*/  F2FP.SATFINITE.E4M3.F32.PACK_AB_MERGE_C R82, R15, R28, R32 ;  /* 0x0000001c0f52723e */ /* 0x000fe20004807020 */
[----:B------:R-:W-:Y:S01]  /*6570*/  HADD2.F32 R15, -RZ, R10.H0_H0 ;  /* 0x2000000aff0f7230 */ /* 0x000fe20000004100 */
        /* <DEDUP_REMOVED lines=13> */
[----:B------:R-:W-:Y:S01]  /*6650*/  F2FP.F16.E4M3.UNPACK_B R5, R5.H1 ;  /* 0x00000005ff05723e */ /* 0x000fe200030006ff */
[----:B------:R-:W-:Y:S01]  /*6660*/  FFMA.FTZ R31, R10, R15, -R25 ;  /* 0x0000000f0a1f7223 */ /* 0x000fe20000010819 */
[----:B------:R-:W-:Y:S01]  /*6670*/  F2FP.F16.E4M3.UNPACK_B R25, R8.H1 ;  /* 0x00000008ff19723e */ /* 0x000fe200030006ff */
[----:B------:R-:W-:Y:S01]  /*6680*/  HADD2.F32 R10, -RZ, R9.H0_H0 ;  /* 0x20000009ff0a7230 */ /* 0x000fe20000004100 */
[----:B------:R-:W-:Y:S01]  /*6690*/  F2FP.SATFINITE.E4M3.F32.PACK_AB_MERGE_C R48, R38, R33, R48 ;  /* 0x000000212630723e */ /* 0x000fe20004807030 */
[----:B------:R-:W-:Y:S01]  /*66a0*/  FFMA.FTZ R33, R24, R15, R27 ;  /* 0x0000000f18217223 */ /* 0x000fe2000001001b */
[----:B------:R-:W-:Y:S01]  /*66b0*/  F2FP.F16.E4M3.UNPACK_B R6, R6.H1 ;  /* 0x00000006ff06723e */ /* 0x000fe200030006ff */
[----:B------:R-:W-:Y:S01]  /*66c0*/  HADD2.F32 R27, -RZ, R25.H0_H0 ;  /* 0x20000019ff1b7230 */ /* 0x000fe20000004100 */
[----:B------:R-:W-:Y:S01]  /*66d0*/  F2FP.SATFINITE.E4M3.F32.PACK_AB_MERGE_C R35, R86, R35, RZ ;  /* 0x000000235623723e */ /* 0x000fe200048070ff */
[----:B------:R-:W-:-:S02]  /*66e0*/  HADD2.F32 R8, -RZ, R5.H0_H0 ;  /* 0x20000005ff087230 */ /* 0x000fc40000004100 */
[----:B------:R-:W-:Y:S01]  /*66f0*/  HADD2.F32 R9, -RZ, R9.H1_H1 ;  /* 0x30000009ff097230 */ /* 0x000fe20000004100 */
[----:B------:R-:W-:Y:S01]  /*6700*/  F2FP.SATFINITE.E4M3.F32.PACK_AB_MERGE_C R86, R85, R34, R35 ;  /* 0x000000225556723e */ /* 0x000fe20004807023 */
[----:B------:R-:W-:Y:S02]  /*6710*/  HADD2.F32 R24, -RZ, R25.H1_H1 ;  /* 0x30000019ff187230 */ /* 0x000fe40000004100 */
[-C--:B------:R-:W-:Y:S01]  /*6720*/  FMUL.FTZ R25, R10, R27.reuse ;  /* 0x0000001b0a197220 */ /* 0x080fe20000410000 */
[--C-:B------:R-:W-:Y:S02]  /*6730*/  HADD2.F32 R15, -RZ, R6.reuse.H0_H0 ;  /* 0x20000006ff0f7230 */ /* 0x100fe40000004100 */
[----:B------:R-:W-:Y:S01]  /*6740*/  FMUL.FTZ R27, R8, R27 ;  /* 0x0000001b081b7220 */ /* 0x000fe20000410000 */
[----:B------:R-:W-:Y:S02]  /*6750*/  HADD2.F32 R5, -RZ, R5.H1_H1 ;  /* 0x30000005ff057230 */ /* 0x000fe40000004100 */
[----:B------:R-:W-:Y:S01]  /*6760*/  FMUL.FTZ R26, R9, R24 ;  /* 0x00000018091a7220 */ /* 0x000fe20000410000 */
[----:B------:R-:W-:-:S02]  /*6770*/  HADD2.F32 R6, -RZ, R6.H1_H1 ;  /* 0x30000006ff067230 */ /* 0x000fc40000004100 */
[----:B------:R-:W-:Y:S01]  /*6780*/  FFMA.FTZ R35, R10, R15, R27 ;  /* 0x0000000f0a237223 */ /* 0x000fe2000001001b */
[-C--:B------:R-:W-:Y:S01]  /*6790*/  F2FP.F16.E4M3.UNPACK_B R10, R11.reuse ;  /* 0x0000000bff0a723e */ /* 0x080fe200020006ff */
[C---:B------:R-:W-:Y:S01]  /*67a0*/  FMUL.FTZ R24, R5.reuse, R24 ;  /* 0x0000001805187220 */ /* 0x040fe20000410000 */
[----:B------:R-:W-:Y:S01]  /*67b0*/  F2FP.F16.E4M3.UNPACK_B R11, R11.H1 ;  /* 0x0000000bff0b723e */ /* 0x000fe200030006ff */
[----:B------:R-:W-:Y:S01]  /*67c0*/  FFMA.FTZ R49, R5, R6, -R26 ;  /* 0x0000000605317223 */ /* 0x000fe2000001081a */
[----:B------:R-:W-:Y:S01]  /*67d0*/  F2FP.F16.E4M3.UNPACK_B R26, R4 ;  /* 0x00000004ff1a723e */ /* 0x000fe200020006ff */
[----:B------:R-:W-:Y:S01]  /*67e0*/  FFMA.FTZ R38, R9, R6, R24 ;  /* 0x0000000609267223 */ /* 0x000fe20000010018 */
[-C--:B------:R-:W-:Y:S01]  /*67f0*/  F2FP.F16.E4M3.UNPACK_B R5, R7.reuse ;  /* 0x00000007ff05723e */ /* 0x080fe200020006ff */
[----:B------:R-:W-:Y:S01]  /*6800*/  HADD2.F32 R9, -RZ, R10.H0_H0 ;  /* 0x2000000aff097230 */ /* 0x000fe20000004100 */
[----:B------:R-:W-:Y:S01]  /*6810*/  F2FP.F16.E4M3.UNPACK_B R27, R4.H1 ;  /* 0x00000004ff1b723e */ /* 0x000fe200030006ff */
[----:B------:R-:W-:Y:S01]  /*6820*/  HADD2.F32 R28, -RZ, R26.H0_H0 ;  /* 0x2000001aff1c7230 */ /* 0x000fe20000004100 */
[----:B------:R-:W-:Y:S01]  /*6830*/  F2FP.F16.E4M3.UNPACK_B R7, R7.H1 ;  /* 0x00000007ff07723e */ /* 0x000fe200030006ff */
[----:B------:R-:W-:Y:S01]  /*6840*/  FFMA.FTZ R34, R8, R15, -R25 ;  /* 0x0000000f08227223 */ /* 0x000fe20000010819 */
[-C--:B------:R-:W-:Y:S01]  /*6850*/  F2FP.F16.E4M3.UNPACK_B R4, R0.reuse ;  /* 0x00000000ff04723e */ /* 0x080fe200020006ff */
[----:B------:R-:W-:Y:S01]  /*6860*/  HADD2.F32 R29, -RZ, R27.H0_H0 ;  /* 0x2000001bff1d7230 */ /* 0x000fe20000004100 */
[----:B------:R-:W-:Y:S01]  /*6870*/  F2FP.F16.E4M3.UNPACK_B R15, R0.H1 ;  /* 0x00000000ff0f723e */ /* 0x000fe200030006ff */
[----:B------:R-:W-:-:S02]  /*6880*/  HADD2.F32 R0, -RZ, R11.H0_H0 ;  /* 0x2000000bff007230 */ /* 0x000fc40000004100 */
[-C--:B------:R-:W-:Y:S01]  /*6890*/  FMUL.FTZ R83, R9, R28.reuse ;  /* 0x0000001c09537220 */ /* 0x080fe20000410000 */
[----:B------:R-:W-:Y:S01]  /*68a0*/  HADD2.F32 R6, -RZ, R5.H0_H0 ;  /* 0x20000005ff067230 */ /* 0x000fe20000004100 */
[----:B------:R-:W-:Y:S01]  /*68b0*/  F2FP.SATFINITE.E4M3.F32.PACK_AB_MERGE_C R35, R38, R35, RZ ;  /* 0x000000232623723e */ /* 0x000fe200048070ff */
[----:B------:R-:W-:Y:S02]  /*68c0*/  HADD2.F32 R8, -RZ, R7.H0_H0 ;  /* 0x20000007ff087230 */ /* 0x000fe40000004100 */
[-C--:B------:R-:W-:Y:S01]  /*68d0*/  FMUL.FTZ R85, R0, R29.reuse ;  /* 0x0000001d00557220 */ /* 0x080fe20000410000 */
[----:B------:R-:W-:Y:S02]  /*68e0*/  HADD2.F32 R24, -RZ, R4.H0_H0 ;  /* 0x20000004ff187230 */ /* 0x000fe40000004100 */
[----:B------:R-:W-:Y:S01]  /*68f0*/  FMUL.FTZ R28, R6, R28 ;  /* 0x0000001c061c7220 */ /* 0x000fe20000410000 */
[----:B------:R-:W-:Y:S02]  /*6900*/  HADD2.F32 R25, -RZ, R15.H0_H0 ;  /* 0x2000000fff197230 */ /* 0x000fe40000004100 */
[----:B------:R-:W-:Y:S01]  /*6910*/  FMUL.FTZ R29, R8, R29 ;  /* 0x0000001d081d7220 */ /* 0x000fe20000410000 */
[----:B------:R-:W-:-:S02]  /*6920*/  HADD2.F32 R11, -RZ, R11.H1_H1 ;  /* 0x3000000bff0b7230 */ /* 0x000fc40000004100 */
[-C--:B------:R-:W-:Y:S01]  /*6930*/  FFMA.FTZ R83, R6, R24.reuse, -R83 ;  /* 0x0000001806537223 */ /* 0x080fe20000010853 */
[----:B------:R-:W-:Y:S02]  /*6940*/  HADD2.F32 R6, -RZ, R27.H1_H1 ;  /* 0x3000001bff067230 */ /* 0x000fe40000004100 */
[-C--:B------:R-:W-:Y:S01]  /*6950*/  FFMA.FTZ R29, R0, R25.reuse, R29 ;  /* 0x00000019001d7223 */ /* 0x080fe2000001001d */
[----:B------:R-:W-:Y:S02]  /*6960*/  HADD2.F32 R7, -RZ, R7.H1_H1 ;  /* 0x30000007ff077230 */ /* 0x000fe40000004100 */
[----:B------:R-:W-:Y:S01]  /*6970*/  FFMA.FTZ R28, R9, R24, R28 ;  /* 0x00000018091c7223 */ /* 0x000fe2000001001c */
[----:B------:R-:W-:Y:S01]  /*6980*/  FFMA.FTZ R85, R8, R25, -R85 ;  /* 0x0000001908557223 */ /* 0x000fe20000010855 */
[----:B------:R-:W-:Y:S02]  /*6990*/  HADD2.F32 R5, -RZ, R5.H1_H1 ;  /* 0x30000005ff057230 */ /* 0x000fe40000004100 */
[----:B------:R-:W-:Y:S01]  /*69a0*/  FMUL.FTZ R8, R11, R6 ;  /* 0x000000060b087220 */ /* 0x000fe20000410000 */
[----:B------:R-:W-:-:S02]  /*69b0*/  HADD2.F32 R10, -RZ, R10.H1_H1 ;  /* 0x3000000aff0a7230 */ /* 0x000fc40000004100 */
[----:B------:R-:W-:Y:S01]  /*69c0*/  FMUL.FTZ R24, R7, R6 ;  /* 0x0000000607187220 */ /* 0x000fe20000410000 */
[----:B------:R-:W-:Y:S01]  /*69d0*/  HADD2.F32 R26, -RZ, R26.H1_H1 ;  /* 0x3000001aff1a7230 */ /* 0x000fe20000004100 */
[----:B------:R-:W-:Y:S01]  /*69e0*/  F2FP.SATFINITE.E4M3.F32.PACK_AB_MERGE_C R33, R33, R30, R35 ;  /* 0x0000001e2121723e */ /* 0x000fe20004807023 */
[----:B------:R-:W-:Y:S01]  /*69f0*/  HADD2.F32 R0, -RZ, R15.H1_H1 ;  /* 0x3000000fff007230 */ /* 0x000fe20000004100 */
[----:B------:R-:W-:Y:S01]  /*6a00*/  F2FP.SATFINITE.E4M3.F32.PACK_AB_MERGE_C R34, R49, R34, RZ ;  /* 0x000000223122723e */ /* 0x000fe200048070ff */
        /* <DEDUP_REMOVED lines=15> */
[----:B------:R-:W-:Y:S01]  /*6b00*/  MOV R10, R84 ;  /* 0x00000054000a7202 */ /* 0x000fe20000000f00 */
[----:B------:R-:W-:-:S07]  /*6b10*/  IMAD.MOV.U32 R6, RZ, RZ, R82 ;  /* 0x000000ffff067224 */ /* 0x000fce00078e0052 */
.L_x_1774:
[----:B------:R-:W-:Y:S05]  /*6b20*/  BSYNC B1 ;  /* 0x0000000000017941 */ /* 0x000fea0003800000 */
.L_x_1773:
[----:B0-----:R0:W-:Y:S01]  /*6b30*/  ST.E.128 desc[UR36][R12.64], R4 ;  /* 0x000000040c007985 */ /* 0x0011e2000c101d24 */
[----:B------:R-:W-:-:S13]  /*6b40*/  ISETP.GE.AND P3, PT, R3, R87, PT ;  /* 0x000000570300720c */ /* 0x000fda0003f66270 */
[----:B------:R-:W-:Y:S05]  /*6b50*/  @P3 BRA `(.L_x_1757) ;  /* 0x0000000400203947 */ /* 0x000fea0003800000 */
[----:B------:R-:W-:-:S04]  /*6b60*/  IADD3 R14, P3, R3, R14, RZ ;  /* 0x0000000e030e7210 */ /* 0x000fc80007f7e0ff */
[----:B------:R-:W-:-:S05]  /*6b70*/  LEA.HI.X.SX32 R15, R3, R2, 0x1, P3 ;  /* 0x00000002030f7211 */ /* 0x000fca00018f0eff */
[----:B--2---:R2:W-:Y:S01]  /*6b80*/  ST.E.128 desc[UR36][R14.64], R8 ;  /* 0x000000080e007985 */ /* 0x0045e2000c101d24 */
[----:B------:R-:W-:Y:S05]  /*6b90*/  BRA `(.L_x_1757) ;  /* 0x0000000400107947 */ /* 0x000fea0003800000 */
.L_x_1738:
[----:B------:R-:W-:-:S06]  /*6ba0*/  UISETP.NE.AND UP0, UPT, UR61, 0x3, UPT ;  /* 0x000000033d00788c */ /* 0x000fcc000bf05270 */
[----:B------:R-:W-:-:S13]  /*6bb0*/  PLOP3.LUT P5, PT, PT, PT, UP0, 0x80, 0x0 ;  /* 0x000000000000781c */ /* 0x000fda0003faf008 */
[----:B------:R-:W-:Y:S05]  /*6bc0*/  @!P5 BRA `(.L_x_1775) ;  /* 0x000000000004d947 */ /* 0x000fea0003800000 */
[----:B------:R-:W-:Y:S01]  /*6bd0*/  BPT.TRAP 0x1 ;  /* 0x000000040000795c */ /* 0x000fe20000300000 */
.L_x_1775:
[----:B------:R-:W-:Y:S01]  /*6be0*/  IMAD R72, R186, 0x8, R184 ;  /* 0x00000008ba487824 */ /* 0x000fe200078e02b8 */
[----:B------:R-:W-:Y:S01]  /*6bf0*/  SHF.L.U32 R81, R195, 0x1f, RZ ;  /* 0x0000001fc3517819 */ /* 0x000fe200000006ff */
[----:B------:R-:W-:Y:S01]  /*6c00*/  BSSY B1, `(.L_x_1776) ;  /* 0x0000004000017945 */ /* 0x000fe20003800000 */
[----:B------:R-:W-:Y:S02]  /*6c10*/  SHF.R.S32.HI R77, RZ, 0x1f, R78 ;  /* 0x0000001fff4d7819 */ /* 0x000fe4000001144e */
[----:B------:R-:W0:Y:S02]  /*6c20*/  SYNCS.PHASECHK.TRANS64.TRYWAIT P3, [R72+URZ+0x28490], R81 ;  /* 0x02849051480075a7 */ /* 0x000e24000806017f */
[----:B0-----:R-:W-:Y:S05]  /*6c30*/  @!P3 BRA `(.L_x_1777) ;  /* 0x0000020c0064b947 */ /* 0x001fea0003800000 */
.L_x_2133:
[----:B------:R-:W-:Y:S05]  /*6c40*/  BSYNC B1 ;  /* 0x0000000000017941 */ /* 0x000fea0003800000 */
.L_x_1776:
        /* <DEDUP_REMOVED lines=19> */
[----:B------:R-:W-:Y:S01]  /*6d80*/  IADD3 R0, P3, R2, UR6, RZ ;  /* 0x0000000602007c10 */ /* 0x000fe2000ff7e0ff */
[----:B------:R-:W-:-:S03]  /*6d90*/  IMAD.IADD R10, R80, 0x1, -R189 ;  /* 0x00000001500a7824 */ /* 0x000fc600078e0abd */
[----:B------:R-:W-:Y:S02]  /*6da0*/  IADD3.X R2, R3, UR7, R5, P3, !PT ;  /* 0x0000000703027c10 */ /* 0x000fe40009ffe405 */
[----:B------:R-:W-:Y:S01]  /*6db0*/  ISETP.GE.AND P3, PT, R10, 0x1, PT ;  /* 0x000000010a00780c */ /* 0x000fe20003f66270 */
[----:B------:R-:W-:-:S12]  /*6dc0*/  BRA.DIV UR4, `(.L_x_1778) ;  /* 0x0000020e04147947 */ /* 0x000fd8000b800000 */
[----:B------:R1:W2:Y:S04]  /*6dd0*/  SHFL.IDX PT, R3, R2, RZ, 0x181f ;  /* 0x00181fff02037589 */ /* 0x0002a800000e0000 */
[----:B------:R1:W3:Y:S02]  /*6de0*/  SHFL.IDX PT, R14, R0, RZ, 0x181f ;  /* 0x00181fff000e7589 */ /* 0x0002e400000e0000 */
.L_x_2137:
[----:B------:R-:W-:Y:S04]  /*6df0*/  BSSY B1, `(.L_x_1779) ;  /* 0x000000d000017945 */ /* 0x000fe80003800000 */
[----:B------:R-:W-:Y:S05]  /*6e00*/  @!P3 BRA `(.L_x_1780) ;  /* 0x00000000002cb947 */ /* 0x000fea0003800000 */
[----:B------:R-:W-:Y:S02]  /*6e10*/  ULDC UR4, c[0x0][0x2f4] ;  /* 0x0000bd0000047ab9 */ /* 0x000fe40000000800 */
[----:B------:R-:W-:-:S13]  /*6e20*/  ISETP.GE.AND P3, PT, R16, UR4, PT ;  /* 0x0000000410007c0c */ /* 0x000fda000bf66270 */
[----:B------:R-:W4:Y:S01]  /*6e30*/  @!P3 LDS.128 R4, [R73+0x20000] ;  /* 0x020000004904b984 */ /* 0x000f220000000c00 */
[----:B---3--:R-:W-:-:S05]  /*6e40*/  @!P3 IADD3 R8, P4, R16, R14, RZ ;  /* 0x0000000e1008b210 */ /* 0x008fca0007f9e0ff */
[----:B--2---:R-:W-:Y:S01]  /*6e50*/  @!P3 IMAD.X R9, R3, 0x1, R17, P4 ;  /* 0x000000010309b824 */ /* 0x004fe200020e0611 */
[----:B------:R-:W-:-:S13]  /*6e60*/  ISETP.GE.AND P4, PT, R187, UR4, PT ;  /* 0x00000004bb007c0c */ /* 0x000fda000bf86270 */
[----:B------:R-:W-:-:S05]  /*6e70*/  @!P4 IADD3 R14, P6, R187, R14, RZ ;  /* 0x0000000ebb0ec210 */ /* 0x000fca0007fde0ff */
[----:B------:R-:W-:Y:S01]  /*6e80*/  @!P4 IMAD.X R15, R3, 0x1, R194, P6 ;  /* 0x00000001030fc824 */ /* 0x000fe200030e06c2 */
[----:B----4-:R-:W-:Y:S04]  /*6e90*/  @!P3 ST.E.128 desc[UR36][R8.64], R4 ;  /* 0x000000040800b985 */ /* 0x010fe8000c101d24 */
[----:B------:R-:W2:Y:S04]  /*6ea0*/  @!P4 LDS.128 R4, [R73+0x22000] ;  /* 0x022000004904c984 */ /* 0x000ea80000000c00 */
[----:B--2---:R4:W-:Y:S02]  /*6eb0*/  @!P4 ST.E.128 desc[UR36][R14.64], R4 ;  /* 0x000000040e00c985 */ /* 0x0049e4000c101d24 */
.L_x_1780:
[----:B------:R-:W-:Y:S05]  /*6ec0*/  BSYNC B1 ;  /* 0x0000000000017941 */ /* 0x000fea0003800000 */
.L_x_1779:
[----:B------:R-:W-:-:S03]  /*6ed0*/  UMOV UR4, 0xffffffff ;  /* 0xffffffff00047882 */ /* 0x000fc60000000000 */
[----:B------:R-:W-:Y:S05]  /*6ee0*/  BRA.DIV UR4, `(.L_x_1781) ;  /* 0x0000020e04147947 */ /* 0x000fea000b800000 */
[----:B--2---:R2:W0:Y:S04]  /*6ef0*/  SHFL.IDX PT, R3, R2, 0x1, 0x181f ;  /* 0x00381f0002037f89 */ /* 0x00442800000e0000 */
[----:B---34-:R2:W3:Y:S02]  /*6f00*/  SHFL.IDX PT, R14, R0, 0x1, 0x181f ;  /* 0x00381f00000e7f89 */ /* 0x0184e400000e0000 */
.L_x_2141:
[----:B------:R-:W-:-:S13]  /*6f10*/  ISETP.GE.AND P3, PT, R10, 0x21, PT ;  /* 0x000000210a00780c */ /* 0x000fda0003f66270 */
[----:B------:R-:W-:Y:S05]  /*6f20*/  @!P3 BRA `(.L_x_1757) ;  /* 0x00000000002cb947 */ /* 0x000fea0003800000 */
[----:B------:R-:W-:Y:S02]  /*6f30*/  ULDC UR4, c[0x0][0x2f4] ;  /* 0x0000bd0000047ab9 */ /* 0x000fe40000000800 */
[----:B------:R-:W-:-:S13]  /*6f40*/  ISETP.GE.AND P3, PT, R16, UR4, PT ;  /* 0x0000000410007c0c */ /* 0x000fda000bf66270 */
[----:B------:R-:W4:Y:S01]  /*6f50*/  @!P3 LDS.128 R4, [R73+0x21000] ;  /* 0x021000004904b984 */ /* 0x000f220000000c00 */
[----:B---3--:R-:W-:-:S04]  /*6f60*/  @!P3 IADD3 R8, P4, R16, R14, RZ ;  /* 0x0000000e1008b210 */ /* 0x008fc80007f9e0ff */
[----:B0-----:R-:W-:Y:S02]  /*6f70*/  @!P3 IADD3.X R9, R3, R17, RZ, P4, !PT ;  /* 0x000000110309b210 */ /* 0x001fe400027fe4ff */
[----:B------:R-:W-:-:S13]  /*6f80*/  ISETP.GE.AND P4, PT, R187, UR4, PT ;  /* 0x00000004bb007c0c */ /* 0x000fda000bf86270 */
[----:B------:R-:W-:-:S05]  /*6f90*/  @!P4 IADD3 R14, P6, R187, R14, RZ ;  /* 0x0000000ebb0ec210 */ /* 0x000fca0007fde0ff */
[----:B------:R-:W-:Y:S01]  /*6fa0*/  @!P4 IMAD.X R15, R3, 0x1, R194, P6 ;  /* 0x00000001030fc824 */ /* 0x000fe200030e06c2 */
[----:B----4-:R-:W-:Y:S04]  /*6fb0*/  @!P3 ST.E.128 desc[UR36][R8.64], R4 ;  /* 0x000000040800b985 */ /* 0x010fe8000c101d24 */
[----:B------:R-:W0:Y:S04]  /*6fc0*/  @!P4 LDS.128 R4, [R73+0x23000] ;  /* 0x023000004904c984 */ /* 0x000e280000000c00 */
[----:B0-----:R0:W-:Y:S02]  /*6fd0*/  @!P4 ST.E.128 desc[UR36][R14.64], R4 ;  /* 0x000000040e00c985 */ /* 0x0011e4000c101d24 */
.L_x_1757:
[----:B------:R-:W-:Y:S05]  /*6fe0*/  BSYNC B0 ;  /* 0x0000000000007941 */ /* 0x000fea0003800000 */
.L_x_1737:
[----:B-1234-:R-:W1:Y:S01]  /*6ff0*/  S2R R0, SR_TID.X ;  /* 0x0000000000007919 */ /* 0x01ee620000002100 */
[----:B------:R-:W-:Y:S01]  /*7000*/  @!PT LDS RZ, [RZ] ;  /* 0x00000000fffff984 */ /* 0x000fe20000000800 */
[----:B------:R-:W-:Y:S01]  /*7010*/  @!PT LDS RZ, [RZ] ;  /* 0x00000000fffff984 */ /* 0x000fe20000000800 */
[----:B------:R-:W-:Y:S01]  /*7020*/  @!PT LDS RZ, [RZ] ;  /* 0x00000000fffff984 */ /* 0x000fe20000000800 */
[----:B------:R-:W-:Y:S01]  /*7030*/  @!PT LDS RZ, [RZ] ;  /* 0x00000000fffff984 */ /* 0x000fe20000000800 */
[----:B------:R2:W-:Y:S06]  /*7040*/  MEMBAR.ALL.CTA ;  /* 0x0000000000007992 */ /* 0x0005ec0000008000 */
[----:B--2---:R-:W2:Y:S01]  /*7050*/  FENCE.VIEW.ASYNC.S ;  /* 0x00000000000073c6 */ /* 0x004ea20000000000 */
[----:B------:R-:W-:Y:S05]  /*7060*/  WARPSYNC.ALL ;  /* 0x0000000000007948 */ /* 0x000fea0003800000 */
[----:B------:R-:W-:Y:S01]  /*7070*/  BSSY B0, `(.L_x_1782) ;  /* 0x0000008000007945 */ /* 0x000fe20003800000 */
[----:B--2---:R2:W-:Y:S01]  /*7080*/  BAR.SYNC.DEFER_BLOCKING R58, 0x80 ;  /* 0x0002003a0000751d */ /* 0x0045e20000010000 */
[----:B-1----:R-:W-:-:S13]  /*7090*/  LOP3.LUT P3, RZ, R0, 0x7f, RZ, 0xc0, !PT ;  /* 0x0000007f00ff7812 */ /* 0x002fda000786c0ff */
[----:B------:R-:W-:-:S05]  /*70a0*/  @!P3 VIADD R0, R72, 0x284a0 ;  /* 0x000284a04800b836 */ /* 0x000fca0000000000 */
[----:B------:R-:W-:-:S04]  /*70b0*/  @!P3 PRMT R0, RZ, 0x654, R0 ;  /* 0x00000654ff00b816 */ /* 0x000fc80000000000 */
[----:B------:R2:W-:Y:S01]  /*70c0*/  @!P3 SYNCS.ARRIVE.TRANS64.RED.A1T0 RZ, [R0+URZ], RZ ;  /* 0x000000ff00ffb9a7 */ /* 0x0005e2000810043f */
[----:B------:R-:W-:Y:S05]  /*70d0*/  @!P5 BRA `(.L_x_1783) ;  /* 0x000000000004d947 */ /* 0x000fea0003800000 */
[----:B------:R-:W-:Y:S01]  /*70e0*/  BPT.TRAP 0x1 ;  /* 0x000000040000795c */ /* 0x000fe20000300000 */
.L_x_1783:
[----:B------:R-:W-:Y:S05]  /*70f0*/  BSYNC B0 ;  /* 0x0000000000007941 */ /* 0x000fea0003800000 */
.L_x_1782:
[----:B------:R-:W1:Y:S01]  /*7100*/  SYNCS.PHASECHK.TRANS64.TRYWAIT P4, [R72+URZ+0x284b0], R81 ;  /* 0x0284b051480075a7 */ /* 0x000e62000808017f */
[----:B------:R-:W-:Y:S04]  /*7110*/  BSSY B0, `(.L_x_1784) ;  /* 0x0000002000007945 */ /* 0x000fe80003800000 */
[----:B-1----:R-:W-:Y:S05]  /*7120*/  @!P4 BRA `(.L_x_1785) ;  /* 0x0000020800ccc947 */ /* 0x002fea0003800000 */
.L_x_2142:
[----:B------:R-:W-:Y:S05]  /*7130*/  BSYNC B0 ;  /* 0x0000000000007941 */ /* 0x000fea0003800000 */
.L_x_1784:
[----:B------:R-:W-:Y:S01]  /*7140*/  ULDC.64 UR4, c[0x0][0x328] ;  /* 0x0000ca0000047ab9 */ /* 0x000fe20000000a00 */
[----:B------:R-:W-:Y:S01]  /*7150*/  ULDC.64 UR6, c[0x0][0x318] ;  /* 0x0000c60000067ab9 */ /* 0x000fe20000000a00 */
[----:B------:R-:W-:Y:S01]  /*7160*/  IMAD R77, R77, UR4, RZ ;  /* 0x000000044d4d7c24 */ /* 0x000fe2000f8e02ff */
[----:B------:R-:W-:Y:S01]  /*7170*/  BSSY B0, `(.L_x_1786) ;  /* 0x000001f000007945 */ /* 0x000fe20003800000 */
[----:B0-----:R-:W-:-:S04]  /*7180*/  IMAD.WIDE.U32 R2, R78, UR4, RZ ;  /* 0x000000044e027c25 */ /* 0x001fc8000f8e00ff */
        /* <DEDUP_REMOVED lines=8> */
[----:B------:R-:W-:Y:S02]  /*7210*/  IMAD.IADD R3, R3, 0x1, R5 ;  /* 0x0000000103037824 */ /* 0x000fe400078e0205 */
[----:B------:R-:W-:Y:S02]  /*7220*/  IMAD R5, R74, UR4, RZ ;  /* 0x000000044a057c24 */ /* 0x000fe4000f8e02ff */
[----:B------:R-:W-:-:S04]  /*7230*/  IMAD.WIDE.U32 R2, R22, UR4, R2 ;  /* 0x0000000416027c25 */ /* 0x000fc8000f8e0002 */
[----:B------:R-:W-:Y:S01]  /*7240*/  IMAD R5, R22, UR5, R5 ;  /* 0x0000000516057c24 */ /* 0x000fe2000f8e0205 */
[----:B--2---:R-:W-:-:S04]  /*7250*/  IADD3 R0, P4, R2, UR6, RZ ;  /* 0x0000000602007c10 */ /* 0x004fc8000ff9e0ff */
[----:B------:R-:W-:Y:S01]  /*7260*/  IADD3.X R10, R3, UR7, R5, P4, !PT ;  /* 0x00000007030a7c10 */ /* 0x000fe2000a7fe405 */
[----:B------:R0:W2:Y:S01]  /*7270*/  SHFL.IDX PT, R8, R0, RZ, 0x181f ;  /* 0x00181fff00087589 */ /* 0x0000a200000e0000 */
[----:B------:R-:W-:-:S03]  /*7280*/  ISETP.GE.AND P4, PT, R80, 0x1, PT ;  /* 0x000000015000780c */ /* 0x000fc60003f86270 */
[----:B------:R0:W3:Y:S10]  /*7290*/  SHFL.IDX PT, R5, R10, RZ, 0x181f ;  /* 0x00181fff0a057589 */ /* 0x0000f400000e0000 */
[----:B0-----:R-:W-:Y:S05]  /*72a0*/  @!P4 BRA `(.L_x_1787) ;  /* 0x00000000002cc947 */ /* 0x001fea0003800000 */
[----:B------:R-:W-:Y:S02]  /*72b0*/  ULDC UR4, c[0x0][0x2f4] ;  /* 0x0000bd0000047ab9 */ /* 0x000fe40000000800 */
[----:B------:R-:W-:-:S13]  /*72c0*/  ISETP.GE.AND P4, PT, R16, UR4, PT ;  /* 0x0000000410007c0c */ /* 0x000fda000bf86270 */
[----:B--2---:R-:W-:-:S05]  /*72d0*/  @!P4 IADD3 R2, P5, R16, R8, RZ ;  /* 0x000000081002c210 */ /* 0x004fca0007fbe0ff */
[----:B---3--:R-:W-:Y:S01]  /*72e0*/  @!P4 IMAD.X R3, R5, 0x1, R17, P5 ;  /* 0x000000010503c824 */ /* 0x008fe200028e0611 */
[----:B------:R-:W-:-:S13]  /*72f0*/  ISETP.GE.AND P5, PT, R187, UR4, PT ;  /* 0x00000004bb007c0c */ /* 0x000fda000bfa6270 */
[----:B------:R-:W-:-:S04]  /*7300*/  @!P5 IADD3 R8, P6, R187, R8, RZ ;  /* 0x00000008bb08d210 */ /* 0x000fc80007fde0ff */
[----:B------:R-:W-:Y:S02]  /*7310*/  @!P5 IADD3.X R9, R5, R194, RZ, P6, !PT ;  /* 0x000000c20509d210 */ /* 0x000fe400037fe4ff */
[----:B------:R-:W0:Y:S04]  /*7320*/  @!P4 LDS.128 R4, [R73+0x10000] ;  /* 0x010000004904c984 */ /* 0x000e280000000c00 */
[----:B0-----:R-:W-:Y:S04]  /*7330*/  @!P4 ST.E.128 desc[UR36][R2.64], R4 ;  /* 0x000000040200c985 */ /* 0x001fe8000c101d24 */
[----:B------:R-:W0:Y:S04]  /*7340*/  @!P5 LDS.128 R4, [R73+0x12000] ;  /* 0x012000004904d984 */ /* 0x000e280000000c00 */
[----:B0-----:R0:W-:Y:S02]  /*7350*/  @!P5 ST.E.128 desc[UR36][R8.64], R4 ;  /* 0x000000040800d985 */ /* 0x0011e4000c101d24 */
.L_x_1787:
[----:B------:R-:W-:Y:S05]  /*7360*/  BSYNC B0 ;  /* 0x0000000000007941 */ /* 0x000fea0003800000 */
.L_x_1786:
[----:B------:R-:W-:Y:S01]  /*7370*/  ISETP.GE.AND P4, PT, R80, 0x21, PT ;  /* 0x000000215000780c */ /* 0x000fe20003f86270 */
[----:B0--3--:R0:W3:Y:S01]  /*7380*/  SHFL.IDX PT, R5, R10, 0x1, 0x181f ;  /* 0x00381f000a057f89 */ /* 0x0090e200000e0000 */
[----:B------:R-:W-:Y:S03]  /*7390*/  BSSY B0, `(.L_x_1788) ;  /* 0x000000e000007945 */ /* 0x000fe60003800000 */
[----:B------:R-:W4:Y:S08]  /*73a0*/  SHFL.IDX PT, R0, R0, 0x1, 0x181f ;  /* 0x00381f0000007f89 */ /* 0x000f3000000e0000 */
[----:B0-----:R-:W-:Y:S05]  /*73b0*/  @!P4 BRA `(.L_x_1789) ;  /* 0x00000000002cc947 */ /* 0x001fea0003800000 */
[----:B------:R-:W-:Y:S02]  /*73c0*/  ULDC UR4, c[0x0][0x2f4] ;  /* 0x0000bd0000047ab9 */ /* 0x000fe40000000800 */
[----:B------:R-:W-:-:S13]  /*73d0*/  ISETP.GE.AND P4, PT, R16, UR4, PT ;  /* 0x0000000410007c0c */ /* 0x000fda000bf86270 */
[----:B----4-:R-:W-:-:S05]  /*73e0*/  @!P4 IADD3 R2, P5, R16, R0, RZ ;  /* 0x000000001002c210 */ /* 0x010fca0007fbe0ff */
[----:B---3--:R-:W-:Y:S01]  /*73f0*/  @!P4 IMAD.X R3, R5, 0x1, R17, P5 ;  /* 0x000000010503c824 */ /* 0x008fe200028e0611 */
[----:B------:R-:W-:-:S13]  /*7400*/  ISETP.GE.AND P5, PT, R187, UR4, PT ;  /* 0x00000004bb007c0c */ /* 0x000fda000bfa6270 */
[----:B--2---:R-:W-:-:S05]  /*7410*/  @!P5 IADD3 R8, P6, R187, R0, RZ ;  /* 0x00000000bb08d210 */ /* 0x004fca0007fde0ff */
[----:B------:R-:W-:Y:S02]  /*7420*/  @!P5 IMAD.X R9, R5, 0x1, R194, P6 ;  /* 0x000000010509d824 */ /* 0x000fe400030e06c2 */
[----:B------:R-:W0:Y:S04]  /*7430*/  @!P4 LDS.128 R4, [R73+0x11000] ;  /* 0x011000004904c984 */ /* 0x000e280000000c00 */
[----:B0-----:R-:W-:Y:S04]  /*7440*/  @!P4 ST.E.128 desc[UR36][R2.64], R4 ;  /* 0x000000040200c985 */ /* 0x001fe8000c101d24 */
[----:B------:R-:W0:Y:S04]  /*7450*/  @!P5 LDS.128 R4, [R73+0x13000] ;  /* 0x013000004904d984 */ /* 0x000e280000000c00 */
[----:B0-----:R0:W-:Y:S02]  /*7460*/  @!P5 ST.E.128 desc[UR36][R8.64], R4 ;  /* 0x000000040800d985 */ /* 0x0011e4000c101d24 */
.L_x_1789:
[----:B------:R-:W-:Y:S05]  /*7470*/  BSYNC B0 ;  /* 0x0000000000007941 */ /* 0x000fea0003800000 */
.L_x_1788:
[----:B------:R-:W-:Y:S01]  /*7480*/  @!PT LDS RZ, [RZ] ;  /* 0x00000000fffff984 */ /* 0x000fe20000000800 */
[----:B------:R-:W-:Y:S01]  /*7490*/  @!PT LDS RZ, [RZ] ;  /* 0x00000000fffff984 */ /* 0x000fe20000000800 */
[----:B------:R-:W-:Y:S01]  /*74a0*/  @!PT LDS RZ, [RZ] ;  /* 0x00000000fffff984 */ /* 0x000fe20000000800 */
[----:B------:R-:W-:Y:S01]  /*74b0*/  @!PT LDS RZ, [RZ] ;  /* 0x00000000fffff984 */ /* 0x000fe20000000800 */
[----:B------:R5:W-:Y:S06]  /*74c0*/  MEMBAR.ALL.CTA ;  /* 0x0000000000007992 */ /* 0x000bec0000008000 */
[----:B-----5:R-:W5:Y:S01]  /*74d0*/  FENCE.VIEW.ASYNC.S ;  /* 0x00000000000073c6 */ /* 0x020f620000000000 */
[----:B-1----:R-:W-:Y:S01]  /*74e0*/  @!P3 VIADD R72, R72, 0x284c0 ;  /* 0x000284c04848b836 */ /* 0x002fe20000000000 */
        /* <DEDUP_REMOVED lines=9> */
[----:B-1----:R-:W-:Y:S06]  /*7580*/  @P4 BRA `(.L_x_1790) ;  /* 0xffffffac00884947 */ /* 0x002fec000383ffff */
[----:B------:R-:W1:Y:S01]  /*7590*/  S2R R2, SR_TID.X ;  /* 0x0000000000027919 */ /* 0x000e620000002100 */
[----:B------:R-:W-:Y:S02]  /*75a0*/  PLOP3.LUT P0, PT, PT, PT, PT, 0x8, 0x0 ;  /* 0x000000000000781c */ /* 0x000fe40003f0e170 */
[----:B-1----:R-:W-:-:S04]  /*75b0*/  SHF.R.U32.HI R2, RZ, 0x7, R2 ;  /* 0x00000007ff027819 */ /* 0x002fc80000011602 */
[----:B------:R-:W-:-:S13]  /*75c0*/  ISETP.NE.AND P4, PT, R2, 0x1, PT ;  /* 0x000000010200780c */ /* 0x000fda0003f85270 */
[----:B------:R-:W-:Y:S06]  /*75d0*/  @!P4 BAR.ARV 0x9, 0x100 ;  /* 0x024400000000cb1d */ /* 0x000fec0000002000 */
.L_x_1732:
[----:B------:R-:W1:Y:S01]  /*75e0*/  LDC R0, c[0x0][0x448] ;  /* 0x00011200ff007b82 */ /* 0x000e620000000800 */
[----:B0--3--:R-:W-:-:S07]  /*75f0*/  IADD3 R5, R192, 0x1, -R190 ;  /* 0x00000001c0057810 */ /* 0x009fce0007ffe8be */
[----:B------:R-:W0:Y:S01]  /*7600*/  LDC.64 R6, c[0x0][0x9e0] ;  /* 0x00027800ff067b82 */ /* 0x000e220000000a00 */
[----:B-1----:R-:W-:Y:S01]  /*7610*/  ISETP.NE.AND P1, PT, R0, 0x1, PT ;  /* 0x000000010000780c */ /* 0x002fe20003f25270 */
[----:B------:R-:W-:Y:S01]  /*7620*/  VIADD R0, R202, 0x7f ;  /* 0x0000007fca007836 */ /* 0x000fe20000000000 */
[----:B0-----:R-:W-:-:S11]  /*7630*/  ISETP.GE.AND P2, PT, R7, 0x1, PT ;  /* 0x000000010700780c */ /* 0x001fd60003f46270 */
[----:B------:R-:W0:Y:S08]  /*7640*/  @P1 LDC R3, c[0x0][0x44c] ;  /* 0x00011300ff031b82 */ /* 0x000e300000000800 */
[----:B------:R-:W1:Y:S01]  /*7650*/  @P1 LDC R2, c[0x0][0x450] ;  /* 0x00011400ff021b82 */ /* 0x000e620000000800 */
[----:B0-----:R-:W-:-:S05]  /*7660*/  @P1 IMAD.HI.U32 R3, R0, R3, RZ ;  /* 0x0000000300031227 */ /* 0x001fca00078e00ff */
[----:B-1----:R-:W-:-:S05]  /*7670*/  @P1 SHF.R.U32.HI R0, RZ, R2, R3 ;  /* 0x00000002ff001219 */ /* 0x002fca0000011603 */
[----:B------:R-:W-:Y:S01]  /*7680*/  IMAD.IADD R3, R5, 0x1, R0 ;  /* 0x0000000105037824 */ /* 0x000fe200078e0200 */
[----:B------:R-:W-:Y:S06]  /*7690*/  @P0 BRA `(.L_x_1791) ;  /* 0x00000000000c0947 */ /* 0x000fec0003800000 */
[----:B------:R-:W0:Y:S01]  /*76a0*/  FENCE.VIEW.ASYNC.G ;  /* 0x00000000000073c6 */ /* 0x000e220000000100 */
[----:B------:R-:W-:Y:S05]  /*76b0*/  WARPSYNC.ALL ;  /* 0x0000000000007948 */ /* 0x000fea0003800000 */
[----:B0-----:R-:W-:Y:S06]  /*76c0*/  BAR.ARV 0xc, 0x180 ;  /* 0x0306000000007b1d */ /* 0x001fec0000002000 */
.L_x_1791:
[----:B------:R-:W-:Y:S01]  /*76d0*/  IADD3 R0, R3, R6, RZ ;  /* 0x0000000603007210 */ /* 0x000fe20007ffe0ff */
        /* <DEDUP_REMOVED lines=12> */
.L_x_1794:
[----:B------:R-:W-:-:S13]  /*77a0*/  ISETP.NE.AND P0, PT, R7, 0x1, PT ;  /* 0x000000010700780c */ /* 0x000fda0003f05270 */
[----:B------:R-:W0:Y:S02]  /*77b0*/  @P0 LDC.64 R4, c[0x0][0x9e8] ;  /* 0x00027a00ff040b82 */ /* 0x000e240000000a00 */
[----:B0-----:R-:W-:-:S05]  /*77c0*/  @P0 IMAD.HI.U32 R4, R2, R4, RZ ;  /* 0x0000000402040227 */ /* 0x001fca00078e00ff */
[----:B------:R-:W-:-:S07]  /*77d0*/  @P0 SHF.R.U32.HI R2, RZ, R5, R4 ;  /* 0x00000005ff020219 */ /* 0x000fce0000011604 */
.L_x_1795:
[----:B------:R-:W-:Y:S05]  /*77e0*/  BSYNC B0 ;  /* 0x0000000000007941 */ /* 0x000fea0003800000 */
.L_x_1793:
[----:B------:R-:W-:-:S05]  /*77f0*/  IMAD R3, R2, R7, R7 ;  /* 0x0000000702037224 */ /* 0x000fca00078e0207 */
[----:B------:R-:W-:-:S07]  /*7800*/  VIMNMX R0, R0, R3, PT ;  /* 0x0000000300007248 */ /* 0x000fce0003fe0100 */
.L_x_1792:
[----:B------:R-:W0:Y:S01]  /*7810*/  @P1 LDC R5, c[0x0][0x44c] ;  /* 0x00011300ff051b82 */ /* 0x000e220000000800 */
[----:B------:R-:W-:Y:S01]  /*7820*/  VIADD R0, R0, 0x3f ;  /* 0x0000003f00007836 */ /* 0x000fe20000000000 */
[----:B------:R-:W-:Y:S01]  /*7830*/  ULDC UR4, c[0x0][0x9dc] ;  /* 0x0002770000047ab9 */ /* 0x000fe20000000800 */
[----:B------:R-:W-:-:S03]  /*7840*/  IMAD.MOV.U32 R2, RZ, RZ, R202 ;  /* 0x000000ffff027224 */ /* 0x000fc600078e00ca */
[----:B------:R-:W-:Y:S02]  /*7850*/  SHF.R.S32.HI R3, RZ, 0x1f, R0 ;  /* 0x0000001fff037819 */ /* 0x000fe40000011400 */
[----:B------:R-:W1:Y:S02]  /*7860*/  @P1 LDC R4, c[0x0][0x450] ;  /* 0x00011400ff041b82 */ /* 0x000e640000000800 */
[----:B------:R-:W-:-:S04]  /*7870*/  LEA.HI R3, R3, R0, RZ, 0x6 ;  /* 0x0000000003037211 */ /* 0x000fc800078f30ff */
[----:B------:R-:W-:-:S04]  /*7880*/  SHF.R.S32.HI R3, RZ, 0x6, R3 ;  /* 0x00000006ff037819 */ /* 0x000fc80000011403 */
[----:B------:R-:W-:Y:S01]  /*7890*/  VIMNMX R160, R160, R3, PT ;  /* 0x00000003a0a07248 */ /* 0x000fe20003fe0100 */
[----:B0-----:R-:W-:-:S05]  /*78a0*/  @P1 IMAD.HI.U32 R5, R202, R5, RZ ;  /* 0x00000005ca051227 */ /* 0x001fca00078e00ff */
[----:B-1----:R-:W-:-:S05]  /*78b0*/  @P1 SHF.R.U32.HI R2, RZ, R4, R5 ;  /* 0x00000004ff021219 */ /* 0x002fca0000011605 */
[----:B------:R-:W-:-:S04]  /*78c0*/  IMAD.IADD R0, R161, 0x1, R2 ;  /* 0x00000001a1007824 */ /* 0x000fc800078e0202 */
[----:B------:R-:W-:Y:S01]  /*78d0*/  VIADD R3, R0, -UR4 ;  /* 0x8000000400037c36 */ /* 0x000fe20008000000 */
[----:B------:R-:W-:Y:S06]  /*78e0*/  @!P2 BRA `(.L_x_1796) ;  /* 0x000000000044a947 */ /* 0x000fec0003800000 */
[----:B------:R-:W-:Y:S01]  /*78f0*/  ISETP.GT.AND P0, PT, R0, -0x1, PT ;  /* 0xffffffff0000780c */ /* 0x000fe20003f04270 */
[----:B------:R-:W-:-:S12]  /*7900*/  BSSY B0, `(.L_x_1797) ;  /* 0x000000d000007945 */ /* 0x000fd80003800000 */
[----:B------:R-:W-:Y:S05]  /*7910*/  @P0 BRA `(.L_x_1798) ;  /* 0x00000000001c0947 */ /* 0x000fea0003800000 */
[----:B------:R-:W-:Y:S02]  /*7920*/  ISETP.NE.AND P0, PT, R7, 0x1, PT ;  /* 0x000000010700780c */ /* 0x000fe40003f05270 */
[----:B------:R-:W-:-:S11]  /*7930*/  LOP3.LUT R5, RZ, R0, RZ, 0x33, !PT ;  /* 0x00000000ff057212 */ /* 0x000fd600078e33ff */
[----:B--2---:R-:W0:Y:S02]  /*7940*/  @P0 LDC.64 R8, c[0x0][0x9e8] ;  /* 0x00027a00ff080b82 */ /* 0x004e240000000a00 */
[----:B0-----:R-:W-:-:S05]  /*7950*/  @P0 IMAD.HI.U32 R0, R5, R8, RZ ;  /* 0x0000000805000227 */ /* 0x001fca00078e00ff */
[----:B------:R-:W-:-:S04]  /*7960*/  @P0 SHF.R.U32.HI R5, RZ, R9, R0 ;  /* 0x00000009ff050219 */ /* 0x000fc80000011600 */
[----:B------:R-:W-:Y:S01]  /*7970*/  LOP3.LUT R0, RZ, R5, RZ, 0x33, !PT ;  /* 0x00000005ff007212 */ /* 0x000fe200078e33ff */
[----:B------:R-:W-:Y:S06]  /*7980*/  BRA `(.L_x_1799) ;  /* 0x0000000000107947 */ /* 0x000fec0003800000 */
.L_x_1798:
[----:B------:R-:W-:-:S13]  /*7990*/  ISETP.NE.AND P0, PT, R7, 0x1, PT ;  /* 0x000000010700780c */ /* 0x000fda0003f05270 */
[----:B------:R-:W0:Y:S02]  /*79a0*/  @P0 LDC.64 R4, c[0x0][0x9e8] ;  /* 0x00027a00ff040b82 */ /* 0x000e240000000a00 */
[----:B0-----:R-:W-:-:S05]  /*79b0*/  @P0 IMAD.HI.U32 R2, R0, R4, RZ ;  /* 0x0000000400020227 */ /* 0x001fca00078e00ff */
[----:B------:R-:W-:-:S07]  /*79c0*/  @P0 SHF.R.U32.HI R0, RZ, R5, R2 ;  /* 0x00000005ff000219 */ /* 0x000fce0000011602 */
.L_x_1799:
[----:B------:R-:W-:Y:S05]  /*79d0*/  BSYNC B0 ;  /* 0x0000000000007941 */ /* 0x000fea0003800000 */
.L_x_1797:
[----:B------:R-:W-:-:S05]  /*79e0*/  IMAD R0, R0, R7, RZ ;  /* 0x0000000700007224 */ /* 0x000fca00078e02ff */
[----:B------:R-:W-:-:S07]  /*79f0*/  VIMNMX R3, R3, R0, !PT ;  /* 0x0000000003037248 */ /* 0x000fce0007fe0100 */
.L_x_1796:
[----:B------:R-:W-:Y:S02]  /*7a00*/  SHF.R.S32.HI R0, RZ, 0x1f, R3 ;  /* 0x0000001fff007819 */ /* 0x000fe40000011403 */
[----:B------:R-:W-:Y:S02]  /*7a10*/  CS2R R10, SRZ ;  /* 0x00000000000a7805 */ /* 0x000fe4000001ff00 */
[----:B------:R-:W-:Y:S02]  /*7a20*/  PLOP3.LUT P0, PT, PT, PT, PT, 0x80, 0x0 ;  /* 0x000000000000781c */ /* 0x000fe40003f0f070 */
[----:B------:R-:W-:Y:S02]  /*7a30*/  CS2R R146, SRZ ;  /* 0x0000000000927805 */ /* 0x000fe4000001ff00 */
[----:B------:R-:W-:Y:S01]  /*7a40*/  LEA.HI R3, R0, R3, RZ, 0x6 ;  /* 0x0000000300037211 */ /* 0x000fe200078f30ff */
[----:B------:R-:W-:Y:S01]  /*7a50*/  IMAD.MOV.U32 R0, RZ, RZ, RZ ;  /* 0x000000ffff007224 */ /* 0x000fe200078e00ff */
[----:B------:R-:W-:-:S02]  /*7a60*/  MOV R2, RZ ;  /* 0x000000ff00027202 */ /* 0x000fc40000000f00 */
[----:B------:R-:W-:Y:S02]  /*7a70*/  CS2R R108, SRZ ;  /* 0x00000000006c7805 */ /* 0x000fe4000001ff00 */
[----:B------:R-:W-:Y:S02]  /*7a80*/  SHF.R.S32.HI R3, RZ, 0x6, R3 ;  /* 0x00000006ff037819 */ /* 0x000fe40000011403 */
[----:B------:R-:W-:Y:S01]  /*7a90*/  CS2R R144, SRZ ;  /* 0x0000000000907805 */ /* 0x000fe2000001ff00 */
[----:B------:R-:W-:Y:S01]  /*7aa0*/  IMAD.MOV.U32 R135, RZ, RZ, RZ ;  /* 0x000000ffff877224 */ /* 0x000fe200078e00ff */
[----:B------:R-:W-:Y:S02]  /*7ab0*/  CS2R R100, SRZ ;  /* 0x0000000000647805 */ /* 0x000fe4000001ff00 */
[----:B------:R-:W-:Y:S02]  /*7ac0*/  VIMNMX R208, RZ, R3, !PT ;  /* 0x00000003ffd07248 */ /* 0x000fe40007fe0100 */
[----:B------:R-:W-:-:S02]  /*7ad0*/  CS2R R132, SRZ ;  /* 0x0000000000847805 */ /* 0x000fc4000001ff00 */
[----:B------:R-:W-:Y:S02]  /*7ae0*/  CS2R R138, SRZ ;  /* 0x00000000008a7805 */ /* 0x000fe4000001ff00 */
[----:B------:R-:W-:Y:S02]  /*7af0*/  CS2R R136, SRZ ;  /* 0x0000000000887805 */ /* 0x000fe4000001ff00 */
[----:B------:R-:W-:Y:S02]  /*7b00*/  ISETP.GT.AND P1, PT, R160, R208, PT ;  /* 0x000000d0a000720c */ /* 0x000fe40003f24270 */
        /* <DEDUP_REMOVED lines=46> */
[----:B--2---:R-:W-:Y:S02]  /*7df0*/  CS2R R8, SRZ ;  /* 0x0000000000087805 */ /* 0x004fe4000001ff00 */
[----:B------:R-:W-:Y:S01]  /*7e00*/  CS2R R40, SRZ ;  /* 0x0000000000287805 */ /* 0x000fe2000001ff00 */
[----:B------:R-:W-:Y:S01]  /*7e10*/  IMAD.MOV.U32 R38, RZ, RZ, RZ ;  /* 0x000000ffff267224 */ /* 0x000fe200078e00ff */
[----:B------:R-:W-:Y:S02]  /*7e20*/  CS2R R34, SRZ ;  /* 0x0000000000227805 */ /* 0x000fe4000001ff00 */
[----:B------:R-:W-:Y:S02]  /*7e30*/  CS2R R6, SRZ ;  /* 0x0000000000067805 */ /* 0x000fe4000001ff00 */
[----:B------:R-:W-:-:S02]  /*7e40*/  CS2R R32, SRZ ;  /* 0x0000000000207805 */ /* 0x000fc4000001ff00 */
[----:B------:R-:W-:Y:S02]  /*7e50*/  CS2R R116, SRZ ;  /* 0x0000000000747805 */ /* 0x000fe4000001ff00 */
[----:B------:R-:W-:Y:S02]  /*7e60*/  CS2R R30, SRZ ;  /* 0x00000000001e7805 */ /* 0x000fe4000001ff00 */
[----:B------:R-:W-:Y:S02]  /*7e70*/  CS2R R4, SRZ ;  /* 0x0000000000047805 */ /* 0x000fe4000001ff00 */
[----:B------:R-:W-:Y:S01]  /*7e80*/  CS2R R24, SRZ ;  /* 0x0000000000187805 */ /* 0x000fe2000001ff00 */
[----:B------:R-:W-:Y:S06]  /*7e90*/  @!P1 BRA `(.L_x_1800) ;  /* 0x0000014000c09947 */ /* 0x000fec0003800000 */
[----:B------:R-:W-:-:S03]  /*7ea0*/  UMOV UR4, 0xffffffff ;  /* 0xffffffff00047882 */ /* 0x000fc60000000000 */
[----:B------:R-:W-:Y:S05]  /*7eb0*/  BRA.DIV UR4, `(.L_x_1801) ;  /* 0x000001fe047c7947 */ /* 0x000fea000b800000 */
[----:B------:R-:W0:Y:S02]  /*7ec0*/  S2R R0, SR_TID.X ;  /* 0x0000000000007919 */ /* 0x000e240000002100 */
[----:B0-----:R-:W-:-:S05]  /*7ed0*/  VIADD R2, R0, 0xffffff80 ;  /* 0xffffff8000027836 */ /* 0x001fca0000000000 */
[----:B------:R-:W-:-:S04]  /*7ee0*/  SHF.R.S32.HI R0, RZ, 0x1f, R2 ;  /* 0x0000001fff007819 */ /* 0x000fc80000011402 */
[----:B------:R-:W-:-:S04]  /*7ef0*/  LEA.HI R0, R0, R2, RZ, 0x7 ;  /* 0x0000000200007211 */ /* 0x000fc800078f38ff */
[----:B------:R-:W-:-:S05]  /*7f00*/  SHF.R.S32.HI R0, RZ, 0x7, R0 ;  /* 0x00000007ff007819 */ /* 0x000fca0000011400 */
[----:B------:R0:W1:Y:S02]  /*7f10*/  SHFL.IDX PT, R14, R0, RZ, 0x1f ;  /* 0x00001fff000e7589 */ /* 0x00006400000e0000 */
.L_x_2145:
[----:B0-----:R-:W2:Y:S02]  /*7f20*/  LDL R0, [R1+0x4] ;  /* 0x0000040001007983 */ /* 0x001ea40000100800 */
[----:B--2---:R-:W-:Y:S02]  /*7f30*/  R2UR UR4, R0 ;  /* 0x00000000000472ca */ /* 0x004fe400000e0000 */
[----:B-1----:R-:W-:-:S04]  /*7f40*/  LEA.HI R0, R14, R14, RZ, 0x1 ;  /* 0x0000000e0e007211 */ /* 0x002fc800078f08ff */
[----:B------:R-:W-:-:S05]  /*7f50*/  LOP3.LUT R3, R0, 0x1e, RZ, 0xc0, !PT ;  /* 0x0000001e00037812 */ /* 0x000fca00078ec0ff */
[----:B------:R-:W-:Y:S02]  /*7f60*/  IMAD.IADD R3, R14, 0x1, -R3 ;  /* 0x000000010e037824 */ /* 0x000fe400078e0a03 */
[----:B------:R-:W-:-:S03]  /*7f70*/  ULOP3.LUT UP0, URZ, UR4, 0x1bf, URZ, 0xc0, !UPT ;  /* 0x000001bf043f7892 */ /* 0x000fc6000f80c03f */
[----:B------:R-:W-:-:S03]  /*7f80*/  LEA R3, R3, UR4, 0xd ;  /* 0x0000000403037c11 */ /* 0x000fc6000f8e68ff */
[----:B------:R-:W-:Y:S02]  /*7f90*/  PLOP3.LUT P0, PT, PT, PT, UP0, 0x80, 0x0 ;  /* 0x000000000000781c */ /* 0x000fe40003f0f008 */
[----:B------:R-:W-:-:S04]  /*7fa0*/  SHF.R.U32.HI R3, RZ, 0x4, R3 ;  /* 0x00000004ff037819 */ /* 0x000fc80000011603 */
[----:B------:R-:W-:-:S07]  /*7fb0*/  LOP3.LUT R36, R3, 0x3fff, RZ, 0xc0, !PT ;  /* 0x00003fff03247812 */ /* 0x000fce00078ec0ff */
        /* <DEDUP_REMOVED lines=16> */
[----:B-1---5:R-:W-:Y:S05]  /*80c0*/  CALL.ABS.NOINC R2 ;  /* 0x0000000002007343 */ /* 0x022fea0003c00000 */
.L_x_1802:
[----:B------:R-:W-:Y:S01]  /*80d0*/  ULDC.64 UR4, c[0x0][0x990] ;  /* 0x0002640000047ab9 */ /* 0x000fe20000000a00 */
[----:B------:R-:W-:Y:S01]  /*80e0*/  ULDC.64 UR6, c[0x0][0x998] ;  /* 0x0002660000067ab9 */ /* 0x000fe20000000a00 */
[----:B------:R-:W-:Y:S02]  /*80f0*/  ISETP.NE.U32.AND P0, PT, RZ, UR4, PT ;  /* 0x00000004ff007c0c */ /* 0x000fe4000bf05070 */
[----:B------:R-:W-:Y:S02]  /*8100*/  ISETP.NE.U32.AND P1, PT, RZ, UR6, PT ;  /* 0x00000006ff007c0c */ /* 0x000fe4000bf25070 */
[----:B------:R-:W-:Y:S02]  /*8110*/  ISETP.NE.AND.EX P0, PT, RZ, UR5, PT, P0 ;  /* 0x00000005ff007c0c */ /* 0x000fe4000bf05300 */
[----:B------:R-:W-:-:S11]  /*8120*/  ISETP.NE.AND.EX P1, PT, RZ, UR7, PT, P1 ;  /* 0x00000007ff007c0c */ /* 0x000fd6000bf25310 */
[----:B------:R-:W0:Y:S01]  /*8130*/  @P0 LDC.64 R6, c[0x0][0x9a8] ;  /* 0x00026a00ff060b82 */ /* 0x000e220000000a00 */
[--C-:B------:R-:W-:Y:S02]  /*8140*/  @P0 SHF.R.S32.HI R3, RZ, 0x1f, R23.reuse ;  /* 0x0000001fff030819 */ /* 0x100fe40000011417 */
[----:B------:R-:W-:Y:S02]  /*8150*/  @P1 SHF.R.S32.HI R5, RZ, 0x1f, R23 ;  /* 0x0000001fff051819 */ /* 0x000fe40000011417 */
[----:B------:R-:W-:-:S03]  /*8160*/  @P0 SHF.R.S32.HI R15, RZ, 0x1f, R22 ;  /* 0x0000001fff0f0819 */ /* 0x000fc60000011416 */
[----:B------:R-:W1:Y:S08]  /*8170*/  @P1 LDC.64 R8, c[0x0][0x9b8] ;  /* 0x00026e00ff081b82 */ /* 0x000e700000000a00 */
[----:B------:R-:W2:Y:S08]  /*8180*/  @P0 LDC.64 R10, c[0x0][0x9b0] ;  /* 0x00026c00ff0a0b82 */ /* 0x000eb00000000a00 */
[----:B------:R-:W3:Y:S01]  /*8190*/  @P1 LDC.64 R12, c[0x0][0x9c0] ;  /* 0x00027000ff0c1b82 */ /* 0x000ee20000000a00 */
[----:B0-----:R-:W-:-:S02]  /*81a0*/  @P0 IMAD R0, R3, R6, RZ ;  /* 0x0000000603000224 */ /* 0x001fc400078e02ff */
[----:B------:R-:W-:-:S04]  /*81b0*/  @P0 IMAD.WIDE.U32 R2, R23, R6, RZ ;  /* 0x0000000617020225 */ /* 0x000fc800078e00ff */
[----:B------:R-:W-:Y:S02]  /*81c0*/  @P0 IMAD R7, R23, R7, R0 ;  /* 0x0000000717070224 */ /* 0x000fe400078e0200 */
[-C--:B-1----:R-:W-:Y:S02]  /*81d0*/  @P1 IMAD R4, R5, R8.reuse, RZ ;  /* 0x0000000805041224 */ /* 0x082fe400078e02ff */
[----:B------:R-:W-:Y:S01]  /*81e0*/  @P0 IMAD.IADD R3, R3, 0x1, R7 ;  /* 0x0000000103030824 */ /* 0x000fe200078e0207 */
[----:B------:R-:W-:Y:S01]  /*81f0*/  @P1 SHF.R.S32.HI R7, RZ, 0x1f, R22 ;  /* 0x0000001fff071819 */ /* 0x000fe20000011416 */
[C---:B------:R-:W-:Y:S02]  /*8200*/  @P1 IMAD R9, R23.reuse, R9, R4 ;  /* 0x0000000917091224 */ /* 0x040fe400078e0204 */
[----:B------:R-:W-:-:S04]  /*8210*/  @P1 IMAD.WIDE.U32 R4, R23, R8, RZ ;  /* 0x0000000817041225 */ /* 0x000fc800078e00ff */
[----:B--2---:R-:W-:Y:S02]  /*8220*/  @P0 IMAD R0, R15, R10, RZ ;  /* 0x0000000a0f000224 */ /* 0x004fe400078e02ff */
[----:B------:R-:W-:Y:S02]  /*8230*/  @P1 IMAD.IADD R5, R5, 0x1, R9 ;  /* 0x0000000105051824 */ /* 0x000fe400078e0209 */
[C---:B------:R-:W-:Y:S02]  /*8240*/  @P0 IMAD R9, R22.reuse, R11, R0 ;  /* 0x0000000b16090224 */ /* 0x040fe400078e0200 */
[----:B---3--:R-:W-:Y:S02]  /*8250*/  @P1 IMAD R6, R7, R12, RZ ;  /* 0x0000000c07061224 */ /* 0x008fe400078e02ff */
        /* <DEDUP_REMOVED lines=10> */
[----:B------:R-:W-:Y:S01]  /*8300*/  @P1 LEA.HI.X R9, R6, UR7, R3, 0x2, P3 ;  /* 0x0000000706091c11 */ /* 0x000fe200098f1403 */
[----:B------:R-:W-:-:S04]  /*8310*/  IMAD.MOV.U32 R3, RZ, RZ, 0x3f800000 ;  /* 0x3f800000ff037424 */ /* 0x000fc800078e00ff */
[----:B------:R-:W2:Y:S04]  /*8320*/  @P1 LDG.E R0, desc[UR36][R8.64] ;  /* 0x0000002408001981 */ /* 0x000ea8000c1e1900 */
[----:B------:R-:W2:Y:S01]  /*8330*/  @P0 LDG.E R3, desc[UR36][R4.64] ;  /* 0x0000002404030981 */ /* 0x000ea2000c1e1900 */
[----:B------:R-:W-:Y:S01]  /*8340*/  ISETP.LT.AND P0, PT, RZ, UR4, PT ;  /* 0x00000004ff007c0c */ /* 0x000fe2000bf01270 */
[----:B------:R-:W-:Y:S01]  /*8350*/  ULDC UR4, c[0x0][0x9d8] ;  /* 0x0002760000047ab9 */ /* 0x000fe20000000800 */
[----:B--2---:R-:W-:-:S04]  /*8360*/  FMUL.FTZ R0, R3, R0 ;  /* 0x0000000003007220 */ /* 0x004fc80000410000 */
[----:B------:R-:W-:-:S07]  /*8370*/  FMUL.FTZ R2, R0, UR4 ;  /* 0x0000000400027c20 */ /* 0x000fce0008410000 */
[----:B------:R-:W-:Y:S05]  /*8380*/  @P0 BRA `(.L_x_1803) ;  /* 0x00000000003c0947 */ /* 0x000fea0003800000 */
[----:B------:R-:W-:-:S04]  /*8390*/  LEA.HI R0, R217, R217, RZ, 0x1 ;  /* 0x000000d9d9007211 */ /* 0x000fc800078f08ff */
[----:B------:R-:W-:-:S04]  /*83a0*/  LOP3.LUT R0, R0, 0xfffffffe, RZ, 0xc0, !PT ;  /* 0xfffffffe00007812 */ /* 0x000fc800078ec0ff */
[----:B------:R-:W-:-:S04]  /*83b0*/  IADD3 R0, R217, -R0, RZ ;  /* 0x80000000d9007210 */ /* 0x000fc80007ffe0ff */
[----:B------:R-:W-:-:S04]  /*83c0*/  SHF.L.U32 R3, R0, 0x1f, RZ ;  /* 0x0000001f00037819 */ /* 0x000fc800000006ff */
[----:B------:R0:W1:Y:S03]  /*83d0*/  SYNCS.PHASECHK.TRANS64.TRYWAIT P0, [R184+URZ+0x28400], R3 ;  /* 0x02840003b80075a7 */ /* 0x000066000800017f */
[----:B-1----:R-:W-:Y:S05]  /*83e0*/  @!P0 NANOSLEEP.SYNCS 0x989680 ;  /* 0x009896800000895d */ /* 0x002fea0003900000 */
[----:B------:R-:W1:Y:S01]  /*83f0*/  @!P0 SYNCS.PHASECHK.TRANS64 P0, [R184+URZ+0x28400], R3 ;  /* 0x02840003b80085a7 */ /* 0x000e62000800007f */
[----:B------:R-:W-:Y:S04]  /*8400*/  BSSY B0, `(.L_x_1804) ;  /* 0x0000006000007945 */ /* 0x000fe80003800000 */
[----:B-1----:R-:W-:Y:S05]  /*8410*/  @P0 BRA `(.L_x_1805) ;  /* 0x0000000000100947 */ /* 0x002fea0003800000 */
.L_x_1806:
[----:B-1----:R1:W2:Y:S02]  /*8420*/  SYNCS.PHASECHK.TRANS64.TRYWAIT P0, [R184+URZ+0x28400], R3 ;  /* 0x02840003b80075a7 */ /* 0x0022a4000800017f */
[----:B--2---:R-:W-:Y:S05]  /*8430*/  @!P0 NANOSLEEP.SYNCS 0x989680 ;  /* 0x009896800000895d */ /* 0x004fea0003900000 */
[----:B------:R-:W2:Y:S02]  /*8440*/  @!P0 SYNCS.PHASECHK.TRANS64 P0, [R184+URZ+0x28400], R3 ;  /* 0x02840003b80085a7 */ /* 0x000ea4000800007f */
[----:B--2---:R-:W-:Y:S05]  /*8450*/  @!P0 BRA `(.L_x_1806) ;  /* 0xfffffffc00f08947 */ /* 0x004fea000383ffff */
.L_x_1805:
[----:B------:R-:W-:Y:S05]  /*8460*/  BSYNC B0 ;  /* 0x0000000000007941 */ /* 0x000fea0003800000 */
.L_x_1804:
[----:B------:R-:W-:Y:S05]  /*8470*/  BRA `(.L_x_1807) ;  /* 0x0000009400387947 */ /* 0x000fea0003800000 */
.L_x_1803:
[----:B------:R-:W2:Y:S01]  /*8480*/  LDL R0, [R1+0x4] ;  /* 0x0000040001007983 */ /* 0x000ea20000100800 */
[----:B------:R-:W-:Y:S02]  /*8490*/  ULDC.64 UR6, c[0x0][0x408] ;  /* 0x0001020000067ab9 */ /* 0x000fe40000000a00 */
[----:B-----5:R-:W-:Y:S01]  /*84a0*/  IMAD.WIDE.U32 R26, R39, UR6, RZ ;  /* 0x00000006271a7c25 */ /* 0x020fe2000f8e00ff */
[----:B--2---:R-:W-:Y:S02]  /*84b0*/  R2UR UR4, R0 ;  /* 0x00000000000472ca */ /* 0x004fe400000e0000 */
[----:B------:R-:W-:-:S11]  /*84c0*/  SHF.R.S32.HI R0, RZ, 0x1f, R39 ;  /* 0x0000001fff007819 */ /* 0x000fd60000011427 */
[----:B------:R-:W-:-:S03]  /*84d0*/  ULOP3.LUT UP0, URZ, UR4, 0x3ff, URZ, 0xc0, !UPT ;  /* 0x000003ff043f7892 */ /* 0x000fc6000f80c03f */
[----:B------:R-:W-:Y:S02]  /*84e0*/  ULDC.64 UR4, c[0x0][0x3f8] ;  /* 0x0000fe0000047ab9 */ /* 0x000fe40000000a00 */
[C---:B------:R-:W-:Y:S01]  /*84f0*/  IMAD R4, R0.reuse, UR4, RZ ;  /* 0x0000000400047c24 */ /* 0x040fe2000f8e02ff */
[----:B------:R-:W-:Y:S01]  /*8500*/  PLOP3.LUT P0, PT, PT, PT, UP0, 0x80, 0x0 ;  /* 0x000000000000781c */ /* 0x000fe20003f0f008 */
[----:B------:R-:W-:Y:S02]  /*8510*/  IMAD R0, R0, UR6, RZ ;  /* 0x0000000600007c24 */ /* 0x000fe4000f8e02ff */
[----:B------:R-:W-:-:S04]  /*8520*/  IMAD.WIDE.U32 R24, R39, UR4, RZ ;  /* 0x0000000427187c25 */ /* 0x000fc8000f8e00ff */
[C---:B------:R-:W-:Y:S02]  /*8530*/  IMAD R29, R39.reuse, UR5, R4 ;  /* 0x00000005271d7c24 */ /* 0x040fe4000f8e0204 */
[----:B------:R-:W-:Y:S02]  /*8540*/  IMAD R31, R39, UR7, R0 ;  /* 0x00000007271f7c24 */ /* 0x000fe4000f8e0200 */
[----:B------:R-:W-:Y:S02]  /*8550*/  IMAD.IADD R29, R29, 0x1, R25 ;  /* 0x000000011d1d7824 */ /* 0x000fe400078e0219 */
[----:B------:R-:W-:Y:S01]  /*8560*/  IMAD.IADD R31, R31, 0x1, R27 ;  /* 0x000000011f1f7824 */ /* 0x000fe200078e021b */
        /* <DEDUP_REMOVED lines=16> */
[----:B-1----:R-:W-:Y:S05]  /*8670*/  CALL.ABS.NOINC R14 ;  /* 0x000000000e007343 */ /* 0x002fea0003c00000 */
.L_x_1808:
[----:B------:R-:W-:Y:S01]  /*8680*/  ULDC.U8 UR4, c[0x0][0x410] ;  /* 0x0001040000047ab9 */ /* 0x000fe20000000000 */
[----:B------:R-:W-:Y:S01]  /*8690*/  IMAD.IADD R52, R189, 0x1, R202 ;  /* 0x00000001bd347824 */ /* 0x000fe200078e02ca */
[----:B------:R-:W-:Y:S01]  /*86a0*/  ISETP.NE.AND P0, PT, RZ, UR4, PT ;  /* 0x00000004ff007c0c */ /* 0x000fe2000bf05270 */
[----:B------:R-:W-:Y:S02]  /*86b0*/  BSSY B0, `(.L_x_1809) ;  /* 0x0000922000007945 */ /* 0x000fe40003800000 */
[----:B------:R-:W-:-:S10]  /*86c0*/  IMAD R3, R214, 0x20, R52 ;  /* 0x00000020d6037824 */ /* 0x000fd400078e0234 */
[----:B------:R-:W-:Y:S05]  /*86d0*/  @!P0 BRA `(.L_x_1810) ;  /* 0x00000048005c8947 */ /* 0x000fea0003800000 */
[----:B------:R-:W0:Y:S01]  /*86e0*/  LDC R37, c[0x0][0x448] ;  /* 0x00011200ff257b82 */ /* 0x000e220000000800 */
[----:B------:R-:W-:Y:S01]  /*86f0*/  MOV R8, R24 ;  /* 0x0000001800087202 */ /* 0x000fe20000000f00 */
[----:B------:R-:W-:Y:S01]  /*8700*/  IMAD.MOV.U32 R9, RZ, RZ, R29 ;  /* 0x000000ffff097224 */ /* 0x000fe200078e001d */
[----:B------:R-:W-:Y:S01]  /*8710*/  ULDC.64 UR4, c[0x0][0x3f8] ;  /* 0x0000fe0000047ab9 */ /* 0x000fe20000000a00 */
[----:B------:R-:W-:Y:S01]  /*8720*/  IMAD.MOV.U32 R10, RZ, RZ, R26 ;  /* 0x000000ffff0a7224 */ /* 0x000fe200078e001a */
[----:B------:R-:W-:Y:S01]  /*8730*/  ULDC.64 UR6, c[0x0][0x408] ;  /* 0x0001020000067ab9 */ /* 0x000fe20000000a00 */
[----:B------:R-:W-:Y:S01]  /*8740*/  IMAD.MOV.U32 R11, RZ, RZ, R31 ;  /* 0x000000ffff0b7224 */ /* 0x000fe200078e001f */
[----:B------:R-:W-:Y:S01]  /*8750*/  ULDC.64 UR8, c[0x0][0x400] ;  /* 0x0001000000087ab9 */ /* 0x000fe20000000a00 */
[----:B0-----:R-:W-:-:S13]  /*8760*/  ISETP.NE.AND P0, PT, R37, 0x1, PT ;  /* 0x000000012500780c */ /* 0x001fda0003f05270 */
[----:B------:R-:W0:Y:S08]  /*8770*/  @P0 LDC R0, c[0x0][0x44c] ;  /* 0x00011300ff000b82 */ /* 0x000e300000000800 */
[----:B------:R-:W1:Y:S01]  /*8780*/  @P0 LDC R5, c[0x0][0x450] ;  /* 0x00011400ff050b82 */ /* 0x000e620000000800 */
[----:B0-----:R-:W-:-:S05]  /*8790*/  @P0 IMAD.HI.U32 R0, R3, R0, RZ ;  /* 0x0000000003000227 */ /* 0x001fca00078e00ff */
[----:B-1----:R-:W-:-:S04]  /*87a0*/  @P0 SHF.R.U32.HI R3, RZ, R5, R0 ;  /* 0x00000005ff030219 */ /* 0x002fc80000011600 */
[----:B------:R-:W-:Y:S01]  /*87b0*/  SHF.R.S32.HI R0, RZ, 0x1f, R3 ;  /* 0x0000001fff007819 */ /* 0x000fe20000011403 */
[----:B------:R-:W-:-:S04]  /*87c0*/  IMAD.WIDE.U32 R8, R3, UR4, R8 ;  /* 0x0000000403087c25 */ /* 0x000fc8000f8e0008 */
[----:B------:R-:W-:Y:S02]  /*87d0*/  IMAD R4, R0, UR4, RZ ;  /* 0x0000000400047c24 */ /* 0x000fe4000f8e02ff */
[----:B------:R-:W-:-:S04]  /*87e0*/  IMAD.WIDE.U32 R10, R3, UR6, R10 ;  /* 0x00000006030a7c25 */ /* 0x000fc8000f8e000a */
[----:B------:R-:W-:Y:S01]  /*87f0*/  IMAD R0, R0, UR6, RZ ;  /* 0x0000000600007c24 */ /* 0x000fe2000f8e02ff */
[----:B------:R-:W-:Y:S01]  /*8800*/  IADD3 R7, P1, R10, UR8, RZ ;  /* 0x000000080a077c10 */ /* 0x000fe2000ff3e0ff */
[C---:B------:R-:W-:Y:S01]  /*8810*/  IMAD R13, R3.reuse, UR5, R4 ;  /* 0x00000005030d7c24 */ /* 0x040fe2000f8e0204 */
[----:B------:R-:W-:Y:S01]  /*8820*/  ULDC.64 UR4, c[0x0][0x3e8] ;  /* 0x0000fa0000047ab9 */ /* 0x000fe20000000a00 */
[----:B------:R-:W-:Y:S01]  /*8830*/  IMAD R3, R3, UR7, R0 ;  /* 0x0000000703037c24 */ /* 0x000fe2000f8e0200 */
[----:B------:R-:W-:Y:S01]  /*8840*/  IADD3 R5, P0, R8, UR4, RZ ;  /* 0x0000000408057c10 */ /* 0x000fe2000ff1e0ff */
[----:B------:R-:W-:-:S03]  /*8850*/  UMOV UR4, 0xffffffff ;  /* 0xffffffff00047882 */ /* 0x000fc60000000000 */
[----:B------:R-:W-:Y:S02]  /*8860*/  IADD3.X R6, R9, UR5, R13, P0, !PT ;  /* 0x0000000509067c10 */ /* 0x000fe400087fe40d */
[----:B------:R-:W-:Y:S01]  /*8870*/  IADD3.X R8, R11, UR9, R3, P1, !PT ;  /* 0x000000090b087c10 */ /* 0x000fe20008ffe403 */
[----:B------:R-:W-:Y:S06]  /*8880*/  BRA.DIV UR4, `(.L_x_1811) ;  /* 0x000001f604447947 */ /* 0x000fec000b800000 */
[----:B------:R0:W1:Y:S04]  /*8890*/  SHFL.IDX PT, R0, R6, RZ, 0x181f ;  /* 0x00181fff06007589 */ /* 0x00006800000e0000 */
[----:B------:R0:W2:Y:S04]  /*88a0*/  SHFL.IDX PT, R3, R5, RZ, 0x181f ;  /* 0x00181fff05037589 */ /* 0x0000a800000e0000 */
[----:B------:R0:W3:Y:S04]  /*88b0*/  SHFL.IDX PT, R4, R8, RZ, 0x181f ;  /* 0x00181fff08047589 */ /* 0x0000e800000e0000 */
[----:B------:R0:W4:Y:S02]  /*88c0*/  SHFL.IDX PT, R14, R7, RZ, 0x181f ;  /* 0x00181fff070e7589 */ /* 0x00012400000e0000 */
.L_x_2151:
[----:B------:R-:W-:Y:S01]  /*88d0*/  IMAD R37, R190, R37, RZ ;  /* 0x00000025be257224 */ /* 0x000fe200078e02ff */
[----:B------:R-:W-:Y:S01]  /*88e0*/  BSSY B1, `(.L_x_1812) ;  /* 0x000001a000017945 */ /* 0x000fe20003800000 */
[----:B------:R-:W-:Y:S02]  /*88f0*/  CS2R R30, SRZ ;  /* 0x00000000001e7805 */ /* 0x000fe4000001ff00 */
[----:B------:R-:W-:Y:S02]  /*8900*/  CS2R R40, SRZ ;  /* 0x0000000000287805 */ /* 0x000fe4000001ff00 */
[----:B------:R-:W-:Y:S02]  /*8910*/  CS2R R34, SRZ ;  /* 0x0000000000227805 */ /* 0x000fe4000001ff00 */
[----:B------:R-:W-:Y:S02]  /*8920*/  ISETP.GE.AND P0, PT, R52, R37, PT ;  /* 0x000000253400720c */ /* 0x000fe40003f06270 */
[----:B------:R-:W-:-:S11]  /*8930*/  CS2R R46, SRZ ;  /* 0x00000000002e7805 */ /* 0x000fd6000001ff00 */
[----:B------:R-:W-:Y:S05]  /*8940*/  @P0 BRA `(.L_x_1813) ;  /* 0x00000000004c0947 */ /* 0x000fea0003800000 */
[----:B------:R-:W-:Y:S01]  /*8950*/  ULDC UR4, c[0x0][0x3f4] ;  /* 0x0000fd0000047ab9 */ /* 0x000fe20000000800 */
[----:B------:R-:W-:Y:S02]  /*8960*/  CS2R R30, SRZ ;  /* 0x00000000001e7805 */ /* 0x000fe4000001ff00 */
[----:B------:R-:W-:Y:S02]  /*8970*/  ISETP.GE.AND P4, PT, R191, UR4, PT ;  /* 0x00000004bf007c0c */ /* 0x000fe4000bf86270 */
[----:B------:R-:W-:Y:S02]  /*8980*/  CS2R R40, SRZ ;  /* 0x0000000000287805 */ /* 0x000fe4000001ff00 */
[----:B------:R-:W-:Y:S02]  /*8990*/  ISETP.GE.AND P3, PT, R18, UR4, PT ;  /* 0x0000000412007c0c */ /* 0x000fe4000bf66270 */
[----:B------:R-:W-:-:S07]  /*89a0*/  CS2R R46, SRZ ;  /* 0x00000000002e7805 */ /* 0x000fce000001ff00 */
[----:B--2---:R-:W-:-:S04]  /*89b0*/  @!P4 IADD3 R20, P0, R191, R3, RZ ;  /* 0x00000003bf14c210 */ /* 0x004fc80007f1e0ff */
[-C--:B----4-:R-:W-:Y:S01]  /*89c0*/  @!P3 IADD3 R12, P1, R18, R14.reuse, RZ ;  /* 0x0000000e120cb210 */ /* 0x090fe20007f3e0ff */
[----:B-1----:R-:W-:Y:S01]  /*89d0*/  @!P4 IMAD.X R21, R0, 0x1, R213, P0 ;  /* 0x000000010015c824 */ /* 0x002fe200000e06d5 */
[----:B------:R-:W-:Y:S02]  /*89e0*/  @!P3 IADD3 R10, P0, R18, R3, RZ ;  /* 0x00000003120ab210 */ /* 0x000fe40007f1e0ff */
[----:B------:R-:W-:Y:S02]  /*89f0*/  @!P4 IADD3 R14, P2, R191, R14, RZ ;  /* 0x0000000ebf0ec210 */ /* 0x000fe40007f5e0ff */
[----:B------:R-:W-:Y:S01]  /*8a00*/  CS2R R34, SRZ ;  /* 0x0000000000227805 */ /* 0x000fe2000001ff00 */
[--C-:B---3--:R-:W-:Y:S01]  /*8a10*/  @!P3 IMAD.X R13, R4, 0x1, R19.reuse, P1 ;  /* 0x00000001040db824 */ /* 0x108fe200008e0613 */
[----:B------:R1:W5:Y:S01]  /*8a20*/  @!P4 LD.E.64 R30, desc[UR36][R20.64] ;  /* 0x00000024141ec980 */ /* 0x000362000c101b00 */
[----:B------:R-:W-:Y:S01]  /*8a30*/  @!P3 IMAD.X R11, R0, 0x1, R19, P0 ;  /* 0x00000001000bb824 */ /* 0x000fe200000e0613 */
[----:B------:R-:W-:-:S02]  /*8a40*/  @!P4 IADD3.X R15, R4, R213, RZ, P2, !PT ;  /* 0x000000d5040fc210 */ /* 0x000fc400017fe4ff */
[----:B------:R1:W5:Y:S04]  /*8a50*/  @!P3 LD.E.64 R46, desc[UR36][R12.64] ;  /* 0x000000240c2eb980 */ /* 0x000368000c101b00 */
[----:B------:R1:W5:Y:S04]  /*8a60*/  @!P3 LD.E.64 R40, desc[UR36][R10.64] ;  /* 0x000000240a28b980 */ /* 0x000368000c101b00 */
[----:B------:R1:W5:Y:S02]  /*8a70*/  @!P4 LD.E.64 R34, desc[UR36][R14.64] ;  /* 0x000000240e22c980 */ /* 0x000364000c101b00 */
.L_x_1813:
[----:B------:R-:W-:Y:S05]  /*8a80*/  BSYNC B1 ;  /* 0x0000000000017941 */ /* 0x000fea0003800000 */
.L_x_1812:
[----:B------:R-:W-:Y:S01]  /*8a90*/  UMOV UR4, 0xffffffff ;  /* 0xffffffff00047882 */ /* 0x000fe20000000000 */
[----:B------:R-:W-:Y:S02]  /*8aa0*/  CS2R R32, SRZ ;  /* 0x0000000000207805 */ /* 0x000fe4000001ff00 */
[----:B------:R-:W-:Y:S05]  /*8ab0*/  BRA.DIV UR4, `(.L_x_1814) ;  /* 0x000001f604287947 */ /* 0x000fea000b800000 */
[----:B-1----:R1:W0:Y:S04]  /*8ac0*/  SHFL.IDX PT, R0, R6, 0x1, 0x181f ;  /* 0x00381f0006007f89 */ /* 0x00222800000e0000 */
[----:B--2---:R1:W2:Y:S04]  /*8ad0*/  SHFL.IDX PT, R3, R5, 0x1, 0x181f ;  /* 0x00381f0005037f89 */ /* 0x0042a800000e0000 */
[----:B---3--:R1:W3:Y:S04]  /*8ae0*/  SHFL.IDX PT, R4, R8, 0x1, 0x181f ;  /* 0x00381f0008047f89 */ /* 0x0082e800000e0000 */
[----:B----4-:R1:W4:Y:S02]  /*8af0*/  SHFL.IDX PT, R14, R7, 0x1, 0x181f ;  /* 0x00381f00070e7f89 */ /* 0x01032400000e0000 */
.L_x_2157:
[----:B------:R-:W-:Y:S01]  /*8b00*/  VIADD R9, R52, 0x20 ;  /* 0x0000002034097836 */ /* 0x000fe20000000000 */
[----:B------:R-:W-:Y:S01]  /*8b10*/  BSSY B1, `(.L_x_1815) ;  /* 0x0000019000017945 */ /* 0x000fe20003800000 */
[----:B------:R-:W-:Y:S02]  /*8b20*/  CS2R R42, SRZ ;  /* 0x00000000002a7805 */ /* 0x000fe4000001ff00 */
[----:B------:R-:W-:Y:S02]  /*8b30*/  CS2R R28, SRZ ;  /* 0x00000000001c7805 */ /* 0x000fe4000001ff00 */
[----:B------:R-:W-:Y:S02]  /*8b40*/  CS2R R48, SRZ ;  /* 0x0000000000307805 */ /* 0x000fe4000001ff00 */
[----:B------:R-:W-:-:S13]  /*8b50*/  ISETP.GE.AND P0, PT, R9, R37, PT ;  /* 0x000000250900720c */ /* 0x000fda0003f06270 */
        /* <DEDUP_REMOVED lines=8> */
[-C--:B----4-:R-:W-:Y:S02]  /*8be0*/  @!P3 IADD3 R12, P1, R18, R14.reuse, RZ ;  /* 0x0000000e120cb210 */ /* 0x090fe40007f3e0ff */
[----:B------:R-:W-:Y:S01]  /*8bf0*/  @!P4 IADD3 R14, P2, R191, R14, RZ ;  /* 0x0000000ebf0ec210 */ /* 0x000fe20007f5e0ff */
[----:B0-----:R-:W-:Y:S01]  /*8c00*/  @!P4 IMAD.X R21, R0, 0x1, R213, P0 ;  /* 0x000000010015c824 */ /* 0x001fe200000e06d5 */
[----:B------:R-:W-:Y:S02]  /*8c10*/  @!P3 IADD3 R10, P0, R18, R3, RZ ;  /* 0x00000003120ab210 */ /* 0x000fe40007f1e0ff */
[----:B------:R-:W-:Y:S01]  /*8c20*/  CS2R R28, SRZ ;  /* 0x00000000001c7805 */ /* 0x000fe2000001ff00 */
[C---:B---3--:R-:W-:Y:S02]  /*8c30*/  @!P3 IMAD.X R13, R4.reuse, 0x1, R19, P1 ;  /* 0x00000001040db824 */ /* 0x048fe400008e0613 */
[----:B------:R-:W-:Y:S01]  /*8c40*/  @!P4 IMAD.X R15, R4, 0x1, R213, P2 ;  /* 0x00000001040fc824 */ /* 0x000fe200010e06d5 */
[----:B------:R0:W5:Y:S01]  /*8c50*/  @!P4 LD.E.64 R32, desc[UR36][R20.64] ;  /* 0x000000241420c980 */ /* 0x000162000c101b00 */
[----:B------:R-:W-:-:S03]  /*8c60*/  @!P3 IMAD.X R11, R0, 0x1, R19, P0 ;  /* 0x00000001000bb824 */ /* 0x000fc600000e0613 */
[----:B------:R0:W5:Y:S04]  /*8c70*/  @!P3 LD.E.64 R48, desc[UR36][R12.64] ;  /* 0x000000240c30b980 */ /* 0x000168000c101b00 */
[----:B------:R0:W5:Y:S04]  /*8c80*/  @!P3 LD.E.64 R42, desc[UR36][R10.64] ;  /* 0x000000240a2ab980 */ /* 0x000168000c101b00 */
[----:B------:R0:W5:Y:S02]  /*8c90*/  @!P4 LD.E.64 R28, desc[UR36][R14.64] ;  /* 0x000000240e1cc980 */ /* 0x000164000c101b00 */
.L_x_1816:
[----:B------:R-:W-:Y:S05]  /*8ca0*/  BSYNC B1 ;  /* 0x0000000000017941 */ /* 0x000fea0003800000 */
.L_x_1815:
[----:B------:R-:W-:-:S03]  /*8cb0*/  UMOV UR4, 0xffffffff ;  /* 0xffffffff00047882 */ /* 0x000fc60000000000 */
[----:B------:R-:W-:Y:S05]  /*8cc0*/  BRA.DIV UR4, `(.L_x_1817) ;  /* 0x000001f604147947 */ /* 0x000fea000b800000 */
[----:B0-----:R0:W0:Y:S04]  /*8cd0*/  SHFL.IDX PT, R0, R6, 0x2, 0x181f ;  /* 0x00581f0006007f89 */ /* 0x00102800000e0000 */
[----:B--2---:R2:W0:Y:S04]  /*8ce0*/  SHFL.IDX PT, R3, R5, 0x2, 0x181f ;  /* 0x00581f0005037f89 */ /* 0x00442800000e0000 */
[----:B---3--:R2:W3:Y:S04]  /*8cf0*/  SHFL.IDX PT, R4, R8, 0x2, 0x181f ;  /* 0x00581f0008047f89 */ /* 0x0084e800000e0000 */
[----:B----4-:R2:W4:Y:S02]  /*8d00*/  SHFL.IDX PT, R14, R7, 0x2, 0x181f ;  /* 0x00581f00070e7f89 */ /* 0x01052400000e0000 */
.L_x_2163:
[----:B------:R-:W-:Y:S01]  /*8d10*/  VIADD R9, R52, 0x40 ;  /* 0x0000004034097836 */ /* 0x000fe20000000000 */
        /* <DEDUP_REMOVED lines=12> */
[----:B------:R-:W-:Y:S02]  /*8de0*/  CS2R R38, SRZ ;  /* 0x0000000000267805 */ /* 0x000fe4000001ff00 */
[----:B------:R-:W-:-:S05]  /*8df0*/  CS2R R26, SRZ ;  /* 0x00000000001a7805 */ /* 0x000fca000001ff00 */
[----:B0-----:R-:W-:-:S04]  /*8e00*/  @!P4 IADD3 R20, P0, R191, R3, RZ ;  /* 0x00000003bf14c210 */ /* 0x001fc80007f1e0ff */
[-C--:B----4-:R-:W-:Y:S02]  /*8e10*/  @!P3 IADD3 R12, P1, R18, R14.reuse, RZ ;  /* 0x0000000e120cb210 */ /* 0x090fe40007f3e0ff */
[----:B------:R-:W-:Y:S02]  /*8e20*/  @!P4 IADD3.X R21, R0, R213, RZ, P0, !PT ;  /* 0x000000d50015c210 */ /* 0x000fe400007fe4ff */
[----:B------:R-:W-:Y:S02]  /*8e30*/  @!P3 IADD3 R10, P0, R18, R3, RZ ;  /* 0x00000003120ab210 */ /* 0x000fe40007f1e0ff */
[----:B------:R-:W-:Y:S01]  /*8e40*/  @!P4 IADD3 R14, P2, R191, R14, RZ ;  /* 0x0000000ebf0ec210 */ /* 0x000fe20007f5e0ff */
[--C-:B---3--:R-:W-:Y:S01]  /*8e50*/  @!P3 IMAD.X R13, R4, 0x1, R19.reuse, P1 ;  /* 0x00000001040db824 */ /* 0x108fe200008e0613 */
[----:B------:R0:W5:Y:S01]  /*8e60*/  @!P4 LD.E.64 R24, desc[UR36][R20.64] ;  /* 0x000000241418c980 */ /* 0x000162000c101b00 */
[----:B------:R-:W-:Y:S02]  /*8e70*/  @!P3 IMAD.X R11, R0, 0x1, R19, P0 ;  /* 0x00000001000bb824 */ /* 0x000fe400000e0613 */
[----:B------:R-:W-:Y:S01]  /*8e80*/  @!P4 IMAD.X R15, R4, 0x1, R213, P2 ;  /* 0x00000001040fc824 */ /* 0x000fe200010e06d5 */
[----:B------:R0:W5:Y:S04]  /*8e90*/  @!P3 LD.E.64 R38, desc[UR36][R12.64] ;  /* 0x000000240c26b980 */ /* 0x000168000c101b00 */
[----:B------:R0:W5:Y:S04]  /*8ea0*/  @!P3 LD.E.64 R44, desc[UR36][R10.64] ;  /* 0x000000240a2cb980 */ /* 0x000168000c101b00 */
[----:B------:R0:W5:Y:S02]  /*8eb0*/  @!P4 LD.E.64 R26, desc[UR36][R14.64] ;  /* 0x000000240e1ac980 */ /* 0x000164000c101b00 */
.L_x_1819:
[----:B------:R-:W-:Y:S05]  /*8ec0*/  BSYNC B1 ;  /* 0x0000000000017941 */ /* 0x000fea0003800000 */
.L_x_1818:
[----:B------:R-:W-:Y:S01]  /*8ed0*/  UMOV UR4, 0xffffffff ;  /* 0xffffffff00047882 */ /* 0x000fe20000000000 */
[----:B0-----:R-:W-:Y:S02]  /*8ee0*/  CS2R R20, SRZ ;  /* 0x0000000000147805 */ /* 0x001fe4000001ff00 */
[----:B------:R-:W-:Y:S05]  /*8ef0*/  BRA.DIV UR4, `(.L_x_1820) ;  /* 0x000001f204f87947 */ /* 0x000fea000b800000 */
[----:B------:R0:W0:Y:S04]  /*8f00*/  SHFL.IDX PT, R0, R6, 0x3, 0x181f ;  /* 0x00781f0006007f89 */ /* 0x00002800000e0000 */
[----:B------:R0:W0:Y:S04]  /*8f10*/  SHFL.IDX PT, R3, R5, 0x3, 0x181f ;  /* 0x00781f0005037f89 */ /* 0x00002800000e0000 */
[----:B---3--:R3:W0:Y:S04]  /*8f20*/  SHFL.IDX PT, R4, R8, 0x3, 0x181f ;  /* 0x00781f0008047f89 */ /* 0x00862800000e0000 */
[----:B----4-:R3:W4:Y:S02]  /*8f30*/  SHFL.IDX PT, R14, R7, 0x3, 0x181f ;  /* 0x00781f00070e7f89 */ /* 0x01072400000e0000 */
.L_x_2169:
[----:B------:R-:W-:Y:S01]  /*8f40*/  VIADD R52, R52, 0x60 ;  /* 0x0000006034347836 */ /* 0x000fe20000000000 */
[----:B012---:R-:W-:Y:S01]  /*8f50*/  LEA.HI R5, R217, R217, RZ, 0x1 ;  /* 0x000000d9d9057211 */ /* 0x007fe200078f08ff */
[----:B------:R-:W-:Y:S01]  /*8f60*/  BSSY B1, `(.L_x_1821) ;  /* 0x000001c000017945 */ /* 0x000fe20003800000 */
[----:B------:R-:W-:Y:S02]  /*8f70*/  CS2R R10, SRZ ;  /* 0x00000000000a7805 */ /* 0x000fe4000001ff00 */
[----:B---3--:R-:W-:Y:S02]  /*8f80*/  CS2R R8, SRZ ;  /* 0x0000000000087805 */ /* 0x008fe4000001ff00 */
[----:B------:R-:W-:Y:S02]  /*8f90*/  ISETP.GE.AND P0, PT, R52, R37, PT ;  /* 0x000000253400720c */ /* 0x000fe40003f06270 */
[----:B------:R-:W-:Y:S02]  /*8fa0*/  CS2R R12, SRZ ;  /* 0x00000000000c7805 */ /* 0x000fe4000001ff00 */
[----:B------:R-:W-:-:S05]  /*8fb0*/  LOP3.LUT R6, R5, 0xfffffffe, RZ, 0xc0, !PT ;  /* 0xfffffffe05067812 */ /* 0x000fca00078ec0ff */
[----:B------:R-:W-:-:S05]  /*8fc0*/  IMAD.IADD R5, R217, 0x1, -R6 ;  /* 0x00000001d9057824 */ /* 0x000fca00078e0a06 */
[----:B------:R-:W-:Y:S01]  /*8fd0*/  SHF.L.U32 R5, R5, 0x1f, RZ ;  /* 0x0000001f05057819 */ /* 0x000fe200000006ff */
[----:B------:R-:W-:Y:S06]  /*8fe0*/  @P0 BRA `(.L_x_1822) ;  /* 0x00000000004c0947 */ /* 0x000fec0003800000 */
[----:B------:R-:W-:Y:S01]  /*8ff0*/  ULDC UR4, c[0x0][0x3f4] ;  /* 0x0000fd0000047ab9 */ /* 0x000fe20000000800 */
[----:B------:R-:W-:Y:S02]  /*9000*/  CS2R R20, SRZ ;  /* 0x0000000000147805 */ /* 0x000fe4000001ff00 */
[----:B------:R-:W-:Y:S02]  /*9010*/  ISETP.GE.AND P4, PT, R191, UR4, PT ;  /* 0x00000004bf007c0c */ /* 0x000fe4000bf86270 */
[----:B------:R-:W-:Y:S02]  /*9020*/  CS2R R10, SRZ ;  /* 0x00000000000a7805 */ /* 0x000fe4000001ff00 */
[----:B------:R-:W-:Y:S02]  /*9030*/  ISETP.GE.AND P3, PT, R18, UR4, PT ;  /* 0x0000000412007c0c */ /* 0x000fe4000bf66270 */
[----:B------:R-:W-:Y:S02]  /*9040*/  CS2R R12, SRZ ;  /* 0x00000000000c7805 */ /* 0x000fe4000001ff00 */
[----:B------:R-:W-:-:S05]  /*9050*/  CS2R R8, SRZ ;  /* 0x0000000000087805 */ /* 0x000fca000001ff00 */
[----:B------:R-:W-:-:S04]  /*9060*/  @!P4 IADD3 R52, P0, R191, R3, RZ ;  /* 0x00000003bf34c210 */ /* 0x000fc80007f1e0ff */
[-C--:B----4-:R-:W-:Y:S02]  /*9070*/  @!P3 IADD3 R50, P1, R18, R14.reuse, RZ ;  /* 0x0000000e1232b210 */ /* 0x090fe40007f3e0ff */
[----:B------:R-:W-:Y:S01]  /*9080*/  @!P4 IADD3 R14, P2, R191, R14, RZ ;  /* 0x0000000ebf0ec210 */ /* 0x000fe20007f5e0ff */
[----:B------:R-:W-:Y:S01]  /*9090*/  @!P4 IMAD.X R53, R0, 0x1, R213, P0 ;  /* 0x000000010035c824 */ /* 0x000fe200000e06d5 */
[----:B------:R-:W-:Y:S01]  /*90a0*/  @!P3 IADD3 R6, P0, R18, R3, RZ ;  /* 0x000000031206b210 */ /* 0x000fe20007f1e0ff */
[C---:B------:R-:W-:Y:S02]  /*90b0*/  @!P3 IMAD.X R51, R4.reuse, 0x1, R19, P1 ;  /* 0x000000010433b824 */ /* 0x040fe400008e0613 */
[----:B------:R-:W-:Y:S01]  /*90c0*/  @!P4 IMAD.X R15, R4, 0x1, R213, P2 ;  /* 0x00000001040fc824 */ /* 0x000fe200010e06d5 */
[----:B------:R-:W-:Y:S01]  /*90d0*/  @!P3 IADD3.X R7, R0, R19, RZ, P0, !PT ;  /* 0x000000130007b210 */ /* 0x000fe200007fe4ff */
[----:B------:R0:W5:Y:S04]  /*90e0*/  @!P4 LD.E.64 R20, desc[UR36][R52.64] ;  /* 0x000000243414c980 */ /* 0x000168000c101b00 */
[----:B------:R0:W5:Y:S04]  /*90f0*/  @!P3 LD.E.64 R10, desc[UR36][R6.64] ;  /* 0x00000024060ab980 */ /* 0x000168000c101b00 */
[----:B------:R0:W5:Y:S04]  /*9100*/  @!P3 LD.E.64 R12, desc[UR36][R50.64] ;  /* 0x00000024320cb980 */ /* 0x000168000c101b00 */
[----:B------:R0:W5:Y:S02]  /*9110*/  @!P4 LD.E.64 R8, desc[UR36][R14.64] ;  /* 0x000000240e08c980 */ /* 0x000164000c101b00 */
.L_x_1822:
[----:B------:R-:W-:Y:S05]  /*9120*/  BSYNC B1 ;  /* 0x0000000000017941 */ /* 0x000fea0003800000 */
.L_x_1821:
[----:B------:R-:W1:Y:S01]  /*9130*/  SYNCS.PHASECHK.TRANS64.TRYWAIT P0, [R184+URZ+0x28400], R5 ;  /* 0x02840005b80075a7 */ /* 0x000e62000800017f */
[----:B------:R-:W-:Y:S01]  /*9140*/  VIADDMNMX R0, R37, -R202, 0x80, PT ;  /* 0x0000008025007446 */ /* 0x000fe200038009ca */
[----:B------:R-:W-:Y:S03]  /*9150*/  BSSY B1, `(.L_x_1823) ;  /* 0x0000003000017945 */ /* 0x000fe60003800000 */
[----:B------:R-:W-:Y:S01]  /*9160*/  ISETP.GE.AND P1, PT, R189, R0, PT ;  /* 0x00000000bd00720c */ /* 0x000fe20003f26270 */
[----:B-1----:R-:W-:-:S12]  /*9170*/  @!P0 BRA `(.L_x_1824) ;  /* 0x000001f000c88947 */ /* 0x002fd80003800000 */
.L_x_2170:
[----:B------:R-:W-:Y:S05]  /*9180*/  BSYNC B1 ;  /* 0x0000000000017941 */ /* 0x000fea0003800000 */
.L_x_1823:
[----:B------:R-:W-:Y:S04]  /*9190*/  BSSY B1, `(.L_x_1825) ;  /* 0x00000f9000017945 */ /* 0x000fe80003800000 */
[----:B------:R-:W-:Y:S05]  /*91a0*/  @P1 BRA `(.L_x_1826) ;  /* 0x0000000c00dc1947 */ /* 0x000fea0003800000 */
[----:B------:R-:W2:Y:S01]  /*91b0*/  LDC R3, c[0x0][0x3f4] ;  /* 0x0000fd00ff037b82 */ /* 0x000ea20000000800 */
[----:B------:R-:W-:Y:S01]  /*91c0*/  BSSY B2, `(.L_x_1827) ;  /* 0x000007a000027945 */ /* 0x000fe20003800000 */
[-C--:B--2---:R-:W-:Y:S02]  /*91d0*/  ISETP.GE.AND P0, PT, R18, R3.reuse, PT ;  /* 0x000000031200720c */ /* 0x084fe40003f06270 */
[----:B------:R-:W-:-:S11]  /*91e0*/  ISETP.GE.AND P1, PT, R191, R3, PT ;  /* 0x00000003bf00720c */ /* 0x000fd60003f26270 */
[----:B------:R-:W-:Y:S05]  /*91f0*/  @P0 BRA `(.L_x_1828) ;  /* 0x0000000400d80947 */ /* 0x000fea0003800000 */
[----:B01----:R-:W0:Y:S01]  /*9200*/  LDS.128 R4, [R211+0x18000] ;  /* 0x01800000d3047984 */ /* 0x003e220000000c00 */
[----:B----45:R-:W-:Y:S02]  /*9210*/  SHF.R.U32.HI R14, RZ, 0x8, R40 ;  /* 0x00000008ff0e7819 */ /* 0x030fe40000011628 */
[----:B------:R-:W-:Y:S02]  /*9220*/  SHF.R.U32.HI R50, RZ, 0x8, R41 ;  /* 0x00000008ff327819 */ /* 0x000fe40000011629 */
[----:B------:R-:W-:Y:S02]  /*9230*/  LOP3.LUT R3, R40, 0xff, RZ, 0xc0, !PT ;  /* 0x000000ff28037812 */ /* 0x000fe400078ec0ff */
[----:B------:R-:W-:Y:S02]  /*9240*/  LOP3.LUT R14, R14, 0xff, RZ, 0xc0, !PT ;  /* 0x000000ff0e0e7812 */ /* 0x000fe400078ec0ff */
[----:B------:R-:W-:Y:S02]  /*9250*/  SHF.R.U32.HI R52, RZ, 0x8, R47 ;  /* 0x00000008ff347819 */ /* 0x000fe4000001162f */
[----:B------:R-:W-:-:S02]  /*9260*/  LOP3.LUT R15, R41, 0xff, RZ, 0xc0, !PT ;  /* 0x000000ff290f7812 */ /* 0x000fc400078ec0ff */
[----:B------:R-:W-:Y:S02]  /*9270*/  LOP3.LUT R50, R50, 0xff, RZ, 0xc0, !PT ;  /* 0x000000ff32327812 */ /* 0x000fe400078ec0ff */
[----:B------:R-:W-:Y:S02]  /*9280*/  PRMT R3, R14, 0x7604, R3 ;  /* 0x000076040e037816 */ /* 0x000fe40000000003 */
[----:B------:R-:W-:Y:S02]  /*9290*/  SHF.R.U32.HI R54, RZ, 0x10, R41 ;  /* 0x00000010ff367819 */ /* 0x000fe40000011629 */
[----:B------:R-:W-:Y:S02]  /*92a0*/  SHF.R.U32.HI R14, RZ, 0x8, R46 ;  /* 0x00000008ff0e7819 */ /* 0x000fe4000001162e */
[----:B------:R-:W-:Y:S02]  /*92b0*/  SHF.R.U32.HI R53, RZ, 0x10, R47 ;  /* 0x00000010ff357819 */ /* 0x000fe4000001162f */
[----:B------:R-:W-:-:S02]  /*92c0*/  LOP3.LUT R51, R47, 0xff, RZ, 0xc0, !PT ;  /* 0x000000ff2f337812 */ /* 0x000fc400078ec0ff */
[----:B------:R-:W-:Y:S01]  /*92d0*/  LOP3.LUT R52, R52, 0xff, RZ, 0xc0, !PT ;  /* 0x000000ff34347812 */ /* 0x000fe200078ec0ff */
[----:B------:R-:W-:Y:S01]  /*92e0*/  IMAD.U32 R53, R53, 0x10000, RZ ;  /* 0x0001000035357824 */ /* 0x000fe200078e00ff */
[----:B------:R-:W-:Y:S02]  /*92f0*/  PRMT R15, R50, 0x7604, R15 ;  /* 0x00007604320f7816 */ /* 0x000fe4000000000f */
[----:B------:R-:W-:Y:S01]  /*9300*/  LOP3.LUT R50, R14, 0xff, RZ, 0xc0, !PT ;  /* 0x000000ff0e327812 */ /* 0x000fe200078ec0ff */
[----:B------:R-:W-:Y:S01]  /*9310*/  IMAD.U32 R14, R54, 0x10000, RZ ;  /* 0x00010000360e7824 */ /* 0x000fe200078e00ff */
[----:B------:R-:W-:Y:S02]  /*9320*/  LOP3.LUT R37, R46, 0xff, RZ, 0xc0, !PT ;  /* 0x000000ff2e257812 */ /* 0x000fe400078ec0ff */
[----:B------:R-:W-:Y:S02]  /*9330*/  PRMT R52, R52, 0x7604, R51 ;  /* 0x0000760434347816 */ /* 0x000fe40000000033 */
[----:B------:R-:W-:-:S02]  /*9340*/  PRMT R51, R50, 0x7604, R37 ;  /* 0x0000760432337816 */ /* 0x000fc40000000025 */
[----:B------:R-:W-:Y:S02]  /*9350*/  LOP3.LUT R37, R15, 0xff0000, R14, 0xf8, !PT ;  /* 0x00ff00000f257812 */ /* 0x000fe400078ef80e */
[----:B------:R-:W-:Y:S02]  /*9360*/  LOP3.LUT R53, R52, 0xff0000, R53, 0xf8, !PT ;  /* 0x00ff000034357812 */ /* 0x000fe400078ef835 */
[----:B------:R-:W-:Y:S02]  /*9370*/  LOP3.LUT R51, R51, 0xff0000, R46, 0xf8, !PT ;  /* 0x00ff000033337812 */ /* 0x000fe400078ef82e */
[----:B------:R-:W-:Y:S02]  /*9380*/  LOP3.LUT R53, R53, 0xff000000, R47, 0xf8, !PT ;  /* 0xff00000035357812 */ /* 0x000fe400078ef82f */
[----:B------:R-:W-:Y:S02]  /*9390*/  LOP3.LUT R41, R37, 0xff000000, R41, 0xf8, !PT ;  /* 0xff00000025297812 */ /* 0x000fe400078ef829 */
[----:B------:R-:W-:-:S02]  /*93a0*/  LOP3.LUT R15, R3, 0xff0000, R40, 0xf8, !PT ;  /* 0x00ff0000030f7812 */ /* 0x000fc400078ef828 */
[----:B------:R-:W-:Y:S02]  /*93b0*/  LOP3.LUT R51, R51, 0xff000000, R46, 0xf8, !PT ;  /* 0xff00000033337812 */ /* 0x000fe400078ef82e */
[-C--:B0-----:R-:W-:Y:S02]  /*93c0*/  F2FP.F16.E4M3.UNPACK_B R3, R6.reuse.H1 ;  /* 0x00000006ff03723e */ /* 0x081fe400030006ff */
[----:B------:R-:W-:Y:S02]  /*93d0*/  F2FP.F16.E4M3.UNPACK_B R52, R53 ;  /* 0x00000035ff34723e */ /* 0x000fe400020006ff */
[----:B------:R-:W-:Y:S01]  /*93e0*/  F2FP.F16.E4M3.UNPACK_B R46, R41 ;  /* 0x00000029ff2e723e */ /* 0x000fe200020006ff */
[--C-:B------:R-:W-:Y:S01]  /*93f0*/  HADD2.F32 R14, -RZ, R3.reuse.H1_H1 ;  /* 0x30000003ff0e7230 */ /* 0x100fe20000004100 */
[----:B------:R-:W-:Y:S01]  /*9400*/  F2FP.F16.E4M3.UNPACK_B R6, R6 ;  /* 0x00000006ff06723e */ /* 0x000fe200020006ff */
[----:B------:R-:W-:Y:S01]  /*9410*/  HADD2.F32 R54, -RZ, R52.H1_H1 ;  /* 0x30000034ff367230 */ /* 0x000fe20000004100 */
[----:B------:R-:W-:Y:S01]  /*9420*/  LOP3.LUT R50, R15, 0xff000000, R40, 0xf8, !PT ;  /* 0xff0000000f327812 */ /* 0x000fe200078ef828 */
[----:B------:R-:W-:Y:S01]  /*9430*/  HADD2.F32 R47, -RZ, R46.H1_H1 ;  /* 0x3000002eff2f7230 */ /* 0x000fe20000004100 */
[-C--:B------:R-:W-:Y:S01]  /*9440*/  F2FP.F16.E4M3.UNPACK_B R37, R7.reuse ;  /* 0x00000007ff25723e */ /* 0x080fe200020006ff */
[----:B------:R-:W-:Y:S01]  /*9450*/  HADD2.F32 R15, -RZ, R3.H0_H0 ;  /* 0x20000003ff0f7230 */ /* 0x000fe20000004100 */
[----:B------:R-:W-:Y:S01]  /*9460*/  F2FP.F16.E4M3.UNPACK_B R40, R7.H1 ;  /* 0x00000007ff28723e */ /* 0x000fe200030006ff */
[C---:B------:R-:W-:Y:S01]  /*9470*/  FMUL.FTZ R56, R14.reuse, R54 ;  /* 0x000000360e387220 */ /* 0x040fe20000410000 */
[----:B------:R-:W-:Y:S01]  /*9480*/  FMUL.FTZ R55, R14, R47 ;  /* 0x0000002f0e377220 */ /* 0x000fe20000410000 */
[-C--:B------:R-:W-:Y:S01]  /*9490*/  F2FP.F16.E4M3.UNPACK_B R7, R5.reuse ;  /* 0x00000005ff07723e */ /* 0x080fe200020006ff */
[----:B------:R-:W-:Y:S01]  /*94a0*/  HADD2.F32 R52, -RZ, R52.H0_H0 ;  /* 0x20000034ff347230 */ /* 0x000fe20000004100 */
[----:B------:R-:W-:Y:S01]  /*94b0*/  F2FP.F16.E4M3.UNPACK_B R14, R5.H1 ;  /* 0x00000005ff0e723e */ /* 0x000fe200030006ff */
[----:B------:R-:W-:-:S02]  /*94c0*/  HADD2.F32 R5, -RZ, R6.H1_H1 ;  /* 0x30000006ff057230 */ /* 0x000fc40000004100 */
[C---:B------:R-:W-:Y:S01]  /*94d0*/  FFMA.FTZ R57, R15.reuse, R47, -R56 ;  /* 0x0000002f0f397223 */ /* 0x040fe20000010838 */
[----:B------:R-:W-:Y:S02]  /*94e0*/  HADD2.F32 R46, -RZ, R46.H0_H0 ;  /* 0x2000002eff2e7230 */ /* 0x000fe40000004100 */
[----:B------:R-:W-:Y:S01]  /*94f0*/  FFMA.FTZ R58, R15, R54, R55 ;  /* 0x000000360f3a7223 */ /* 0x000fe20000010037 */
[----:B------:R-:W-:Y:S01]  /*9500*/  HADD2.F32 R6, -RZ, R6.H0_H0 ;  /* 0x20000006ff067230 */ /* 0x000fe20000004100 */
[----:B------:R-:W-:Y:S01]  /*9510*/  F2FP.F16.E4M3.UNPACK_B R53, R53.H1 ;  /* 0x00000035ff35723e */ /* 0x000fe200030006ff */
[C---:B------:R-:W-:Y:S01]  /*9520*/  FMUL.FTZ R15, R5.reuse, R52 ;  /* 0x00000034050f7220 */ /* 0x040fe20000410000 */
[----:B------:R-:W-:Y:S01]  /*9530*/  F2FP.F16.E4M3.UNPACK_B R41, R41.H1 ;  /* 0x00000029ff29723e */ /* 0x000fe200030006ff */
[-C--:B------:R-:W-:Y:S01]  /*9540*/  FMUL.FTZ R47, R5, R46.reuse ;  /* 0x0000002e052f7220 */ /* 0x080fe20000410000 */
[----:B------:R-:W-:Y:S02]  /*9550*/  HADD2.F32 R5, -RZ, R37.H1_H1 ;  /* 0x30000025ff057230 */ /* 0x000fe40000004100 */
[----:B------:R-:W-:Y:S01]  /*9560*/  FFMA.FTZ R55, R6, R46, -R15 ;  /* 0x0000002e06377223 */ /* 0x000fe2000001080f */
[----:B------:R-:W-:-:S02]  /*9570*/  HADD2.F32 R54, -RZ, R53.H0_H0 ;  /* 0x20000035ff367230 */ /* 0x000fc40000004100 */
[----:B------:R-:W-:Y:S01]  /*9580*/  FFMA.FTZ R56, R6, R52, R47 ;  /* 0x0000003406387223 */ /* 0x000fe2000001002f */
[----:B------:R-:W-:Y:S01]  /*9590*/  HADD2.F32 R46, -RZ, R41.H0_H0 ;  /* 0x20000029ff2e7230 */ /* 0x000fe20000004100 */
[----:B------:R-:W-:Y:S01]  /*95a0*/  F2FP.F16.E4M3.UNPACK_B R3, R4 ;  /* 0x00000004ff03723e */ /* 0x000fe200020006ff */
[----:B------:R-:W-:Y:S02]  /*95b0*/  HADD2.F32 R53, -RZ, R53.H1_H1 ;  /* 0x30000035ff357230 */ /* 0x000fe40000004100 */
[C---:B------:R-:W-:Y:S01]  /*95c0*/  FMUL.FTZ R52, R5.reuse, R54 ;  /* 0x0000003605347220 */ /* 0x040fe20000410000 */
[----:B------:R-:W-:Y:S02]  /*95d0*/  HADD2.F32 R6, -RZ, R40.H1_H1 ;  /* 0x30000028ff067230 */ /* 0x000fe40000004100 */
[----:B------:R-:W-:Y:S01]  /*95e0*/  FMUL.FTZ R60, R5, R46 ;  /* 0x0000002e053c7220 */ /* 0x000fe20000410000 */
[----:B------:R-:W-:Y:S01]  /*95f0*/  HADD2.F32 R37, -RZ, R37.H0_H0 ;  /* 0x20000025ff257230 */ /* 0x000fe20000004100 */
[----:B------:R-:W-:Y:S01]  /*9600*/  F2FP.F16.E4M3.UNPACK_B R5, R51 ;  /* 0x00000033ff05723e */ /* 0x000fe200020006ff */
[----:B------:R-:W-:-:S02]  /*9610*/  HADD2.F32 R41, -RZ, R41.H1_H1 ;  /* 0x30000029ff297230 */ /* 0x000fc40000004100 */
[C---:B------:R-:W-:Y:S01]  /*9620*/  FMUL.FTZ R15, R6.reuse, R53 ;  /* 0x00000035060f7220 */ /* 0x040fe20000410000 */
[----:B------:R-:W-:Y:S02]  /*9630*/  HADD2.F32 R40, -RZ, R40.H0_H0 ;  /* 0x20000028ff287230 */ /* 0x000fe40000004100 */
[C---:B------:R-:W-:Y:S01]  /*9640*/  FFMA.FTZ R59, R37.reuse, R46, -R52 ;  /* 0x0000002e253b7223 */ /* 0x040fe20000010834 */
[----:B------:R-:W-:Y:S01]  /*9650*/  FFMA.FTZ R60, R37, R54, R60 ;  /* 0x00000036253c7223 */ /* 0x000fe2000001003c */
[-C--:B------:R-:W-:Y:S01]  /*9660*/  FMUL.FTZ R37, R6, R41.reuse ;  /* 0x0000002906257220 */ /* 0x080fe20000410000 */
[----:B------:R-:W-:Y:S01]  /*9670*/  F2FP.F16.E4M3.UNPACK_B R4, R4.H1 ;  /* 0x00000004ff04723e */ /* 0x000fe200030006ff */
[C---:B------:R-:W-:Y:S01]  /*9680*/  FFMA.FTZ R54, R40.reuse, R41, -R15 ;  /* 0x0000002928367223 */ /* 0x040fe2000001080f */
[-C--:B------:R-:W-:Y:S01]  /*9690*/  F2FP.F16.E4M3.UNPACK_B R15, R50.reuse ;  /* 0x00000032ff0f723e */ /* 0x080fe200020006ff */
[----:B------:R-:W-:Y:S01]  /*96a0*/  FFMA.FTZ R53, R40, R53, R37 ;  /* 0x0000003528357223 */ /* 0x000fe20000010025 */
[--C-:B------:R-:W-:Y:S01]  /*96b0*/  HADD2.F32 R41, -RZ, R5.reuse.H1_H1 ;  /* 0x30000005ff297230 */ /* 0x100fe20000004100 */
[----:B------:R-:W-:Y:S01]  /*96c0*/  F2FP.F16.E4M3.UNPACK_B R50, R50.H1 ;  /* 0x00000032ff32723e */ /* 0x000fe200030006ff */
[----:B------:R-:W-:Y:S01]  /*96d0*/  HADD2.F32 R40, -RZ, R5.H0_H0 ;  /* 0x20000005ff287230 */ /* 0x000fe20000004100 */
[----:B------:R-:W-:Y:S01]  /*96e0*/  F2FP.F16.E4M3.UNPACK_B R51, R51.H1 ;  /* 0x00000033ff33723e */ /* 0x000fe200030006ff */
[----:B------:R-:W-:-:S02]  /*96f0*/  HADD2.F32 R6, -RZ, R4.H1_H1 ;  /* 0x30000004ff067230 */ /* 0x000fc40000004100 */
[----:B------:R-:W-:Y:S02]  /*9700*/  HADD2.F32 R37, -RZ, R15.H1_H1 ;  /* 0x3000000fff257230 */ /* 0x000fe40000004100 */
[----:B------:R-:W-:Y:S02]  /*9710*/  HADD2.F32 R5, -RZ, R4.H0_H0 ;  /* 0x20000004ff057230 */ /* 0x000fe40000004100 */
[C---:B------:R-:W-:Y:S01]  /*9720*/  FMUL.FTZ R46, R6.reuse, R41 ;  /* 0x00000029062e7220 */ /* 0x040fe20000410000 */
[----:B------:R-:W-:Y:S02]  /*9730*/  HADD2.F32 R4, -RZ, R3.H1_H1 ;  /* 0x30000003ff047230 */ /* 0x000fe40000004100 */
[-C--:B------:R-:W-:Y:S01]  /*9740*/  FMUL.FTZ R52, R6, R37.reuse ;  /* 0x0000002506347220 */ /* 0x080fe20000410000 */
[----:B------:R-:W-:Y:S02]  /*9750*/  HADD2.F32 R15, -RZ, R15.H0_H0 ;  /* 0x2000000fff0f7230 */ /* 0x000fe40000004100 */
[----:B------:R-:W-:Y:S01]  /*9760*/  FFMA.FTZ R46, R5, R37, -R46 ;  /* 0x00000025052e7223 */ /* 0x000fe2000001082e */
[----:B------:R-:W-:-:S02]  /*9770*/  HADD2.F32 R3, -RZ, R3.H0_H0 ;  /* 0x20000003ff037230 */ /* 0x000fc40000004100 */
[CC--:B------:R-:W-:Y:S01]  /*9780*/  FMUL.FTZ R6, R4.reuse, R40.reuse ;  /* 0x0000002804067220 */ /* 0x0c0fe20000410000 */
[----:B------:R-:W-:Y:S01]  /*9790*/  FFMA.FTZ R41, R5, R41, R52 ;  /* 0x0000002905297223 */ /* 0x000fe20000010034 */
[-C--:B------:R-:W-:Y:S01]  /*97a0*/  FMUL.FTZ R47, R4, R15.reuse ;  /* 0x0000000f042f7220 */ /* 0x080fe20000410000 */
[----:B------:R-:W-:Y:S02]  /*97b0*/  HADD2.F32 R5, -RZ, R50.H1_H1 ;  /* 0x30000032ff057230 */ /* 0x000fe40000004100 */
[C---:B------:R-:W-:Y:S01]  /*97c0*/  FFMA.FTZ R37, R3.reuse, R15, -R6 ;  /* 0x0000000f03257223 */ /* 0x040fe20000010806 */
[----:B------:R-:W-:Y:S02]  /*97d0*/  HADD2.F32 R4, -RZ, R14.H1_H1 ;  /* 0x3000000eff047230 */ /* 0x000fe40000004100 */
[----:B------:R-:W-:Y:S01]  /*97e0*/  FFMA.FTZ R40, R3, R40, R47 ;  /* 0x0000002803287223 */ /* 0x000fe2000001002f */
[--C-:B------:R-:W-:Y:S02]  /*97f0*/  HADD2.F32 R15, -RZ, R51.reuse.H1_H1 ;  /* 0x30000033ff0f7230 */ /* 0x100fe40000004100 */
[----:B------:R-:W-:-:S02]  /*9800*/  HADD2.F32 R6, -RZ, R51.H0_H0 ;  /* 0x20000033ff067230 */ /* 0x000fc40000004100 */
[C---:B------:R-:W-:Y:S01]  /*9810*/  FMUL.FTZ R52, R4.reuse, R5 ;  /* 0x0000000504347220 */ /* 0x040fe20000410000 */
[--C-:B------:R-:W-:Y:S02]  /*9820*/  HADD2.F32 R3, -RZ, R7.reuse.H1_H1 ;  /* 0x30000007ff037230 */ /* 0x100fe40000004100 */
[----:B------:R-:W-:Y:S01]  /*9830*/  FMUL.FTZ R47, R4, R15 ;  /* 0x0000000f042f7220 */ /* 0x000fe20000410000 */
[----:B------:R-:W-:Y:S02]  /*9840*/  HADD2.F32 R50, -RZ, R50.H0_H0 ;  /* 0x20000032ff327230 */ /* 0x000fe40000004100 */
[----:B------:R-:W-:Y:S02]  /*9850*/  HADD2.F32 R14, -RZ, R14.H0_H0 ;  /* 0x2000000eff0e7230 */ /* 0x000fe40000004100 */
[C---:B------:R-:W-:Y:S01]  /*9860*/  FMUL.FTZ R4, R3.reuse, R6 ;  /* 0x0000000603047220 */ /* 0x040fe20000410000 */
[----:B------:R-:W-:Y:S02]  /*9870*/  HADD2.F32 R7, -RZ, R7.H0_H0 ;  /* 0x20000007ff077230 */ /* 0x000fe40000004100 */
[-C--:B------:R-:W-:Y:S01]  /*9880*/  FMUL.FTZ R3, R3, R50.reuse ;  /* 0x0000003203037220 */ /* 0x080fe20000410000 */
        /* <DEDUP_REMOVED lines=8> */
[----:B------:R-:W-:Y:S02]  /*9910*/  F2FP.SATFINITE.E4M3.F32.PACK_AB_MERGE_C R6, R56, R55, R6 ;  /* 0x000000373806723e */ /* 0x000fe40004807006 */
[----:B------:R-:W-:Y:S02]  /*9920*/  F2FP.SATFINITE.E4M3.F32.PACK_AB_MERGE_C R7, R60, R59, R7 ;  /* 0x0000003b3c07723e */ /* 0x000fe40004807007 */
[----:B------:R-:W-:-:S02]  /*9930*/  F2FP.SATFINITE.E4M3.F32.PACK_AB_MERGE_C R4, R40, R37, R4 ;  /* 0x000000252804723e */ /* 0x000fc40004807004 */
[----:B------:R-:W-:-:S05]  /*9940*/  F2FP.SATFINITE.E4M3.F32.PACK_AB_MERGE_C R5, R14, R5, R47 ;  /* 0x000000050e05723e */ /* 0x000fca000480702f */
[----:B------:R2:W-:Y:S02]  /*9950*/  STS.128 [R211+0x18000], R4 ;  /* 0x01800004d3007388 */ /* 0x0005e40000000c00 */
.L_x_1828:
[----:B------:R-:W-:Y:S05]  /*9960*/  BSYNC B2 ;  /* 0x0000000000027941 */ /* 0x000fea0003800000 */
.L_x_1827:
[----:B------:R-:W-:Y:S05]  /*9970*/  @P1 BRA `(.L_x_1826) ;  /* 0x0000000400e81947 */ /* 0x000fea0003800000 */
[----:B012---:R-:W0:Y:S01]  /*9980*/  LDS.128 R4, [R211+0x1c000] ;  /* 0x01c00000d3047984 */ /* 0x007e220000000c00 */
[----:B-----5:R-:W-:Y:S02]  /*9990*/  SHF.R.U32.HI R37, RZ, 0x8, R34 ;  /* 0x00000008ff257819 */ /* 0x020fe40000011622 */
[----:B------:R-:W-:Y:S02]  /*99a0*/  SHF.R.U32.HI R41, RZ, 0x8, R35 ;  /* 0x00000008ff297819 */ /* 0x000fe40000011623 */
[----:B------:R-:W-:Y:S02]  /*99b0*/  SHF.R.U32.HI R15, RZ, 0x8, R31 ;  /* 0x00000008ff0f7819 */ /* 0x000fe4000001161f */
[----:B------:R-:W-:Y:S02]  /*99c0*/  LOP3.LUT R46, R34, 0xff, RZ, 0xc0, !PT ;  /* 0x000000ff222e7812 */ /* 0x000fe400078ec0ff */
[----:B------:R-:W-:Y:S02]  /*99d0*/  LOP3.LUT R50, R35, 0xff, RZ, 0xc0, !PT ;  /* 0x000000ff23327812 */ /* 0x000fe400078ec0ff */
[----:B------:R-:W-:-:S02]  /*99e0*/  LOP3.LUT R37, R37, 0xff, RZ, 0xc0, !PT ;  /* 0x000000ff25257812 */ /* 0x000fc400078ec0ff */
[----:B------:R-:W-:Y:S02]  /*99f0*/  LOP3.LUT R41, R41, 0xff, RZ, 0xc0, !PT ;  /* 0x000000ff29297812 */ /* 0x000fe400078ec0ff */
[----:B------:R-:W-:Y:S02]  /*9a00*/  SHF.R.U32.HI R3, RZ, 0x8, R30 ;  /* 0x00000008ff037819 */ /* 0x000fe4000001161e */
[----:B------:R-:W-:Y:S02]  /*9a10*/  LOP3.LUT R40, R31, 0xff, RZ, 0xc0, !PT ;  /* 0x000000ff1f287812 */ /* 0x000fe400078ec0ff */
[----:B------:R-:W-:Y:S02]  /*9a20*/  LOP3.LUT R15, R15, 0xff, RZ, 0xc0, !PT ;  /* 0x000000ff0f0f7812 */ /* 0x000fe400078ec0ff */
[----:B------:R-:W-:Y:S02]  /*9a30*/  PRMT R47, R37, 0x7604, R46 ;  /* 0x00007604252f7816 */ /* 0x000fe4000000002e */
[----:B------:R-:W-:-:S02]  /*9a40*/  PRMT R51, R41, 0x7604, R50 ;  /* 0x0000760429337816 */ /* 0x000fc40000000032 */
[----:B------:R-:W-:Y:S02]  /*9a50*/  SHF.R.U32.HI R37, RZ, 0x10, R31 ;  /* 0x00000010ff257819 */ /* 0x000fe4000001161f */
[----:B------:R-:W-:Y:S02]  /*9a60*/  SHF.R.U32.HI R50, RZ, 0x10, R35 ;  /* 0x00000010ff327819 */ /* 0x000fe40000011623 */
[----:B----4-:R-:W-:Y:S02]  /*9a70*/  LOP3.LUT R14, R30, 0xff, RZ, 0xc0, !PT ;  /* 0x000000ff1e0e7812 */ /* 0x010fe400078ec0ff */
[----:B------:R-:W-:Y:S02]  /*9a80*/  LOP3.LUT R3, R3, 0xff, RZ, 0xc0, !PT ;  /* 0x000000ff03037812 */ /* 0x000fe400078ec0ff */
[----:B------:R-:W-:Y:S02]  /*9a90*/  PRMT R40, R15, 0x7604, R40 ;  /* 0x000076040f287816 */ /* 0x000fe40000000028 */
[----:B------:R-:W-:-:S02]  /*9aa0*/  SHF.R.U32.HI R15, RZ, 0x10, R34 ;  /* 0x00000010ff0f7819 */ /* 0x000fc40000011622 */
[----:B------:R-:W-:Y:S02]  /*9ab0*/  LOP3.LUT R37, R37, 0xff, RZ, 0xc0, !PT ;  /* 0x000000ff25257812 */ /* 0x000fe400078ec0ff */
[----:B------:R-:W-:Y:S02]  /*9ac0*/  LOP3.LUT R50, R50, 0xff, RZ, 0xc0, !PT ;  /* 0x000000ff32327812 */ /* 0x000fe400078ec0ff */
[----:B------:R-:W-:Y:S02]  /*9ad0*/  PRMT R14, R3, 0x7604, R14 ;  /* 0x00007604030e7816 */ /* 0x000fe4000000000e */
[----:B------:R-:W-:Y:S02]  /*9ae0*/  SHF.R.U32.HI R3, RZ, 0x10, R30 ;  /* 0x00000010ff037819 */ /* 0x000fe4000001161e */
[----:B------:R-:W-:Y:S02]  /*9af0*/  LOP3.LUT R46, R15, 0xff, RZ, 0xc0, !PT ;  /* 0x000000ff0f2e7812 */ /* 0x000fe400078ec0ff */
[----:B------:R-:W-:-:S02]  /*9b00*/  PRMT R41, R37, 0x7054, R40 ;  /* 0x0000705425297816 */ /* 0x000fc40000000028 */
[----:B------:R-:W-:Y:S02]  /*9b10*/  PRMT R51, R50, 0x7054, R51 ;  /* 0x0000705432337816 */ /* 0x000fe40000000033 */
[----:B------:R-:W-:Y:S02]  /*9b20*/  LOP3.LUT R3, R3, 0xff, RZ, 0xc0, !PT ;  /* 0x000000ff03037812 */ /* 0x000fe400078ec0ff */
[----:B------:R-:W-:Y:S02]  /*9b30*/  PRMT R47, R46, 0x7054, R47 ;  /* 0x000070542e2f7816 */ /* 0x000fe4000000002f */
[----:B------:R-:W-:Y:S02]  /*9b40*/  LOP3.LUT R51, R51, 0xff000000, R35, 0xf8, !PT ;  /* 0xff00000033337812 */ /* 0x000fe400078ef823 */
[----:B------:R-:W-:Y:S02]  /*9b50*/  LOP3.LUT R41, R41, 0xff000000, R31, 0xf8, !PT ;  /* 0xff00000029297812 */ /* 0x000fe400078ef81f */
[----:B------:R-:W-:-:S02]  /*9b60*/  PRMT R15, R3, 0x7054, R14 ;  /* 0x00007054030f7816 */ /* 0x000fc4000000000e */
        /* <DEDUP_REMOVED lines=32> */
[----:B------:R-:W-:Y:S02]  /*9d70*/  HADD2.F32 R30, -RZ, R30.H0_H0 ;  /* 0x2000001eff1e7230 */ /* 0x000fe40000004100 */
[C---:B------:R-:W-:Y:S01]  /*9d80*/  FMUL.FTZ R57, R5.reuse, R35 ;  /* 0x0000002305397220 */ /* 0x040fe20000410000 */
[----:B------:R-:W-:Y:S02]  /*9d90*/  HADD2.F32 R51, -RZ, R51.H1_H1 ;  /* 0x30000033ff337230 */ /* 0x000fe40000004100 */
[-C--:B------:R-:W-:Y:S01]  /*9da0*/  FMUL.FTZ R5, R5, R15.reuse ;  /* 0x0000000f05057220 */ /* 0x080fe20000410000 */
[----:B------:R-:W-:Y:S02]  /*9db0*/  HADD2.F32 R6, -RZ, R31.H1_H1 ;  /* 0x3000001fff067230 */ /* 0x000fe40000004100 */
[----:B------:R-:W-:Y:S01]  /*9dc0*/  FFMA.FTZ R57, R30, R15, -R57 ;  /* 0x0000000f1e397223 */ /* 0x000fe20000010839 */
[----:B------:R-:W-:-:S02]  /*9dd0*/  HADD2.F32 R41, -RZ, R41.H1_H1 ;  /* 0x30000029ff297230 */ /* 0x000fc40000004100 */
[----:B------:R-:W-:Y:S01]  /*9de0*/  FFMA.FTZ R54, R30, R35, R5 ;  /* 0x000000231e367223 */ /* 0x000fe20000010005 */
[----:B------:R-:W-:Y:S02]  /*9df0*/  HADD2.F32 R31, -RZ, R31.H0_H0 ;  /* 0x2000001fff1f7230 */ /* 0x000fe40000004100 */
[C---:B------:R-:W-:Y:S01]  /*9e00*/  FMUL.FTZ R34, R6.reuse, R51 ;  /* 0x0000003306227220 */ /* 0x040fe20000410000 */
[----:B------:R-:W-:Y:S01]  /*9e10*/  F2FP.F16.E4M3.UNPACK_B R5, R47 ;  /* 0x0000002fff05723e */ /* 0x000fe200020006ff */
[-C--:B------:R-:W-:Y:S01]  /*9e20*/  FMUL.FTZ R30, R6, R41.reuse ;  /* 0x00000029061e7220 */ /* 0x080fe20000410000 */
[----:B------:R-:W-:Y:S01]  /*9e30*/  F2FP.F16.E4M3.UNPACK_B R4, R4.H1 ;  /* 0x00000004ff04723e */ /* 0x000fe200030006ff */
[C---:B------:R-:W-:Y:S01]  /*9e40*/  FFMA.FTZ R41, R31.reuse, R41, -R34 ;  /* 0x000000291f297223 */ /* 0x040fe20000010822 */
[----:B------:R-:W-:Y:S01]  /*9e50*/  F2FP.F16.E4M3.UNPACK_B R15, R37 ;  /* 0x00000025ff0f723e */ /* 0x000fe200020006ff */
        /* <DEDUP_REMOVED lines=14> */
[C---:B------:R-:W-:Y:S01]  /*9f40*/  FMUL.FTZ R6, R4.reuse, R31 ;  /* 0x0000001f04067220 */ /* 0x040fe20000410000 */
[----:B------:R-:W-:Y:S01]  /*9f50*/  FFMA.FTZ R35, R5, R34, R46 ;  /* 0x0000002205237223 */ /* 0x000fe2000001002e */
[-C--:B------:R-:W-:Y:S01]  /*9f60*/  FMUL.FTZ R4, R4, R15.reuse ;  /* 0x0000000f04047220 */ /* 0x080fe20000410000 */
[----:B------:R-:W-:Y:S02]  /*9f70*/  HADD2.F32 R5, -RZ, R37.H1_H1 ;  /* 0x30000025ff057230 */ /* 0x000fe40000004100 */
[C---:B------:R-:W-:Y:S01]  /*9f80*/  FFMA.FTZ R34, R3.reuse, R15, -R6 ;  /* 0x0000000f03227223 */ /* 0x040fe20000010806 */
[--C-:B------:R-:W-:Y:S02]  /*9f90*/  HADD2.F32 R15, -RZ, R47.reuse.H1_H1 ;  /* 0x3000002fff0f7230 */ /* 0x100fe40000004100 */
[----:B------:R-:W-:Y:S01]  /*9fa0*/  FFMA.FTZ R31, R3, R31, R4 ;  /* 0x0000001f031f7223 */ /* 0x000fe20000010004 */
[----:B------:R-:W-:Y:S02]  /*9fb0*/  HADD2.F32 R4, -RZ, R14.H1_H1 ;  /* 0x3000000eff047230 */ /* 0x000fe40000004100 */
[----:B------:R-:W-:-:S02]  /*9fc0*/  HADD2.F32 R30, -RZ, R47.H0_H0 ;  /* 0x2000002fff1e7230 */ /* 0x000fc40000004100 */
[----:B------:R-:W-:Y:S02]  /*9fd0*/  HADD2.F32 R3, -RZ, R7.H1_H1 ;  /* 0x30000007ff037230 */ /* 0x000fe40000004100 */
[C---:B------:R-:W-:Y:S01]  /*9fe0*/  FMUL.FTZ R46, R4.reuse, R5 ;  /* 0x00000005042e7220 */ /* 0x040fe20000410000 */
[----:B------:R-:W-:Y:S02]  /*9ff0*/  HADD2.F32 R6, -RZ, R37.H0_H0 ;  /* 0x20000025ff067230 */ /* 0x000fe40000004100 */
[----:B------:R-:W-:Y:S01]  /*a000*/  FMUL.FTZ R37, R4, R15 ;  /* 0x0000000f04257220 */ /* 0x000fe20000410000 */
        /* <DEDUP_REMOVED lines=17> */
.L_x_1826:
[----:B------:R-:W-:Y:S05]  /*a120*/  BSYNC B1 ;  /* 0x0000000000017941 */ /* 0x000fea0003800000 */
.L_x_1825:
[----:B------:R-:W-:Y:S01]  /*a130*/  ISETP.GE.AND P0, PT, R227, R0, PT ;  /* 0x00000000e300720c */ /* 0x000fe20003f06270 */
[----:B------:R-:W-:-:S12]  /*a140*/  BSSY B1, `(.L_x_1829) ;  /* 0x00000f9000017945 */ /* 0x000fd80003800000 */
[----:B------:R-:W-:Y:S05]  /*a150*/  @P0 BRA `(.L_x_1830) ;  /* 0x0000000c00dc0947 */ /* 0x000fea0003800000 */
[----:B------:R-:W0:Y:S01]  /*a160*/  LDC R3, c[0x0][0x3f4] ;  /* 0x0000fd00ff037b82 */ /* 0x000e220000000800 */
[----:B------:R-:W-:Y:S01]  /*a170*/  BSSY B2, `(.L_x_1831) ;  /* 0x000007e000027945 */ /* 0x000fe20003800000 */
[-C--:B0-----:R-:W-:Y:S02]  /*a180*/  ISETP.GE.AND P0, PT, R18, R3.reuse, PT ;  /* 0x000000031200720c */ /* 0x081fe40003f06270 */
[----:B------:R-:W-:-:S11]  /*a190*/  ISETP.GE.AND P1, PT, R191, R3, PT ;  /* 0x00000003bf00720c */ /* 0x000fd60003f26270 */
[----:B------:R-:W-:Y:S05]  /*a1a0*/  @P0 BRA `(.L_x_1832) ;  /* 0x0000000400e80947 */ /* 0x000fea0003800000 */
[----:B-123--:R-:W0:Y:S01]  /*a1b0*/  LDS.128 R4, [R211+0x19000] ;  /* 0x01900000d3047984 */ /* 0x00ee220000000c00 */
[----:B-----5:R-:W-:Y:S02]  /*a1c0*/  SHF.R.U32.HI R3, RZ, 0x8, R42 ;  /* 0x00000008ff037819 */ /* 0x020fe4000001162a */
[----:B------:R-:W-:Y:S02]  /*a1d0*/  SHF.R.U32.HI R15, RZ, 0x8, R43 ;  /* 0x00000008ff0f7819 */ /* 0x000fe4000001162b */
[----:B------:R-:W-:Y:S02]  /*a1e0*/  SHF.R.U32.HI R37, RZ, 0x8, R49 ;  /* 0x00000008ff257819 */ /* 0x000fe40000011631 */
[----:B----4-:R-:W-:Y:S02]  /*a1f0*/  LOP3.LUT R14, R42, 0xff, RZ, 0xc0, !PT ;  /* 0x000000ff2a0e7812 */ /* 0x010fe400078ec0ff */
[----:B------:R-:W-:Y:S02]  /*a200*/  SHF.R.U32.HI R31, RZ, 0x8, R48 ;  /* 0x00000008ff1f7819 */ /* 0x000fe40000011630 */
[----:B------:R-:W-:-:S02]  /*a210*/  LOP3.LUT R3, R3, 0xff, RZ, 0xc0, !PT ;  /* 0x000000ff03037812 */ /* 0x000fc400078ec0ff */
[----:B------:R-:W-:Y:S02]  /*a220*/  LOP3.LUT R30, R43, 0xff, RZ, 0xc0, !PT ;  /* 0x000000ff2b1e7812 */ /* 0x000fe400078ec0ff */
[----:B------:R-:W-:Y:S02]  /*a230*/  LOP3.LUT R40, R49, 0xff, RZ, 0xc0, !PT ;  /* 0x000000ff31287812 */ /* 0x000fe400078ec0ff */
[----:B------:R-:W-:Y:S02]  /*a240*/  LOP3.LUT R15, R15, 0xff, RZ, 0xc0, !PT ;  /* 0x000000ff0f0f7812 */ /* 0x000fe400078ec0ff */
[----:B------:R-:W-:Y:S02]  /*a250*/  LOP3.LUT R37, R37, 0xff, RZ, 0xc0, !PT ;  /* 0x000000ff25257812 */ /* 0x000fe400078ec0ff */
[----:B------:R-:W-:Y:S02]  /*a260*/  LOP3.LUT R34, R31, 0xff, RZ, 0xc0, !PT ;  /* 0x000000ff1f227812 */ /* 0x000fe400078ec0ff */
[----:B------:R-:W-:-:S02]  /*a270*/  PRMT R14, R3, 0x7604, R14 ;  /* 0x00007604030e7816 */ /* 0x000fc4000000000e */
[----:B------:R-:W-:Y:S02]  /*a280*/  PRMT R31, R15, 0x7604, R30 ;  /* 0x000076040f1f7816 */ /* 0x000fe4000000001e */
[----:B------:R-:W-:Y:S02]  /*a290*/  PRMT R40, R37, 0x7604, R40 ;  /* 0x0000760425287816 */ /* 0x000fe40000000028 */
[----:B------:R-:W-:Y:S02]  /*a2a0*/  SHF.R.U32.HI R3, RZ, 0x10, R42 ;  /* 0x00000010ff037819 */ /* 0x000fe4000001162a */
[----:B------:R-:W-:Y:S02]  /*a2b0*/  SHF.R.U32.HI R30, RZ, 0x10, R43 ;  /* 0x00000010ff1e7819 */ /* 0x000fe4000001162b */
[----:B------:R-:W-:Y:S02]  /*a2c0*/  SHF.R.U32.HI R37, RZ, 0x10, R49 ;  /* 0x00000010ff257819 */ /* 0x000fe40000011631 */
[----:B------:R-:W-:-:S02]  /*a2d0*/  LOP3.LUT R35, R48, 0xff, RZ, 0xc0, !PT ;  /* 0x000000ff30237812 */ /* 0x000fc400078ec0ff */
[----:B------:R-:W-:Y:S02]  /*a2e0*/  SHF.R.U32.HI R15, RZ, 0x10, R48 ;  /* 0x00000010ff0f7819 */ /* 0x000fe40000011630 */
[----:B------:R-:W-:Y:S02]  /*a2f0*/  LOP3.LUT R3, R3, 0xff, RZ, 0xc0, !PT ;  /* 0x000000ff03037812 */ /* 0x000fe400078ec0ff */
[----:B------:R-:W-:Y:S02]  /*a300*/  LOP3.LUT R30, R30, 0xff, RZ, 0xc0, !PT ;  /* 0x000000ff1e1e7812 */ /* 0x000fe400078ec0ff */
[----:B------:R-:W-:Y:S02]  /*a310*/  LOP3.LUT R37, R37, 0xff, RZ, 0xc0, !PT ;  /* 0x000000ff25257812 */ /* 0x000fe400078ec0ff */
[----:B------:R-:W-:Y:S02]  /*a320*/  PRMT R35, R34, 0x7604, R35 ;  /* 0x0000760422237816 */ /* 0x000fe40000000023 */
[----:B------:R-:W-:-:S02]  /*a330*/  LOP3.LUT R34, R15, 0xff, RZ, 0xc0, !PT ;  /* 0x000000ff0f227812 */ /* 0x000fc400078ec0ff */
[----:B------:R-:W-:Y:S02]  /*a340*/  PRMT R15, R3, 0x7054, R14 ;  /* 0x00007054030f7816 */ /* 0x000fe4000000000e */
[----:B------:R-:W-:Y:S02]  /*a350*/  PRMT R31, R30, 0x7054, R31 ;  /* 0x000070541e1f7816 */ /* 0x000fe4000000001f */
[----:B------:R-:W-:Y:S02]  /*a360*/  PRMT R37, R37, 0x7054, R40 ;  /* 0x0000705425257816 */ /* 0x000fe40000000028 */
[----:B------:R-:W-:Y:S02]  /*a370*/  PRMT R35, R34, 0x7054, R35 ;  /* 0x0000705422237816 */ /* 0x000fe40000000023 */
[----:B------:R-:W-:Y:S02]  /*a380*/  LOP3.LUT R34, R15, 0xff000000, R42, 0xf8, !PT ;  /* 0xff0000000f227812 */ /* 0x000fe400078ef82a */
[----:B------:R-:W-:-:S02]  /*a390*/  LOP3.LUT R40, R37, 0xff000000, R49, 0xf8, !PT ;  /* 0xff00000025287812 */ /* 0x000fc400078ef831 */
[----:B------:R-:W-:Y:S02]  /*a3a0*/  LOP3.LUT R42, R31, 0xff000000, R43, 0xf8, !PT ;  /* 0xff0000001f2a7812 */ /* 0x000fe400078ef82b */
[----:B------:R-:W-:Y:S02]  /*a3b0*/  LOP3.LUT R48, R35, 0xff000000, R48, 0xf8, !PT ;  /* 0xff00000023307812 */ /* 0x000fe400078ef830 */
[----:B0-----:R-:W-:Y:S02]  /*a3c0*/  F2FP.F16.E4M3.UNPACK_B R3, R6.H1 ;  /* 0x00000006ff03723e */ /* 0x001fe400030006ff */
[----:B------:R-:W-:Y:S02]  /*a3d0*/  F2FP.F16.E4M3.UNPACK_B R41, R40 ;  /* 0x00000028ff29723e */ /* 0x000fe400020006ff */
[----:B------:R-:W-:Y:S01]  /*a3e0*/  F2FP.F16.E4M3.UNPACK_B R35, R42 ;  /* 0x0000002aff23723e */ /* 0x000fe200020006ff */
[----:B------:R-:W-:Y:S01]  /*a3f0*/  HADD2.F32 R14, -RZ, R3.H1_H1 ;  /* 0x30000003ff0e7230 */ /* 0x000fe20000004100 */
[----:B------:R-:W-:Y:S01]  /*a400*/  F2FP.F16.E4M3.UNPACK_B R6, R6 ;  /* 0x00000006ff06723e */ /* 0x000fe200020006ff */
[----:B------:R-:W-:Y:S01]  /*a410*/  HADD2.F32 R43, -RZ, R41.H1_H1 ;  /* 0x30000029ff2b7230 */ /* 0x000fe20000004100 */
[-C--:B------:R-:W-:Y:S01]  /*a420*/  F2FP.F16.E4M3.UNPACK_B R30, R7.reuse ;  /* 0x00000007ff1e723e */ /* 0x080fe200020006ff */
[----:B------:R-:W-:Y:S01]  /*a430*/  HADD2.F32 R37, -RZ, R35.H1_H1 ;  /* 0x30000023ff257230 */ /* 0x000fe20000004100 */
[----:B------:R-:W-:Y:S01]  /*a440*/  F2FP.F16.E4M3.UNPACK_B R31, R7.H1 ;  /* 0x00000007ff1f723e */ /* 0x000fe200030006ff */
[----:B------:R-:W-:-:S02]  /*a450*/  HADD2.F32 R15, -RZ, R3.H0_H0 ;  /* 0x20000003ff0f7230 */ /* 0x000fc40000004100 */
[C---:B------:R-:W-:Y:S01]  /*a460*/  FMUL.FTZ R46, R14.reuse, R43 ;  /* 0x0000002b0e2e7220 */ /* 0x040fe20000410000 */
[----:B------:R-:W-:Y:S01]  /*a470*/  F2FP.F16.E4M3.UNPACK_B R7, R5 ;  /* 0x00000005ff07723e */ /* 0x000fe200020006ff */
[----:B------:R-:W-:Y:S01]  /*a480*/  FMUL.FTZ R50, R14, R37 ;  /* 0x000000250e327220 */ /* 0x000fe20000410000 */
[----:B------:R-:W-:Y:S01]  /*a490*/  F2FP.F16.E4M3.UNPACK_B R14, R5.H1 ;  /* 0x00000005ff0e723e */ /* 0x000fe200030006ff */
[----:B------:R-:W-:Y:S02]  /*a4a0*/  HADD2.F32 R41, -RZ, R41.H0_H0 ;  /* 0x20000029ff297230 */ /* 0x000fe40000004100 */
[C---:B------:R-:W-:Y:S01]  /*a4b0*/  FFMA.FTZ R47, R15.reuse, R37, -R46 ;  /* 0x000000250f2f7223 */ /* 0x040fe2000001082e */
[--C-:B------:R-:W-:Y:S02]  /*a4c0*/  HADD2.F32 R5, -RZ, R6.reuse.H1_H1 ;  /* 0x30000006ff057230 */ /* 0x100fe40000004100 */
[----:B------:R-:W-:Y:S01]  /*a4d0*/  FFMA.FTZ R50, R15, R43, R50 ;  /* 0x0000002b0f327223 */ /* 0x000fe20000010032 */
[----:B------:R-:W-:Y:S01]  /*a4e0*/  HADD2.F32 R35, -RZ, R35.H0_H0 ;  /* 0x20000023ff237230 */ /* 0x000fe20000004100 */
[----:B------:R-:W-:Y:S01]  /*a4f0*/  F2FP.F16.E4M3.UNPACK_B R40, R40.H1 ;  /* 0x00000028ff28723e */ /* 0x000fe200030006ff */
[----:B------:R-:W-:Y:S01]  /*a500*/  HADD2.F32 R6, -RZ, R6.H0_H0 ;  /* 0x20000006ff067230 */ /* 0x000fe20000004100 */
[----:B------:R-:W-:Y:S01]  /*a510*/  F2FP.F16.E4M3.UNPACK_B R42, R42.H1 ;  /* 0x0000002aff2a723e */ /* 0x000fe200030006ff */
[C---:B------:R-:W-:Y:S01]  /*a520*/  FMUL.FTZ R15, R5.reuse, R41 ;  /* 0x00000029050f7220 */ /* 0x040fe20000410000 */
[----:B------:R-:W-:Y:S01]  /*a530*/  FMUL.FTZ R46, R5, R35 ;  /* 0x00000023052e7220 */ /* 0x000fe20000410000 */
[----:B------:R-:W-:Y:S01]  /*a540*/  HADD2.F32 R5, -RZ, R30.H1_H1 ;  /* 0x3000001eff057230 */ /* 0x000fe20000004100 */
[----:B------:R-:W-:Y:S01]  /*a550*/  F2FP.F16.E4M3.UNPACK_B R3, R4 ;  /* 0x00000004ff03723e */ /* 0x000fe200020006ff */
[----:B------:R-:W-:-:S02]  /*a560*/  HADD2.F32 R37, -RZ, R40.H0_H0 ;  /* 0x20000028ff257230 */ /* 0x000fc40000004100 */
[C---:B------:R-:W-:Y:S01]  /*a570*/  FFMA.FTZ R43, R6.reuse, R35, -R15 ;  /* 0x00000023062b7223 */ /* 0x040fe2000001080f */
[----:B------:R-:W-:Y:S02]  /*a580*/  HADD2.F32 R15, -RZ, R42.H0_H0 ;  /* 0x2000002aff0f7230 */ /* 0x000fe40000004100 */
[----:B------:R-:W-:Y:S01]  /*a590*/  FFMA.FTZ R46, R6, R41, R46 ;  /* 0x00000029062e7223 */ /* 0x000fe2000001002e */
[----:B------:R-:W-:Y:S02]  /*a5a0*/  HADD2.F32 R30, -RZ, R30.H0_H0 ;  /* 0x2000001eff1e7230 */ /* 0x000fe40000004100 */
[C---:B------:R-:W-:Y:S01]  /*a5b0*/  FMUL.FTZ R35, R5.reuse, R37 ;  /* 0x0000002505237220 */ /* 0x040fe20000410000 */
[----:B------:R-:W-:Y:S02]  /*a5c0*/  HADD2.F32 R40, -RZ, R40.H1_H1 ;  /* 0x30000028ff287230 */ /* 0x000fe40000004100 */
[----:B------:R-:W-:Y:S01]  /*a5d0*/  FMUL.FTZ R5, R5, R15 ;  /* 0x0000000f05057220 */ /* 0x000fe20000410000 */
[----:B------:R-:W-:-:S02]  /*a5e0*/  HADD2.F32 R6, -RZ, R31.H1_H1 ;  /* 0x3000001fff067230 */ /* 0x000fc40000004100 */
[C---:B------:R-:W-:Y:S01]  /*a5f0*/  FFMA.FTZ R41, R30.reuse, R15, -R35 ;  /* 0x0000000f1e297223 */ /* 0x040fe20000010823 */
[----:B------:R-:W-:Y:S02]  /*a600*/  HADD2.F32 R42, -RZ, R42.H1_H1 ;  /* 0x3000002aff2a7230 */ /* 0x000fe40000004100 */
[----:B------:R-:W-:Y:S01]  /*a610*/  FFMA.FTZ R52, R30, R37, R5 ;  /* 0x000000251e347223 */ /* 0x000fe20000010005 */
[----:B------:R-:W-:Y:S02]  /*a620*/  HADD2.F32 R31, -RZ, R31.H0_H0 ;  /* 0x2000001fff1f7230 */ /* 0x000fe40000004100 */
[C---:B------:R-:W-:Y:S01]  /*a630*/  FMUL.FTZ R54, R6.reuse, R40 ;  /* 0x0000002806367220 */ /* 0x040fe20000410000 */
[----:B------:R-:W-:Y:S01]  /*a640*/  F2FP.F16.E4M3.UNPACK_B R5, R48 ;  /* 0x00000030ff05723e */ /* 0x000fe200020006ff */
[----:B------:R-:W-:Y:S01]  /*a650*/  FMUL.FTZ R30, R6, R42 ;  /* 0x0000002a061e7220 */ /* 0x000fe20000410000 */
        /* <DEDUP_REMOVED lines=8> */
[----:B------:R-:W-:Y:S01]  /*a6e0*/  HADD2.F32 R6, -RZ, R4.H1_H1 ;  /* 0x30000004ff067230 */ /* 0x000fe20000004100 */
[----:B------:R-:W-:Y:S01]  /*a6f0*/  F2FP.SATFINITE.E4M3.F32.PACK_AB_MERGE_C R47, R50, R47, RZ ;  /* 0x0000002f322f723e */ /* 0x000fe200048070ff */
[----:B------:R-:W-:-:S02]  /*a700*/  HADD2.F32 R30, -RZ, R15.H1_H1 ;  /* 0x3000000fff1e7230 */ /* 0x000fc40000004100 */
[----:B------:R-:W-:Y:S02]  /*a710*/  HADD2.F32 R5, -RZ, R4.H0_H0 ;  /* 0x20000004ff057230 */ /* 0x000fe40000004100 */
[C---:B------:R-:W-:Y:S01]  /*a720*/  FMUL.FTZ R40, R6.reuse, R35 ;  /* 0x0000002306287220 */ /* 0x040fe20000410000 */
[----:B------:R-:W-:Y:S02]  /*a730*/  HADD2.F32 R4, -RZ, R3.H1_H1 ;  /* 0x30000003ff047230 */ /* 0x000fe40000004100 */
[-C--:B------:R-:W-:Y:S01]  /*a740*/  FMUL.FTZ R42, R6, R30.reuse ;  /* 0x0000001e062a7220 */ /* 0x080fe20000410000 */
[----:B------:R-:W-:Y:S02]  /*a750*/  HADD2.F32 R15, -RZ, R15.H0_H0 ;  /* 0x2000000fff0f7230 */ /* 0x000fe40000004100 */
[C---:B------:R-:W-:Y:S01]  /*a760*/  FFMA.FTZ R40, R5.reuse, R30, -R40 ;  /* 0x0000001e05287223 */ /* 0x040fe20000010828 */
[----:B------:R-:W-:Y:S02]  /*a770*/  HADD2.F32 R3, -RZ, R3.H0_H0 ;  /* 0x20000003ff037230 */ /* 0x000fe40000004100 */
[C---:B------:R-:W-:Y:S01]  /*a780*/  FMUL.FTZ R6, R4.reuse, R31 ;  /* 0x0000001f04067220 */ /* 0x040fe20000410000 */
[----:B------:R-:W-:Y:S01]  /*a790*/  FFMA.FTZ R35, R5, R35, R42 ;  /* 0x0000002305237223 */ /* 0x000fe2000001002a */
[----:B------:R-:W-:Y:S01]  /*a7a0*/  FMUL.FTZ R4, R4, R15 ;  /* 0x0000000f04047220 */ /* 0x000fe20000410000 */
[----:B------:R-:W-:-:S02]  /*a7b0*/  HADD2.F32 R5, -RZ, R34.H1_H1 ;  /* 0x30000022ff057230 */ /* 0x000fc40000004100 */
[C---:B------:R-:W-:Y:S01]  /*a7c0*/  FFMA.FTZ R30, R3.reuse, R15, -R6 ;  /* 0x0000000f031e7223 */ /* 0x040fe20000010806 */
[----:B------:R-:W-:Y:S02]  /*a7d0*/  HADD2.F32 R15, -RZ, R48.H1_H1 ;  /* 0x30000030ff0f7230 */ /* 0x000fe40000004100 */
[----:B------:R-:W-:Y:S01]  /*a7e0*/  FFMA.FTZ R31, R3, R31, R4 ;  /* 0x0000001f031f7223 */ /* 0x000fe20000010004 */
[----:B------:R-:W-:Y:S02]  /*a7f0*/  HADD2.F32 R4, -RZ, R14.H1_H1 ;  /* 0x3000000eff047230 */ /* 0x000fe40000004100 */
[----:B------:R-:W-:Y:S02]  /*a800*/  HADD2.F32 R48, -RZ, R48.H0_H0 ;  /* 0x20000030ff307230 */ /* 0x000fe40000004100 */
[----:B------:R-:W-:Y:S02]  /*a810*/  HADD2.F32 R3, -RZ, R7.H1_H1 ;  /* 0x30000007ff037230 */ /* 0x000fe40000004100 */
[----:B------:R-:W-:Y:S01]  /*a820*/  FMUL.FTZ R37, R4, R15 ;  /* 0x0000000f04257220 */ /* 0x000fe20000410000 */
[----:B------:R-:W-:-:S02]  /*a830*/  HADD2.F32 R34, -RZ, R34.H0_H0 ;  /* 0x20000022ff227230 */ /* 0x000fc40000004100 */
[-C--:B------:R-:W-:Y:S01]  /*a840*/  FMUL.FTZ R6, R4, R5.reuse ;  /* 0x0000000504067220 */ /* 0x080fe20000410000 */
        /* <DEDUP_REMOVED lines=11> */
[----:B------:R-:W-:Y:S02]  /*a900*/  F2FP.SATFINITE.E4M3.F32.PACK_AB_MERGE_C R6, R46, R43, R47 ;  /* 0x0000002b2e06723e */ /* 0x000fe4000480702f */
[----:B------:R-:W-:Y:S02]  /*a910*/  F2FP.SATFINITE.E4M3.F32.PACK_AB_MERGE_C R7, R52, R41, R7 ;  /* 0x000000293407723e */ /* 0x000fe40004807007 */
[----:B------:R-:W-:Y:S02]  /*a920*/  F2FP.SATFINITE.E4M3.F32.PACK_AB_MERGE_C R4, R31, R30, R4 ;  /* 0x0000001e1f04723e */ /* 0x000fe40004807004 */
[----:B------:R-:W-:-:S05]  /*a930*/  F2FP.SATFINITE.E4M3.F32.PACK_AB_MERGE_C R5, R48, R5, R37 ;  /* 0x000000053005723e */ /* 0x000fca0004807025 */
[----:B------:R0:W-:Y:S02]  /*a940*/  STS.128 [R211+0x19000], R4 ;  /* 0x01900004d3007388 */ /* 0x0001e40000000c00 */
.L_x_1832:
[----:B------:R-:W-:Y:S05]  /*a950*/  BSYNC B2 ;  /* 0x0000000000027941 */ /* 0x000fea0003800000 */
.L_x_1831:
[----:B------:R-:W-:Y:S05]  /*a960*/  @P1 BRA `(.L_x_1830) ;  /* 0x0000000400d81947 */ /* 0x000fea0003800000 */
[----:B0123--:R-:W0:Y:S01]  /*a970*/  LDS.128 R4, [R211+0x1d000] ;  /* 0x01d00000d3047984 */ /* 0x00fe220000000c00 */
[----:B----45:R-:W-:Y:S02]  /*a980*/  SHF.R.U32.HI R14, RZ, 0x8, R32 ;  /* 0x00000008ff0e7819 */ /* 0x030fe40000011620 */
[----:B------:R-:W-:Y:S02]  /*a990*/  LOP3.LUT R3, R32, 0xff, RZ, 0xc0, !PT ;  /* 0x000000ff20037812 */ /* 0x000fe400078ec0ff */
[----:B------:R-:W-:Y:S02]  /*a9a0*/  LOP3.LUT R14, R14, 0xff, RZ, 0xc0, !PT ;  /* 0x000000ff0e0e7812 */ /* 0x000fe400078ec0ff */
[----:B------:R-:W-:Y:S02]  /*a9b0*/  SHF.R.U32.HI R30, RZ, 0x8, R33 ;  /* 0x00000008ff1e7819 */ /* 0x000fe40000011621 */
[----:B------:R-:W-:Y:S02]  /*a9c0*/  SHF.R.U32.HI R35, RZ, 0x8, R29 ;  /* 0x00000008ff237819 */ /* 0x000fe4000001161d */
[----:B------:R-:W-:-:S02]  /*a9d0*/  PRMT R3, R14, 0x7604, R3 ;  /* 0x000076040e037816 */ /* 0x000fc40000000003 */
[----:B------:R-:W-:Y:S02]  /*a9e0*/  LOP3.LUT R15, R33, 0xff, RZ, 0xc0, !PT ;  /* 0x000000ff210f7812 */ /* 0x000fe400078ec0ff */
[----:B------:R-:W-:Y:S02]  /*a9f0*/  LOP3.LUT R30, R30, 0xff, RZ, 0xc0, !PT ;  /* 0x000000ff1e1e7812 */ /* 0x000fe400078ec0ff */
        /* <DEDUP_REMOVED lines=14> */
[--C-:B------:R-:W-:Y:S02]  /*aae0*/  LOP3.LUT R15, R3, 0xff0000, R32.reuse, 0xf8, !PT ;  /* 0x00ff0000030f7812 */ /* 0x100fe400078ef820 */
[----:B------:R-:W-:Y:S02]  /*aaf0*/  LOP3.LUT R37, R37, 0xff000000, R29, 0xf8, !PT ;  /* 0xff00000025257812 */ /* 0x000fe400078ef81d */
[----:B------:R-:W-:Y:S02]  /*ab00*/  LOP3.LUT R31, R31, 0xff000000, R33, 0xf8, !PT ;  /* 0xff0000001f1f7812 */ /* 0x000fe400078ef821 */
[----:B------:R-:W-:-:S02]  /*ab10*/  LOP3.LUT R30, R15, 0xff000000, R32, 0xf8, !PT ;  /* 0xff0000000f1e7812 */ /* 0x000fc400078ef820 */
[-C--:B0-----:R-:W-:Y:S02]  /*ab20*/  F2FP.F16.E4M3.UNPACK_B R3, R6.reuse.H1 ;  /* 0x00000006ff03723e */ /* 0x081fe400030006ff */
[----:B------:R-:W-:Y:S02]  /*ab30*/  F2FP.F16.E4M3.UNPACK_B R34, R37 ;  /* 0x00000025ff22723e */ /* 0x000fe400020006ff */
[----:B------:R-:W-:Y:S01]  /*ab40*/  F2FP.F16.E4M3.UNPACK_B R32, R31 ;  /* 0x0000001fff20723e */ /* 0x000fe200020006ff */
[--C-:B------:R-:W-:Y:S01]  /*ab50*/  HADD2.F32 R14, -RZ, R3.reuse.H1_H1 ;  /* 0x30000003ff0e7230 */ /* 0x100fe20000004100 */
[--C-:B------:R-:W-:Y:S01]  /*ab60*/  LOP3.LUT R35, R35, 0xff0000, R28.reuse, 0xf8, !PT ;  /* 0x00ff000023237812 */ /* 0x100fe200078ef81c */
[----:B------:R-:W-:Y:S01]  /*ab70*/  HADD2.F32 R40, -RZ, R34.H1_H1 ;  /* 0x30000022ff287230 */ /* 0x000fe20000004100 */
[----:B------:R-:W-:Y:S01]  /*ab80*/  F2FP.F16.E4M3.UNPACK_B R6, R6 ;  /* 0x00000006ff06723e */ /* 0x000fe200020006ff */
[----:B------:R-:W-:Y:S01]  /*ab90*/  HADD2.F32 R33, -RZ, R32.H1_H1 ;  /* 0x30000020ff217230 */ /* 0x000fe20000004100 */
[----:B------:R-:W-:Y:S01]  /*aba0*/  LOP3.LUT R35, R35, 0xff000000, R28, 0xf8, !PT ;  /* 0xff00000023237812 */ /* 0x000fe200078ef81c */
[----:B------:R-:W-:Y:S01]  /*abb0*/  HADD2.F32 R15, -RZ, R3.H0_H0 ;  /* 0x20000003ff0f7230 */ /* 0x000fe20000004100 */
[-C--:B------:R-:W-:Y:S01]  /*abc0*/  F2FP.F16.E4M3.UNPACK_B R28, R7.reuse ;  /* 0x00000007ff1c723e */ /* 0x080fe200020006ff */
[C---:B------:R-:W-:Y:S01]  /*abd0*/  FMUL.FTZ R42, R14.reuse, R40 ;  /* 0x000000280e2a7220 */ /* 0x040fe20000410000 */
[----:B------:R-:W-:Y:S01]  /*abe0*/  F2FP.F16.E4M3.UNPACK_B R29, R7.H1 ;  /* 0x00000007ff1d723e */ /* 0x000fe200030006ff */
        /* <DEDUP_REMOVED lines=57> */
[--C-:B------:R-:W-:Y:S02]  /*af80*/  HADD2.F32 R3, -RZ, R7.reuse.H1_H1 ;  /* 0x30000007ff037230 */ /* 0x100fe40000004100 */
[C---:B------:R-:W-:Y:S01]  /*af90*/  FMUL.FTZ R33, R4.reuse, R15 ;  /* 0x0000000f04217220 */ /* 0x040fe20000410000 */
[----:B------:R-:W-:Y:S02]  /*afa0*/  HADD2.F32 R30, -RZ, R30.H0_H0 ;  /* 0x2000001eff1e7230 */ /* 0x000fe40000004100 */
        /* <DEDUP_REMOVED lines=18> */
.L_x_1830:
[----:B------:R-:W-:Y:S05]  /*b0d0*/  BSYNC B1 ;  /* 0x0000000000017941 */ /* 0x000fea0003800000 */
.L_x_1829:
[----:B------:R-:W-:Y:S01]  /*b0e0*/  IADD3 R3, R189, 0x40, RZ ;  /* 0x00000040bd037810 */ /* 0x000fe20007ffe0ff */
[----:B------:R-:W-:Y:S03]  /*b0f0*/  BSSY B1, `(.L_x_1833) ;  /* 0x00000fa000017945 */ /* 0x000fe60003800000 */
[----:B------:R-:W-:-:S13]  /*b100*/  ISETP.GE.AND P0, PT, R3, R0, PT ;  /* 0x000000000300720c */ /* 0x000fda0003f06270 */
[----:B------:R-:W-:Y:S05]  /*b110*/  @P0 BRA `(.L_x_1834) ;  /* 0x0000000c00dc0947 */ /* 0x000fea0003800000 */
[----:B------:R-:W0:Y:S01]  /*b120*/  LDC R3, c[0x0][0x3f4] ;  /* 0x0000fd00ff037b82 */ /* 0x000e220000000800 */
[----:B------:R-:W-:Y:S01]  /*b130*/  BSSY B2, `(.L_x_1835) ;  /* 0x000007a000027945 */ /* 0x000fe20003800000 */
[-C--:B0-----:R-:W-:Y:S02]  /*b140*/  ISETP.GE.AND P0, PT, R18, R3.reuse, PT ;  /* 0x000000031200720c */ /* 0x081fe40003f06270 */
[----:B------:R-:W-:-:S11]  /*b150*/  ISETP.GE.AND P1, PT, R191, R3, PT ;  /* 0x00000003bf00720c */ /* 0x000fd60003f26270 */
[----:B------:R-:W-:Y:S05]  /*b160*/  @P0 BRA `(.L_x_1836) ;  /* 0x0000000400d80947 */ /* 0x000fea0003800000 */
[----:B-123--:R-:W0:Y:S01]  /*b170*/  LDS.128 R4, [R211+0x1a000] ;  /* 0x01a00000d3047984 */ /* 0x00ee220000000c00 */
[----:B----45:R-:W-:Y:S02]  /*b180*/  SHF.R.U32.HI R14, RZ, 0x8, R44 ;  /* 0x00000008ff0e7819 */ /* 0x030fe4000001162c */
[----:B------:R-:W-:Y:S02]  /*b190*/  LOP3.LUT R3, R44, 0xff, RZ, 0xc0, !PT ;  /* 0x000000ff2c037812 */ /* 0x000fe400078ec0ff */
[----:B------:R-:W-:Y:S02]  /*b1a0*/  LOP3.LUT R14, R14, 0xff, RZ, 0xc0, !PT ;  /* 0x000000ff0e0e7812 */ /* 0x000fe400078ec0ff */
[----:B------:R-:W-:Y:S02]  /*b1b0*/  SHF.R.U32.HI R28, RZ, 0x8, R45 ;  /* 0x00000008ff1c7819 */ /* 0x000fe4000001162d */
[----:B------:R-:W-:Y:S02]  /*b1c0*/  PRMT R3, R14, 0x7604, R3 ;  /* 0x000076040e037816 */ /* 0x000fe40000000003 */
[----:B------:R-:W-:-:S02]  /*b1d0*/  LOP3.LUT R15, R45, 0xff, RZ, 0xc0, !PT ;  /* 0x000000ff2d0f7812 */ /* 0x000fc400078ec0ff */
[----:B------:R-:W-:Y:S02]  /*b1e0*/  LOP3.LUT R28, R28, 0xff, RZ, 0xc0, !PT ;  /* 0x000000ff1c1c7812 */ /* 0x000fe400078ec0ff */
[----:B------:R-:W-:Y:S02]  /*b1f0*/  SHF.R.U32.HI R32, RZ, 0x10, R45 ;  /* 0x00000010ff207819 */ /* 0x000fe4000001162d */
[--C-:B------:R-:W-:Y:S02]  /*b200*/  SHF.R.U32.HI R31, RZ, 0x8, R39.reuse ;  /* 0x00000008ff1f7819 */ /* 0x100fe40000011627 */
[----:B------:R-:W-:Y:S02]  /*b210*/  SHF.R.U32.HI R14, RZ, 0x8, R38 ;  /* 0x00000008ff0e7819 */ /* 0x000fe40000011626 */
[----:B------:R-:W-:Y:S02]  /*b220*/  SHF.R.U32.HI R33, RZ, 0x10, R39 ;  /* 0x00000010ff217819 */ /* 0x000fe40000011627 */
[----:B------:R-:W-:-:S02]  /*b230*/  PRMT R15, R28, 0x7604, R15 ;  /* 0x000076041c0f7816 */ /* 0x000fc4000000000f */
[----:B------:R-:W-:Y:S01]  /*b240*/  LOP3.LUT R30, R39, 0xff, RZ, 0xc0, !PT ;  /* 0x000000ff271e7812 */ /* 0x000fe200078ec0ff */
[----:B------:R-:W-:Y:S01]  /*b250*/  IMAD.U32 R33, R33, 0x10000, RZ ;  /* 0x0001000021217824 */ /* 0x000fe200078e00ff */
[----:B------:R-:W-:Y:S02]  /*b260*/  LOP3.LUT R31, R31, 0xff, RZ, 0xc0, !PT ;  /* 0x000000ff1f1f7812 */ /* 0x000fe400078ec0ff */
        /* <DEDUP_REMOVED lines=24> */
[-C--:B------:R-:W-:Y:S01]  /*b3f0*/  F2FP.F16.E4M3.UNPACK_B R7, R5.reuse ;  /* 0x00000005ff07723e */ /* 0x080fe200020006ff */
[-C--:B------:R-:W-:Y:S01]  /*b400*/  FMUL.FTZ R42, R14, R32.reuse ;  /* 0x000000200e2a7220 */ /* 0x080fe20000410000 */
        /* <DEDUP_REMOVED lines=26> */
[CC--:B------:R-:W-:Y:S01]  /*b5b0*/  FMUL.FTZ R34, R6.reuse, R33.reuse ;  /* 0x0000002106227220 */ /* 0x0c0fe20000410000 */
[----:B------:R-:W-:Y:S01]  /*b5c0*/  F2FP.F16.E4M3.UNPACK_B R5, R38 ;  /* 0x00000026ff05723e */ /* 0x000fe200020006ff */
[----:B------:R-:W-:Y:S01]  /*b5d0*/  FMUL.FTZ R28, R6, R44 ;  /* 0x0000002c061c7220 */ /* 0x000fe20000410000 */
        /* <DEDUP_REMOVED lines=47> */
.L_x_1836:
[----:B------:R-:W-:Y:S05]  /*b8d0*/  BSYNC B2 ;  /* 0x0000000000027941 */ /* 0x000fea0003800000 */
.L_x_1835:
[----:B------:R-:W-:Y:S05]  /*b8e0*/  @P1 BRA `(.L_x_1834) ;  /* 0x0000000400e81947 */ /* 0x000fea0003800000 */
[----:B0123--:R-:W0:Y:S01]  /*b8f0*/  LDS.128 R4, [R211+0x1e000] ;  /* 0x01e00000d3047984 */ /* 0x00fe220000000c00 */
        /* <DEDUP_REMOVED lines=9> */
[----:B------:R-:W-:Y:S02]  /*b990*/  PRMT R29, R15, 0x7604, R28 ;  /* 0x000076040f1d7816 */ /* 0x000fe4000000001c */
[----:B------:R-:W-:Y:S02]  /*b9a0*/  PRMT R33, R32, 0x7604, R33 ;  /* 0x0000760420217816 */ /* 0x000fe40000000021 */
[----:B------:R-:W-:-:S02]  /*b9b0*/  SHF.R.U32.HI R28, RZ, 0x10, R25 ;  /* 0x00000010ff1c7819 */ /* 0x000fc40000011619 */
[----:B------:R-:W-:Y:S02]  /*b9c0*/  SHF.R.U32.HI R32, RZ, 0x10, R27 ;  /* 0x00000010ff207819 */ /* 0x000fe4000001161b */
[----:B----4-:R-:W-:Y:S02]  /*b9d0*/  LOP3.LUT R14, R24, 0xff, RZ, 0xc0, !PT ;  /* 0x000000ff180e7812 */ /* 0x010fe400078ec0ff */
[----:B------:R-:W-:Y:S02]  /*b9e0*/  LOP3.LUT R31, R26, 0xff, RZ, 0xc0, !PT ;  /* 0x000000ff1a1f7812 */ /* 0x000fe400078ec0ff */
[----:B------:R-:W-:Y:S02]  /*b9f0*/  LOP3.LUT R3, R3, 0xff, RZ, 0xc0, !PT ;  /* 0x000000ff03037812 */ /* 0x000fe400078ec0ff */
[----:B------:R-:W-:Y:S02]  /*ba00*/  SHF.R.U32.HI R15, RZ, 0x10, R26 ;  /* 0x00000010ff0f7819 */ /* 0x000fe4000001161a */
[----:B------:R-:W-:-:S02]  /*ba10*/  LOP3.LUT R28, R28, 0xff, RZ, 0xc0, !PT ;  /* 0x000000ff1c1c7812 */ /* 0x000fc400078ec0ff */
[----:B------:R-:W-:Y:S02]  /*ba20*/  LOP3.LUT R32, R32, 0xff, RZ, 0xc0, !PT ;  /* 0x000000ff20207812 */ /* 0x000fe400078ec0ff */
[----:B------:R-:W-:Y:S02]  /*ba30*/  PRMT R14, R3, 0x7604, R14 ;  /* 0x00007604030e7816 */ /* 0x000fe4000000000e */
        /* <DEDUP_REMOVED lines=101> */
.L_x_1834:
[----:B------:R-:W-:Y:S05]  /*c090*/  BSYNC B1 ;  /* 0x0000000000017941 */ /* 0x000fea0003800000 */
.L_x_1833:
[----:B------:R-:W-:-:S05]  /*c0a0*/  VIADD R3, R189, 0x60 ;  /* 0x00000060bd037836 */ /* 0x000fca0000000000 */
        /* <DEDUP_REMOVED lines=9> */
[----:B------:R-:W-:Y:S02]  /*c140*/  SHF.R.U32.HI R26, RZ, 0x8, R13 ;  /* 0x00000008ff1a7819 */ /* 0x000fe4000001160d */
[----:B------:R-:W-:Y:S02]  /*c150*/  LOP3.LUT R15, R11, 0xff, RZ, 0xc0, !PT ;  /* 0x000000ff0b0f7812 */ /* 0x000fe400078ec0ff */
[----:B------:R-:W-:Y:S02]  /*c160*/  LOP3.LUT R27, R13, 0xff, RZ, 0xc0, !PT ;  /* 0x000000ff0d1b7812 */ /* 0x000fe400078ec0ff */
[----:B------:R-:W-:Y:S02]  /*c170*/  LOP3.LUT R14, R14, 0xff, RZ, 0xc0, !PT ;  /* 0x000000ff0e0e7812 */ /* 0x000fe400078ec0ff */
[----:B------:R-:W-:-:S02]  /*c180*/  LOP3.LUT R26, R26, 0xff, RZ, 0xc0, !PT ;  /* 0x000000ff1a1a7812 */ /* 0x000fc400078ec0ff */
[----:B------:R-:W-:Y:S02]  /*c190*/  SHF.R.U32.HI R0, RZ, 0x8, R10 ;  /* 0x00000008ff007819 */ /* 0x000fe4000001160a */
[----:B------:R-:W-:Y:S02]  /*c1a0*/  SHF.R.U32.HI R24, RZ, 0x8, R12 ;  /* 0x00000008ff187819 */ /* 0x000fe4000001160c */
[----:B------:R-:W-:Y:S02]  /*c1b0*/  PRMT R15, R14, 0x7604, R15 ;  /* 0x000076040e0f7816 */ /* 0x000fe4000000000f */
[----:B------:R-:W-:Y:S02]  /*c1c0*/  PRMT R27, R26, 0x7604, R27 ;  /* 0x000076041a1b7816 */ /* 0x000fe4000000001b */
[----:B------:R-:W-:Y:S02]  /*c1d0*/  SHF.R.U32.HI R14, RZ, 0x10, R11 ;  /* 0x00000010ff0e7819 */ /* 0x000fe4000001160b */
[----:B------:R-:W-:-:S02]  /*c1e0*/  SHF.R.U32.HI R26, RZ, 0x10, R13 ;  /* 0x00000010ff1a7819 */ /* 0x000fc4000001160d */
[----:B------:R-:W-:Y:S02]  /*c1f0*/  LOP3.LUT R3, R10, 0xff, RZ, 0xc0, !PT ;  /* 0x000000ff0a037812 */ /* 0x000fe400078ec0ff */
[----:B------:R-:W-:Y:S02]  /*c200*/  LOP3.LUT R25, R12, 0xff, RZ, 0xc0, !PT ;  /* 0x000000ff0c197812 */ /* 0x000fe400078ec0ff */
[----:B------:R-:W-:Y:S02]  /*c210*/  LOP3.LUT R0, R0, 0xff, RZ, 0xc0, !PT ;  /* 0x000000ff00007812 */ /* 0x000fe400078ec0ff */
[----:B------:R-:W-:Y:S02]  /*c220*/  LOP3.LUT R24, R24, 0xff, RZ, 0xc0, !PT ;  /* 0x000000ff18187812 */ /* 0x000fe400078ec0ff */
[----:B------:R-:W-:Y:S02]  /*c230*/  LOP3.LUT R14, R14, 0xff, RZ, 0xc0, !PT ;  /* 0x000000ff0e0e7812 */ /* 0x000fe400078ec0ff */
[----:B------:R-:W-:-:S02]  /*c240*/  LOP3.LUT R26, R26, 0xff, RZ, 0xc0, !PT ;  /* 0x000000ff1a1a7812 */ /* 0x000fc400078ec0ff */
[----:B------:R-:W-:Y:S02]  /*c250*/  PRMT R3, R0, 0x7604, R3 ;  /* 0x0000760400037816 */ /* 0x000fe40000000003 */
[----:B------:R-:W-:Y:S02]  /*c260*/  PRMT R25, R24, 0x7604, R25 ;  /* 0x0000760418197816 */ /* 0x000fe40000000019 */
[----:B------:R-:W-:Y:S02]  /*c270*/  SHF.R.U32.HI R0, RZ, 0x10, R10 ;  /* 0x00000010ff007819 */ /* 0x000fe4000001160a */
[----:B------:R-:W-:Y:S02]  /*c280*/  SHF.R.U32.HI R24, RZ, 0x10, R12 ;  /* 0x00000010ff187819 */ /* 0x000fe4000001160c */
[----:B------:R-:W-:Y:S02]  /*c290*/  PRMT R15, R14, 0x7054, R15 ;  /* 0x000070540e0f7816 */ /* 0x000fe4000000000f */
[----:B------:R-:W-:-:S02]  /*c2a0*/  PRMT R27, R26, 0x7054, R27 ;  /* 0x000070541a1b7816 */ /* 0x000fc4000000001b */
[----:B------:R-:W-:Y:S02]  /*c2b0*/  LOP3.LUT R0, R0, 0xff, RZ, 0xc0, !PT ;  /* 0x000000ff00007812 */ /* 0x000fe400078ec0ff */
[----:B------:R-:W-:Y:S02]  /*c2c0*/  LOP3.LUT R24, R24, 0xff, RZ, 0xc0, !PT ;  /* 0x000000ff18187812 */ /* 0x000fe400078ec0ff */
[----:B------:R-:W-:Y:S02]  /*c2d0*/  LOP3.LUT R27, R27, 0xff000000, R13, 0xf8, !PT ;  /* 0xff0000001b1b7812 */ /* 0x000fe400078ef80d */
[----:B------:R-:W-:Y:S02]  /*c2e0*/  LOP3.LUT R15, R15, 0xff000000, R11, 0xf8, !PT ;  /* 0xff0000000f0f7812 */ /* 0x000fe400078ef80b */
[----:B------:R-:W-:Y:S02]  /*c2f0*/  PRMT R3, R0, 0x7054, R3 ;  /* 0x0000705400037816 */ /* 0x000fe40000000003 */
[----:B------:R-:W-:-:S02]  /*c300*/  PRMT R25, R24, 0x7054, R25 ;  /* 0x0000705418197816 */ /* 0x000fc40000000019 */
[-C--:B0-----:R-:W-:Y:S02]  /*c310*/  F2FP.F16.E4M3.UNPACK_B R0, R6.reuse.H1 ;  /* 0x00000006ff00723e */ /* 0x081fe400030006ff */
[----:B------:R-:W-:Y:S02]  /*c320*/  F2FP.F16.E4M3.UNPACK_B R28, R27 ;  /* 0x0000001bff1c723e */ /* 0x000fe400020006ff */
[----:B------:R-:W-:Y:S01]  /*c330*/  F2FP.F16.E4M3.UNPACK_B R24, R15 ;  /* 0x0000000fff18723e */ /* 0x000fe200020006ff */
[----:B------:R-:W-:Y:S01]  /*c340*/  HADD2.F32 R11, -RZ, R0.H1_H1 ;  /* 0x30000000ff0b7230 */ /* 0x000fe20000004100 */
[----:B------:R-:W-:Y:S01]  /*c350*/  LOP3.LUT R14, R3, 0xff000000, R10, 0xf8, !PT ;  /* 0xff000000030e7812 */ /* 0x000fe200078ef80a */
[----:B------:R-:W-:Y:S01]  /*c360*/  HADD2.F32 R29, -RZ, R28.H1_H1 ;  /* 0x3000001cff1d7230 */ /* 0x000fe20000004100 */
[----:B------:R-:W-:Y:S01]  /*c370*/  LOP3.LUT R26, R25, 0xff000000, R12, 0xf8, !PT ;  /* 0xff000000191a7812 */ /* 0x000fe200078ef80c */
[----:B------:R-:W-:Y:S01]  /*c380*/  HADD2.F32 R25, -RZ, R24.H1_H1 ;  /* 0x30000018ff197230 */ /* 0x000fe20000004100 */
[----:B------:R-:W-:Y:S01]  /*c390*/  F2FP.F16.E4M3.UNPACK_B R3, R6 ;  /* 0x00000006ff03723e */ /* 0x000fe200020006ff */
[----:B------:R-:W-:Y:S01]  /*c3a0*/  HADD2.F32 R10, -RZ, R0.H0_H0 ;  /* 0x20000000ff0a7230 */ /* 0x000fe20000004100 */
[----:B------:R-:W-:Y:S01]  /*c3b0*/  F2FP.F16.E4M3.UNPACK_B R12, R7 ;  /* 0x00000007ff0c723e */ /* 0x000fe200020006ff */
[C---:B------:R-:W-:Y:S01]  /*c3c0*/  FMUL.FTZ R31, R11.reuse, R29 ;  /* 0x0000001d0b1f7220 */ /* 0x040fe20000410000 */
[----:B------:R-:W-:Y:S01]  /*c3d0*/  F2FP.F16.E4M3.UNPACK_B R13, R7.H1 ;  /* 0x00000007ff0d723e */ /* 0x000fe200030006ff */
[----:B------:R-:W-:Y:S01]  /*c3e0*/  FMUL.FTZ R30, R11, R25 ;  /* 0x000000190b1e7220 */ /* 0x000fe20000410000 */
[-C--:B------:R-:W-:Y:S01]  /*c3f0*/  F2FP.F16.E4M3.UNPACK_B R6, R5.reuse ;  /* 0x00000005ff06723e */ /* 0x080fe200020006ff */
[----:B------:R-:W-:Y:S01]  /*c400*/  HADD2.F32 R28, -RZ, R28.H0_H0 ;  /* 0x2000001cff1c7230 */ /* 0x000fe20000004100 */
[----:B------:R-:W-:Y:S01]  /*c410*/  F2FP.F16.E4M3.UNPACK_B R7, R5.H1 ;  /* 0x00000005ff07723e */ /* 0x000fe200030006ff */
[----:B------:R-:W-:Y:S01]  /*c420*/  HADD2.F32 R5, -RZ, R3.H1_H1 ;  /* 0x30000003ff057230 */ /* 0x000fe20000004100 */
[----:B------:R-:W-:Y:S01]  /*c430*/  F2FP.F16.E4M3.UNPACK_B R27, R27.H1 ;  /* 0x0000001bff1b723e */ /* 0x000fe200030006ff */
[----:B------:R-:W-:-:S02]  /*c440*/  HADD2.F32 R24, -RZ, R24.H0_H0 ;  /* 0x20000018ff187230 */ /* 0x000fc40000004100 */
[C---:B------:R-:W-:Y:S01]  /*c450*/  FFMA.FTZ R31, R10.reuse, R25, -R31 ;  /* 0x000000190a1f7223 */ /* 0x040fe2000001081f */
[----:B------:R-:W-:Y:S01]  /*c460*/  FFMA.FTZ R30, R10, R29, R30 ;  /* 0x0000001d0a1e7223 */ /* 0x000fe2000001001e */
[----:B------:R-:W-:Y:S01]  /*c470*/  HADD2.F32 R3, -RZ, R3.H0_H0 ;  /* 0x20000003ff037230 */ /* 0x000fe20000004100 */
[----:B------:R-:W-:Y:S01]  /*c480*/  F2FP.F16.E4M3.UNPACK_B R15, R15.H1 ;  /* 0x0000000fff0f723e */ /* 0x000fe200030006ff */
[C---:B------:R-:W-:Y:S01]  /*c490*/  FMUL.FTZ R10, R5.reuse, R28 ;  /* 0x0000001c050a7220 */ /* 0x040fe20000410000 */
[----:B------:R-:W-:Y:S01]  /*c4a0*/  FMUL.FTZ R25, R5, R24 ;  /* 0x0000001805197220 */ /* 0x000fe20000410000 */
[--C-:B------:R-:W-:Y:S01]  /*c4b0*/  HADD2.F32 R5, -RZ, R12.reuse.H1_H1 ;  /* 0x3000000cff057230 */ /* 0x100fe20000004100 */
[----:B------:R-:W-:Y:S01]  /*c4c0*/  F2FP.F16.E4M3.UNPACK_B R0, R4 ;  /* 0x00000004ff00723e */ /* 0x000fe200020006ff */
[----:B------:R-:W-:Y:S02]  /*c4d0*/  HADD2.F32 R11, -RZ, R27.H0_H0 ;  /* 0x2000001bff0b7230 */ /* 0x000fe40000004100 */
[C---:B------:R-:W-:Y:S01]  /*c4e0*/  FFMA.FTZ R29, R3.reuse, R24, -R10 ;  /* 0x00000018031d7223 */ /* 0x040fe2000001080a */
[----:B------:R-:W-:Y:S01]  /*c4f0*/  FFMA.FTZ R28, R3, R28, R25 ;  /* 0x0000001c031c7223 */ /* 0x000fe20000010019 */
[----:B------:R-:W-:Y:S01]  /*c500*/  HADD2.F32 R10, -RZ, R15.H0_H0 ;  /* 0x2000000fff0a7230 */ /* 0x000fe20000004100 */
[----:B------:R-:W-:Y:S01]  /*c510*/  F2FP.F16.E4M3.UNPACK_B R4, R4.H1 ;  /* 0x00000004ff04723e */ /* 0x000fe200030006ff */
[----:B------:R-:W-:-:S02]  /*c520*/  HADD2.F32 R12, -RZ, R12.H0_H0 ;  /* 0x2000000cff0c7230 */ /* 0x000fc40000004100 */
[CC--:B------:R-:W-:Y:S01]  /*c530*/  FMUL.FTZ R25, R5.reuse, R11.reuse ;  /* 0x0000000b05197220 */ /* 0x0c0fe20000410000 */
[----:B------:R-:W-:Y:S02]  /*c540*/  HADD2.F32 R24, -RZ, R27.H1_H1 ;  /* 0x3000001bff187230 */ /* 0x000fe40000004100 */
[-C--:B------:R-:W-:Y:S01]  /*c550*/  FMUL.FTZ R5, R5, R10.reuse ;  /* 0x0000000a05057220 */ /* 0x080fe20000410000 */
[----:B------:R-:W-:Y:S02]  /*c560*/  HADD2.F32 R3, -RZ, R13.H1_H1 ;  /* 0x3000000dff037230 */ /* 0x000fe40000004100 */
[C---:B------:R-:W-:Y:S01]  /*c570*/  FFMA.FTZ R27, R12.reuse, R10, -R25 ;  /* 0x0000000a0c1b7223 */ /* 0x040fe20000010819 */
[----:B------:R-:W-:Y:S02]  /*c580*/  HADD2.F32 R10, -RZ, R15.H1_H1 ;  /* 0x3000000fff0a7230 */ /* 0x000fe40000004100 */
[----:B------:R-:W-:Y:S01]  /*c590*/  FFMA.FTZ R32, R12, R11, R5 ;  /* 0x0000000b0c207223 */ /* 0x000fe20000010005 */
[----:B------:R-:W-:-:S02]  /*c5a0*/  HADD2.F32 R13, -RZ, R13.H0_H0 ;  /* 0x2000000dff0d7230 */ /* 0x000fc40000004100 */
[C---:B------:R-:W-:Y:S01]  /*c5b0*/  FMUL.FTZ R34, R3.reuse, R24 ;  /* 0x0000001803227220 */ /* 0x040fe20000410000 */
[----:B------:R-:W-:Y:S01]  /*c5c0*/  F2FP.F16.E4M3.UNPACK_B R11, R26 ;  /* 0x0000001aff0b723e */ /* 0x000fe200020006ff */
[-C--:B------:R-:W-:Y:S01]  /*c5d0*/  FMUL.FTZ R12, R3, R10.reuse ;  /* 0x0000000a030c7220 */ /* 0x080fe20000410000 */
[----:B------:R-:W-:Y:S02]  /*c5e0*/  HADD2.F32 R5, -RZ, R4.H1_H1 ;  /* 0x30000004ff057230 */ /* 0x000fe40000004100 */
        /* <DEDUP_REMOVED lines=8> */
[C---:B------:R-:W-:Y:S01]  /*c670*/  FMUL.FTZ R13, R5.reuse, R15 ;  /* 0x0000000f050d7220 */ /* 0x040fe20000410000 */
[----:B------:R-:W-:Y:S02]  /*c680*/  HADD2.F32 R3, -RZ, R0.H1_H1 ;  /* 0x30000000ff037230 */ /* 0x000fe40000004100 */
        /* <DEDUP_REMOVED lines=10> */
[----:B------:R-:W-:-:S02]  /*c730*/  HADD2.F32 R4, -RZ, R14.H1_H1 ;  /* 0x3000000eff047230 */ /* 0x000fc40000004100 */
[--C-:B------:R-:W-:Y:S02]  /*c740*/  HADD2.F32 R3, -RZ, R7.reuse.H1_H1 ;  /* 0x30000007ff037230 */ /* 0x100fe40000004100 */
[--C-:B------:R-:W-:Y:S02]  /*c750*/  HADD2.F32 R10, -RZ, R26.reuse.H1_H1 ;  /* 0x3000001aff0a7230 */ /* 0x100fe40000004100 */
[----:B------:R-:W-:Y:S02]  /*c760*/  HADD2.F32 R11, -RZ, R26.H0_H0 ;  /* 0x2000001aff0b7230 */ /* 0x000fe40000004100 */
[C---:B------:R-:W-:Y:S01]  /*c770*/  FMUL.FTZ R15, R3.reuse, R4 ;  /* 0x00000004030f7220 */ /* 0x040fe20000410000 */
[----:B------:R-:W-:Y:S02]  /*c780*/  HADD2.F32 R0, -RZ, R6.H1_H1 ;  /* 0x30000006ff007230 */ /* 0x000fe40000004100 */
[----:B------:R-:W-:Y:S02]  /*c790*/  HADD2.F32 R5, -RZ, R14.H0_H0 ;  /* 0x2000000eff057230 */ /* 0x000fe40000004100 */
[----:B------:R-:W-:Y:S01]  /*c7a0*/  FMUL.FTZ R14, R3, R10 ;  /* 0x0000000a030e7220 */ /* 0x000fe20000410000 */
[----:B------:R-:W-:-:S02]  /*c7b0*/  HADD2.F32 R7, -RZ, R7.H0_H0 ;  /* 0x20000007ff077230 */ /* 0x000fc40000004100 */
[C---:B------:R-:W-:Y:S01]  /*c7c0*/  FMUL.FTZ R3, R0.reuse, R11 ;  /* 0x0000000b00037220 */ /* 0x040fe20000410000 */
[----:B------:R-:W-:Y:S02]  /*c7d0*/  HADD2.F32 R6, -RZ, R6.H0_H0 ;  /* 0x20000006ff067230 */ /* 0x000fe40000004100 */
[-C--:B------:R-:W-:Y:S01]  /*c7e0*/  FMUL.FTZ R0, R0, R5.reuse ;  /* 0x0000000500007220 */ /* 0x080fe20000410000 */
[C---:B------:R-:W-:Y:S01]  /*c7f0*/  FFMA.FTZ R14, R7.reuse, R4, -R14 ;  /* 0x00000004070e7223 */ /* 0x040fe2000001080e */
[----:B------:R-:W-:Y:S01]  /*c800*/  FFMA.FTZ R15, R7, R10, R15 ;  /* 0x0000000a070f7223 */ /* 0x000fe2000001000f */
[C---:B------:R-:W-:Y:S01]  /*c810*/  FFMA.FTZ R5, R6.reuse, R5, -R3 ;  /* 0x0000000506057223 */ /* 0x040fe20000010803 */
[----:B------:R-:W-:Y:S01]  /*c820*/  FFMA.FTZ R0, R6, R11, R0 ;  /* 0x0000000b06007223 */ /* 0x000fe20000010000 */
[----:B------:R-:W-:Y:S02]  /*c830*/  F2FP.SATFINITE.E4M3.F32.PACK_AB_MERGE_C R6, R30, R31, RZ ;  /* 0x0000001f1e06723e */ /* 0x000fe400048070ff */
        /* <DEDUP_REMOVED lines=8> */
.L_x_1839:
[----:B------:R-:W-:Y:S05]  /*c8c0*/  BSYNC B1 ;  /* 0x0000000000017941 */ /* 0x000fea0003800000 */
.L_x_1838:
[----:B------:R-:W-:Y:S05]  /*c8d0*/  @P1 BRA `(.L_x_1837) ;  /* 0x0000004c00fc1947 */ /* 0x000fea0003800000 */
[----:B0123--:R-:W0:Y:S01]  /*c8e0*/  LDS.128 R4, [R211+0x1f000] ;  /* 0x01f00000d3047984 */ /* 0x00fe220000000c00 */
[----:B-----5:R-:W-:Y:S02]  /*c8f0*/  SHF.R.U32.HI R11, RZ, 0x8, R21 ;  /* 0x00000008ff0b7819 */ /* 0x020fe40000011615 */
[----:B------:R-:W-:Y:S02]  /*c900*/  LOP3.LUT R10, R21, 0xff, RZ, 0xc0, !PT ;  /* 0x000000ff150a7812 */ /* 0x000fe400078ec0ff */
[----:B------:R-:W-:Y:S02]  /*c910*/  LOP3.LUT R11, R11, 0xff, RZ, 0xc0, !PT ;  /* 0x000000ff0b0b7812 */ /* 0x000fe400078ec0ff */
[----:B------:R-:W-:Y:S02]  /*c920*/  SHF.R.U32.HI R15, RZ, 0x8, R9 ;  /* 0x00000008ff0f7819 */ /* 0x000fe40000011609 */
[----:B------:R-:W-:Y:S02]  /*c930*/  SHF.R.U32.HI R3, RZ, 0x8, R20 ;  /* 0x00000008ff037819 */ /* 0x000fe40000011614 */
[----:B------:R-:W-:-:S02]  /*c940*/  PRMT R10, R11, 0x7604, R10 ;  /* 0x000076040b0a7816 */ /* 0x000fc4000000000a */
[----:B------:R-:W-:Y:S02]  /*c950*/  LOP3.LUT R12, R9, 0xff, RZ, 0xc0, !PT ;  /* 0x000000ff090c7812 */ /* 0x000fe400078ec0ff */
[----:B------:R-:W-:Y:S02]  /*c960*/  LOP3.LUT R15, R15, 0xff, RZ, 0xc0, !PT ;  /* 0x000000ff0f0f7812 */ /* 0x000fe400078ec0ff */
[----:B----4-:R-:W-:Y:S02]  /*c970*/  SHF.R.U32.HI R14, RZ, 0x10, R9 ;  /* 0x00000010ff0e7819 */ /* 0x010fe40000011609 */
[----:B------:R-:W-:Y:S02]  /*c980*/  LOP3.LUT R0, R20, 0xff, RZ, 0xc0, !PT ;  /* 0x000000ff14007812 */ /* 0x000fe400078ec0ff */
[----:B------:R-:W-:Y:S02]  /*c990*/  LOP3.LUT R3, R3, 0xff, RZ, 0xc0, !PT ;  /* 0x000000ff03037812 */ /* 0x000fe400078ec0ff */
[----:B------:R-:W-:-:S02]  /*c9a0*/  SHF.R.U32.HI R24, RZ, 0x10, R21 ;  /* 0x00000010ff187819 */ /* 0x000fc40000011615 */
[----:B------:R-:W-:Y:S02]  /*c9b0*/  SHF.R.U32.HI R11, RZ, 0x8, R8 ;  /* 0x00000008ff0b7819 */ /* 0x000fe40000011608 */
[----:B------:R-:W-:Y:S01]  /*c9c0*/  PRMT R12, R15, 0x7604, R12 ;  /* 0x000076040f0c7816 */ /* 0x000fe2000000000c */
[----:B------:R-:W-:Y:S01]  /*c9d0*/  IMAD.U32 R15, R14, 0x10000, RZ ;  /* 0x000100000e0f7824 */ /* 0x000fe200078e00ff */
[----:B------:R-:W-:Y:S02]  /*c9e0*/  PRMT R3, R3, 0x7604, R0 ;  /* 0x0000760403037816 */ /* 0x000fe40000000000 */
[----:B------:R-:W-:Y:S01]  /*c9f0*/  LOP3.LUT R13, R11, 0xff, RZ, 0xc0, !PT ;  /* 0x000000ff0b0d7812 */ /* 0x000fe200078ec0ff */
[----:B------:R-:W-:Y:S01]  /*ca00*/  IMAD.U32 R11, R24, 0x10000, RZ ;  /* 0x00010000180b7824 */ /* 0x000fe200078e00ff */
[----:B------:R-:W-:Y:S02]  /*ca10*/  LOP3.LUT R0, R8, 0xff, RZ, 0xc0, !PT ;  /* 0x000000ff08007812 */ /* 0x000fe400078ec0ff */
[----:B------:R-:W-:-:S02]  /*ca20*/  LOP3.LUT R3, R3, 0xff0000, R20, 0xf8, !PT ;  /* 0x00ff000003037812 */ /* 0x000fc400078ef814 */
[----:B------:R-:W-:Y:S02]  /*ca30*/  PRMT R13, R13, 0x7604, R0 ;  /* 0x000076040d0d7816 */ /* 0x000fe40000000000 */
[----:B------:R-:W-:Y:S02]  /*ca40*/  LOP3.LUT R15, R12, 0xff0000, R15, 0xf8, !PT ;  /* 0x00ff00000c0f7812 */ /* 0x000fe400078ef80f */
[----:B------:R-:W-:Y:S02]  /*ca50*/  LOP3.LUT R11, R10, 0xff0000, R11, 0xf8, !PT ;  /* 0x00ff00000a0b7812 */ /* 0x000fe400078ef80b */
[----:B------:R-:W-:Y:S02]  /*ca60*/  LOP3.LUT R13, R13, 0xff0000, R8, 0xf8, !PT ;  /* 0x00ff00000d0d7812 */ /* 0x000fe400078ef808 */
[----:B------:R-:W-:Y:S02]  /*ca70*/  LOP3.LUT R12, R3, 0xff000000, R20, 0xf8, !PT ;  /* 0xff000000030c7812 */ /* 0x000fe400078ef814 */
[----:B------:R-:W-:-:S02]  /*ca80*/  LOP3.LUT R24, R15, 0xff000000, R9, 0xf8, !PT ;  /* 0xff0000000f187812 */ /* 0x000fc400078ef809 */
[----:B------:R-:W-:Y:S02]  /*ca90*/  LOP3.LUT R20, R11, 0xff000000, R21, 0xf8, !PT ;  /* 0xff0000000b147812 */ /* 0x000fe400078ef815 */
[----:B0-----:R-:W-:Y:S02]  /*caa0*/  F2FP.F16.E4M3.UNPACK_B R0, R6.H1 ;  /* 0x00000006ff00723e */ /* 0x001fe400030006ff */
[----:B------:R-:W-:Y:S02]  /*cab0*/  LOP3.LUT R15, R13, 0xff000000, R8, 0xf8, !PT ;  /* 0xff0000000d0f7812 */ /* 0x000fe400078ef808 */
[----:B------:R-:W-:Y:S01]  /*cac0*/  F2FP.F16.E4M3.UNPACK_B R21, R24 ;  /* 0x00000018ff15723e */ /* 0x000fe200020006ff */
[--C-:B------:R-:W-:Y:S01]  /*cad0*/  HADD2.F32 R9, -RZ, R0.reuse.H1_H1 ;  /* 0x30000000ff097230 */ /* 0x100fe20000004100 */
[----:B------:R-:W-:Y:S01]  /*cae0*/  F2FP.F16.E4M3.UNPACK_B R13, R20 ;  /* 0x00000014ff0d723e */ /* 0x000fe200020006ff */
[----:B------:R-:W-:Y:S01]  /*caf0*/  HADD2.F32 R8, -RZ, R0.H0_H0 ;  /* 0x20000000ff087230 */ /* 0x000fe20000004100 */
[----:B------:R-:W-:Y:S01]  /*cb00*/  F2FP.F16.E4M3.UNPACK_B R3, R6 ;  /* 0x00000006ff03723e */ /* 0x000fe200020006ff */
[----:B------:R-:W-:Y:S01]  /*cb10*/  HADD2.F32 R25, -RZ, R21.H1_H1 ;  /* 0x30000015ff197230 */ /* 0x000fe20000004100 */
[-C--:B------:R-:W-:Y:S01]  /*cb20*/  F2FP.F16.E4M3.UNPACK_B R10, R7.reuse ;  /* 0x00000007ff0a723e */ /* 0x080fe200020006ff */
[----:B------:R-:W-:Y:S01]  /*cb30*/  HADD2.F32 R14, -RZ, R13.H1_H1 ;  /* 0x3000000dff0e7230 */ /* 0x000fe20000004100 */
[----:B------:R-:W-:-:S02]  /*cb40*/  F2FP.F16.E4M3.UNPACK_B R11, R7.H1 ;  /* 0x00000007ff0b723e */ /* 0x000fc400030006ff */
[C---:B------:R-:W-:Y:S01]  /*cb50*/  FMUL.FTZ R27, R9.reuse, R25 ;  /* 0x00000019091b7220 */ /* 0x040fe20000410000 */
[-C--:B------:R-:W-:Y:S01]  /*cb60*/  F2FP.F16.E4M3.UNPACK_B R6, R5.reuse ;  /* 0x00000005ff06723e */ /* 0x080fe200020006ff */
[-C--:B------:R-:W-:Y:S01]  /*cb70*/  FMUL.FTZ R26, R9, R14.reuse ;  /* 0x0000000e091a7220 */ /* 0x080fe20000410000 */
[----:B------:R-:W-:Y:S01]  /*cb80*/  F2FP.F16.E4M3.UNPACK_B R7, R5.H1 ;  /* 0x00000005ff07723e */ /* 0x000fe200030006ff */
[C---:B------:R-:W-:Y:S01]  /*cb90*/  FFMA.FTZ R27, R8.reuse, R14, -R27 ;  /* 0x0000000e081b7223 */ /* 0x040fe2000001081b */
[----:B------:R-:W-:Y:S02]  /*cba0*/  HADD2.F32 R14, -RZ, R21.H0_H0 ;  /* 0x20000015ff0e7230 */ /* 0x000fe40000004100 */
[----:B------:R-:W-:Y:S01]  /*cbb0*/  FFMA.FTZ R28, R8, R25, R26 ;  /* 0x00000019081c7223 */ /* 0x000fe2000001001a */
[----:B------:R-:W-:Y:S01]  /*cbc0*/  HADD2.F32 R5, -RZ, R3.H1_H1 ;  /* 0x30000003ff057230 */ /* 0x000fe20000004100 */
[----:B------:R-:W-:Y:S01]  /*cbd0*/  F2FP.F16.E4M3.UNPACK_B R24, R24.H1 ;  /* 0x00000018ff18723e */ /* 0x000fe200030006ff */
[----:B------:R-:W-:Y:S01]  /*cbe0*/  HADD2.F32 R8, -RZ, R13.H0_H0 ;  /* 0x2000000dff087230 */ /* 0x000fe20000004100 */
[----:B------:R-:W-:Y:S01]  /*cbf0*/  F2FP.F16.E4M3.UNPACK_B R20, R20.H1 ;  /* 0x00000014ff14723e */ /* 0x000fe200030006ff */
[----:B------:R-:W-:-:S02]  /*cc00*/  HADD2.F32 R3, -RZ, R3.H0_H0 ;  /* 0x20000003ff037230 */ /* 0x000fc40000004100 */
[C---:B------:R-:W-:Y:S01]  /*cc10*/  FMUL.FTZ R26, R5.reuse, R14 ;  /* 0x0000000e051a7220 */ /* 0x040fe20000410000 */
[----:B------:R-:W-:Y:S02]  /*cc20*/  HADD2.F32 R9, -RZ, R24.H0_H0 ;  /* 0x20000018ff097230 */ /* 0x000fe40000004100 */
[-C--:B------:R-:W-:Y:S01]  /*cc30*/  FMUL.FTZ R13, R5, R8.reuse ;  /* 0x00000008050d7220 */ /* 0x080fe20000410000 */
[----:B------:R-:W-:Y:S02]  /*cc40*/  HADD2.F32 R5, -RZ, R10.H1_H1 ;  /* 0x3000000aff057230 */ /* 0x000fe40000004100 */
[C---:B------:R-:W-:Y:S01]  /*cc50*/  FFMA.FTZ R26, R3.reuse, R8, -R26 ;  /* 0x00000008031a7223 */ /* 0x040fe2000001081a */
[----:B------:R-:W-:Y:S02]  /*cc60*/  HADD2.F32 R8, -RZ, R20.H0_H0 ;  /* 0x20000014ff087230 */ /* 0x000fe40000004100 */
[----:B------:R-:W-:Y:S01]  /*cc70*/  FFMA.FTZ R25, R3, R14, R13 ;  /* 0x0000000e03197223 */ /* 0x000fe2000001000d */
[----:B------:R-:W-:-:S02]  /*cc80*/  HADD2.F32 R10, -RZ, R10.H0_H0 ;  /* 0x2000000aff0a7230 */ /* 0x000fc40000004100 */
[CC--:B------:R-:W-:Y:S01]  /*cc90*/  FMUL.FTZ R13, R5.reuse, R9.reuse ;  /* 0x00000009050d7220 */ /* 0x0c0fe20000410000 */
[----:B------:R-:W-:Y:S02]  /*cca0*/  HADD2.F32 R24, -RZ, R24.H1_H1 ;  /* 0x30000018ff187230 */ /* 0x000fe40000004100 */
[-C--:B------:R-:W-:Y:S01]  /*ccb0*/  FMUL.FTZ R5, R5, R8.reuse ;  /* 0x0000000805057220 */ /* 0x080fe20000410000 */
[--C-:B------:R-:W-:Y:S02]  /*ccc0*/  HADD2.F32 R3, -RZ, R11.reuse.H1_H1 ;  /* 0x3000000bff037230 */ /* 0x100fe40000004100 */
[C---:B------:R-:W-:Y:S01]  /*ccd0*/  FFMA.FTZ R29, R10.reuse, R8, -R13 ;  /* 0x000000080a1d7223 */ /* 0x040fe2000001080d */
[----:B------:R-:W-:Y:S02]  /*cce0*/  HADD2.F32 R20, -RZ, R20.H1_H1 ;  /* 0x30000014ff147230 */ /* 0x000fe40000004100 */
[----:B------:R-:W-:Y:S01]  /*ccf0*/  FFMA.FTZ R30, R10, R9, R5 ;  /* 0x000000090a1e7223 */ /* 0x000fe20000010005 */
[----:B------:R-:W-:-:S02]  /*cd00*/  HADD2.F32 R11, -RZ, R11.H0_H0 ;  /* 0x2000000bff0b7230 */ /* 0x000fc40000004100 */
[C---:B------:R-:W-:Y:S01]  /*cd10*/  FMUL.FTZ R8, R3.reuse, R24 ;  /* 0x0000001803087220 */ /* 0x040fe20000410000 */
[----:B------:R-:W-:Y:S01]  /*cd20*/  F2FP.F16.E4M3.UNPACK_B R0, R4 ;  /* 0x00000004ff00723e */ /* 0x000fe200020006ff */
[-C--:B------:R-:W-:Y:S01]  /*cd30*/  FMUL.FTZ R10, R3, R20.reuse ;  /* 0x00000014030a7220 */ /* 0x080fe20000410000 */
[-C--:B------:R-:W-:Y:S01]  /*cd40*/  F2FP.F16.E4M3.UNPACK_B R9, R15.reuse ;  /* 0x0000000fff09723e */ /* 0x080fe200020006ff */
[C---:B------:R-:W-:Y:S01]  /*cd50*/  FFMA.FTZ R20, R11.reuse, R20, -R8 ;  /* 0x000000140b147223 */ /* 0x040fe20000010808 */
[----:B------:R-:W-:Y:S01]  /*cd60*/  F2FP.F16.E4M3.UNPACK_B R4, R4.H1 ;  /* 0x00000004ff04723e */ /* 0x000fe200030006ff */
[----:B------:R-:W-:Y:S01]  /*cd70*/  FFMA.FTZ R31, R11, R24, R10 ;  /* 0x000000180b1f7223 */ /* 0x000fe2000001000a */
[-C--:B------:R-:W-:Y:S01]  /*cd80*/  F2FP.F16.E4M3.UNPACK_B R8, R12.reuse ;  /* 0x0000000cff08723e */ /* 0x080fe200020006ff */
[--C-:B------:R-:W-:Y:S01]  /*cd90*/  HADD2.F32 R13, -RZ, R9.reuse.H1_H1 ;  /* 0x30000009ff0d7230 */ /* 0x100fe20000004100 */
[----:B------:R-:W-:Y:S01]  /*cda0*/  F2FP.F16.E4M3.UNPACK_B R12, R12.H1 ;  /* 0x0000000cff0c723e */ /* 0x000fe200030006ff */
[----:B------:R-:W-:Y:S01]  /*cdb0*/  HADD2.F32 R10, -RZ, R9.H0_H0 ;  /* 0x20000009ff0a7230 */ /* 0x000fe20000004100 */
[----:B------:R-:W-:Y:S01]  /*cdc0*/  F2FP.F16.E4M3.UNPACK_B R15, R15.H1 ;  /* 0x0000000fff0f723e */ /* 0x000fe200030006ff */
[----:B------:R-:W-:-:S02]  /*cdd0*/  HADD2.F32 R5, -RZ, R4.H1_H1 ;  /* 0x30000004ff057230 */ /* 0x000fc40000004100 */
[----:B------:R-:W-:Y:S02]  /*cde0*/  HADD2.F32 R9, -RZ, R8.H1_H1 ;  /* 0x30000008ff097230 */ /* 0x000fe40000004100 */
[----:B------:R-:W-:Y:S02]  /*cdf0*/  HADD2.F32 R3, -RZ, R0.H1_H1 ;  /* 0x30000000ff037230 */ /* 0x000fe40000004100 */
[C---:B------:R-:W-:Y:S01]  /*ce00*/  FMUL.FTZ R11, R5.reuse, R13 ;  /* 0x0000000d050b7220 */ /* 0x040fe20000410000 */
[----:B------:R-:W-:Y:S02]  /*ce10*/  HADD2.F32 R8, -RZ, R8.H0_H0 ;  /* 0x20000008ff087230 */ /* 0x000fe40000004100 */
[----:B------:R-:W-:Y:S01]  /*ce20*/  FMUL.FTZ R21, R5, R9 ;  /* 0x0000000905157220 */ /* 0x000fe20000410000 */
[----:B------:R-:W-:Y:S02]  /*ce30*/  HADD2.F32 R4, -RZ, R4.H0_H0 ;  /* 0x20000004ff047230 */ /* 0x000fe40000004100 */
[----:B------:R-:W-:Y:S01]  /*ce40*/  FMUL.FTZ R5, R3, R10 ;  /* 0x0000000a03057220 */ /* 0x000fe20000410000 */
[----:B------:R-:W-:-:S02]  /*ce50*/  HADD2.F32 R0, -RZ, R0.H0_H0 ;  /* 0x20000000ff007230 */ /* 0x000fc40000004100 */
[-C--:B------:R-:W-:Y:S01]  /*ce60*/  FMUL.FTZ R3, R3, R8.reuse ;  /* 0x0000000803037220 */ /* 0x080fe20000410000 */
[C---:B------:R-:W-:Y:S01]  /*ce70*/  FFMA.FTZ R11, R4.reuse, R9, -R11 ;  /* 0x00000009040b7223 */ /* 0x040fe2000001080b */
[----:B------:R-:W-:Y:S01]  /*ce80*/  FFMA.FTZ R14, R4, R13, R21 ;  /* 0x0000000d040e7223 */ /* 0x000fe20000010015 */
[C---:B------:R-:W-:Y:S01]  /*ce90*/  FFMA.FTZ R9, R0.reuse, R8, -R5 ;  /* 0x0000000800097223 */ /* 0x040fe20000010805 */
[----:B------:R-:W-:Y:S01]  /*cea0*/  FFMA.FTZ R10, R0, R10, R3 ;  /* 0x0000000a000a7223 */ /* 0x000fe20000010003 */
[----:B------:R-:W-:Y:S02]  /*ceb0*/  HADD2.F32 R4, -RZ, R12.H1_H1 ;  /* 0x3000000cff047230 */ /* 0x000fe40000004100 */
[----:B------:R-:W-:Y:S02]  /*cec0*/  HADD2.F32 R3, -RZ, R7.H1_H1 ;  /* 0x30000007ff037230 */ /* 0x000fe40000004100 */
[--C-:B------:R-:W-:Y:S02]  /*ced0*/  HADD2.F32 R8, -RZ, R15.reuse.H1_H1 ;  /* 0x3000000fff087230 */ /* 0x100fe40000004100 */
[----:B------:R-:W-:-:S02]  /*cee0*/  HADD2.F32 R15, -RZ, R15.H0_H0 ;  /* 0x2000000fff0f7230 */ /* 0x000fc40000004100 */
[C---:B------:R-:W-:Y:S01]  /*cef0*/  FMUL.FTZ R13, R3.reuse, R4 ;  /* 0x00000004030d7220 */ /* 0x040fe20000410000 */
[----:B------:R-:W-:Y:S02]  /*cf00*/  HADD2.F32 R0, -RZ, R6.H1_H1 ;  /* 0x30000006ff007230 */ /* 0x000fe40000004100 */
        /* <DEDUP_REMOVED lines=18> */
[----:B------:R0:W-:Y:S01]  /*d030*/  STS.128 [R211+0x1f000], R4 ;  /* 0x01f00004d3007388 */ /* 0x0001e20000000c00 */
[----:B------:R-:W-:Y:S05]  /*d040*/  BRA `(.L_x_1837) ;  /* 0x0000004800207947 */ /* 0x000fea0003800000 */
.L_x_1810:
[----:B------:R-:W0:Y:S01]  /*d050*/  LDC R57, c[0x0][0x448] ;  /* 0x00011200ff397b82 */ /* 0x000e220000000800 */
[----:B------:R-:W-:Y:S01]  /*d060*/  MOV R27, R31 ;  /* 0x0000001f001b7202 */ /* 0x000fe20000000f00 */
[----:B------:R-:W-:Y:S01]  /*d070*/  IMAD.MOV.U32 R25, RZ, RZ, R29 ;  /* 0x000000ffff197224 */ /* 0x000fe200078e001d */
[----:B------:R-:W-:Y:S01]  /*d080*/  ULDC.64 UR4, c[0x0][0x3f8] ;  /* 0x0000fe0000047ab9 */ /* 0x000fe20000000a00 */
[----:B------:R-:W-:Y:S01]  /*d090*/  ULDC.64 UR6, c[0x0][0x408] ;  /* 0x0001020000067ab9 */ /* 0x000fe20000000a00 */
        /* <DEDUP_REMOVED lines=20> */
[----:B------:R-:W0:Y:S01]  /*d1e0*/  LDC R59, c[0x0][0x3f4] ;  /* 0x0000fd00ff3b7b82 */ /* 0x000e220000000800 */
[----:B------:R-:W1:Y:S01]  /*d1f0*/  SHFL.IDX PT, R5, R37, RZ, 0x181f ;  /* 0x00181fff25057589 */ /* 0x000e6200000e0000 */
[----:B------:R-:W-:-:S03]  /*d200*/  IMAD R57, R190, R57, RZ ;  /* 0x00000039be397224 */ /* 0x000fc600078e02ff */
[----:B------:R-:W2:Y:S04]  /*d210*/  SHFL.IDX PT, R14, R55, RZ, 0x181f ;  /* 0x00181fff370e7589 */ /* 0x000ea800000e0000 */
[----:B------:R-:W3:Y:S04]  /*d220*/  SHFL.IDX PT, R3, R10, RZ, 0x181f ;  /* 0x00181fff0a037589 */ /* 0x000ee800000e0000 */
[----:B------:R-:W4:Y:S01]  /*d230*/  SHFL.IDX PT, R7, R53, RZ, 0x181f ;  /* 0x00181fff35077589 */ /* 0x000f2200000e0000 */
[----:B0-----:R-:W-:-:S04]  /*d240*/  ISETP.GE.AND P0, PT, R16, R59, PT ;  /* 0x0000003b1000720c */ /* 0x001fc80003f06270 */
[----:B------:R-:W-:-:S13]  /*d250*/  ISETP.GE.OR P1, PT, R52, R57, P0 ;  /* 0x000000393400720c */ /* 0x000fda0000726670 */
[C---:B-1----:R-:W-:Y:S02]  /*d260*/  @!P1 IADD3 R0, P2, R16.reuse, R5, RZ ;  /* 0x0000000510009210 */ /* 0x042fe40007f5e0ff */
[----:B--2---:R-:W-:-:S03]  /*d270*/  @!P1 IADD3 R14, P3, R16, R14, RZ ;  /* 0x0000000e100e9210 */ /* 0x004fc60007f7e0ff */
[--C-:B---3--:R-:W-:Y:S02]  /*d280*/  @!P1 IMAD.X R5, R3, 0x1, R17.reuse, P2 ;  /* 0x0000000103059824 */ /* 0x108fe400010e0611 */
[----:B----4-:R-:W-:Y:S02]  /*d290*/  @!P1 IMAD.X R3, R7, 0x1, R17, P3 ;  /* 0x0000000107039824 */ /* 0x010fe400018e0611 */
[----:B------:R-:W-:Y:S02]  /*d2a0*/  @!P1 IMAD.MOV.U32 R4, RZ, RZ, R0 ;  /* 0x000000ffff049224 */ /* 0x000fe400078e0000 */
[----:B------:R-:W-:Y:S02]  /*d2b0*/  @!P1 IMAD.MOV.U32 R24, RZ, RZ, R14 ;  /* 0x000000ffff189224 */ /* 0x000fe400078e000e */
[----:B------:R-:W-:Y:S02]  /*d2c0*/  @!P1 IMAD.MOV.U32 R25, RZ, RZ, R3 ;  /* 0x000000ffff199224 */ /* 0x000fe400078e0003 */
[----:B------:R-:W2:Y:S04]  /*d2d0*/  @!P1 LD.E.128 R4, desc[UR36][R4.64] ;  /* 0x0000002404049980 */ /* 0x000ea8000c101d00 */
[----:B------:R-:W3:Y:S01]  /*d2e0*/  @!P1 LD.E.128 R24, desc[UR36][R24.64] ;  /* 0x0000002418189980 */ /* 0x000ee2000c101d00 */
[----:B------:R-:W-:-:S02]  /*d2f0*/  CS2R R20, SRZ ;  /* 0x0000000000147805 */ /* 0x000fc4000001ff00 */
[----:B------:R-:W-:Y:S02]  /*d300*/  CS2R R38, SRZ ;  /* 0x0000000000267805 */ /* 0x000fe4000001ff00 */
[----:B------:R-:W-:Y:S01]  /*d310*/  CS2R R40, SRZ ;  /* 0x0000000000287805 */ /* 0x000fe2000001ff00 */
[----:B------:R0:W1:Y:S01]  /*d320*/  SHFL.IDX PT, R3, R10, 0x1, 0x181f ;  /* 0x00381f000a037f89 */ /* 0x00006200000e0000 */
[----:B------:R-:W-:-:S03]  /*d330*/  CS2R R42, SRZ ;  /* 0x00000000002a7805 */ /* 0x000fc6000001ff00 */
[----:B------:R0:W4:Y:S04]  /*d340*/  SHFL.IDX PT, R9, R37, 0x1, 0x181f ;  /* 0x00381f0025097f89 */ /* 0x00012800000e0000 */
[----:B------:R0:W0:Y:S04]  /*d350*/  SHFL.IDX PT, R33, R53, 0x1, 0x181f ;  /* 0x00381f0035217f89 */ /* 0x00002800000e0000 */
[----:B------:R0:W0:Y:S01]  /*d360*/  SHFL.IDX PT, R14, R55, 0x1, 0x181f ;  /* 0x00381f00370e7f89 */ /* 0x00002200000e0000 */
[----:B--2---:R-:W-:Y:S01]  /*d370*/  @!P1 IMAD.MOV.U32 R20, RZ, RZ, R4 ;  /* 0x000000ffff149224 */ /* 0x004fe200078e0004 */
[----:B------:R-:W-:Y:S01]  /*d380*/  @!P1 MOV R21, R5 ;  /* 0x0000000500159202 */ /* 0x000fe20000000f00 */
[----:B------:R-:W-:Y:S01]  /*d390*/  @!P1 IMAD.MOV.U32 R38, RZ, RZ, R6 ;  /* 0x000000ffff269224 */ /* 0x000fe200078e0006 */
[----:B------:R-:W-:Y:S01]  /*d3a0*/  CS2R R4, SRZ ;  /* 0x0000000000047805 */ /* 0x000fe2000001ff00 */
[----:B------:R-:W-:-:S02]  /*d3b0*/  @!P1 IMAD.MOV.U32 R39, RZ, RZ, R7 ;  /* 0x000000ffff279224 */ /* 0x000fc400078e0007 */
[----:B---3--:R-:W-:Y:S02]  /*d3c0*/  @!P1 IMAD.MOV.U32 R40, RZ, RZ, R24 ;  /* 0x000000ffff289224 */ /* 0x008fe400078e0018 */
[----:B------:R-:W-:Y:S02]  /*d3d0*/  @!P1 IMAD.MOV.U32 R41, RZ, RZ, R25 ;  /* 0x000000ffff299224 */ /* 0x000fe400078e0019 */
[----:B------:R-:W-:Y:S02]  /*d3e0*/  @!P1 IMAD.MOV.U32 R42, RZ, RZ, R26 ;  /* 0x000000ffff2a9224 */ /* 0x000fe400078e001a */
[----:B01--4-:R-:W-:-:S07]  /*d3f0*/  @!P1 IMAD.MOV.U32 R43, RZ, RZ, R27 ;  /* 0x000000ffff2b9224 */ /* 0x013fce00078e001b */
.L_x_2180:
[----:B------:R-:W-:Y:S01]  /*d400*/  IADD3 R0, R52, 0x20, RZ ;  /* 0x0000002034007810 */ /* 0x000fe20007ffe0ff */
[----:B------:R-:W-:Y:S01]  /*d410*/  BSSY B1, `(.L_x_1841) ;  /* 0x0000010000017945 */ /* 0x000fe20003800000 */
[----:B------:R-:W-:Y:S02]  /*d420*/  CS2R R6, SRZ ;  /* 0x0000000000067805 */ /* 0x000fe4000001ff00 */
[----:B------:R-:W-:Y:S02]  /*d430*/  CS2R R28, SRZ ;  /* 0x00000000001c7805 */ /* 0x000fe4000001ff00 */
[----:B------:R-:W-:Y:S02]  /*d440*/  ISETP.GE.AND P1, PT, R0, R57, PT ;  /* 0x000000390000720c */ /* 0x000fe40003f26270 */
[----:B------:R-:W-:-:S11]  /*d450*/  CS2R R30, SRZ ;  /* 0x00000000001e7805 */ /* 0x000fd6000001ff00 */
[----:B------:R-:W-:Y:S05]  /*d460*/  @P1 BRA `(.L_x_1842) ;  /* 0x0000000000281947 */ /* 0x000fea0003800000 */
[----:B------:R-:W-:Y:S02]  /*d470*/  CS2R R6, SRZ ;  /* 0x0000000000067805 */ /* 0x000fe4000001ff00 */
[----:B------:R-:W-:Y:S02]  /*d480*/  CS2R R28, SRZ ;  /* 0x00000000001c7805 */ /* 0x000fe4000001ff00 */
[----:B------:R-:W-:Y:S01]  /*d490*/  CS2R R30, SRZ ;  /* 0x00000000001e7805 */ /* 0x000fe2000001ff00 */
[----:B------:R-:W-:Y:S06]  /*d4a0*/  @P0 BRA `(.L_x_1842) ;  /* 0x0000000000180947 */ /* 0x000fec0003800000 */
[C---:B------:R-:W-:Y:S02]  /*d4b0*/  IADD3 R28, P1, R16.reuse, R9, RZ ;  /* 0x00000009101c7210 */ /* 0x040fe40007f3e0ff */
[----:B------:R-:W-:-:S03]  /*d4c0*/  IADD3 R4, P2, R16, R14, RZ ;  /* 0x0000000e10047210 */ /* 0x000fc60007f5e0ff */
[--C-:B------:R-:W-:Y:S02]  /*d4d0*/  IMAD.X R29, R3, 0x1, R17.reuse, P1 ;  /* 0x00000001031d7824 */ /* 0x100fe400008e0611 */
[----:B------:R-:W-:-:S04]  /*d4e0*/  IMAD.X R5, R33, 0x1, R17, P2 ;  /* 0x0000000121057824 */ /* 0x000fc800010e0611 */
[----:B------:R-:W5:Y:S04]  /*d4f0*/  LD.E.128 R28, desc[UR36][R28.64] ;  /* 0x000000241c1c7980 */ /* 0x000f68000c101d00 */
[----:B------:R-:W5:Y:S02]  /*d500*/  LD.E.128 R4, desc[UR36][R4.64] ;  /* 0x0000002404047980 */ /* 0x000f64000c101d00 */
.L_x_1842:
[----:B------:R-:W-:Y:S05]  /*d510*/  BSYNC B1 ;  /* 0x0000000000017941 */ /* 0x000fea0003800000 */
.L_x_1841:
[----:B------:R-:W-:-:S03]  /*d520*/  UMOV UR4, 0xffffffff ;  /* 0xffffffff00047882 */ /* 0x000fc60000000000 */
[----:B------:R-:W-:Y:S05]  /*d530*/  BRA.DIV UR4, `(.L_x_1843) ;  /* 0x000001b604147947 */ /* 0x000fea000b800000 */
[----:B------:R-:W0:Y:S01]  /*d540*/  SHFL.IDX PT, R9, R37, 0x2, 0x181f ;  /* 0x00581f0025097f89 */ /* 0x000e2200000e0000 */
[----:B------:R-:W-:-:S03]  /*d550*/  VIADD R0, R52, 0x40 ;  /* 0x0000004034007836 */ /* 0x000fc60000000000 */
[----:B------:R-:W1:Y:S02]  /*d560*/  SHFL.IDX PT, R14, R55, 0x2, 0x181f ;  /* 0x00581f00370e7f89 */ /* 0x000e6400000e0000 */
[----:B------:R-:W-:Y:S02]  /*d570*/  ISETP.GE.OR P1, PT, R0, R57, P0 ;  /* 0x000000390000720c */ /* 0x000fe40000726670 */
[----:B------:R-:W2:Y:S04]  /*d580*/  SHFL.IDX PT, R3, R10, 0x2, 0x181f ;  /* 0x00581f000a037f89 */ /* 0x000ea800000e0000 */
[----:B------:R-:W3:Y:S07]  /*d590*/  SHFL.IDX PT, R25, R53, 0x2, 0x181f ;  /* 0x00581f0035197f89 */ /* 0x000eee00000e0000 */
[----:B0-----:R-:W-:-:S02]  /*d5a0*/  @!P1 IADD3 R0, P2, R16, R9, RZ ;  /* 0x0000000910009210 */ /* 0x001fc40007f5e0ff */
[----:B-1----:R-:W-:-:S03]  /*d5b0*/  @!P1 IADD3 R14, P3, R16, R14, RZ ;  /* 0x0000000e100e9210 */ /* 0x002fc60007f7e0ff */
[----:B------:R-:W-:Y:S02]  /*d5c0*/  @!P1 IMAD.MOV.U32 R8, RZ, RZ, R0 ;  /* 0x000000ffff089224 */ /* 0x000fe400078e0000 */
[--C-:B--2---:R-:W-:Y:S02]  /*d5d0*/  @!P1 IMAD.X R9, R3, 0x1, R17.reuse, P2 ;  /* 0x0000000103099824 */ /* 0x104fe400010e0611 */
[----:B---3--:R-:W-:Y:S01]  /*d5e0*/  @!P1 IMAD.X R3, R25, 0x1, R17, P3 ;  /* 0x0000000119039824 */ /* 0x008fe200018e0611 */
[----:B------:R-:W-:Y:S02]  /*d5f0*/  @!P1 MOV R32, R14 ;  /* 0x0000000e00209202 */ /* 0x000fe40000000f00 */
[----:B------:R0:W2:Y:S01]  /*d600*/  @!P1 LD.E.128 R24, desc[UR36][R8.64] ;  /* 0x0000002408189980 */ /* 0x0000a2000c101d00 */
[----:B------:R-:W-:-:S06]  /*d610*/  @!P1 IMAD.MOV.U32 R33, RZ, RZ, R3 ;  /* 0x000000ffff219224 */ /* 0x000fcc00078e0003 */
[----:B------:R-:W3:Y:S01]  /*d620*/  @!P1 LD.E.128 R32, desc[UR36][R32.64] ;  /* 0x0000002420209980 */ /* 0x000ee2000c101d00 */
[----:B------:R-:W-:Y:S02]  /*d630*/  CS2R R44, SRZ ;  /* 0x00000000002c7805 */ /* 0x000fe4000001ff00 */
[----:B------:R-:W-:Y:S02]  /*d640*/  CS2R R46, SRZ ;  /* 0x00000000002e7805 */ /* 0x000fe4000001ff00 */
[----:B------:R-:W-:Y:S01]  /*d650*/  CS2R R48, SRZ ;  /* 0x0000000000307805 */ /* 0x000fe2000001ff00 */
[----:B------:R-:W1:Y:S01]  /*d660*/  SHFL.IDX PT, R37, R37, 0x3, 0x181f ;  /* 0x00781f0025257f89 */ /* 0x000e6200000e0000 */
[----:B------:R-:W-:Y:S02]  /*d670*/  CS2R R50, SRZ ;  /* 0x0000000000327805 */ /* 0x000fe4000001ff00 */
[----:B0-----:R-:W-:Y:S01]  /*d680*/  CS2R R8, SRZ ;  /* 0x0000000000087805 */ /* 0x001fe2000001ff00 */
[----:B------:R0:W4:Y:S04]  /*d690*/  SHFL.IDX PT, R3, R10, 0x3, 0x181f ;  /* 0x00781f000a037f89 */ /* 0x00012800000e0000 */
[----:B------:R-:W0:Y:S04]  /*d6a0*/  SHFL.IDX PT, R55, R55, 0x3, 0x181f ;  /* 0x00781f0037377f89 */ /* 0x000e2800000e0000 */
[----:B------:R-:W0:Y:S01]  /*d6b0*/  SHFL.IDX PT, R53, R53, 0x3, 0x181f ;  /* 0x00781f0035357f89 */ /* 0x000e2200000e0000 */
[----:B--2---:R-:W-:-:S02]  /*d6c0*/  @!P1 IMAD.MOV.U32 R44, RZ, RZ, R24 ;  /* 0x000000ffff2c9224 */ /* 0x004fc400078e0018 */
[----:B------:R-:W-:Y:S02]  /*d6d0*/  @!P1 IMAD.MOV.U32 R45, RZ, RZ, R25 ;  /* 0x000000ffff2d9224 */ /* 0x000fe400078e0019 */
[----:B------:R-:W-:Y:S02]  /*d6e0*/  @!P1 IMAD.MOV.U32 R46, RZ, RZ, R26 ;  /* 0x000000ffff2e9224 */ /* 0x000fe400078e001a */
[----:B------:R-:W-:Y:S02]  /*d6f0*/  @!P1 IMAD.MOV.U32 R47, RZ, RZ, R27 ;  /* 0x000000ffff2f9224 */ /* 0x000fe400078e001b */
[----:B---3--:R-:W-:Y:S01]  /*d700*/  @!P1 IMAD.MOV.U32 R48, RZ, RZ, R32 ;  /* 0x000000ffff309224 */ /* 0x008fe200078e0020 */
[----:B------:R-:W-:Y:S01]  /*d710*/  @!P1 MOV R49, R33 ;  /* 0x0000002100319202 */ /* 0x000fe20000000f00 */
[----:B------:R-:W-:Y:S02]  /*d720*/  @!P1 IMAD.MOV.U32 R50, RZ, RZ, R34 ;  /* 0x000000ffff329224 */ /* 0x000fe400078e0022 */
[----:B01--4-:R-:W-:-:S07]  /*d730*/  @!P1 IMAD.MOV.U32 R51, RZ, RZ, R35 ;  /* 0x000000ffff339224 */ /* 0x013fce00078e0023 */
.L_x_2190:
[----:B------:R-:W-:Y:S01]  /*d740*/  VIADD R52, R52, 0x60 ;  /* 0x0000006034347836 */ /* 0x000fe20000000000 */
[----:B------:R-:W-:Y:S01]  /*d750*/  LEA.HI R0, R217, R217, RZ, 0x1 ;  /* 0x000000d9d9007211 */ /* 0x000fe200078f08ff */
[----:B------:R-:W-:Y:S01]  /*d760*/  BSSY B1, `(.L_x_1844) ;  /* 0x0000013000017945 */ /* 0x000fe20003800000 */
[----:B------:R-:W-:Y:S02]  /*d770*/  CS2R R10, SRZ ;  /* 0x00000000000a7805 */ /* 0x000fe4000001ff00 */
[----:B------:R-:W-:Y:S02]  /*d780*/  CS2R R12, SRZ ;  /* 0x00000000000c7805 */ /* 0x000fe4000001ff00 */
[----:B------:R-:W-:Y:S02]  /*d790*/  ISETP.GE.AND P1, PT, R52, R57, PT ;  /* 0x000000393400720c */ /* 0x000fe40003f26270 */
[----:B------:R-:W-:Y:S02]  /*d7a0*/  CS2R R14, SRZ ;  /* 0x00000000000e7805 */ /* 0x000fe4000001ff00 */
[----:B------:R-:W-:-:S05]  /*d7b0*/  LOP3.LUT R0, R0, 0xfffffffe, RZ, 0xc0, !PT ;  /* 0xfffffffe00007812 */ /* 0x000fca00078ec0ff */
[----:B------:R-:W-:-:S05]  /*d7c0*/  IMAD.IADD R0, R217, 0x1, -R0 ;  /* 0x00000001d9007824 */ /* 0x000fca00078e0a00 */
[----:B------:R-:W-:Y:S01]  /*d7d0*/  SHF.L.U32 R25, R0, 0x1f, RZ ;  /* 0x0000001f00197819 */ /* 0x000fe200000006ff */
[----:B------:R-:W-:Y:S06]  /*d7e0*/  @P1 BRA `(.L_x_1845) ;  /* 0x0000000000281947 */ /* 0x000fec0003800000 */
        /* <DEDUP_REMOVED lines=10> */
.L_x_1845:
[----:B------:R-:W-:Y:S05]  /*d890*/  BSYNC B1 ;  /* 0x0000000000017941 */ /* 0x000fea0003800000 */
.L_x_1844:
[----:B------:R-:W0:Y:S01]  /*d8a0*/  SYNCS.PHASECHK.TRANS64.TRYWAIT P4, [R184+URZ+0x28400], R25 ;  /* 0x02840019b80075a7 */ /* 0x000e22000808017f */
[----:B------:R-:W-:Y:S01]  /*d8b0*/  VIADDMNMX R0, R57, -R202, 0x80, PT ;  /* 0x0000008039007446 */ /* 0x000fe200038009ca */
[C---:B------:R-:W-:Y:S01]  /*d8c0*/  VIADD R3, R189.reuse, 0x60 ;  /* 0x00000060bd037836 */ /* 0x040fe20000000000 */
[C---:B------:R-:W-:Y:S01]  /*d8d0*/  IADD3 R24, R189.reuse, 0x40, RZ ;  /* 0x00000040bd187810 */ /* 0x040fe20007ffe0ff */
[----:B------:R-:W-:Y:S01]  /*d8e0*/  BSSY B1, `(.L_x_1846) ;  /* 0x0000006000017945 */ /* 0x000fe20003800000 */
[-C--:B------:R-:W-:Y:S02]  /*d8f0*/  ISETP.GE.OR P3, PT, R189, R0.reuse, P0 ;  /* 0x00000000bd00720c */ /* 0x080fe40000766670 */
[-C--:B------:R-:W-:Y:S02]  /*d900*/  ISETP.GE.OR P2, PT, R227, R0.reuse, P0 ;  /* 0x00000000e300720c */ /* 0x080fe40000746670 */
[-C--:B------:R-:W-:Y:S02]  /*d910*/  ISETP.GE.OR P1, PT, R24, R0.reuse, P0 ;  /* 0x000000001800720c */ /* 0x080fe40000726670 */
[----:B------:R-:W-:Y:S01]  /*d920*/  ISETP.GE.OR P0, PT, R3, R0, P0 ;  /* 0x000000000300720c */ /* 0x000fe20000706670 */
[----:B0-----:R-:W-:-:S12]  /*d930*/  @!P4 BRA `(.L_x_1847) ;  /* 0x000001b40038c947 */ /* 0x001fd80003800000 */
.L_x_2191:
[----:B------:R-:W-:Y:S05]  /*d940*/  BSYNC B1 ;  /* 0x0000000000017941 */ /* 0x000fea0003800000 */
.L_x_1846:
[----:B------:R-:W-:Y:S04]  /*d950*/  BSSY B1, `(.L_x_1848) ;  /* 0x0000101000017945 */ /* 0x000fe80003800000 */
[----:B------:R-:W-:Y:S05]  /*d960*/  @P3 BRA `(.L_x_1849) ;  /* 0x0000000c00fc3947 */ /* 0x000fea0003800000 */
[----:B------:R-:W-:Y:S02]  /*d970*/  SHF.R.U32.HI R0, RZ, 0x8, R20 ;  /* 0x00000008ff007819 */ /* 0x000fe40000011614 */
[----:B------:R-:W-:Y:S02]  /*d980*/  LOP3.LUT R24, R20, 0xff, RZ, 0xc0, !PT ;  /* 0x000000ff14187812 */ /* 0x000fe400078ec0ff */
[----:B------:R-:W-:Y:S02]  /*d990*/  LOP3.LUT R3, R0, 0xff, RZ, 0xc0, !PT ;  /* 0x000000ff00037812 */ /* 0x000fe400078ec0ff */
[----:B------:R-:W-:Y:S02]  /*d9a0*/  LEA.HI R0, R59, R214, RZ, 0x1c ;  /* 0x000000d63b007211 */ /* 0x000fe400078fe0ff */
[----:B------:R-:W-:Y:S02]  /*d9b0*/  PRMT R52, R3, 0x7604, R24 ;  /* 0x0000760403347816 */ /* 0x000fe40000000018 */
[----:B------:R-:W-:-:S02]  /*d9c0*/  SHF.R.S32.HI R3, RZ, 0x1f, R0 ;  /* 0x0000001fff037819 */ /* 0x000fc40000011400 */
[----:B------:R-:W-:Y:S02]  /*d9d0*/  SHF.R.U32.HI R35, RZ, 0x3, R206 ;  /* 0x00000003ff237819 */ /* 0x000fe400000116ce */
[----:B------:R-:W-:Y:S01]  /*d9e0*/  LEA.HI R24, R3, R0, RZ, 0x3 ;  /* 0x0000000003187211 */ /* 0x000fe200078f18ff */
[----:B------:R-:W-:Y:S01]  /*d9f0*/  IMAD.SHL.U32 R3, R0, 0x10, RZ ;  /* 0x0000001000037824 */ /* 0x000fe200078e00ff */
[----:B------:R-:W-:Y:S02]  /*da00*/  SHF.R.U32.HI R0, RZ, 0x8, R40 ;  /* 0x00000008ff007819 */ /* 0x000fe40000011628 */
[----:B------:R-:W-:Y:S01]  /*da10*/  SHF.R.U32.HI R27, RZ, 0x8, R39 ;  /* 0x00000008ff1b7819 */ /* 0x000fe20000011627 */
[----:B------:R-:W-:Y:S01]  /*da20*/  IMAD.SHL.U32 R24, R24, 0x800, RZ ;  /* 0x0000080018187824 */ /* 0x000fe200078e00ff */
[----:B------:R-:W-:Y:S02]  /*da30*/  LOP3.LUT R3, R206, 0x70, R3, 0xf8, !PT ;  /* 0x00000070ce037812 */ /* 0x000fe400078ef803 */
[----:B------:R-:W-:-:S02]  /*da40*/  LOP3.LUT R33, R0, 0xff, RZ, 0xc0, !PT ;  /* 0x000000ff00217812 */ /* 0x000fc400078ec0ff */
[----:B------:R-:W-:Y:S02]  /*da50*/  LOP3.LUT R0, R3, R35, RZ, 0x3c, !PT ;  /* 0x0000002303007212 */ /* 0x000fe400078e3cff */
[----:B------:R-:W-:Y:S02]  /*da60*/  LOP3.LUT R3, R24, 0xffffc000, RZ, 0xc0, !PT ;  /* 0xffffc00018037812 */ /* 0x000fe400078ec0ff */
[----:B0-----:R-:W-:Y:S02]  /*da70*/  SHF.R.U32.HI R25, RZ, 0x8, R21 ;  /* 0x00000008ff197819 */ /* 0x001fe40000011615 */
[----:B------:R-:W-:Y:S02]  /*da80*/  LOP3.LUT R32, R39, 0xff, RZ, 0xc0, !PT ;  /* 0x000000ff27207812 */ /* 0x000fe400078ec0ff */
[----:B------:R-:W-:Y:S02]  /*da90*/  LOP3.LUT R34, R40, 0xff, RZ, 0xc0, !PT ;  /* 0x000000ff28227812 */ /* 0x000fe400078ec0ff */
[----:B------:R-:W-:-:S02]  /*daa0*/  LOP3.LUT R27, R27, 0xff, RZ, 0xc0, !PT ;  /* 0x000000ff1b1b7812 */ /* 0x000fc400078ec0ff */
[----:B------:R-:W-:Y:S02]  /*dab0*/  IADD3 R3, R0, R3, R210 ;  /* 0x0000000300037210 */ /* 0x000fe40007ffe0d2 */
[----:B------:R-:W-:Y:S02]  /*dac0*/  SHF.R.U32.HI R0, RZ, 0x8, R41 ;  /* 0x00000008ff007819 */ /* 0x000fe40000011629 */
[----:B------:R-:W-:Y:S02]  /*dad0*/  LOP3.LUT R26, R21, 0xff, RZ, 0xc0, !PT ;  /* 0x000000ff151a7812 */ /* 0x000fe400078ec0ff */
[----:B------:R-:W-:Y:S02]  /*dae0*/  LOP3.LUT R25, R25, 0xff, RZ, 0xc0, !PT ;  /* 0x000000ff19197812 */ /* 0x000fe400078ec0ff */
[----:B------:R-:W-:Y:S02]  /*daf0*/  PRMT R58, R27, 0x7604, R32 ;  /* 0x000076041b3a7816 */ /* 0x000fe40000000020 */
[----:B------:R-:W-:-:S02]  /*db00*/  PRMT R57, R33, 0x7604, R34 ;  /* 0x0000760421397816 */ /* 0x000fc40000000022 */
[----:B------:R-:W-:Y:S02]  /*db10*/  LOP3.LUT R33, R41, 0xff, RZ, 0xc0, !PT ;  /* 0x000000ff29217812 */ /* 0x000fe400078ec0ff */
[----:B------:R-:W-:Y:S02]  /*db20*/  SHF.R.U32.HI R32, RZ, 0x8, R42 ;  /* 0x00000008ff207819 */ /* 0x000fe4000001162a */
[----:B------:R-:W-:Y:S02]  /*db30*/  SHF.R.U32.HI R34, RZ, 0x8, R43 ;  /* 0x00000008ff227819 */ /* 0x000fe4000001162b */
[----:B------:R-:W-:Y:S02]  /*db40*/  LOP3.LUT R0, R0, 0xff, RZ, 0xc0, !PT ;  /* 0x000000ff00007812 */ /* 0x000fe400078ec0ff */
[----:B------:R-:W-:Y:S02]  /*db50*/  PRMT R54, R25, 0x7604, R26 ;  /* 0x0000760419367816 */ /* 0x000fe4000000001a */
[----:B------:R-:W-:-:S02]  /*db60*/  SHF.R.U32.HI R25, RZ, 0x8, R38 ;  /* 0x00000008ff197819 */ /* 0x000fc40000011626 */
[----:B------:R-:W-:Y:S02]  /*db70*/  LOP3.LUT R35, R42, 0xff, RZ, 0xc0, !PT ;  /* 0x000000ff2a237812 */ /* 0x000fe400078ec0ff */
[----:B------:R-:W-:Y:S02]  /*db80*/  LOP3.LUT R32, R32, 0xff, RZ, 0xc0, !PT ;  /* 0x000000ff20207812 */ /* 0x000fe400078ec0ff */
[----:B------:R-:W-:Y:S02]  /*db90*/  LOP3.LUT R34, R34, 0xff, RZ, 0xc0, !PT ;  /* 0x000000ff22227812 */ /* 0x000fe400078ec0ff */
[----:B------:R-:W-:Y:S01]  /*dba0*/  PRMT R61, R0, 0x7604, R33 ;  /* 0x00007604003d7816 */ /* 0x000fe20000000021 */
[----:B------:R-:W-:Y:S01]  /*dbb0*/  IMAD.IADD R0, R184, 0x1, R3 ;  /* 0x00000001b8007824 */ /* 0x000fe200078e0203 */
[----:B------:R-:W-:Y:S02]  /*dbc0*/  LOP3.LUT R37, R43, 0xff, RZ, 0xc0, !PT ;  /* 0x000000ff2b257812 */ /* 0x000fe400078ec0ff */
[----:B------:R-:W-:-:S02]  /*dbd0*/  LOP3.LUT R26, R38, 0xff, RZ, 0xc0, !PT ;  /* 0x000000ff261a7812 */ /* 0x000fc400078ec0ff */
[----:B------:R-:W-:Y:S02]  /*dbe0*/  LOP3.LUT R25, R25, 0xff, RZ, 0xc0, !PT ;  /* 0x000000ff19197812 */ /* 0x000fe400078ec0ff */
[----:B------:R-:W-:Y:S02]  /*dbf0*/  PRMT R63, R32, 0x7604, R35 ;  /* 0x00007604203f7816 */ /* 0x000fe40000000023 */
[----:B------:R-:W-:Y:S02]  /*dc00*/  PRMT R67, R34, 0x7604, R37 ;  /* 0x0000760422437816 */ /* 0x000fe40000000025 */
[----:B------:R-:W0:Y:S01]  /*dc10*/  LDS.128 R32, [R0+0x18000] ;  /* 0x0180000000207984 */ /* 0x000e220000000c00 */
[----:B------:R-:W-:Y:S02]  /*dc20*/  PRMT R56, R25, 0x7604, R26 ;  /* 0x0000760419387816 */ /* 0x000fe4000000001a */
[----:B------:R-:W-:Y:S01]  /*dc30*/  SHF.R.U32.HI R37, RZ, 0x10, R21 ;  /* 0x00000010ff257819 */ /* 0x000fe20000011615 */
[----:B------:R-:W1:Y:S01]  /*dc40*/  LDS.128 R24, [R211+0x18000] ;  /* 0x01800000d3187984 */ /* 0x000e620000000c00 */
[----:B------:R-:W-:-:S02]  /*dc50*/  SHF.R.U32.HI R53, RZ, 0x10, R38 ;  /* 0x00000010ff357819 */ /* 0x000fc40000011626 */
[----:B------:R-:W-:Y:S02]  /*dc60*/  LOP3.LUT R37, R37, 0xff, RZ, 0xc0, !PT ;  /* 0x000000ff25257812 */ /* 0x000fe400078ec0ff */
[----:B------:R-:W-:Y:S02]  /*dc70*/  SHF.R.U32.HI R3, RZ, 0x10, R20 ;  /* 0x00000010ff037819 */ /* 0x000fe40000011614 */
[----:B------:R-:W-:Y:S02]  /*dc80*/  LOP3.LUT R53, R53, 0xff, RZ, 0xc0, !PT ;  /* 0x000000ff35357812 */ /* 0x000fe400078ec0ff */
[----:B------:R-:W-:Y:S02]  /*dc90*/  SHF.R.U32.HI R55, RZ, 0x10, R39 ;  /* 0x00000010ff377819 */ /* 0x000fe40000011627 */
[----:B------:R-:W-:Y:S02]  /*dca0*/  PRMT R37, R37, 0x7054, R54 ;  /* 0x0000705425257816 */ /* 0x000fe40000000036 */
[----:B------:R-:W-:-:S02]  /*dcb0*/  SHF.R.U32.HI R54, RZ, 0x10, R41 ;  /* 0x00000010ff367819 */ /* 0x000fc40000011629 */
[----:B------:R-:W-:Y:S02]  /*dcc0*/  LOP3.LUT R3, R3, 0xff, RZ, 0xc0, !PT ;  /* 0x000000ff03037812 */ /* 0x000fe400078ec0ff */
[----:B------:R-:W-:Y:S02]  /*dcd0*/  PRMT R53, R53, 0x7054, R56 ;  /* 0x0000705435357816 */ /* 0x000fe40000000038 */
[----:B------:R-:W-:Y:S02]  /*dce0*/  LOP3.LUT R55, R55, 0xff, RZ, 0xc0, !PT ;  /* 0x000000ff37377812 */ /* 0x000fe400078ec0ff */
[----:B------:R-:W-:Y:S02]  /*dcf0*/  SHF.R.U32.HI R56, RZ, 0x10, R42 ;  /* 0x00000010ff387819 */ /* 0x000fe4000001162a */
[----:B------:R-:W-:Y:S02]  /*dd00*/  LOP3.LUT R54, R54, 0xff, RZ, 0xc0, !PT ;  /* 0x000000ff36367812 */ /* 0x000fe400078ec0ff */
[----:B------:R-:W-:-:S02]  /*dd10*/  PRMT R3, R3, 0x7054, R52 ;  /* 0x0000705403037816 */ /* 0x000fc40000000034 */
[----:B------:R-:W-:Y:S02]  /*dd20*/  PRMT R55, R55, 0x7054, R58 ;  /* 0x0000705437377816 */ /* 0x000fe4000000003a */
[----:B------:R-:W-:Y:S02]  /*dd30*/  SHF.R.U32.HI R52, RZ, 0x10, R40 ;  /* 0x00000010ff347819 */ /* 0x000fe40000011628 */
[----:B------:R-:W-:Y:S02]  /*dd40*/  LOP3.LUT R56, R56, 0xff, RZ, 0xc0, !PT ;  /* 0x000000ff38387812 */ /* 0x000fe400078ec0ff */
[----:B------:R-:W-:Y:S02]  /*dd50*/  SHF.R.U32.HI R58, RZ, 0x10, R43 ;  /* 0x00000010ff3a7819 */ /* 0x000fe4000001162b */
[----:B------:R-:W-:Y:S02]  /*dd60*/  PRMT R61, R54, 0x7054, R61 ;  /* 0x00007054363d7816 */ /* 0x000fe4000000003d */
[----:B------:R-:W-:-:S02]  /*dd70*/  LOP3.LUT R52, R52, 0xff, RZ, 0xc0, !PT ;  /* 0x000000ff34347812 */ /* 0x000fc400078ec0ff */
[----:B------:R-:W-:Y:S02]  /*dd80*/  PRMT R65, R56, 0x7054, R63 ;  /* 0x0000705438417816 */ /* 0x000fe4000000003f */
[----:B------:R-:W-:Y:S02]  /*dd90*/  LOP3.LUT R58, R58, 0xff, RZ, 0xc0, !PT ;  /* 0x000000ff3a3a7812 */ /* 0x000fe400078ec0ff */
[----:B------:R-:W-:Y:S02]  /*dda0*/  LOP3.LUT R63, R61, 0xff000000, R41, 0xf8, !PT ;  /* 0xff0000003d3f7812 */ /* 0x000fe400078ef829 */
[----:B------:R-:W-:Y:S02]  /*ddb0*/  LOP3.LUT R60, R37, 0xff000000, R21, 0xf8, !PT ;  /* 0xff000000253c7812 */ /* 0x000fe400078ef815 */
[----:B------:R-:W-:Y:S02]  /*ddc0*/  PRMT R57, R52, 0x7054, R57 ;  /* 0x0000705434397816 */ /* 0x000fe40000000039 */
[----:B------:R-:W-:-:S02]  /*ddd0*/  LOP3.LUT R21, R65, 0xff000000, R42, 0xf8, !PT ;  /* 0xff00000041157812 */ /* 0x000fc400078ef82a */
[----:B------:R-:W-:Y:S02]  /*dde0*/  PRMT R67, R58, 0x7054, R67 ;  /* 0x000070543a437816 */ /* 0x000fe40000000043 */
[----:B------:R-:W-:Y:S02]  /*ddf0*/  F2FP.F16.E4M3.UNPACK_B R65, R63 ;  /* 0x0000003fff41723e */ /* 0x000fe400020006ff */
[----:B0-----:R-:W-:Y:S02]  /*de00*/  F2FP.F16.E4M3.UNPACK_B R52, R33 ;  /* 0x00000021ff34723e */ /* 0x001fe400020006ff */
[----:B------:R-:W-:Y:S02]  /*de10*/  F2FP.F16.E4M3.UNPACK_B R61, R60 ;  /* 0x0000003cff3d723e */ /* 0x000fe400020006ff */
[----:B------:R-:W-:Y:S02]  /*de20*/  LOP3.LUT R58, R3, 0xff000000, R20, 0xf8, !PT ;  /* 0xff000000033a7812 */ /* 0x000fe400078ef814 */
[----:B------:R-:W-:-:S02]  /*de30*/  LOP3.LUT R3, R53, 0xff000000, R38, 0xf8, !PT ;  /* 0xff00000035037812 */ /* 0x000fc400078ef826 */
[----:B------:R-:W-:Y:S02]  /*de40*/  LOP3.LUT R62, R55, 0xff000000, R39, 0xf8, !PT ;  /* 0xff000000373e7812 */ /* 0x000fe400078ef827 */
[----:B------:R-:W-:Y:S02]  /*de50*/  LOP3.LUT R64, R57, 0xff000000, R40, 0xf8, !PT ;  /* 0xff00000039407812 */ /* 0x000fe400078ef828 */
[----:B------:R-:W-:Y:S01]  /*de60*/  LOP3.LUT R68, R67, 0xff000000, R43, 0xf8, !PT ;  /* 0xff00000043447812 */ /* 0x000fe200078ef82b */
[--C-:B------:R-:W-:Y:S01]  /*de70*/  HADD2.F32 R67, -RZ, R65.reuse.H0_H0 ;  /* 0x20000041ff437230 */ /* 0x100fe20000004100 */
[-C--:B-1----:R-:W-:Y:S01]  /*de80*/  F2FP.F16.E4M3.UNPACK_B R38, R25.reuse ;  /* 0x00000019ff26723e */ /* 0x082fe200020006ff */
[----:B------:R-:W-:Y:S01]  /*de90*/  HADD2.F32 R65, -RZ, R65.H1_H1 ;  /* 0x30000041ff417230 */ /* 0x000fe20000004100 */
[-C--:B------:R-:W-:Y:S02]  /*dea0*/  F2FP.F16.E4M3.UNPACK_B R39, R24.reuse ;  /* 0x00000018ff27723e */ /* 0x080fe400020006ff */
[----:B------:R-:W-:Y:S01]  /*deb0*/  F2FP.F16.E4M3.UNPACK_B R40, R24.H1 ;  /* 0x00000018ff28723e */ /* 0x000fe200030006ff */
[--C-:B------:R-:W-:Y:S01]  /*dec0*/  HADD2.F32 R24, -RZ, R52.reuse.H0_H0 ;  /* 0x20000034ff187230 */ /* 0x100fe20000004100 */
[----:B------:R-:W-:Y:S01]  /*ded0*/  F2FP.F16.E4M3.UNPACK_B R41, R25.H1 ;  /* 0x00000019ff29723e */ /* 0x000fe200030006ff */
[--C-:B------:R-:W-:Y:S01]  /*dee0*/  HADD2.F32 R25, -RZ, R61.reuse.H0_H0 ;  /* 0x2000003dff197230 */ /* 0x100fe20000004100 */
[-C--:B------:R-:W-:Y:S01]  /*def0*/  F2FP.F16.E4M3.UNPACK_B R42, R27.reuse ;  /* 0x0000001bff2a723e */ /* 0x080fe200020006ff */
[----:B------:R-:W-:Y:S01]  /*df00*/  HADD2.F32 R61, -RZ, R61.H1_H1 ;  /* 0x3000003dff3d7230 */ /* 0x000fe20000004100 */
[----:B------:R-:W-:Y:S01]  /*df10*/  F2FP.F16.E4M3.UNPACK_B R43, R27.H1 ;  /* 0x0000001bff2b723e */ /* 0x000fe200030006ff */
[----:B------:R-:W-:Y:S01]  /*df20*/  HADD2.F32 R52, -RZ, R52.H1_H1 ;  /* 0x30000034ff347230 */ /* 0x000fe20000004100 */
[----:B------:R-:W-:-:S02]  /*df30*/  F2FP.F16.E4M3.UNPACK_B R20, R26 ;  /* 0x0000001aff14723e */ /* 0x000fc400020006ff */
[----:B------:R-:W-:Y:S01]  /*df40*/  F2FP.F16.E4M3.UNPACK_B R27, R26.H1 ;  /* 0x0000001aff1b723e */ /* 0x000fe200030006ff */
[--C-:B------:R-:W-:Y:S01]  /*df50*/  HADD2.F32 R26, -RZ, R38.reuse.H0_H0 ;  /* 0x20000026ff1a7230 */ /* 0x100fe20000004100 */
[----:B------:R-:W-:Y:S01]  /*df60*/  F2FP.F16.E4M3.UNPACK_B R55, R33.H1 ;  /* 0x00000021ff37723e */ /* 0x000fe200030006ff */
[C---:B------:R-:W-:Y:S01]  /*df70*/  FMUL.FTZ R33, R24.reuse, R67 ;  /* 0x0000004318217220 */ /* 0x040fe20000410000 */
[-C--:B------:R-:W-:Y:S01]  /*df80*/  F2FP.F16.E4M3.UNPACK_B R53, R32.reuse ;  /* 0x00000020ff35723e */ /* 0x080fe200020006ff */
[----:B------:R-:W-:Y:S01]  /*df90*/  HADD2.F32 R38, -RZ, R38.H1_H1 ;  /* 0x30000026ff267230 */ /* 0x000fe20000004100 */
[----:B------:R-:W-:Y:S01]  /*dfa0*/  F2FP.F16.E4M3.UNPACK_B R54, R32.H1 ;  /* 0x00000020ff36723e */ /* 0x000fe200030006ff */
[----:B------:R-:W-:Y:S01]  /*dfb0*/  FMUL.FTZ R32, R24, R25 ;  /* 0x0000001918207220 */ /* 0x000fe20000410000 */
[----:B------:R-:W-:Y:S01]  /*dfc0*/  F2FP.F16.E4M3.UNPACK_B R63, R63.H1 ;  /* 0x0000003fff3f723e */ /* 0x000fe200030006ff */
[C---:B------:R-:W-:Y:S01]  /*dfd0*/  FFMA.FTZ R25, R26.reuse, R25, -R33 ;  /* 0x000000191a197223 */ /* 0x040fe20000010821 */
[----:B------:R-:W-:Y:S01]  /*dfe0*/  F2FP.F16.E4M3.UNPACK_B R60, R60.H1 ;  /* 0x0000003cff3c723e */ /* 0x000fe200030006ff */
[----:B------:R-:W-:Y:S01]  /*dff0*/  FFMA.FTZ R33, R26, R67, R32 ;  /* 0x000000431a217223 */ /* 0x000fe20000010020 */
[-C--:B------:R-:W-:Y:S01]  /*e000*/  F2FP.F16.E4M3.UNPACK_B R24, R34.reuse ;  /* 0x00000022ff18723e */ /* 0x080fe200020006ff */
[----:B------:R-:W-:Y:S01]  /*e010*/  HADD2.F32 R66, -RZ, R63.H0_H0 ;  /* 0x2000003fff427230 */ /* 0x000fe20000004100 */
[----:B------:R-:W-:Y:S01]  /*e020*/  F2FP.F16.E4M3.UNPACK_B R37, R34.H1 ;  /* 0x00000022ff25723e */ /* 0x000fe200030006ff */
[----:B------:R-:W-:-:S02]  /*e030*/  HADD2.F32 R26, -RZ, R55.H0_H0 ;  /* 0x20000037ff1a7230 */ /* 0x000fc40000004100 */
[C---:B------:R-:W-:Y:S01]  /*e040*/  FMUL.FTZ R32, R52.reuse, R61 ;  /* 0x0000003d34207220 */ /* 0x040fe20000410000 */
[----:B------:R-:W-:Y:S02]  /*e050*/  HADD2.F32 R34, -RZ, R60.H0_H0 ;  /* 0x2000003cff227230 */ /* 0x000fe40000004100 */
[----:B------:R-:W-:Y:S01]  /*e060*/  FMUL.FTZ R67, R52, R65 ;  /* 0x0000004134437220 */ /* 0x000fe20000410000 */
[-C--:B------:R-:W-:Y:S01]  /*e070*/  F2FP.F16.E4M3.UNPACK_B R56, R35.reuse ;  /* 0x00000023ff38723e */ /* 0x080fe200020006ff */
[C---:B------:R-:W-:Y:S01]  /*e080*/  FMUL.FTZ R52, R26.reuse, R66 ;  /* 0x000000421a347220 */ /* 0x040fe20000410000 */
[----:B------:R-:W-:Y:S01]  /*e090*/  F2FP.F16.E4M3.UNPACK_B R57, R35.H1 ;  /* 0x00000023ff39723e */ /* 0x000fe200030006ff */
[----:B------:R-:W-:Y:S02]  /*e0a0*/  HADD2.F32 R35, -RZ, R41.H0_H0 ;  /* 0x20000029ff237230 */ /* 0x000fe40000004100 */
[----:B------:R-:W-:Y:S01]  /*e0b0*/  FMUL.FTZ R69, R26, R34 ;  /* 0x000000221a457220 */ /* 0x000fe20000410000 */
[C---:B------:R-:W-:Y:S01]  /*e0c0*/  FFMA.FTZ R32, R38.reuse, R65, R32 ;  /* 0x0000004126207223 */ /* 0x040fe20000010020 */
[----:B------:R-:W-:Y:S01]  /*e0d0*/  FFMA.FTZ R26, R38, R61, -R67 ;  /* 0x0000003d261a7223 */ /* 0x000fe20000010843 */
[----:B------:R-:W-:Y:S01]  /*e0e0*/  F2FP.F16.E4M3.UNPACK_B R65, R68 ;  /* 0x00000044ff41723e */ /* 0x000fe200020006ff */
[C---:B------:R-:W-:Y:S01]  /*e0f0*/  FFMA.FTZ R34, R35.reuse, R34, -R52 ;  /* 0x0000002223227223 */ /* 0x040fe20000010834 */
[----:B------:R-:W-:Y:S01]  /*e100*/  F2FP.F16.E4M3.UNPACK_B R61, R62 ;  /* 0x0000003eff3d723e */ /* 0x000fe200020006ff */
[----:B------:R-:W-:Y:S01]  /*e110*/  FFMA.FTZ R35, R35, R66, R69 ;  /* 0x0000004223237223 */ /* 0x000fe20000010045 */
[----:B------:R-:W-:Y:S01]  /*e120*/  HADD2.F32 R66, -RZ, R63.H1_H1 ;  /* 0x3000003fff427230 */ /* 0x000fe20000004100 */
[----:B------:R-:W-:Y:S01]  /*e130*/  F2FP.F16.E4M3.UNPACK_B R62, R62.H1 ;  /* 0x0000003eff3e723e */ /* 0x000fe200030006ff */
[----:B------:R-:W-:Y:S01]  /*e140*/  HADD2.F32 R55, -RZ, R55.H1_H1 ;  /* 0x30000037ff377230 */ /* 0x000fe20000004100 */
[----:B------:R-:W-:Y:S01]  /*e150*/  F2FP.F16.E4M3.UNPACK_B R68, R68.H1 ;  /* 0x00000044ff44723e */ /* 0x000fe200030006ff */
[----:B------:R-:W-:-:S02]  /*e160*/  HADD2.F32 R67, -RZ, R65.H0_H0 ;  /* 0x20000041ff437230 */ /* 0x000fc40000004100 */
[----:B------:R-:W-:Y:S02]  /*e170*/  HADD2.F32 R38, -RZ, R56.H0_H0 ;  /* 0x20000038ff267230 */ /* 0x000fe40000004100 */
[C---:B------:R-:W-:Y:S01]  /*e180*/  FMUL.FTZ R70, R55.reuse, R66 ;  /* 0x0000004237467220 */ /* 0x040fe20000410000 */
[----:B------:R-:W-:Y:S02]  /*e190*/  HADD2.F32 R60, -RZ, R60.H1_H1 ;  /* 0x3000003cff3c7230 */ /* 0x000fe40000004100 */
[----:B------:R-:W-:Y:S02]  /*e1a0*/  HADD2.F32 R63, -RZ, R61.H0_H0 ;  /* 0x2000003dff3f7230 */ /* 0x000fe40000004100 */
[----:B------:R-:W-:Y:S01]  /*e1b0*/  FMUL.FTZ R71, R38, R67 ;  /* 0x0000004326477220 */ /* 0x000fe20000410000 */
[----:B------:R-:W-:Y:S02]  /*e1c0*/  HADD2.F32 R41, -RZ, R41.H1_H1 ;  /* 0x30000029ff297230 */ /* 0x000fe40000004100 */
[----:B------:R-:W-:Y:S01]  /*e1d0*/  FMUL.FTZ R55, R55, R60 ;  /* 0x0000003c37377220 */ /* 0x000fe20000410000 */
[----:B------:R-:W-:-:S02]  /*e1e0*/  HADD2.F32 R52, -RZ, R42.H0_H0 ;  /* 0x2000002aff347230 */ /* 0x000fc40000004100 */
[-C--:B------:R-:W-:Y:S01]  /*e1f0*/  FMUL.FTZ R72, R38, R63.reuse ;  /* 0x0000003f26487220 */ /* 0x080fe20000410000 */
[----:B------:R-:W-:Y:S02]  /*e200*/  HADD2.F32 R65, -RZ, R65.H1_H1 ;  /* 0x30000041ff417230 */ /* 0x000fe40000004100 */
[C---:B------:R-:W-:Y:S01]  /*e210*/  FFMA.FTZ R69, R41.reuse, R60, -R70 ;  /* 0x0000003c29457223 */ /* 0x040fe20000010846 */
[----:B------:R-:W-:Y:S02]  /*e220*/  HADD2.F32 R56, -RZ, R56.H1_H1 ;  /* 0x30000038ff387230 */ /* 0x000fe40000004100 */
[C---:B------:R-:W-:Y:S01]  /*e230*/  FFMA.FTZ R38, R52.reuse, R63, -R71 ;  /* 0x0000003f34267223 */ /* 0x040fe20000010847 */
[----:B------:R-:W-:Y:S02]  /*e240*/  HADD2.F32 R61, -RZ, R61.H1_H1 ;  /* 0x3000003dff3d7230 */ /* 0x000fe40000004100 */
[----:B------:R-:W-:Y:S01]  /*e250*/  FFMA.FTZ R70, R41, R66, R55 ;  /* 0x0000004229467223 */ /* 0x000fe20000010037 */
[----:B------:R-:W-:Y:S01]  /*e260*/  FFMA.FTZ R72, R52, R67, R72 ;  /* 0x0000004334487223 */ /* 0x000fe20000010048 */
[----:B------:R-:W-:-:S02]  /*e270*/  HADD2.F32 R42, -RZ, R42.H1_H1 ;  /* 0x3000002aff2a7230 */ /* 0x000fc40000004100 */
[C---:B------:R-:W-:Y:S01]  /*e280*/  FMUL.FTZ R63, R56.reuse, R65 ;  /* 0x00000041383f7220 */ /* 0x040fe20000410000 */
[----:B------:R-:W-:Y:S02]  /*e290*/  HADD2.F32 R52, -RZ, R57.H0_H0 ;  /* 0x20000039ff347230 */ /* 0x000fe40000004100 */
[-C--:B------:R-:W-:Y:S01]  /*e2a0*/  FMUL.FTZ R56, R56, R61.reuse ;  /* 0x0000003d38387220 */ /* 0x080fe20000410000 */
[----:B------:R-:W-:Y:S02]  /*e2b0*/  HADD2.F32 R55, -RZ, R62.H0_H0 ;  /* 0x2000003eff377230 */ /* 0x000fe40000004100 */
[C---:B------:R-:W-:Y:S01]  /*e2c0*/  FFMA.FTZ R67, R42.reuse, R61, -R63 ;  /* 0x0000003d2a437223 */ /* 0x040fe2000001083f */
[----:B------:R-:W-:Y:S02]  /*e2d0*/  HADD2.F32 R60, -RZ, R68.H0_H0 ;  /* 0x20000044ff3c7230 */ /* 0x000fe40000004100 */
[----:B------:R-:W-:Y:S01]  /*e2e0*/  FFMA.FTZ R65, R42, R65, R56 ;  /* 0x000000412a417223 */ /* 0x000fe20000010038 */
[----:B------:R-:W-:-:S02]  /*e2f0*/  HADD2.F32 R41, -RZ, R43.H0_H0 ;  /* 0x2000002bff297230 */ /* 0x000fc40000004100 */
[CC--:B------:R-:W-:Y:S01]  /*e300*/  FMUL.FTZ R73, R52.reuse, R55.reuse ;  /* 0x0000003734497220 */ /* 0x0c0fe20000410000 */
[----:B------:R-:W-:Y:S01]  /*e310*/  F2FP.F16.E4M3.UNPACK_B R56, R64.H1 ;  /* 0x00000040ff38723e */ /* 0x000fe200030006ff */
[----:B------:R-:W-:Y:S01]  /*e320*/  FMUL.FTZ R66, R52, R60 ;  /* 0x0000003c34427220 */ /* 0x000fe20000410000 */
[----:B------:R-:W-:Y:S01]  /*e330*/  F2FP.F16.E4M3.UNPACK_B R52, R58.H1 ;  /* 0x0000003aff34723e */ /* 0x000fe200030006ff */
[C---:B------:R-:W-:Y:S01]  /*e340*/  FFMA.FTZ R73, R41.reuse, R60, R73 ;  /* 0x0000003c29497223 */ /* 0x040fe20000010049 */
[----:B------:R-:W-:Y:S02]  /*e350*/  HADD2.F32 R42, -RZ, R54.H0_H0 ;  /* 0x20000036ff2a7230 */ /* 0x000fe40000004100 */
[----:B------:R-:W-:Y:S01]  /*e360*/  FFMA.FTZ R71, R41, R55, -R66 ;  /* 0x0000003729477223 */ /* 0x000fe20000010842 */
[----:B------:R-:W-:Y:S01]  /*e370*/  HADD2.F32 R60, -RZ, R56.H0_H0 ;  /* 0x20000038ff3c7230 */ /* 0x000fe20000004100 */
[----:B------:R-:W-:Y:S01]  /*e380*/  F2FP.F16.E4M3.UNPACK_B R64, R64 ;  /* 0x00000040ff40723e */ /* 0x000fe200020006ff */
[----:B------:R-:W-:Y:S01]  /*e390*/  HADD2.F32 R62, -RZ, R62.H1_H1 ;  /* 0x3000003eff3e7230 */ /* 0x000fe20000004100 */
[----:B------:R-:W-:Y:S01]  /*e3a0*/  F2FP.F16.E4M3.UNPACK_B R58, R58 ;  /* 0x0000003aff3a723e */ /* 0x000fe200020006ff */
[----:B------:R-:W-:-:S02]  /*e3b0*/  HADD2.F32 R68, -RZ, R68.H1_H1 ;  /* 0x30000044ff447230 */ /* 0x000fc40000004100 */
[----:B------:R-:W-:Y:S01]  /*e3c0*/  FMUL.FTZ R66, R42, R60 ;  /* 0x0000003c2a427220 */ /* 0x000fe20000410000 */
[----:B------:R-:W-:Y:S01]  /*e3d0*/  HADD2.F32 R57, -RZ, R57.H1_H1 ;  /* 0x30000039ff397230 */ /* 0x000fe20000004100 */
[----:B------:R-:W-:Y:S01]  /*e3e0*/  F2FP.SATFINITE.E4M3.F32.PACK_AB_MERGE_C R34, R69, R34, RZ ;  /* 0x000000224522723e */ /* 0x000fe200048070ff */
[----:B------:R-:W-:Y:S01]  /*e3f0*/  HADD2.F32 R55, -RZ, R52.H0_H0 ;  /* 0x20000034ff377230 */ /* 0x000fe20000004100 */
[----:B------:R-:W-:Y:S01]  /*e400*/  F2FP.SATFINITE.E4M3.F32.PACK_AB_MERGE_C R35, R70, R35, RZ ;  /* 0x000000234623723e */ /* 0x000fe200048070ff */
[----:B------:R-:W-:Y:S02]  /*e410*/  HADD2.F32 R41, -RZ, R40.H0_H0 ;  /* 0x20000028ff297230 */ /* 0x000fe40000004100 */
[C---:B------:R-:W-:Y:S01]  /*e420*/  FMUL.FTZ R74, R57.reuse, R68 ;  /* 0x00000044394a7220 */ /* 0x040fe20000410000 */
[----:B------:R-:W-:Y:S02]  /*e430*/  HADD2.F32 R43, -RZ, R43.H1_H1 ;  /* 0x3000002bff2b7230 */ /* 0x000fe40000004100 */
[----:B------:R-:W-:Y:S01]  /*e440*/  FMUL.FTZ R61, R57, R62 ;  /* 0x0000003e393d7220 */ /* 0x000fe20000410000 */
[-C--:B------:R-:W-:Y:S01]  /*e450*/  FMUL.FTZ R57, R42, R55.reuse ;  /* 0x000000372a397220 */ /* 0x080fe20000410000 */
[----:B------:R-:W-:Y:S01]  /*e460*/  FFMA.FTZ R66, R41, R55, -R66 ;  /* 0x0000003729427223 */ /* 0x000fe20000010842 */
[----:B------:R-:W-:-:S02]  /*e470*/  HADD2.F32 R55, -RZ, R56.H1_H1 ;  /* 0x30000038ff377230 */ /* 0x000fc40000004100 */
[C---:B------:R-:W-:Y:S01]  /*e480*/  FFMA.FTZ R74, R43.reuse, R62, -R74 ;  /* 0x0000003e2b4a7223 */ /* 0x040fe2000001084a */
[----:B------:R-:W-:Y:S01]  /*e490*/  FFMA.FTZ R68, R43, R68, R61 ;  /* 0x000000442b447223 */ /* 0x000fe2000001003d */
[----:B------:R-:W-:Y:S02]  /*e4a0*/  HADD2.F32 R54, -RZ, R54.H1_H1 ;  /* 0x30000036ff367230 */ /* 0x000fe40000004100 */
[----:B------:R-:W-:Y:S01]  /*e4b0*/  FFMA.FTZ R60, R41, R60, R57 ;  /* 0x0000003c293c7223 */ /* 0x000fe20000010039 */
[----:B------:R-:W-:Y:S01]  /*e4c0*/  HADD2.F32 R43, -RZ, R52.H1_H1 ;  /* 0x30000034ff2b7230 */ /* 0x000fe20000004100 */
[----:B------:R-:W-:Y:S01]  /*e4d0*/  F2FP.SATFINITE.E4M3.F32.PACK_AB_MERGE_C R25, R26, R25, R34 ;  /* 0x000000191a19723e */ /* 0x000fe20004807022 */
[----:B------:R-:W-:Y:S02]  /*e4e0*/  HADD2.F32 R40, -RZ, R40.H1_H1 ;  /* 0x30000028ff287230 */ /* 0x000fe40000004100 */
[----:B------:R-:W-:Y:S01]  /*e4f0*/  FMUL.FTZ R57, R54, R55 ;  /* 0x0000003736397220 */ /* 0x000fe20000410000 */
[----:B------:R-:W-:-:S02]  /*e500*/  HADD2.F32 R52, -RZ, R64.H0_H0 ;  /* 0x20000040ff347230 */ /* 0x000fc40000004100 */
[-C--:B------:R-:W-:Y:S01]  /*e510*/  FMUL.FTZ R54, R54, R43.reuse ;  /* 0x0000002b36367220 */ /* 0x080fe20000410000 */
[----:B------:R-:W-:Y:S02]  /*e520*/  HADD2.F32 R41, -RZ, R53.H0_H0 ;  /* 0x20000035ff297230 */ /* 0x000fe40000004100 */
[C---:B------:R-:W-:Y:S01]  /*e530*/  FFMA.FTZ R61, R40.reuse, R43, -R57 ;  /* 0x0000002b283d7223 */ /* 0x040fe20000010839 */
[----:B------:R-:W-:Y:S02]  /*e540*/  HADD2.F32 R42, -RZ, R58.H0_H0 ;  /* 0x2000003aff2a7230 */ /* 0x000fe40000004100 */
[----:B------:R-:W-:Y:S01]  /*e550*/  FFMA.FTZ R63, R40, R55, R54 ;  /* 0x00000037283f7223 */ /* 0x000fe20000010036 */
[----:B------:R-:W-:Y:S02]  /*e560*/  HADD2.F32 R40, -RZ, R39.H0_H0 ;  /* 0x20000027ff287230 */ /* 0x000fe40000004100 */
[----:B------:R-:W-:Y:S01]  /*e570*/  FMUL.FTZ R43, R41, R52 ;  /* 0x00000034292b7220 */ /* 0x000fe20000410000 */
[----:B------:R-:W-:-:S02]  /*e580*/  HADD2.F32 R64, -RZ, R64.H1_H1 ;  /* 0x30000040ff407230 */ /* 0x000fc40000004100 */
[-C--:B------:R-:W-:Y:S01]  /*e590*/  FMUL.FTZ R41, R41, R42.reuse ;  /* 0x0000002a29297220 */ /* 0x080fe20000410000 */
[----:B------:R-:W-:Y:S02]  /*e5a0*/  HADD2.F32 R53, -RZ, R53.H1_H1 ;  /* 0x30000035ff357230 */ /* 0x000fe40000004100 */
[C---:B------:R-:W-:Y:S01]  /*e5b0*/  FFMA.FTZ R55, R40.reuse, R42, -R43 ;  /* 0x0000002a28377223 */ /* 0x040fe2000001082b */
[----:B------:R-:W-:Y:S01]  /*e5c0*/  HADD2.F32 R58, -RZ, R58.H1_H1 ;  /* 0x3000003aff3a7230 */ /* 0x000fe20000004100 */
[----:B------:R-:W-:Y:S01]  /*e5d0*/  F2FP.F16.E4M3.UNPACK_B R43, R21.H1 ;  /* 0x00000015ff2b723e */ /* 0x000fe200030006ff */
[----:B------:R-:W-:Y:S02]  /*e5e0*/  HADD2.F32 R39, -RZ, R39.H1_H1 ;  /* 0x30000027ff277230 */ /* 0x000fe40000004100 */
[----:B------:R-:W-:Y:S01]  /*e5f0*/  FFMA.FTZ R56, R40, R52, R41 ;  /* 0x0000003428387223 */ /* 0x000fe20000010029 */
[C---:B------:R-:W-:Y:S01]  /*e600*/  FMUL.FTZ R42, R53.reuse, R64 ;  /* 0x00000040352a7220 */ /* 0x040fe20000410000 */
[----:B------:R-:W-:Y:S01]  /*e610*/  F2FP.F16.E4M3.UNPACK_B R41, R3.H1 ;  /* 0x00000003ff29723e */ /* 0x000fe200030006ff */
[----:B------:R-:W-:Y:S01]  /*e620*/  FMUL.FTZ R57, R53, R58 ;  /* 0x0000003a35397220 */ /* 0x000fe20000410000 */
[----:B------:R-:W-:-:S02]  /*e630*/  HADD2.F32 R53, -RZ, R43.H0_H0 ;  /* 0x2000002bff357230 */ /* 0x000fc40000004100 */
[C---:B------:R-:W-:Y:S01]  /*e640*/  FFMA.FTZ R58, R39.reuse, R58, -R42 ;  /* 0x0000003a273a7223 */ /* 0x040fe2000001082a */
[----:B------:R-:W-:Y:S02]  /*e650*/  HADD2.F32 R40, -RZ, R37.H0_H0 ;  /* 0x20000025ff287230 */ /* 0x000fe40000004100 */
[----:B------:R-:W-:Y:S01]  /*e660*/  FFMA.FTZ R57, R39, R64, R57 ;  /* 0x0000004027397223 */ /* 0x000fe20000010039 */
[----:B------:R-:W-:Y:S01]  /*e670*/  HADD2.F32 R42, -RZ, R41.H0_H0 ;  /* 0x20000029ff2a7230 */ /* 0x000fe20000004100 */
[----:B------:R-:W-:Y:S01]  /*e680*/  F2FP.F16.E4M3.UNPACK_B R3, R3 ;  /* 0x00000003ff03723e */ /* 0x000fe200020006ff */
        /* <DEDUP_REMOVED lines=8> */
[----:B------:R-:W-:Y:S01]  /*e710*/  HADD2.F32 R27, -RZ, R27.H1_H1 ;  /* 0x3000001bff1b7230 */ /* 0x000fe20000004100 */
[----:B------:R-:W-:Y:S01]  /*e720*/  F2FP.SATFINITE.E4M3.F32.PACK_AB_MERGE_C R68, R68, R73, RZ ;  /* 0x000000494444723e */ /* 0x000fe200048070ff */
[----:B------:R-:W-:Y:S02]  /*e730*/  HADD2.F32 R40, -RZ, R3.H0_H0 ;  /* 0x20000003ff287230 */ /* 0x000fe40000004100 */
[C---:B------:R-:W-:Y:S01]  /*e740*/  FMUL.FTZ R42, R37.reuse, R54 ;  /* 0x00000036252a7220 */ /* 0x040fe20000410000 */
[----:B------:R-:W-:Y:S01]  /*e750*/  FMUL.FTZ R43, R37, R52 ;  /* 0x00000034252b7220 */ /* 0x000fe20000410000 */
[----:B------:R-:W-:Y:S01]  /*e760*/  F2FP.F16.E4M3.UNPACK_B R37, R21 ;  /* 0x00000015ff25723e */ /* 0x000fe200020006ff */
[----:B------:R-:W-:-:S02]  /*e770*/  HADD2.F32 R21, -RZ, R24.H0_H0 ;  /* 0x20000018ff157230 */ /* 0x000fc40000004100 */
[C---:B------:R-:W-:Y:S01]  /*e780*/  FFMA.FTZ R41, R27.reuse, R52, -R42 ;  /* 0x000000341b297223 */ /* 0x040fe2000001082a */
[----:B------:R-:W-:Y:S01]  /*e790*/  FFMA.FTZ R54, R27, R54, R43 ;  /* 0x000000361b367223 */ /* 0x000fe2000001002b */
[----:B------:R-:W-:Y:S01]  /*e7a0*/  HADD2.F32 R24, -RZ, R24.H1_H1 ;  /* 0x30000018ff187230 */ /* 0x000fe20000004100 */
[----:B------:R-:W-:Y:S01]  /*e7b0*/  F2FP.SATFINITE.E4M3.F32.PACK_AB_MERGE_C R60, R63, R60, RZ ;  /* 0x0000003c3f3c723e */ /* 0x000fe200048070ff */
[--C-:B------:R-:W-:Y:S01]  /*e7c0*/  HADD2.F32 R42, -RZ, R37.reuse.H0_H0 ;  /* 0x20000025ff2a7230 */ /* 0x100fe20000004100 */
[----:B------:R-:W-:Y:S01]  /*e7d0*/  F2FP.SATFINITE.E4M3.F32.PACK_AB_MERGE_C R41, R41, R62, RZ ;  /* 0x0000003e2929723e */ /* 0x000fe200048070ff */
[----:B------:R-:W-:Y:S01]  /*e7e0*/  HADD2.F32 R37, -RZ, R37.H1_H1 ;  /* 0x30000025ff257230 */ /* 0x000fe20000004100 */
[----:B------:R-:W-:Y:S01]  /*e7f0*/  F2FP.SATFINITE.E4M3.F32.PACK_AB_MERGE_C R53, R54, R53, RZ ;  /* 0x000000353635723e */ /* 0x000fe200048070ff */
[----:B------:R-:W-:Y:S02]  /*e800*/  HADD2.F32 R27, -RZ, R3.H1_H1 ;  /* 0x30000003ff1b7230 */ /* 0x000fe40000004100 */
[----:B------:R-:W-:Y:S01]  /*e810*/  FMUL.FTZ R52, R21, R42 ;  /* 0x0000002a15347220 */ /* 0x000fe20000410000 */
[----:B------:R-:W-:-:S02]  /*e820*/  HADD2.F32 R3, -RZ, R20.H0_H0 ;  /* 0x20000014ff037230 */ /* 0x000fc40000004100 */
[C---:B------:R-:W-:Y:S01]  /*e830*/  FMUL.FTZ R39, R24.reuse, R37 ;  /* 0x0000002518277220 */ /* 0x040fe20000410000 */
[----:B------:R-:W-:Y:S02]  /*e840*/  HADD2.F32 R20, -RZ, R20.H1_H1 ;  /* 0x30000014ff147230 */ /* 0x000fe40000004100 */
[----:B------:R-:W-:Y:S01]  /*e850*/  FMUL.FTZ R24, R24, R27 ;  /* 0x0000001b18187220 */ /* 0x000fe20000410000 */
[-C--:B------:R-:W-:Y:S01]  /*e860*/  FMUL.FTZ R21, R21, R40.reuse ;  /* 0x0000002815157220 */ /* 0x080fe20000410000 */
[C---:B------:R-:W-:Y:S01]  /*e870*/  FFMA.FTZ R52, R3.reuse, R40, -R52 ;  /* 0x0000002803347223 */ /* 0x040fe20000010834 */
[----:B------:R-:W-:Y:S01]  /*e880*/  F2FP.SATFINITE.E4M3.F32.PACK_AB_MERGE_C R33, R32, R33, R35 ;  /* 0x000000212021723e */ /* 0x000fe20004807023 */
[C---:B------:R-:W-:Y:S01]  /*e890*/  FFMA.FTZ R39, R20.reuse, R27, -R39 ;  /* 0x0000001b14277223 */ /* 0x040fe20000010827 */
[----:B------:R-:W-:Y:S01]  /*e8a0*/  FFMA.FTZ R20, R20, R37, R24 ;  /* 0x0000002514147223 */ /* 0x000fe20000010018 */
[----:B------:R-:W-:Y:S01]  /*e8b0*/  FFMA.FTZ R21, R3, R42, R21 ;  /* 0x0000002a03157223 */ /* 0x000fe20000010015 */
[----:B------:R-:W-:-:S02]  /*e8c0*/  F2FP.SATFINITE.E4M3.F32.PACK_AB_MERGE_C R27, R74, R71, RZ ;  /* 0x000000474a1b723e */ /* 0x000fc400048070ff */
[----:B------:R-:W-:Y:S02]  /*e8d0*/  F2FP.SATFINITE.E4M3.F32.PACK_AB_MERGE_C R24, R61, R66, RZ ;  /* 0x000000423d18723e */ /* 0x000fe400048070ff */
        /* <DEDUP_REMOVED lines=8> */
.L_x_1849:
[----:B------:R-:W-:Y:S05]  /*e960*/  BSYNC B1 ;  /* 0x0000000000017941 */ /* 0x000fea0003800000 */
.L_x_1848:
[----:B------:R-:W-:Y:S04]  /*e970*/  BSSY B1, `(.L_x_1850) ;  /* 0x00000f9000017945 */ /* 0x000fe80003800000 */
[----:B------:R-:W-:Y:S05]  /*e980*/  @P2 BRA `(.L_x_1851) ;  /* 0x0000000c00dc2947 */ /* 0x000fea0003800000 */
[----:B-----5:R-:W-:Y:S02]  /*e990*/  SHF.R.U32.HI R3, RZ, 0x8, R28 ;  /* 0x00000008ff037819 */ /* 0x020fe4000001161c */
[----:B------:R-:W-:Y:S02]  /*e9a0*/  SHF.R.U32.HI R21, RZ, 0x8, R30 ;  /* 0x00000008ff157819 */ /* 0x000fe4000001161e */
[----:B-1----:R-:W-:Y:S02]  /*e9b0*/  LOP3.LUT R0, R28, 0xff, RZ, 0xc0, !PT ;  /* 0x000000ff1c007812 */ /* 0x002fe400078ec0ff */
[----:B------:R-:W-:Y:S02]  /*e9c0*/  LOP3.LUT R3, R3, 0xff, RZ, 0xc0, !PT ;  /* 0x000000ff03037812 */ /* 0x000fe400078ec0ff */
[----:B------:R-:W-:Y:S02]  /*e9d0*/  LEA.HI R26, R59, R214, RZ, 0x1c ;  /* 0x000000d63b1a7211 */ /* 0x000fe400078fe0ff */
[----:B------:R-:W-:-:S02]  /*e9e0*/  LOP3.LUT R27, R21, 0xff, RZ, 0xc0, !PT ;  /* 0x000000ff151b7812 */ /* 0x000fc400078ec0ff */
[----:B------:R-:W-:Y:S02]  /*e9f0*/  PRMT R21, R3, 0x7604, R0 ;  /* 0x0000760403157816 */ /* 0x000fe40000000000 */
[----:B------:R-:W-:Y:S02]  /*ea00*/  LOP3.LUT R24, R30, 0xff, RZ, 0xc0, !PT ;  /* 0x000000ff1e187812 */ /* 0x000fe400078ec0ff */
[----:B------:R-:W-:Y:S02]  /*ea10*/  SHF.R.S32.HI R3, RZ, 0x1f, R26 ;  /* 0x0000001fff037819 */ /* 0x000fe4000001141a */
[----:B------:R-:W-:Y:S01]  /*ea20*/  PRMT R37, R27, 0x7604, R24 ;  /* 0x000076041b257816 */ /* 0x000fe20000000018 */
[----:B------:R-:W-:Y:S01]  /*ea30*/  IMAD.SHL.U32 R27, R26, 0x10, RZ ;  /* 0x000000101a1b7824 */ /* 0x000fe200078e00ff */
[----:B------:R-:W-:Y:S02]  /*ea40*/  LEA.HI R32, R3, R26, RZ, 0x3 ;  /* 0x0000001a03207211 */ /* 0x000fe400078f18ff */
[----:B------:R-:W-:-:S02]  /*ea50*/  SHF.R.U32.HI R24, RZ, 0x8, R31 ;  /* 0x00000008ff187819 */ /* 0x000fc4000001161f */
[----:B------:R-:W-:Y:S01]  /*ea60*/  LOP3.LUT R0, R204, 0x70, R27, 0xf8, !PT ;  /* 0x00000070cc007812 */ /* 0x000fe200078ef81b */
[----:B------:R-:W-:Y:S01]  /*ea70*/  IMAD.SHL.U32 R32, R32, 0x800, RZ ;  /* 0x0000080020207824 */ /* 0x000fe200078e00ff */
[----:B------:R-:W-:Y:S02]  /*ea80*/  SHF.R.U32.HI R33, RZ, 0x3, R204 ;  /* 0x00000003ff217819 */ /* 0x000fe400000116cc */
[----:B0-----:R-:W-:Y:S02]  /*ea90*/  SHF.R.U32.HI R25, RZ, 0x8, R29 ;  /* 0x00000008ff197819 */ /* 0x001fe4000001161d */
[----:B------:R-:W-:Y:S02]  /*eaa0*/  LOP3.LUT R3, R31, 0xff, RZ, 0xc0, !PT ;  /* 0x000000ff1f037812 */ /* 0x000fe400078ec0ff */
[----:B------:R-:W-:Y:S02]  /*eab0*/  LOP3.LUT R24, R24, 0xff, RZ, 0xc0, !PT ;  /* 0x000000ff18187812 */ /* 0x000fe400078ec0ff */
[----:B------:R-:W-:-:S02]  /*eac0*/  LOP3.LUT R0, R0, R33, RZ, 0x3c, !PT ;  /* 0x0000002100007212 */ /* 0x000fc400078e3cff */
[----:B------:R-:W-:Y:S02]  /*ead0*/  LOP3.LUT R32, R32, 0xffffc000, RZ, 0xc0, !PT ;  /* 0xffffc00020207812 */ /* 0x000fe400078ec0ff */
[----:B------:R-:W-:Y:S02]  /*eae0*/  LOP3.LUT R20, R29, 0xff, RZ, 0xc0, !PT ;  /* 0x000000ff1d147812 */ /* 0x000fe400078ec0ff */
[----:B------:R-:W-:Y:S02]  /*eaf0*/  LOP3.LUT R25, R25, 0xff, RZ, 0xc0, !PT ;  /* 0x000000ff19197812 */ /* 0x000fe400078ec0ff */
[----:B------:R-:W-:Y:S02]  /*eb00*/  SHF.R.U32.HI R26, RZ, 0x8, R4 ;  /* 0x00000008ff1a7819 */ /* 0x000fe40000011604 */
[----:B------:R-:W-:Y:S02]  /*eb10*/  PRMT R38, R24, 0x7604, R3 ;  /* 0x0000760418267816 */ /* 0x000fe40000000003 */
[----:B------:R-:W-:-:S02]  /*eb20*/  IADD3 R3, R0, R32, R209 ;  /* 0x0000002000037210 */ /* 0x000fc40007ffe0d1 */
[----:B------:R-:W-:Y:S02]  /*eb30*/  PRMT R20, R25, 0x7604, R20 ;  /* 0x0000760419147816 */ /* 0x000fe40000000014 */
[----:B------:R-:W-:Y:S02]  /*eb40*/  LOP3.LUT R25, R4, 0xff, RZ, 0xc0, !PT ;  /* 0x000000ff04197812 */ /* 0x000fe400078ec0ff */
[----:B------:R-:W-:Y:S02]  /*eb50*/  LOP3.LUT R26, R26, 0xff, RZ, 0xc0, !PT ;  /* 0x000000ff1a1a7812 */ /* 0x000fe400078ec0ff */
[----:B------:R-:W-:Y:S02]  /*eb60*/  IADD3 R0, R184, R3, RZ ;  /* 0x00000003b8007210 */ /* 0x000fe40007ffe0ff */
[----:B------:R-:W-:Y:S02]  /*eb70*/  PRMT R43, R26, 0x7604, R25 ;  /* 0x000076041a2b7816 */ /* 0x000fe40000000019 */
[----:B------:R-:W0:Y:S01]  /*eb80*/  LDS.128 R24, [R224+0x18000] ;  /* 0x01800000e0187984 */ /* 0x000e220000000c00 */
[----:B------:R-:W-:-:S02]  /*eb90*/  SHF.R.U32.HI R41, RZ, 0x8, R6 ;  /* 0x00000008ff297819 */ /* 0x000fc40000011606 */
[----:B------:R-:W-:Y:S01]  /*eba0*/  SHF.R.U32.HI R53, RZ, 0x8, R7 ;  /* 0x00000008ff357819 */ /* 0x000fe20000011607 */
[----:B------:R-:W1:Y:S01]  /*ebb0*/  LDS.128 R32, [R0+0x18000] ;  /* 0x0180000000207984 */ /* 0x000e620000000c00 */
[----:B------:R-:W-:Y:S02]  /*ebc0*/  SHF.R.U32.HI R40, RZ, 0x8, R5 ;  /* 0x00000008ff287819 */ /* 0x000fe40000011605 */
[----:B------:R-:W-:Y:S02]  /*ebd0*/  LOP3.LUT R42, R41, 0xff, RZ, 0xc0, !PT ;  /* 0x000000ff292a7812 */ /* 0x000fe400078ec0ff */
[----:B------:R-:W-:Y:S02]  /*ebe0*/  LOP3.LUT R52, R7, 0xff, RZ, 0xc0, !PT ;  /* 0x000000ff07347812 */ /* 0x000fe400078ec0ff */
[----:B------:R-:W-:Y:S02]  /*ebf0*/  LOP3.LUT R41, R53, 0xff, RZ, 0xc0, !PT ;  /* 0x000000ff35297812 */ /* 0x000fe400078ec0ff */
[----:B------:R-:W-:-:S02]  /*ec00*/  LOP3.LUT R39, R5, 0xff, RZ, 0xc0, !PT ;  /* 0x000000ff05277812 */ /* 0x000fc400078ec0ff */
[----:B------:R-:W-:Y:S02]  /*ec10*/  LOP3.LUT R40, R40, 0xff, RZ, 0xc0, !PT ;  /* 0x000000ff28287812 */ /* 0x000fe400078ec0ff */
[----:B------:R-:W-:Y:S02]  /*ec20*/  PRMT R52, R41, 0x7604, R52 ;  /* 0x0000760429347816 */ /* 0x000fe40000000034 */
[----:B------:R-:W-:Y:S02]  /*ec30*/  SHF.R.U32.HI R41, RZ, 0x10, R5 ;  /* 0x00000010ff297819 */ /* 0x000fe40000011605 */
[----:B------:R-:W-:Y:S02]  /*ec40*/  LOP3.LUT R3, R6, 0xff, RZ, 0xc0, !PT ;  /* 0x000000ff06037812 */ /* 0x000fe400078ec0ff */
[----:B------:R-:W-:Y:S01]  /*ec50*/  PRMT R40, R40, 0x7604, R39 ;  /* 0x0000760428287816 */ /* 0x000fe20000000027 */
[----:B------:R-:W-:Y:S01]  /*ec60*/  IMAD.U32 R41, R41, 0x10000, RZ ;  /* 0x0001000029297824 */ /* 0x000fe200078e00ff */
[----:B------:R-:W-:-:S02]  /*ec70*/  SHF.R.U32.HI R54, RZ, 0x10, R29 ;  /* 0x00000010ff367819 */ /* 0x000fc4000001161d */
[----:B------:R-:W-:Y:S02]  /*ec80*/  SHF.R.U32.HI R39, RZ, 0x10, R31 ;  /* 0x00000010ff277819 */ /* 0x000fe4000001161f */
[----:B------:R-:W-:Y:S01]  /*ec90*/  PRMT R53, R42, 0x7604, R3 ;  /* 0x000076042a357816 */ /* 0x000fe20000000003 */
[----:B------:R-:W-:Y:S01]  /*eca0*/  IMAD.U32 R3, R54, 0x10000, RZ ;  /* 0x0001000036037824 */ /* 0x000fe200078e00ff */
[----:B------:R-:W-:Y:S01]  /*ecb0*/  SHF.R.U32.HI R57, RZ, 0x10, R7 ;  /* 0x00000010ff397819 */ /* 0x000fe20000011607 */
[----:B------:R-:W-:Y:S01]  /*ecc0*/  IMAD.U32 R39, R39, 0x10000, RZ ;  /* 0x0001000027277824 */ /* 0x000fe200078e00ff */
[----:B------:R-:W-:Y:S02]  /*ecd0*/  LOP3.LUT R21, R21, 0xff0000, R28, 0xf8, !PT ;  /* 0x00ff000015157812 */ /* 0x000fe400078ef81c */
[----:B------:R-:W-:Y:S01]  /*ece0*/  LOP3.LUT R55, R40, 0xff0000, R41, 0xf8, !PT ;  /* 0x00ff000028377812 */ /* 0x000fe200078ef829 */
[----:B------:R-:W-:Y:S01]  /*ecf0*/  IMAD.U32 R57, R57, 0x10000, RZ ;  /* 0x0001000039397824 */ /* 0x000fe200078e00ff */
        /* <DEDUP_REMOVED lines=11> */
[-C--:B0-----:R-:W-:Y:S02]  /*edb0*/  F2FP.F16.E4M3.UNPACK_B R30, R27.reuse ;  /* 0x0000001bff1e723e */ /* 0x081fe400020006ff */
[----:B------:R-:W-:-:S02]  /*edc0*/  F2FP.F16.E4M3.UNPACK_B R31, R27.H1 ;  /* 0x0000001bff1f723e */ /* 0x000fc400030006ff */
[-C--:B------:R-:W-:Y:S02]  /*edd0*/  F2FP.F16.E4M3.UNPACK_B R21, R24.reuse ;  /* 0x00000018ff15723e */ /* 0x080fe400020006ff */
[----:B------:R-:W-:Y:S02]  /*ede0*/  F2FP.F16.E4M3.UNPACK_B R27, R24.H1 ;  /* 0x00000018ff1b723e */ /* 0x000fe400030006ff */
[----:B------:R-:W-:Y:S02]  /*edf0*/  F2FP.F16.E4M3.UNPACK_B R54, R55 ;  /* 0x00000037ff36723e */ /* 0x000fe400020006ff */
[----:B-1----:R-:W-:Y:S02]  /*ee00*/  F2FP.F16.E4M3.UNPACK_B R29, R33 ;  /* 0x00000021ff1d723e */ /* 0x002fe400020006ff */
[----:B------:R-:W-:Y:S01]  /*ee10*/  F2FP.F16.E4M3.UNPACK_B R24, R41 ;  /* 0x00000029ff18723e */ /* 0x000fe200020006ff */
[----:B------:R-:W-:Y:S01]  /*ee20*/  HADD2.F32 R56, -RZ, R54.H0_H0 ;  /* 0x20000036ff387230 */ /* 0x000fe20000004100 */
[-C--:B------:R-:W-:Y:S01]  /*ee30*/  F2FP.F16.E4M3.UNPACK_B R20, R25.reuse ;  /* 0x00000019ff14723e */ /* 0x080fe200020006ff */
[----:B------:R-:W-:Y:S01]  /*ee40*/  HADD2.F32 R5, -RZ, R29.H0_H0 ;  /* 0x2000001dff057230 */ /* 0x000fe20000004100 */
[--C-:B------:R-:W-:Y:S01]  /*ee50*/  LOP3.LUT R43, R43, 0xff0000, R4.reuse, 0xf8, !PT ;  /* 0x00ff00002b2b7812 */ /* 0x100fe200078ef804 */
[----:B------:R-:W-:Y:S01]  /*ee60*/  HADD2.F32 R42, -RZ, R24.H0_H0 ;  /* 0x20000018ff2a7230 */ /* 0x000fe20000004100 */
[----:B------:R-:W-:Y:S01]  /*ee70*/  F2FP.F16.E4M3.UNPACK_B R28, R25.H1 ;  /* 0x00000019ff1c723e */ /* 0x000fe200030006ff */
[----:B------:R-:W-:Y:S01]  /*ee80*/  HADD2.F32 R25, -RZ, R20.H0_H0 ;  /* 0x20000014ff197230 */ /* 0x000fe20000004100 */
[----:B------:R-:W-:Y:S01]  /*ee90*/  LOP3.LUT R53, R43, 0xff000000, R4, 0xf8, !PT ;  /* 0xff0000002b357812 */ /* 0x000fe200078ef804 */
[C---:B------:R-:W-:Y:S01]  /*eea0*/  FMUL.FTZ R60, R5.reuse, R56 ;  /* 0x00000038053c7220 */ /* 0x040fe20000410000 */
[----:B------:R-:W-:Y:S01]  /*eeb0*/  F2FP.F16.E4M3.UNPACK_B R37, R33.H1 ;  /* 0x00000021ff25723e */ /* 0x000fe200030006ff */
[-C--:B------:R-:W-:Y:S01]  /*eec0*/  FMUL.FTZ R43, R5, R42.reuse ;  /* 0x0000002a052b7220 */ /* 0x080fe20000410000 */
[----:B------:R-:W-:Y:S01]  /*eed0*/  F2FP.F16.E4M3.UNPACK_B R55, R55.H1 ;  /* 0x00000037ff37723e */ /* 0x000fe200030006ff */
[C---:B------:R-:W-:Y:S01]  /*eee0*/  FFMA.FTZ R5, R25.reuse, R42, -R60 ;  /* 0x0000002a19057223 */ /* 0x040fe2000001083c */
[----:B------:R-:W-:Y:S01]  /*eef0*/  F2FP.F16.E4M3.UNPACK_B R41, R41.H1 ;  /* 0x00000029ff29723e */ /* 0x000fe200030006ff */
[----:B------:R-:W-:Y:S01]  /*ef00*/  FFMA.FTZ R25, R25, R56, R43 ;  /* 0x0000003819197223 */ /* 0x000fe2000001002b */
[----:B------:R-:W-:Y:S01]  /*ef10*/  LOP3.LUT R58, R57, 0xff000000, R7, 0xf8, !PT ;  /* 0xff000000393a7812 */ /* 0x000fe200078ef807 */
[----:B------:R-:W-:Y:S01]  /*ef20*/  HADD2.F32 R57, -RZ, R54.H1_H1 ;  /* 0x30000036ff397230 */ /* 0x000fe20000004100 */
[-C--:B------:R-:W-:Y:S01]  /*ef30*/  F2FP.F16.E4M3.UNPACK_B R38, R35.reuse ;  /* 0x00000023ff26723e */ /* 0x080fe200020006ff */
[----:B------:R-:W-:Y:S01]  /*ef40*/  HADD2.F32 R54, -RZ, R55.H0_H0 ;  /* 0x20000037ff367230 */ /* 0x000fe20000004100 */
[----:B------:R-:W-:Y:S01]  /*ef50*/  F2FP.F16.E4M3.UNPACK_B R39, R35.H1 ;  /* 0x00000023ff27723e */ /* 0x000fe200030006ff */
[----:B------:R-:W-:Y:S01]  /*ef60*/  HADD2.F32 R43, -RZ, R24.H1_H1 ;  /* 0x30000018ff2b7230 */ /* 0x000fe20000004100 */
[-C--:B------:R-:W-:Y:S01]  /*ef70*/  F2FP.F16.E4M3.UNPACK_B R7, R34.reuse ;  /* 0x00000022ff07723e */ /* 0x080fe200020006ff */
[----:B------:R-:W-:Y:S01]  /*ef80*/  HADD2.F32 R24, -RZ, R20.H1_H1 ;  /* 0x30000014ff187230 */ /* 0x000fe20000004100 */
[----:B------:R-:W-:Y:S01]  /*ef90*/  F2FP.F16.E4M3.UNPACK_B R35, R34.H1 ;  /* 0x00000022ff23723e */ /* 0x000fe200030006ff */
[----:B------:R-:W-:Y:S01]  /*efa0*/  HADD2.F32 R34, -RZ, R37.H0_H0 ;  /* 0x20000025ff227230 */ /* 0x000fe20000004100 */
[-C--:B------:R-:W-:Y:S01]  /*efb0*/  F2FP.F16.E4M3.UNPACK_B R33, R32.reuse ;  /* 0x00000020ff21723e */ /* 0x080fe200020006ff */
[----:B------:R-:W-:Y:S01]  /*efc0*/  HADD2.F32 R42, -RZ, R41.H0_H0 ;  /* 0x20000029ff2a7230 */ /* 0x000fe20000004100 */
[----:B------:R-:W-:Y:S01]  /*efd0*/  F2FP.F16.E4M3.UNPACK_B R32, R32.H1 ;  /* 0x00000020ff20723e */ /* 0x000fe200030006ff */
[----:B------:R-:W-:-:S02]  /*efe0*/  HADD2.F32 R20, -RZ, R29.H1_H1 ;  /* 0x3000001dff147230 */ /* 0x000fc40000004100 */
[C---:B------:R-:W-:Y:S01]  /*eff0*/  FMUL.FTZ R60, R34.reuse, R54 ;  /* 0x00000036223c7220 */ /* 0x040fe20000410000 */
[----:B------:R-:W-:Y:S02]  /*f000*/  HADD2.F32 R29, -RZ, R28.H0_H0 ;  /* 0x2000001cff1d7230 */ /* 0x000fe40000004100 */
[-C--:B------:R-:W-:Y:S01]  /*f010*/  FMUL.FTZ R63, R34, R42.reuse ;  /* 0x0000002a223f7220 */ /* 0x080fe20000410000 */
[----:B------:R-:W-:Y:S02]  /*f020*/  HADD2.F32 R55, -RZ, R55.H1_H1 ;  /* 0x30000037ff377230 */ /* 0x000fe40000004100 */
[C---:B------:R-:W-:Y:S01]  /*f030*/  FMUL.FTZ R61, R20.reuse, R57 ;  /* 0x00000039143d7220 */ /* 0x040fe20000410000 */
[----:B------:R-:W-:Y:S01]  /*f040*/  FMUL.FTZ R56, R20, R43 ;  /* 0x0000002b14387220 */ /* 0x000fe20000410000 */
[C---:B------:R-:W-:Y:S01]  /*f050*/  FFMA.FTZ R60, R29.reuse, R42, -R60 ;  /* 0x0000002a1d3c7223 */ /* 0x040fe2000001083c */
[----:B------:R-:W-:Y:S01]  /*f060*/  F2FP.F16.E4M3.UNPACK_B R42, R52 ;  /* 0x00000034ff2a723e */ /* 0x000fe200020006ff */
[----:B------:R-:W-:Y:S01]  /*f070*/  FFMA.FTZ R63, R29, R54, R63 ;  /* 0x000000361d3f7223 */ /* 0x000fe2000001003f */
[----:B------:R-:W-:Y:S01]  /*f080*/  F2FP.F16.E4M3.UNPACK_B R54, R58 ;  /* 0x0000003aff36723e */ /* 0x000fe200020006ff */
[----:B------:R-:W-:-:S02]  /*f090*/  HADD2.F32 R37, -RZ, R37.H1_H1 ;  /* 0x30000025ff257230 */ /* 0x000fc40000004100 */
[C---:B------:R-:W-:Y:S01]  /*f0a0*/  FFMA.FTZ R20, R24.reuse, R43, -R61 ;  /* 0x0000002b18147223 */ /* 0x040fe2000001083d */
[----:B------:R-:W-:Y:S02]  /*f0b0*/  HADD2.F32 R41, -RZ, R41.H1_H1 ;  /* 0x30000029ff297230 */ /* 0x000fe40000004100 */
[----:B------:R-:W-:Y:S01]  /*f0c0*/  FFMA.FTZ R24, R24, R57, R56 ;  /* 0x0000003918187223 */ /* 0x000fe20000010038 */
[----:B------:R-:W-:Y:S02]  /*f0d0*/  HADD2.F32 R34, -RZ, R38.H0_H0 ;  /* 0x20000026ff227230 */ /* 0x000fe40000004100 */
[C---:B------:R-:W-:Y:S01]  /*f0e0*/  FMUL.FTZ R57, R37.reuse, R55 ;  /* 0x0000003725397220 */ /* 0x040fe20000410000 */
[----:B------:R-:W-:Y:S02]  /*f0f0*/  HADD2.F32 R43, -RZ, R42.H0_H0 ;  /* 0x2000002aff2b7230 */ /* 0x000fe40000004100 */
[----:B------:R-:W-:Y:S01]  /*f100*/  FMUL.FTZ R62, R37, R41 ;  /* 0x00000029253e7220 */ /* 0x000fe20000410000 */
[----:B------:R-:W-:Y:S01]  /*f110*/  HADD2.F32 R28, -RZ, R28.H1_H1 ;  /* 0x3000001cff1c7230 */ /* 0x000fe20000004100 */
[----:B------:R-:W-:Y:S01]  /*f120*/  F2FP.F16.E4M3.UNPACK_B R58, R58.H1 ;  /* 0x0000003aff3a723e */ /* 0x000fe200030006ff */
[----:B------:R-:W-:-:S02]  /*f130*/  HADD2.F32 R56, -RZ, R54.H0_H0 ;  /* 0x20000036ff387230 */ /* 0x000fc40000004100 */
[----:B------:R-:W-:Y:S01]  /*f140*/  FMUL.FTZ R37, R34, R43 ;  /* 0x0000002b22257220 */ /* 0x000fe20000410000 */
[----:B------:R-:W-:Y:S02]  /*f150*/  HADD2.F32 R29, -RZ, R30.H0_H0 ;  /* 0x2000001eff1d7230 */ /* 0x000fe40000004100 */
[----:B------:R-:W-:Y:S01]  /*f160*/  FFMA.FTZ R57, R28, R41, -R57 ;  /* 0x000000291c397223 */ /* 0x000fe20000010839 */
[----:B------:R-:W-:Y:S02]  /*f170*/  HADD2.F32 R41, -RZ, R54.H1_H1 ;  /* 0x30000036ff297230 */ /* 0x000fe40000004100 */
[----:B------:R-:W-:Y:S01]  /*f180*/  FMUL.FTZ R64, R34, R56 ;  /* 0x0000003822407220 */ /* 0x000fe20000410000 */
[----:B------:R-:W-:Y:S01]  /*f190*/  F2FP.F16.E4M3.UNPACK_B R52, R52.H1 ;  /* 0x00000034ff34723e */ /* 0x000fe200030006ff */
[----:B------:R-:W-:Y:S02]  /*f1a0*/  HADD2.F32 R38, -RZ, R38.H1_H1 ;  /* 0x30000026ff267230 */ /* 0x000fe40000004100 */
[----:B------:R-:W-:Y:S01]  /*f1b0*/  FFMA.FTZ R56, R29, R56, R37 ;  /* 0x000000381d387223 */ /* 0x000fe20000010025 */
[----:B------:R-:W-:-:S02]  /*f1c0*/  HADD2.F32 R37, -RZ, R42.H1_H1 ;  /* 0x3000002aff257230 */ /* 0x000fc40000004100 */
[----:B------:R-:W-:Y:S01]  /*f1d0*/  FFMA.FTZ R64, R29, R43, -R64 ;  /* 0x0000002b1d407223 */ /* 0x000fe20000010840 */
[----:B------:R-:W-:Y:S02]  /*f1e0*/  HADD2.F32 R30, -RZ, R30.H1_H1 ;  /* 0x3000001eff1e7230 */ /* 0x000fe40000004100 */
[C---:B------:R-:W-:Y:S01]  /*f1f0*/  FMUL.FTZ R43, R38.reuse, R41 ;  /* 0x00000029262b7220 */ /* 0x040fe20000410000 */
[----:B------:R-:W-:Y:S02]  /*f200*/  HADD2.F32 R42, -RZ, R58.H0_H0 ;  /* 0x2000003aff2a7230 */ /* 0x000fe40000004100 */
[----:B------:R-:W-:Y:S01]  /*f210*/  FMUL.FTZ R38, R38, R37 ;  /* 0x0000002526267220 */ /* 0x000fe20000410000 */
[----:B------:R-:W-:Y:S02]  /*f220*/  HADD2.F32 R29, -RZ, R39.H0_H0 ;  /* 0x20000027ff1d7230 */ /* 0x000fe40000004100 */
[----:B------:R-:W-:Y:S01]  /*f230*/  FFMA.FTZ R62, R28, R55, R62 ;  /* 0x000000371c3e7223 */ /* 0x000fe2000001003e */
[----:B------:R-:W-:-:S02]  /*f240*/  HADD2.F32 R34, -RZ, R52.H0_H0 ;  /* 0x20000034ff227230 */ /* 0x000fc40000004100 */
[C---:B------:R-:W-:Y:S01]  /*f250*/  FFMA.FTZ R55, R30.reuse, R37, -R43 ;  /* 0x000000251e377223 */ /* 0x040fe2000001082b */
[----:B------:R-:W-:Y:S02]  /*f260*/  HADD2.F32 R28, -RZ, R31.H0_H0 ;  /* 0x2000001fff1c7230 */ /* 0x000fe40000004100 */
[C---:B------:R-:W-:Y:S01]  /*f270*/  FMUL.FTZ R65, R29.reuse, R42 ;  /* 0x0000002a1d417220 */ /* 0x040fe20000410000 */
[----:B------:R-:W-:Y:S01]  /*f280*/  F2FP.F16.E4M3.UNPACK_B R37, R53.H1 ;  /* 0x00000035ff25723e */ /* 0x000fe200030006ff */
[----:B------:R-:W-:Y:S01]  /*f290*/  FMUL.FTZ R29, R29, R34 ;  /* 0x000000221d1d7220 */ /* 0x000fe20000410000 */
[----:B------:R-:W-:Y:S01]  /*f2a0*/  FFMA.FTZ R61, R30, R41, R38 ;  /* 0x000000291e3d7223 */ /* 0x000fe20000010026 */
[----:B------:R-:W-:Y:S01]  /*f2b0*/  F2FP.F16.E4M3.UNPACK_B R30, R40.H1 ;  /* 0x00000028ff1e723e */ /* 0x000fe200030006ff */
[----:B------:R-:W-:Y:S02]  /*f2c0*/  HADD2.F32 R52, -RZ, R52.H1_H1 ;  /* 0x30000034ff347230 */ /* 0x000fe40000004100 */
[----:B------:R-:W-:Y:S01]  /*f2d0*/  FFMA.FTZ R66, R28, R42, R29 ;  /* 0x0000002a1c427223 */ /* 0x000fe2000001001d */
[----:B------:R-:W-:-:S02]  /*f2e0*/  HADD2.F32 R58, -RZ, R58.H1_H1 ;  /* 0x3000003aff3a7230 */ /* 0x000fc40000004100 */
[----:B------:R-:W-:Y:S01]  /*f2f0*/  FFMA.FTZ R65, R28, R34, -R65 ;  /* 0x000000221c417223 */ /* 0x000fe20000010841 */
[----:B------:R-:W-:Y:S01]  /*f300*/  HADD2.F32 R39, -RZ, R39.H1_H1 ;  /* 0x30000027ff277230 */ /* 0x000fe20000004100 */
[----:B------:R-:W-:Y:S01]  /*f310*/  F2FP.F16.E4M3.UNPACK_B R53, R53 ;  /* 0x00000035ff35723e */ /* 0x000fe200020006ff */
[----:B------:R-:W-:Y:S01]  /*f320*/  HADD2.F32 R38, -RZ, R37.H0_H0 ;  /* 0x20000025ff267230 */ /* 0x000fe20000004100 */
[----:B------:R-:W-:Y:S01]  /*f330*/  F2FP.F16.E4M3.UNPACK_B R40, R40 ;  /* 0x00000028ff28723e */ /* 0x000fe200020006ff */
[----:B------:R-:W-:Y:S02]  /*f340*/  HADD2.F32 R29, -RZ, R32.H0_H0 ;  /* 0x20000020ff1d7230 */ /* 0x000fe40000004100 */
[C---:B------:R-:W-:Y:S01]  /*f350*/  FMUL.FTZ R42, R39.reuse, R58 ;  /* 0x0000003a272a7220 */ /* 0x040fe20000410000 */
[----:B------:R-:W-:Y:S02]  /*f360*/  HADD2.F32 R34, -RZ, R30.H0_H0 ;  /* 0x2000001eff227230 */ /* 0x000fe40000004100 */
[----:B------:R-:W-:Y:S01]  /*f370*/  FMUL.FTZ R41, R39, R52 ;  /* 0x0000003427297220 */ /* 0x000fe20000410000 */
[----:B------:R-:W-:-:S02]  /*f380*/  HADD2.F32 R28, -RZ, R27.H0_H0 ;  /* 0x2000001bff1c7230 */ /* 0x000fc40000004100 */
[C---:B------:R-:W-:Y:S01]  /*f390*/  FMUL.FTZ R39, R29.reuse, R38 ;  /* 0x000000261d277220 */ /* 0x040fe20000410000 */
[----:B------:R-:W-:Y:S02]  /*f3a0*/  HADD2.F32 R31, -RZ, R31.H1_H1 ;  /* 0x3000001fff1f7230 */ /* 0x000fe40000004100 */
[-C--:B------:R-:W-:Y:S01]  /*f3b0*/  FMUL.FTZ R29, R29, R34.reuse ;  /* 0x000000221d1d7220 */ /* 0x080fe20000410000 */
[----:B------:R-:W-:Y:S02]  /*f3c0*/  HADD2.F32 R37, -RZ, R37.H1_H1 ;  /* 0x30000025ff257230 */ /* 0x000fe40000004100 */
[----:B------:R-:W-:Y:S01]  /*f3d0*/  FFMA.FTZ R39, R28, R34, -R39 ;  /* 0x000000221c277223 */ /* 0x000fe20000010827 */
[----:B------:R-:W-:Y:S02]  /*f3e0*/  HADD2.F32 R32, -RZ, R32.H1_H1 ;  /* 0x30000020ff207230 */ /* 0x000fe40000004100 */
[----:B------:R-:W-:Y:S01]  /*f3f0*/  FFMA.FTZ R67, R31, R58, R41 ;  /* 0x0000003a1f437223 */ /* 0x000fe20000010029 */
[----:B------:R-:W-:-:S02]  /*f400*/  HADD2.F32 R30, -RZ, R30.H1_H1 ;  /* 0x3000001eff1e7230 */ /* 0x000fc40000004100 */
[----:B------:R-:W-:Y:S01]  /*f410*/  FFMA.FTZ R68, R31, R52, -R42 ;  /* 0x000000341f447223 */ /* 0x000fe2000001082a */
[----:B------:R-:W-:Y:S02]  /*f420*/  HADD2.F32 R27, -RZ, R27.H1_H1 ;  /* 0x3000001bff1b7230 */ /* 0x000fe40000004100 */
[-C--:B------:R-:W-:Y:S01]  /*f430*/  FMUL.FTZ R34, R32, R37.reuse ;  /* 0x0000002520227220 */ /* 0x080fe20000410000 */
[----:B------:R-:W-:Y:S01]  /*f440*/  FFMA.FTZ R41, R28, R38, R29 ;  /* 0x000000261c297223 */ /* 0x000fe2000001001d */
[-C--:B------:R-:W-:Y:S01]  /*f450*/  FMUL.FTZ R32, R32, R30.reuse ;  /* 0x0000001e20207220 */ /* 0x080fe20000410000 */
[----:B------:R-:W-:Y:S02]  /*f460*/  HADD2.F32 R31, -RZ, R53.H0_H0 ;  /* 0x20000035ff1f7230 */ /* 0x000fe40000004100 */
[C---:B------:R-:W-:Y:S01]  /*f470*/  FFMA.FTZ R42, R27.reuse, R30, -R34 ;  /* 0x0000001e1b2a7223 */ /* 0x040fe20000010822 */
[----:B------:R-:W-:Y:S02]  /*f480*/  HADD2.F32 R28, -RZ, R33.H0_H0 ;  /* 0x20000021ff1c7230 */ /* 0x000fe40000004100 */
[----:B------:R-:W-:Y:S01]  /*f490*/  FFMA.FTZ R52, R27, R37, R32 ;  /* 0x000000251b347223 */ /* 0x000fe20000010020 */
[----:B------:R-:W-:Y:S01]  /*f4a0*/  HADD2.F32 R29, -RZ, R40.H0_H0 ;  /* 0x20000028ff1d7230 */ /* 0x000fe20000004100 */
[----:B------:R-:W-:Y:S01]  /*f4b0*/  F2FP.F16.E4M3.UNPACK_B R4, R26 ;  /* 0x0000001aff04723e */ /* 0x000fe200020006ff */
[----:B------:R-:W-:-:S02]  /*f4c0*/  HADD2.F32 R27, -RZ, R21.H0_H0 ;  /* 0x20000015ff1b7230 */ /* 0x000fc40000004100 */
[C---:B------:R-:W-:Y:S01]  /*f4d0*/  FMUL.FTZ R32, R28.reuse, R31 ;  /* 0x0000001f1c207220 */ /* 0x040fe20000410000 */
[----:B------:R-:W-:Y:S02]  /*f4e0*/  HADD2.F32 R30, -RZ, R53.H1_H1 ;  /* 0x30000035ff1e7230 */ /* 0x000fe40000004100 */
[-C--:B------:R-:W-:Y:S01]  /*f4f0*/  FMUL.FTZ R28, R28, R29.reuse ;  /* 0x0000001d1c1c7220 */ /* 0x080fe20000410000 */
[----:B------:R-:W-:Y:S02]  /*f500*/  HADD2.F32 R33, -RZ, R33.H1_H1 ;  /* 0x30000021ff217230 */ /* 0x000fe40000004100 */
[----:B------:R-:W-:Y:S01]  /*f510*/  FFMA.FTZ R34, R27, R29, -R32 ;  /* 0x0000001d1b227223 */ /* 0x000fe20000010820 */
[----:B------:R-:W-:Y:S01]  /*f520*/  HADD2.F32 R40, -RZ, R40.H1_H1 ;  /* 0x30000028ff287230 */ /* 0x000fe20000004100 */
[----:B------:R-:W-:Y:S01]  /*f530*/  F2FP.F16.E4M3.UNPACK_B R29, R6.H1 ;  /* 0x00000006ff1d723e */ /* 0x000fe200030006ff */
[----:B------:R-:W-:Y:S02]  /*f540*/  HADD2.F32 R21, -RZ, R21.H1_H1 ;  /* 0x30000015ff157230 */ /* 0x000fe40000004100 */
[----:B------:R-:W-:Y:S01]  /*f550*/  FMUL.FTZ R32, R33, R30 ;  /* 0x0000001e21207220 */ /* 0x000fe20000410000 */
[----:B------:R-:W-:Y:S01]  /*f560*/  FFMA.FTZ R31, R27, R31, R28 ;  /* 0x0000001f1b1f7223 */ /* 0x000fe2000001001c */
[----:B------:R-:W-:Y:S01]  /*f570*/  F2FP.F16.E4M3.UNPACK_B R28, R3.H1 ;  /* 0x00000003ff1c723e */ /* 0x000fe200030006ff */
[----:B------:R-:W-:Y:S01]  /*f580*/  FMUL.FTZ R37, R33, R40 ;  /* 0x0000002821257220 */ /* 0x000fe20000410000 */
[----:B------:R-:W-:Y:S01]  /*f590*/  F2FP.F16.E4M3.UNPACK_B R26, R26.H1 ;  /* 0x0000001aff1a723e */ /* 0x000fe200030006ff */
[----:B------:R-:W-:Y:S01]  /*f5a0*/  FFMA.FTZ R33, R21, R40, -R32 ;  /* 0x0000002815217223 */ /* 0x000fe20000010820 */
[----:B------:R-:W-:-:S02]  /*f5b0*/  HADD2.F32 R32, -RZ, R29.H0_H0 ;  /* 0x2000001dff207230 */ /* 0x000fc40000004100 */
[----:B------:R-:W-:Y:S01]  /*f5c0*/  FFMA.FTZ R38, R21, R30, R37 ;  /* 0x0000001e15267223 */ /* 0x000fe20000010025 */
[----:B------:R-:W-:Y:S01]  /*f5d0*/  HADD2.F32 R27, -RZ, R35.H0_H0 ;  /* 0x20000023ff1b7230 */ /* 0x000fe20000004100 */
[----:B------:R-:W-:Y:S01]  /*f5e0*/  F2FP.F16.E4M3.UNPACK_B R3, R3 ;  /* 0x00000003ff03723e */ /* 0x000fe200020006ff */
[----:B------:R-:W-:Y:S01]  /*f5f0*/  HADD2.F32 R30, -RZ, R28.H0_H0 ;  /* 0x2000001cff1e7230 */ /* 0x000fe20000004100 */
[----:B------:R-:W-:Y:S01]  /*f600*/  F2FP.SATFINITE.E4M3.F32.PACK_AB_MERGE_C R57, R57, R60, RZ ;  /* 0x0000003c3939723e */ /* 0x000fe200048070ff */
[----:B------:R-:W-:Y:S02]  /*f610*/  HADD2.F32 R29, -RZ, R29.H1_H1 ;  /* 0x3000001dff1d7230 */ /* 0x000fe40000004100 */
[C---:B------:R-:W-:Y:S01]  /*f620*/  FMUL.FTZ R40, R27.reuse, R32 ;  /* 0x000000201b287220 */ /* 0x040fe20000410000 */
[----:B------:R-:W-:Y:S02]  /*f630*/  HADD2.F32 R35, -RZ, R35.H1_H1 ;  /* 0x30000023ff237230 */ /* 0x000fe40000004100 */
[----:B------:R-:W-:Y:S01]  /*f640*/  FMUL.FTZ R54, R27, R30 ;  /* 0x0000001e1b367220 */ /* 0x000fe20000410000 */
[----:B------:R-:W-:Y:S01]  /*f650*/  HADD2.F32 R21, -RZ, R26.H0_H0 ;  /* 0x2000001aff157230 */ /* 0x000fe20000004100 */
[----:B------:R-:W-:Y:S01]  /*f660*/  F2FP.F16.E4M3.UNPACK_B R27, R6 ;  /* 0x00000006ff1b723e */ /* 0x000fe200020006ff */
[----:B------:R-:W-:-:S02]  /*f670*/  HADD2.F32 R28, -RZ, R28.H1_H1 ;  /* 0x3000001cff1c7230 */ /* 0x000fc40000004100 */
[----:B------:R-:W-:Y:S01]  /*f680*/  FMUL.FTZ R37, R35, R29 ;  /* 0x0000001d23257220 */ /* 0x000fe20000410000 */
[----:B------:R-:W-:Y:S02]  /*f690*/  HADD2.F32 R26, -RZ, R26.H1_H1 ;  /* 0x3000001aff1a7230 */ /* 0x000fe40000004100 */
[----:B------:R-:W-:Y:S01]  /*f6a0*/  FFMA.FTZ R40, R21, R30, -R40 ;  /* 0x0000001e15287223 */ /* 0x000fe20000010828 */
[--C-:B------:R-:W-:Y:S02]  /*f6b0*/  HADD2.F32 R6, -RZ, R7.reuse.H0_H0 ;  /* 0x20000007ff067230 */ /* 0x100fe40000004100 */
[-C--:B------:R-:W-:Y:S01]  /*f6c0*/  FMUL.FTZ R30, R35, R28.reuse ;  /* 0x0000001c231e7220 */ /* 0x080fe20000410000 */
[----:B------:R-:W-:Y:S02]  /*f6d0*/  HADD2.F32 R7, -RZ, R7.H1_H1 ;  /* 0x30000007ff077230 */ /* 0x000fe40000004100 */
[----:B------:R-:W-:Y:S01]  /*f6e0*/  FFMA.FTZ R37, R26, R28, -R37 ;  /* 0x0000001c1a257223 */ /* 0x000fe20000010825 */
[----:B------:R-:W-:-:S02]  /*f6f0*/  HADD2.F32 R28, -RZ, R27.H0_H0 ;  /* 0x2000001bff1c7230 */ /* 0x000fc40000004100 */
[----:B------:R-:W-:Y:S01]  /*f700*/  FFMA.FTZ R43, R26, R29, R30 ;  /* 0x0000001d1a2b7223 */ /* 0x000fe2000001001e */
[----:B------:R-:W-:Y:S02]  /*f710*/  HADD2.F32 R27, -RZ, R27.H1_H1 ;  /* 0x3000001bff1b7230 */ /* 0x000fe40000004100 */
[----:B------:R-:W-:Y:S01]  /*f720*/  FFMA.FTZ R54, R21, R32, R54 ;  /* 0x0000002015367223 */ /* 0x000fe20000010036 */
[--C-:B------:R-:W-:Y:S02]  /*f730*/  HADD2.F32 R26, -RZ, R3.reuse.H1_H1 ;  /* 0x30000003ff1a7230 */ /* 0x100fe40000004100 */
[----:B------:R-:W-:Y:S01]  /*f740*/  FMUL.FTZ R30, R6, R28 ;  /* 0x0000001c061e7220 */ /* 0x000fe20000410000 */
[----:B------:R-:W-:Y:S02]  /*f750*/  HADD2.F32 R21, -RZ, R3.H0_H0 ;  /* 0x20000003ff157230 */ /* 0x000fe40000004100 */
[----:B------:R-:W-:Y:S01]  /*f760*/  FMUL.FTZ R35, R7, R27 ;  /* 0x0000001b07237220 */ /* 0x000fe20000410000 */
[----:B------:R-:W-:-:S02]  /*f770*/  HADD2.F32 R3, -RZ, R4.H0_H0 ;  /* 0x20000004ff037230 */ /* 0x000fc40000004100 */
[-C--:B------:R-:W-:Y:S01]  /*f780*/  FMUL.FTZ R32, R7, R26.reuse ;  /* 0x0000001a07207220 */ /* 0x080fe20000410000 */
[----:B------:R-:W-:Y:S02]  /*f790*/  HADD2.F32 R4, -RZ, R4.H1_H1 ;  /* 0x30000004ff047230 */ /* 0x000fe40000004100 */
[----:B------:R-:W-:Y:S01]  /*f7a0*/  FMUL.FTZ R29, R6, R21 ;  /* 0x00000015061d7220 */ /* 0x000fe20000410000 */
[----:B------:R-:W-:Y:S01]  /*f7b0*/  F2FP.SATFINITE.E4M3.F32.PACK_AB_MERGE_C R7, R68, R65, RZ ;  /* 0x000000414407723e */ /* 0x000fe200048070ff */
[C---:B------:R-:W-:Y:S01]  /*f7c0*/  FFMA.FTZ R6, R3.reuse, R21, -R30 ;  /* 0x0000001503067223 */ /* 0x040fe2000001081e */
[----:B------:R-:W-:Y:S01]  /*f7d0*/  F2FP.SATFINITE.E4M3.F32.PACK_AB_MERGE_C R62, R62, R63, RZ ;  /* 0x0000003f3e3e723e */ /* 0x000fe200048070ff */
[C---:B------:R-:W-:Y:S01]  /*f7e0*/  FFMA.FTZ R35, R4.reuse, R26, -R35 ;  /* 0x0000001a04237223 */ /* 0x040fe20000010823 */
[----:B------:R-:W-:Y:S01]  /*f7f0*/  FFMA.FTZ R26, R4, R27, R32 ;  /* 0x0000001b041a7223 */ /* 0x000fe20000010020 */
[----:B------:R-:W-:Y:S01]  /*f800*/  FFMA.FTZ R29, R3, R28, R29 ;  /* 0x0000001c031d7223 */ /* 0x000fe2000001001d */
[----:B------:R-:W-:-:S02]  /*f810*/  F2FP.SATFINITE.E4M3.F32.PACK_AB_MERGE_C R4, R42, R39, RZ ;  /* 0x000000272a04723e */ /* 0x000fc400048070ff */
[----:B------:R-:W-:Y:S02]  /*f820*/  F2FP.SATFINITE.E4M3.F32.PACK_AB_MERGE_C R37, R37, R40, RZ ;  /* 0x000000282525723e */ /* 0x000fe400048070ff */
[----:B------:R-:W-:Y:S02]  /*f830*/  F2FP.SATFINITE.E4M3.F32.PACK_AB_MERGE_C R27, R67, R66, RZ ;  /* 0x00000042431b723e */ /* 0x000fe400048070ff */
[----:B------:R-:W-:Y:S02]  /*f840*/  F2FP.SATFINITE.E4M3.F32.PACK_AB_MERGE_C R41, R52, R41, RZ ;  /* 0x000000293429723e */ /* 0x000fe400048070ff */
[----:B------:R-:W-:Y:S02]  /*f850*/  F2FP.SATFINITE.E4M3.F32.PACK_AB_MERGE_C R43, R43, R54, RZ ;  /* 0x000000362b2b723e */ /* 0x000fe400048070ff */
[----:B------:R-:W-:Y:S02]  /*f860*/  F2FP.SATFINITE.E4M3.F32.PACK_AB_MERGE_C R5, R20, R5, R57 ;  /* 0x000000051405723e */ /* 0x000fe40004807039 */
        /* <DEDUP_REMOVED lines=9> */
.L_x_1851:
[----:B------:R-:W-:Y:S05]  /*f900*/  BSYNC B1 ;  /* 0x0000000000017941 */ /* 0x000fea0003800000 */
.L_x_1850:
[----:B------:R-:W-:Y:S04]  /*f910*/  BSSY B1, `(.L_x_1852) ;  /* 0x0000102000017945 */ /* 0x000fe80003800000 */
[----:B------:R-:W-:Y:S05]  /*f920*/  @P1 BRA `(.L_x_1853) ;  /* 0x0000001000001947 */ /* 0x000fea0003800000 */
[----:B012---:R-:W2:Y:S01]  /*f930*/  LDL R25, [R1+0x10] ;  /* 0x0000100001197983 */ /* 0x007ea20000100800 */
[----:B------:R-:W-:Y:S02]  /*f940*/  SHF.R.U32.HI R0, RZ, 0x8, R44 ;  /* 0x00000008ff007819 */ /* 0x000fe4000001162c */
[----:B-----5:R-:W-:Y:S02]  /*f950*/  LEA.HI R7, R59, R214, RZ, 0x1c ;  /* 0x000000d63b077211 */ /* 0x020fe400078fe0ff */
[----:B------:R-:W-:Y:S02]  /*f960*/  LOP3.LUT R3, R44, 0xff, RZ, 0xc0, !PT ;  /* 0x000000ff2c037812 */ /* 0x000fe400078ec0ff */
[----:B------:R-:W-:Y:S01]  /*f970*/  LOP3.LUT R0, R0, 0xff, RZ, 0xc0, !PT ;  /* 0x000000ff00007812 */ /* 0x000fe200078ec0ff */
[----:B------:R-:W-:Y:S01]  /*f980*/  IMAD.SHL.U32 R26, R7, 0x10, RZ ;  /* 0x00000010071a7824 */ /* 0x000fe200078e00ff */
[----:B------:R-:W-:Y:S02]  /*f990*/  SHF.R.S32.HI R24, RZ, 0x1f, R7 ;  /* 0x0000001fff187819 */ /* 0x000fe40000011407 */
[----:B------:R-:W-:-:S02]  /*f9a0*/  SHF.R.U32.HI R4, RZ, 0x8, R45 ;  /* 0x00000008ff047819 */ /* 0x000fc4000001162d */
[----:B------:R-:W-:Y:S02]  /*f9b0*/  PRMT R20, R0, 0x7604, R3 ;  /* 0x0000760400147816 */ /* 0x000fe40000000003 */
[----:B------:R-:W-:Y:S02]  /*f9c0*/  LEA.HI R21, R24, R7, RZ, 0x3 ;  /* 0x0000000718157211 */ /* 0x000fe400078f18ff */
[----:B------:R-:W-:Y:S02]  /*f9d0*/  SHF.R.U32.HI R0, RZ, 0x8, R46 ;  /* 0x00000008ff007819 */ /* 0x000fe4000001162e */
[----:B------:R-:W-:Y:S01]  /*f9e0*/  LOP3.LUT R5, R45, 0xff, RZ, 0xc0, !PT ;  /* 0x000000ff2d057812 */ /* 0x000fe200078ec0ff */
[----:B------:R-:W-:Y:S01]  /*f9f0*/  IMAD.SHL.U32 R21, R21, 0x800, RZ ;  /* 0x0000080015157824 */ /* 0x000fe200078e00ff */
[----:B------:R-:W-:Y:S02]  /*fa00*/  LOP3.LUT R4, R4, 0xff, RZ, 0xc0, !PT ;  /* 0x000000ff04047812 */ /* 0x000fe400078ec0ff */
[----:B------:R-:W-:-:S02]  /*fa10*/  LOP3.LUT R3, R0, 0xff, RZ, 0xc0, !PT ;  /* 0x000000ff00037812 */ /* 0x000fc400078ec0ff */
[----:B------:R-:W-:Y:S02]  /*fa20*/  LOP3.LUT R0, R229, 0x70, R26, 0xf8, !PT ;  /* 0x00000070e5007812 */ /* 0x000fe400078ef81a */
[----:B------:R-:W-:Y:S02]  /*fa30*/  SHF.R.U32.HI R27, RZ, 0x3, R229 ;  /* 0x00000003ff1b7819 */ /* 0x000fe400000116e5 */
[----:B------:R-:W-:Y:S02]  /*fa40*/  PRMT R28, R4, 0x7604, R5 ;  /* 0x00007604041c7816 */ /* 0x000fe40000000005 */
[----:B------:R-:W-:Y:S02]  /*fa50*/  LOP3.LUT R4, R46, 0xff, RZ, 0xc0, !PT ;  /* 0x000000ff2e047812 */ /* 0x000fe400078ec0ff */
[----:B------:R-:W-:Y:S02]  /*fa60*/  SHF.R.U32.HI R7, RZ, 0x8, R48 ;  /* 0x00000008ff077819 */ /* 0x000fe40000011630 */
[----:B------:R-:W-:-:S02]  /*fa70*/  LOP3.LUT R0, R0, R27, RZ, 0x3c, !PT ;  /* 0x0000001b00007212 */ /* 0x000fc400078e3cff */
[----:B------:R-:W-:Y:S02]  /*fa80*/  LOP3.LUT R21, R21, 0xffffc000, RZ, 0xc0, !PT ;  /* 0xffffc00015157812 */ /* 0x000fe400078ec0ff */
[----:B------:R-:W-:Y:S02]  /*fa90*/  PRMT R30, R3, 0x7604, R4 ;  /* 0x00007604031e7816 */ /* 0x000fe40000000004 */
[----:B------:R-:W-:Y:S02]  /*faa0*/  LOP3.LUT R24, R48, 0xff, RZ, 0xc0, !PT ;  /* 0x000000ff30187812 */ /* 0x000fe400078ec0ff */
[----:B------:R-:W-:Y:S02]  /*fab0*/  LOP3.LUT R7, R7, 0xff, RZ, 0xc0, !PT ;  /* 0x000000ff07077812 */ /* 0x000fe400078ec0ff */
[----:B------:R-:W-:Y:S02]  /*fac0*/  SHF.R.U32.HI R26, RZ, 0x8, R51 ;  /* 0x00000008ff1a7819 */ /* 0x000fe40000011633 */
[----:B------:R-:W-:-:S02]  /*fad0*/  PRMT R33, R7, 0x7604, R24 ;  /* 0x0000760407217816 */ /* 0x000fc40000000018 */
[----:B------:R-:W-:Y:S02]  /*fae0*/  SHF.R.U32.HI R24, RZ, 0x8, R50 ;  /* 0x00000008ff187819 */ /* 0x000fe40000011632 */
[----:B------:R-:W-:Y:S02]  /*faf0*/  SHF.R.U32.HI R5, RZ, 0x8, R47 ;  /* 0x00000008ff057819 */ /* 0x000fe4000001162f */
[----:B------:R-:W-:Y:S02]  /*fb00*/  LOP3.LUT R24, R24, 0xff, RZ, 0xc0, !PT ;  /* 0x000000ff18187812 */ /* 0x000fe400078ec0ff */
[----:B------:R-:W-:Y:S02]  /*fb10*/  LOP3.LUT R27, R51, 0xff, RZ, 0xc0, !PT ;  /* 0x000000ff331b7812 */ /* 0x000fe400078ec0ff */
[----:B------:R-:W-:Y:S02]  /*fb20*/  LOP3.LUT R26, R26, 0xff, RZ, 0xc0, !PT ;  /* 0x000000ff1a1a7812 */ /* 0x000fe400078ec0ff */
[----:B------:R-:W-:-:S02]  /*fb30*/  LOP3.LUT R6, R47, 0xff, RZ, 0xc0, !PT ;  /* 0x000000ff2f067812 */ /* 0x000fc400078ec0ff */
[----:B------:R-:W-:Y:S02]  /*fb40*/  LOP3.LUT R5, R5, 0xff, RZ, 0xc0, !PT ;  /* 0x000000ff05057812 */ /* 0x000fe400078ec0ff */
[----:B------:R-:W-:Y:S02]  /*fb50*/  PRMT R39, R26, 0x7604, R27 ;  /* 0x000076041a277816 */ /* 0x000fe4000000001b */
[----:B------:R-:W-:Y:S02]  /*fb60*/  PRMT R32, R5, 0x7604, R6 ;  /* 0x0000760405207816 */ /* 0x000fe40000000006 */
[----:B------:R-:W0:Y:S01]  /*fb70*/  LDS.128 R4, [R223+0x18000] ;  /* 0x01800000df047984 */ /* 0x000e220000000c00 */
[----:B------:R-:W-:Y:S02]  /*fb80*/  SHF.R.U32.HI R31, RZ, 0x10, R47 ;  /* 0x00000010ff1f7819 */ /* 0x000fe4000001162f */
[----:B------:R-:W-:Y:S02]  /*fb90*/  SHF.R.U32.HI R29, RZ, 0x10, R46 ;  /* 0x00000010ff1d7819 */ /* 0x000fe4000001162e */
[----:B------:R-:W-:-:S02]  /*fba0*/  LOP3.LUT R31, R31, 0xff, RZ, 0xc0, !PT ;  /* 0x000000ff1f1f7812 */ /* 0x000fc400078ec0ff */
[----:B------:R-:W-:Y:S02]  /*fbb0*/  LOP3.LUT R29, R29, 0xff, RZ, 0xc0, !PT ;  /* 0x000000ff1d1d7812 */ /* 0x000fe400078ec0ff */
[----:B------:R-:W-:Y:S02]  /*fbc0*/  PRMT R31, R31, 0x7054, R32 ;  /* 0x000070541f1f7816 */ /* 0x000fe40000000020 */
[----:B------:R-:W-:Y:S02]  /*fbd0*/  PRMT R29, R29, 0x7054, R30 ;  /* 0x000070541d1d7816 */ /* 0x000fe4000000001e */
[----:B------:R-:W-:Y:S02]  /*fbe0*/  SHF.R.U32.HI R32, RZ, 0x10, R51 ;  /* 0x00000010ff207819 */ /* 0x000fe40000011633 */
[----:B------:R-:W-:Y:S02]  /*fbf0*/  SHF.R.U32.HI R30, RZ, 0x10, R50 ;  /* 0x00000010ff1e7819 */ /* 0x000fe40000011632 */
[----:B------:R-:W-:-:S02]  /*fc00*/  LOP3.LUT R32, R32, 0xff, RZ, 0xc0, !PT ;  /* 0x000000ff20207812 */ /* 0x000fc400078ec0ff */
[----:B------:R-:W-:Y:S02]  /*fc10*/  LOP3.LUT R30, R30, 0xff, RZ, 0xc0, !PT ;  /* 0x000000ff1e1e7812 */ /* 0x000fe400078ec0ff */
[----:B------:R-:W-:Y:S02]  /*fc20*/  PRMT R39, R32, 0x7054, R39 ;  /* 0x0000705420277816 */ /* 0x000fe40000000027 */
[----:B0-----:R-:W-:Y:S02]  /*fc30*/  F2FP.F16.E4M3.UNPACK_B R32, R7 ;  /* 0x00000007ff20723e */ /* 0x001fe400020006ff */
[----:B--2---:R-:W-:Y:S02]  /*fc40*/  IADD3 R3, R0, R21, R25 ;  /* 0x0000001500037210 */ /* 0x004fe40007ffe019 */
[----:B------:R-:W-:Y:S02]  /*fc50*/  SHF.R.U32.HI R0, RZ, 0x8, R49 ;  /* 0x00000008ff007819 */ /* 0x000fe40000011631 */
[----:B------:R-:W-:-:S02]  /*fc60*/  LOP3.LUT R21, R49, 0xff, RZ, 0xc0, !PT ;  /* 0x000000ff31157812 */ /* 0x000fc400078ec0ff */
[----:B------:R-:W-:Y:S02]  /*fc70*/  LOP3.LUT R0, R0, 0xff, RZ, 0xc0, !PT ;  /* 0x000000ff00007812 */ /* 0x000fe400078ec0ff */
[----:B------:R-:W-:Y:S02]  /*fc80*/  LOP3.LUT R25, R50, 0xff, RZ, 0xc0, !PT ;  /* 0x000000ff32197812 */ /* 0x000fe400078ec0ff */
[----:B------:R-:W-:Y:S02]  /*fc90*/  PRMT R35, R0, 0x7604, R21 ;  /* 0x0000760400237816 */ /* 0x000fe40000000015 */
[----:B------:R-:W-:Y:S02]  /*fca0*/  IADD3 R0, R184, R3, RZ ;  /* 0x00000003b8007210 */ /* 0x000fe40007ffe0ff */
[----:B------:R-:W-:Y:S02]  /*fcb0*/  PRMT R37, R24, 0x7604, R25 ;  /* 0x0000760418257816 */ /* 0x000fe40000000019 */
[----:B------:R-:W-:Y:S01]  /*fcc0*/  SHF.R.U32.HI R3, RZ, 0x10, R44 ;  /* 0x00000010ff037819 */ /* 0x000fe2000001162c */
[----:B------:R-:W0:Y:S01]  /*fcd0*/  LDS.128 R24, [R0+0x18000] ;  /* 0x0180000000187984 */ /* 0x000e220000000c00 */
[----:B------:R-:W-:-:S02]  /*fce0*/  SHF.R.U32.HI R21, RZ, 0x10, R45 ;  /* 0x00000010ff157819 */ /* 0x000fc4000001162d */
[----:B------:R-:W-:Y:S02]  /*fcf0*/  LOP3.LUT R3, R3, 0xff, RZ, 0xc0, !PT ;  /* 0x000000ff03037812 */ /* 0x000fe400078ec0ff */
[----:B------:R-:W-:Y:S02]  /*fd00*/  LOP3.LUT R21, R21, 0xff, RZ, 0xc0, !PT ;  /* 0x000000ff15157812 */ /* 0x000fe400078ec0ff */
[----:B------:R-:W-:Y:S02]  /*fd10*/  PRMT R3, R3, 0x7054, R20 ;  /* 0x0000705403037816 */ /* 0x000fe40000000014 */
[----:B------:R-:W-:Y:S02]  /*fd20*/  PRMT R21, R21, 0x7054, R28 ;  /* 0x0000705415157816 */ /* 0x000fe4000000001c */
[----:B------:R-:W-:Y:S02]  /*fd30*/  SHF.R.U32.HI R20, RZ, 0x10, R48 ;  /* 0x00000010ff147819 */ /* 0x000fe40000011630 */
[----:B------:R-:W-:-:S02]  /*fd40*/  SHF.R.U32.HI R28, RZ, 0x10, R49 ;  /* 0x00000010ff1c7819 */ /* 0x000fc40000011631 */
[----:B------:R-:W-:Y:S02]  /*fd50*/  LOP3.LUT R20, R20, 0xff, RZ, 0xc0, !PT ;  /* 0x000000ff14147812 */ /* 0x000fe400078ec0ff */
[----:B------:R-:W-:Y:S02]  /*fd60*/  LOP3.LUT R28, R28, 0xff, RZ, 0xc0, !PT ;  /* 0x000000ff1c1c7812 */ /* 0x000fe400078ec0ff */
[----:B------:R-:W-:Y:S02]  /*fd70*/  PRMT R33, R20, 0x7054, R33 ;  /* 0x0000705414217816 */ /* 0x000fe40000000021 */
[----:B------:R-:W-:Y:S02]  /*fd80*/  PRMT R35, R28, 0x7054, R35 ;  /* 0x000070541c237816 */ /* 0x000fe40000000023 */
[----:B------:R-:W-:Y:S02]  /*fd90*/  LOP3.LUT R41, R3, 0xff000000, R44, 0xf8, !PT ;  /* 0xff00000003297812 */ /* 0x000fe400078ef82c */
[----:B------:R-:W-:-:S02]  /*fda0*/  LOP3.LUT R44, R21, 0xff000000, R45, 0xf8, !PT ;  /* 0xff000000152c7812 */ /* 0x000fc400078ef82d */
[----:B------:R-:W-:Y:S02]  /*fdb0*/  LOP3.LUT R45, R33, 0xff000000, R48, 0xf8, !PT ;  /* 0xff000000212d7812 */ /* 0x000fe400078ef830 */
[----:B------:R-:W-:Y:S02]  /*fdc0*/  LOP3.LUT R48, R35, 0xff000000, R49, 0xf8, !PT ;  /* 0xff00000023307812 */ /* 0x000fe400078ef831 */
[----:B------:R-:W-:Y:S02]  /*fdd0*/  F2FP.F16.E4M3.UNPACK_B R42, R44 ;  /* 0x0000002cff2a723e */ /* 0x000fe400020006ff */
[----:B------:R-:W-:Y:S02]  /*fde0*/  F2FP.F16.E4M3.UNPACK_B R43, R48 ;  /* 0x00000030ff2b723e */ /* 0x000fe400020006ff */
[----:B------:R-:W-:Y:S02]  /*fdf0*/  PRMT R37, R30, 0x7054, R37 ;  /* 0x000070541e257816 */ /* 0x000fe40000000025 */
[----:B------:R-:W-:-:S02]  /*fe00*/  LOP3.LUT R20, R29, 0xff000000, R46, 0xf8, !PT ;  /* 0xff0000001d147812 */ /* 0x000fc400078ef82e */
[----:B------:R-:W-:Y:S02]  /*fe10*/  F2FP.F16.E4M3.UNPACK_B R33, R7.H1 ;  /* 0x00000007ff21723e */ /* 0x000fe400030006ff */
[----:B0-----:R-:W-:Y:S02]  /*fe20*/  F2FP.F16.E4M3.UNPACK_B R35, R25 ;  /* 0x00000019ff23723e */ /* 0x001fe400020006ff */
[----:B------:R-:W-:Y:S01]  /*fe30*/  LOP3.LUT R46, R31, 0xff000000, R47, 0xf8, !PT ;  /* 0xff0000001f2e7812 */ /* 0x000fe200078ef82f */
[----:B------:R-:W-:Y:S01]  /*fe40*/  HADD2.F32 R47, -RZ, R43.H0_H0 ;  /* 0x2000002bff2f7230 */ /* 0x000fe20000004100 */
[-C--:B------:R-:W-:Y:S02]  /*fe50*/  F2FP.F16.E4M3.UNPACK_B R29, R5.reuse ;  /* 0x00000005ff1d723e */ /* 0x080fe400020006ff */
[-C--:B------:R-:W-:Y:S02]  /*fe60*/  F2FP.F16.E4M3.UNPACK_B R7, R4.reuse ;  /* 0x00000004ff07723e */ /* 0x080fe400020006ff */
[----:B------:R-:W-:Y:S01]  /*fe70*/  F2FP.F16.E4M3.UNPACK_B R28, R4.H1 ;  /* 0x00000004ff1c723e */ /* 0x000fe200030006ff */
[--C-:B------:R-:W-:Y:S01]  /*fe80*/  HADD2.F32 R4, -RZ, R35.reuse.H0_H0 ;  /* 0x20000023ff047230 */ /* 0x100fe20000004100 */
[----:B------:R-:W-:Y:S01]  /*fe90*/  F2FP.F16.E4M3.UNPACK_B R30, R5.H1 ;  /* 0x00000005ff1e723e */ /* 0x000fe200030006ff */
[--C-:B------:R-:W-:Y:S01]  /*fea0*/  HADD2.F32 R5, -RZ, R42.reuse.H0_H0 ;  /* 0x2000002aff057230 */ /* 0x100fe20000004100 */
[----:B------:R-:W-:Y:S01]  /*feb0*/  LOP3.LUT R21, R37, 0xff000000, R50, 0xf8, !PT ;  /* 0xff00000025157812 */ /* 0x000fe200078ef832 */
[----:B------:R-:W-:Y:S01]  /*fec0*/  HADD2.F32 R35, -RZ, R35.H1_H1 ;  /* 0x30000023ff237230 */ /* 0x000fe20000004100 */
[----:B------:R-:W-:Y:S01]  /*fed0*/  LOP3.LUT R50, R39, 0xff000000, R51, 0xf8, !PT ;  /* 0xff00000027327812 */ /* 0x000fe200078ef833 */
        /* <DEDUP_REMOVED lines=8> */
[----:B------:R-:W-:Y:S02]  /*ff60*/  F2FP.F16.E4M3.UNPACK_B R40, R27.H1 ;  /* 0x0000001bff28723e */ /* 0x000fe400030006ff */
[-C--:B------:R-:W-:Y:S02]  /*ff70*/  F2FP.F16.E4M3.UNPACK_B R27, R24.reuse ;  /* 0x00000018ff1b723e */ /* 0x080fe400020006ff */
[----:B------:R-:W-:Y:S01]  /*ff80*/  F2FP.F16.E4M3.UNPACK_B R34, R24.H1 ;  /* 0x00000018ff22723e */ /* 0x000fe200030006ff */
[-C--:B------:R-:W-:Y:S01]  /*ff90*/  FMUL.FTZ R24, R4, R5.reuse ;  /* 0x0000000504187220 */ /* 0x080fe20000410000 */
[----:B------:R-:W-:Y:S01]  /*ffa0*/  F2FP.F16.E4M3.UNPACK_B R48, R48.H1 ;  /* 0x00000030ff30723e */ /* 0x000fe200030006ff */
[C---:B------:R-:W-:Y:S01]  /*ffb0*/  FFMA.FTZ R5, R6.reuse, R5, -R25 ;  /* 0x0000000506057223 */ /* 0x040fe20000010819 */
[----:B------:R-:W-:Y:S01]  /*ffc0*/  F2FP.F16.E4M3.UNPACK_B R44, R44.H1 ;  /* 0x0000002cff2c723e */ /* 0x000fe200030006ff */
[----:B------:R-:W-:Y:S01]  /*ffd0*/  FFMA.FTZ R25, R6, R47, R24 ;  /* 0x0000002f06197223 */ /* 0x000fe20000010018 */
[----:B------:R-:W-:Y:S01]  /*ffe0*/  HADD2.F32 R24, -RZ, R43.H1_H1 ;  /* 0x3000002bff187230 */ /* 0x000fe20000004100 */
[-C--:B------:R-:W-:Y:S01]  /*fff0*/  F2FP.F16.E4M3.UNPACK_B R4, R26.reuse ;  /* 0x0000001aff04723e */ /* 0x080fe200020006ff */
[----:B------:R-:W-:Y:S01]  /*10000*/  HADD2.F32 R47, -RZ, R48.H0_H0 ;  /* 0x20000030ff2f7230 */ /* 0x000fe20000004100 */
[----:B------:R-:W-:Y:S01]  /*10010*/  F2FP.F16.E4M3.UNPACK_B R38, R26.H1 ;  /* 0x0000001aff26723e */ /* 0x000fe200030006ff */
[----:B------:R-:W-:-:S02]  /*10020*/  HADD2.F32 R6, -RZ, R37.H0_H0 ;  /* 0x20000025ff067230 */ /* 0x000fc40000004100 */
[C---:B------:R-:W-:Y:S01]  /*10030*/  FMUL.FTZ R52, R35.reuse, R24 ;  /* 0x0000001823347220 */ /* 0x040fe20000410000 */
[----:B------:R-:W-:Y:S02]  /*10040*/  HADD2.F32 R43, -RZ, R44.H0_H0 ;  /* 0x2000002cff2b7230 */ /* 0x000fe40000004100 */
[----:B------:R-:W-:Y:S01]  /*10050*/  FMUL.FTZ R35, R35, R42 ;  /* 0x0000002a23237220 */ /* 0x000fe20000410000 */
[----:B------:R-:W-:Y:S02]  /*10060*/  HADD2.F32 R26, -RZ, R30.H0_H0 ;  /* 0x2000001eff1a7230 */ /* 0x000fe40000004100 */
[C---:B------:R-:W-:Y:S01]  /*10070*/  FMUL.FTZ R49, R6.reuse, R47 ;  /* 0x0000002f06317220 */ /* 0x040fe20000410000 */
[----:B------:R-:W-:Y:S02]  /*10080*/  HADD2.F32 R48, -RZ, R48.H1_H1 ;  /* 0x30000030ff307230 */ /* 0x000fe40000004100 */
[-C--:B------:R-:W-:Y:S01]  /*10090*/  FMUL.FTZ R54, R6, R43.reuse ;  /* 0x0000002b06367220 */ /* 0x080fe20000410000 */
[----:B------:R-:W-:Y:S01]  /*100a0*/  FFMA.FTZ R24, R29, R24, R35 ;  /* 0x000000181d187223 */ /* 0x000fe20000010023 */
[----:B------:R-:W-:Y:S01]  /*100b0*/  FFMA.FTZ R49, R26, R43, -R49 ;  /* 0x0000002b1a317223 */ /* 0x000fe20000010831 */
[----:B------:R-:W-:Y:S01]  /*100c0*/  F2FP.F16.E4M3.UNPACK_B R43, R50 ;  /* 0x00000032ff2b723e */ /* 0x000fe200020006ff */
[----:B------:R-:W-:Y:S01]  /*100d0*/  HADD2.F32 R37, -RZ, R37.H1_H1 ;  /* 0x30000025ff257230 */ /* 0x000fe20000004100 */
[----:B------:R-:W-:Y:S01]  /*100e0*/  F2FP.F16.E4M3.UNPACK_B R35, R46 ;  /* 0x0000002eff23723e */ /* 0x000fe200020006ff */
[----:B------:R-:W-:-:S02]  /*100f0*/  HADD2.F32 R44, -RZ, R44.H1_H1 ;  /* 0x3000002cff2c7230 */ /* 0x000fc40000004100 */
[----:B------:R-:W-:Y:S01]  /*10100*/  FFMA.FTZ R6, R29, R42, -R52 ;  /* 0x0000002a1d067223 */ /* 0x000fe20000010834 */
[----:B------:R-:W-:Y:S01]  /*10110*/  FFMA.FTZ R54, R26, R47, R54 ;  /* 0x0000002f1a367223 */ /* 0x000fe20000010036 */
[----:B------:R-:W-:Y:S02]  /*10120*/  HADD2.F32 R30, -RZ, R30.H1_H1 ;  /* 0x3000001eff1e7230 */ /* 0x000fe40000004100 */
[C---:B------:R-:W-:Y:S01]  /*10130*/  FMUL.FTZ R51, R37.reuse, R48 ;  /* 0x0000003025337220 */ /* 0x040fe20000410000 */
[----:B------:R-:W-:Y:S02]  /*10140*/  HADD2.F32 R47, -RZ, R43.H0_H0 ;  /* 0x2000002bff2f7230 */ /* 0x000fe40000004100 */
[----:B------:R-:W-:Y:S01]  /*10150*/  FMUL.FTZ R37, R37, R44 ;  /* 0x0000002c25257220 */ /* 0x000fe20000410000 */
[----:B------:R-:W-:Y:S01]  /*10160*/  HADD2.F32 R29, -RZ, R39.H0_H0 ;  /* 0x20000027ff1d7230 */ /* 0x000fe20000004100 */
[----:B------:R-:W-:Y:S01]  /*10170*/  F2FP.F16.E4M3.UNPACK_B R50, R50.H1 ;  /* 0x00000032ff32723e */ /* 0x000fe200030006ff */
[----:B------:R-:W-:-:S02]  /*10180*/  HADD2.F32 R42, -RZ, R35.H0_H0 ;  /* 0x20000023ff2a7230 */ /* 0x000fc40000004100 */
[C---:B------:R-:W-:Y:S01]  /*10190*/  FFMA.FTZ R52, R30.reuse, R44, -R51 ;  /* 0x0000002c1e347223 */ /* 0x040fe20000010833 */
[----:B------:R-:W-:Y:S02]  /*101a0*/  HADD2.F32 R26, -RZ, R32.H0_H0 ;  /* 0x20000020ff1a7230 */ /* 0x000fe40000004100 */
[C---:B------:R-:W-:Y:S01]  /*101b0*/  FMUL.FTZ R53, R29.reuse, R47 ;  /* 0x0000002f1d357220 */ /* 0x040fe20000410000 */
[----:B------:R-:W-:Y:S01]  /*101c0*/  FFMA.FTZ R51, R30, R48, R37 ;  /* 0x000000301e337223 */ /* 0x000fe20000010025 */
[----:B------:R-:W-:Y:S01]  /*101d0*/  FMUL.FTZ R56, R29, R42 ;  /* 0x0000002a1d387220 */ /* 0x000fe20000410000 */
[----:B------:R-:W-:Y:S01]  /*101e0*/  HADD2.F32 R35, -RZ, R35.H1_H1 ;  /* 0x30000023ff237230 */ /* 0x000fe20000004100 */
[----:B------:R-:W-:Y:S01]  /*101f0*/  F2FP.F16.E4M3.UNPACK_B R46, R46.H1 ;  /* 0x0000002eff2e723e */ /* 0x000fe200030006ff */
[----:B------:R-:W-:Y:S02]  /*10200*/  HADD2.F32 R43, -RZ, R43.H1_H1 ;  /* 0x3000002bff2b7230 */ /* 0x000fe40000004100 */
[----:B------:R-:W-:Y:S01]  /*10210*/  FFMA.FTZ R53, R26, R42, -R53 ;  /* 0x0000002a1a357223 */ /* 0x000fe20000010835 */
[----:B------:R-:W-:-:S02]  /*10220*/  HADD2.F32 R39, -RZ, R39.H1_H1 ;  /* 0x30000027ff277230 */ /* 0x000fc40000004100 */
[----:B------:R-:W-:Y:S01]  /*10230*/  FFMA.FTZ R56, R26, R47, R56 ;  /* 0x0000002f1a387223 */ /* 0x000fe20000010038 */
[----:B------:R-:W-:Y:S01]  /*10240*/  HADD2.F32 R37, -RZ, R50.H0_H0 ;  /* 0x20000032ff257230 */ /* 0x000fe20000004100 */
[----:B------:R-:W-:Y:S01]  /*10250*/  F2FP.SATFINITE.E4M3.F32.PACK_AB_MERGE_C R49, R52, R49, RZ ;  /* 0x000000313431723e */ /* 0x000fe200048070ff */
[----:B------:R-:W-:Y:S02]  /*10260*/  HADD2.F32 R29, -RZ, R40.H0_H0 ;  /* 0x20000028ff1d7230 */ /* 0x000fe40000004100 */
[C---:B------:R-:W-:Y:S01]  /*10270*/  FMUL.FTZ R47, R39.reuse, R43 ;  /* 0x0000002b272f7220 */ /* 0x040fe20000410000 */
[----:B------:R-:W-:Y:S02]  /*10280*/  HADD2.F32 R30, -RZ, R46.H0_H0 ;  /* 0x2000002eff1e7230 */ /* 0x000fe40000004100 */
[----:B------:R-:W-:Y:S01]  /*10290*/  FMUL.FTZ R42, R39, R35 ;  /* 0x00000023272a7220 */ /* 0x000fe20000410000 */
[----:B------:R-:W-:Y:S02]  /*102a0*/  HADD2.F32 R26, -RZ, R33.H0_H0 ;  /* 0x20000021ff1a7230 */ /* 0x000fe40000004100 */
[----:B------:R-:W-:Y:S01]  /*102b0*/  FMUL.FTZ R39, R29, R37 ;  /* 0x000000251d277220 */ /* 0x000fe20000410000 */
[----:B------:R-:W-:-:S02]  /*102c0*/  HADD2.F32 R32, -RZ, R32.H1_H1 ;  /* 0x30000020ff207230 */ /* 0x000fc40000004100 */
[-C--:B------:R-:W-:Y:S01]  /*102d0*/  FMUL.FTZ R44, R29, R30.reuse ;  /* 0x0000001e1d2c7220 */ /* 0x080fe20000410000 */
[----:B------:R-:W-:Y:S02]  /*102e0*/  HADD2.F32 R46, -RZ, R46.H1_H1 ;  /* 0x3000002eff2e7230 */ /* 0x000fe40000004100 */
[----:B------:R-:W-:Y:S01]  /*102f0*/  FFMA.FTZ R55, R26, R30, -R39 ;  /* 0x0000001e1a377223 */ /* 0x000fe20000010827 */
[----:B------:R-:W-:Y:S01]  /*10300*/  F2FP.F16.E4M3.UNPACK_B R30, R41.H1 ;  /* 0x00000029ff1e723e */ /* 0x000fe200030006ff */
[----:B------:R-:W-:Y:S02]  /*10310*/  HADD2.F32 R50, -RZ, R50.H1_H1 ;  /* 0x30000032ff327230 */ /* 0x000fe40000004100 */
[C---:B------:R-:W-:Y:S01]  /*10320*/  FFMA.FTZ R48, R32.reuse, R35, -R47 ;  /* 0x0000002320307223 */ /* 0x040fe2000001082f */
[----:B------:R-:W-:Y:S02]  /*10330*/  HADD2.F32 R40, -RZ, R40.H1_H1 ;  /* 0x30000028ff287230 */ /* 0x000fe40000004100 */
[----:B------:R-:W-:Y:S01]  /*10340*/  FFMA.FTZ R47, R32, R43, R42 ;  /* 0x0000002b202f7223 */ /* 0x000fe2000001002a */
[----:B------:R-:W-:Y:S01]  /*10350*/  F2FP.F16.E4M3.UNPACK_B R35, R45.H1 ;  /* 0x0000002dff23723e */ /* 0x000fe200030006ff */
[----:B------:R-:W-:-:S02]  /*10360*/  HADD2.F32 R33, -RZ, R33.H1_H1 ;  /* 0x30000021ff217230 */ /* 0x000fc40000004100 */
[----:B------:R-:W-:Y:S01]  /*10370*/  FFMA.FTZ R57, R26, R37, R44 ;  /* 0x000000251a397223 */ /* 0x000fe2000001002c */
[----:B------:R-:W-:Y:S02]  /*10380*/  HADD2.F32 R29, -RZ, R34.H0_H0 ;  /* 0x20000022ff1d7230 */ /* 0x000fe40000004100 */
[C---:B------:R-:W-:Y:S01]  /*10390*/  FMUL.FTZ R42, R40.reuse, R50 ;  /* 0x00000032282a7220 */ /* 0x040fe20000410000 */
[----:B------:R-:W-:Y:S02]  /*103a0*/  HADD2.F32 R32, -RZ, R30.H0_H0 ;  /* 0x2000001eff207230 */ /* 0x000fe40000004100 */
[-C--:B------:R-:W-:Y:S01]  /*103b0*/  FMUL.FTZ R43, R40, R46.reuse ;  /* 0x0000002e282b7220 */ /* 0x080fe20000410000 */
[----:B------:R-:W-:Y:S02]  /*103c0*/  HADD2.F32 R37, -RZ, R35.H0_H0 ;  /* 0x20000023ff257230 */ /* 0x000fe40000004100 */
[----:B------:R-:W-:Y:S01]  /*103d0*/  FFMA.FTZ R58, R33, R46, -R42 ;  /* 0x0000002e213a7223 */ /* 0x000fe2000001082a */
[----:B------:R-:W-:-:S02]  /*103e0*/  HADD2.F32 R26, -RZ, R28.H0_H0 ;  /* 0x2000001cff1a7230 */ /* 0x000fc40000004100 */
[----:B------:R-:W-:Y:S01]  /*103f0*/  FMUL.FTZ R40, R29, R32 ;  /* 0x000000201d287220 */ /* 0x000fe20000410000 */
[----:B------:R-:W-:Y:S01]  /*10400*/  FFMA.FTZ R50, R33, R50, R43 ;  /* 0x0000003221327223 */ /* 0x000fe2000001002b */
[----:B------:R-:W-:Y:S01]  /*10410*/  HADD2.F32 R35, -RZ, R35.H1_H1 ;  /* 0x30000023ff237230 */ /* 0x000fe20000004100 */
[----:B------:R-:W-:Y:S01]  /*10420*/  F2FP.F16.E4M3.UNPACK_B R45, R45 ;  /* 0x0000002dff2d723e */ /* 0x000fe200020006ff */
[----:B------:R-:W-:Y:S02]  /*10430*/  HADD2.F32 R34, -RZ, R34.H1_H1 ;  /* 0x30000022ff227230 */ /* 0x000fe40000004100 */
[-C--:B------:R-:W-:Y:S01]  /*10440*/  FMUL.FTZ R39, R29, R37.reuse ;  /* 0x000000251d277220 */ /* 0x080fe20000410000 */
[----:B------:R-:W-:Y:S02]  /*10450*/  HADD2.F32 R33, -RZ, R30.H1_H1 ;  /* 0x3000001eff217230 */ /* 0x000fe40000004100 */
[----:B------:R-:W-:Y:S01]  /*10460*/  FFMA.FTZ R42, R26, R37, R40 ;  /* 0x000000251a2a7223 */ /* 0x000fe20000010028 */
[----:B------:R-:W-:-:S02]  /*10470*/  HADD2.F32 R28, -RZ, R28.H1_H1 ;  /* 0x3000001cff1c7230 */ /* 0x000fc40000004100 */
[C---:B------:R-:W-:Y:S01]  /*10480*/  FMUL.FTZ R37, R34.reuse, R35 ;  /* 0x0000002322257220 */ /* 0x040fe20000410000 */
[----:B------:R-:W-:Y:S01]  /*10490*/  F2FP.F16.E4M3.UNPACK_B R41, R41 ;  /* 0x00000029ff29723e */ /* 0x000fe200020006ff */
[-C--:B------:R-:W-:Y:S01]  /*104a0*/  FMUL.FTZ R34, R34, R33.reuse ;  /* 0x0000002122227220 */ /* 0x080fe20000410000 */
[----:B------:R-:W-:Y:S02]  /*104b0*/  HADD2.F32 R30, -RZ, R45.H0_H0 ;  /* 0x2000002dff1e7230 */ /* 0x000fe40000004100 */
[----:B------:R-:W-:Y:S01]  /*104c0*/  FFMA.FTZ R39, R26, R32, -R39 ;  /* 0x000000201a277223 */ /* 0x000fe20000010827 */
[----:B------:R-:W-:Y:S02]  /*104d0*/  HADD2.F32 R29, -RZ, R27.H0_H0 ;  /* 0x2000001bff1d7230 */ /* 0x000fe40000004100 */
[C---:B------:R-:W-:Y:S01]  /*104e0*/  FFMA.FTZ R44, R28.reuse, R33, -R37 ;  /* 0x000000211c2c7223 */ /* 0x040fe20000010825 */
[----:B------:R-:W-:Y:S01]  /*104f0*/  FFMA.FTZ R43, R28, R35, R34 ;  /* 0x000000231c2b7223 */ /* 0x000fe20000010022 */
[----:B------:R-:W-:Y:S01]  /*10500*/  HADD2.F32 R28, -RZ, R41.H0_H0 ;  /* 0x20000029ff1c7230 */ /* 0x000fe20000004100 */
[----:B------:R-:W-:Y:S01]  /*10510*/  F2FP.SATFINITE.E4M3.F32.PACK_AB_MERGE_C R51, R51, R54, RZ ;  /* 0x000000363333723e */ /* 0x000fe200048070ff */
[----:B------:R-:W-:-:S02]  /*10520*/  HADD2.F32 R26, -RZ, R7.H0_H0 ;  /* 0x20000007ff1a7230 */ /* 0x000fc40000004100 */
[C---:B------:R-:W-:Y:S01]  /*10530*/  FMUL.FTZ R33, R29.reuse, R30 ;  /* 0x0000001e1d217220 */ /* 0x040fe20000410000 */
[----:B------:R-:W-:Y:S02]  /*10540*/  HADD2.F32 R32, -RZ, R45.H1_H1 ;  /* 0x3000002dff207230 */ /* 0x000fe40000004100 */
[-C--:B------:R-:W-:Y:S01]  /*10550*/  FMUL.FTZ R29, R29, R28.reuse ;  /* 0x0000001c1d1d7220 */ /* 0x080fe20000410000 */
[----:B------:R-:W-:Y:S02]  /*10560*/  HADD2.F32 R27, -RZ, R27.H1_H1 ;  /* 0x3000001bff1b7230 */ /* 0x000fe40000004100 */
[C---:B------:R-:W-:Y:S01]  /*10570*/  FFMA.FTZ R34, R26.reuse, R28, -R33 ;  /* 0x0000001c1a227223 */ /* 0x040fe20000010821 */
[----:B------:R-:W-:Y:S01]  /*10580*/  HADD2.F32 R28, -RZ, R41.H1_H1 ;  /* 0x30000029ff1c7230 */ /* 0x000fe20000004100 */
[----:B------:R-:W-:Y:S01]  /*10590*/  F2FP.F16.E4M3.UNPACK_B R33, R21.H1 ;  /* 0x00000015ff21723e */ /* 0x000fe200030006ff */
[----:B------:R-:W-:Y:S02]  /*105a0*/  HADD2.F32 R7, -RZ, R7.H1_H1 ;  /* 0x30000007ff077230 */ /* 0x000fe40000004100 */
[C---:B------:R-:W-:Y:S01]  /*105b0*/  FMUL.FTZ R40, R27.reuse, R32 ;  /* 0x000000201b287220 */ /* 0x040fe20000410000 */
[----:B------:R-:W-:Y:S01]  /*105c0*/  FFMA.FTZ R30, R26, R30, R29 ;  /* 0x0000001e1a1e7223 */ /* 0x000fe2000001001d */
[----:B------:R-:W-:Y:S01]  /*105d0*/  F2FP.F16.E4M3.UNPACK_B R29, R20.H1 ;  /* 0x00000014ff1d723e */ /* 0x000fe200030006ff */
[-C--:B------:R-:W-:Y:S01]  /*105e0*/  FMUL.FTZ R27, R27, R28.reuse ;  /* 0x0000001c1b1b7220 */ /* 0x080fe20000410000 */
[----:B------:R-:W-:Y:S01]  /*105f0*/  FFMA.FTZ R35, R7, R28, -R40 ;  /* 0x0000001c07237223 */ /* 0x000fe20000010828 */
[----:B------:R-:W-:Y:S01]  /*10600*/  HADD2.F32 R28, -RZ, R33.H0_H0 ;  /* 0x20000021ff1c7230 */ /* 0x000fe20000004100 */
[----:B------:R-:W-:Y:S01]  /*10610*/  F2FP.F16.E4M3.UNPACK_B R20, R20 ;  /* 0x00000014ff14723e */ /* 0x000fe200020006ff */
[----:B------:R-:W-:-:S02]  /*10620*/  HADD2.F32 R26, -RZ, R38.H0_H0 ;  /* 0x20000026ff1a7230 */ /* 0x000fc40000004100 */
[----:B------:R-:W-:Y:S01]  /*10630*/  FFMA.FTZ R37, R7, R32, R27 ;  /* 0x0000002007257223 */ /* 0x000fe2000001001b */
[----:B------:R-:W-:Y:S01]  /*10640*/  HADD2.F32 R27, -RZ, R29.H0_H0 ;  /* 0x2000001dff1b7230 */ /* 0x000fe20000004100 */
[----:B------:R-:W-:Y:S01]  /*10650*/  F2FP.SATFINITE.E4M3.F32.PACK_AB_MERGE_C R42, R43, R42, RZ ;  /* 0x0000002a2b2a723e */ /* 0x000fe200048070ff */
[----:B------:R-:W-:Y:S02]  /*10660*/  HADD2.F32 R7, -RZ, R31.H0_H0 ;  /* 0x2000001fff077230 */ /* 0x000fe40000004100 */
[C---:B------:R-:W-:Y:S01]  /*10670*/  FMUL.FTZ R32, R26.reuse, R28 ;  /* 0x0000001c1a207220 */ /* 0x040fe20000410000 */
[----:B------:R-:W-:Y:S02]  /*10680*/  HADD2.F32 R29, -RZ, R29.H1_H1 ;  /* 0x3000001dff1d7230 */ /* 0x000fe40000004100 */
[-C--:B------:R-:W-:Y:S01]  /*10690*/  FMUL.FTZ R26, R26, R27.reuse ;  /* 0x0000001b1a1a7220 */ /* 0x080fe20000410000 */
[----:B------:R-:W-:Y:S02]  /*106a0*/  HADD2.F32 R33, -RZ, R33.H1_H1 ;  /* 0x30000021ff217230 */ /* 0x000fe40000004100 */
[----:B------:R-:W-:Y:S01]  /*106b0*/  FFMA.FTZ R40, R7, R27, -R32 ;  /* 0x0000001b07287223 */ /* 0x000fe20000010820 */
[----:B------:R-:W-:Y:S01]  /*106c0*/  HADD2.F32 R38, -RZ, R38.H1_H1 ;  /* 0x30000026ff267230 */ /* 0x000fe20000004100 */
[----:B------:R-:W-:Y:S01]  /*106d0*/  F2FP.F16.E4M3.UNPACK_B R27, R21 ;  /* 0x00000015ff1b723e */ /* 0x000fe200020006ff */
[----:B------:R-:W-:Y:S01]  /*106e0*/  HADD2.F32 R31, -RZ, R31.H1_H1 ;  /* 0x3000001fff1f7230 */ /* 0x000fe20000004100 */
[----:B------:R-:W-:Y:S01]  /*106f0*/  F2FP.SATFINITE.E4M3.F32.PACK_AB_MERGE_C R5, R6, R5, R49 ;  /* 0x000000050605723e */ /* 0x000fe20004807031 */
[----:B------:R-:W-:-:S02]  /*10700*/  HADD2.F32 R21, -RZ, R20.H0_H0 ;  /* 0x20000014ff157230 */ /* 0x000fc40000004100 */
[C---:B------:R-:W-:Y:S01]  /*10710*/  FMUL.FTZ R32, R38.reuse, R33 ;  /* 0x0000002126207220 */ /* 0x040fe20000410000 */
[-C--:B------:R-:W-:Y:S01]  /*10720*/  FMUL.FTZ R46, R38, R29.reuse ;  /* 0x0000001d262e7220 */ /* 0x080fe20000410000 */
[----:B------:R-:W-:Y:S01]  /*10730*/  FFMA.FTZ R38, R7, R28, R26 ;  /* 0x0000001c07267223 */ /* 0x000fe2000001001a */
[----:B------:R-:W-:Y:S02]  /*10740*/  HADD2.F32 R26, -RZ, R20.H1_H1 ;  /* 0x30000014ff1a7230 */ /* 0x000fe40000004100 */
[C---:B------:R-:W-:Y:S01]  /*10750*/  FFMA.FTZ R41, R31.reuse, R29, -R32 ;  /* 0x0000001d1f297223 */ /* 0x040fe20000010820 */
[--C-:B------:R-:W-:Y:S02]  /*10760*/  HADD2.F32 R28, -RZ, R27.reuse.H0_H0 ;  /* 0x2000001bff1c7230 */ /* 0x100fe40000004100 */
[----:B------:R-:W-:Y:S01]  /*10770*/  FFMA.FTZ R31, R31, R33, R46 ;  /* 0x000000211f1f7223 */ /* 0x000fe2000001002e */
[--C-:B------:R-:W-:Y:S01]  /*10780*/  HADD2.F32 R7, -RZ, R4.reuse.H0_H0 ;  /* 0x20000004ff077230 */ /* 0x100fe20000004100 */
[----:B------:R-:W-:Y:S01]  /*10790*/  F2FP.SATFINITE.E4M3.F32.PACK_AB_MERGE_C R25, R24, R25, R51 ;  /* 0x000000191819723e */ /* 0x000fe20004807033 */
[----:B------:R-:W-:Y:S01]  /*107a0*/  HADD2.F32 R27, -RZ, R27.H1_H1 ;  /* 0x3000001bff1b7230 */ /* 0x000fe20000004100 */
[----:B------:R-:W-:Y:S01]  /*107b0*/  F2FP.SATFINITE.E4M3.F32.PACK_AB_MERGE_C R40, R41, R40, RZ ;  /* 0x000000282928723e */ /* 0x000fe200048070ff */
[----:B------:R-:W-:-:S02]  /*107c0*/  HADD2.F32 R20, -RZ, R4.H1_H1 ;  /* 0x30000004ff147230 */ /* 0x000fc40000004100 */
[C---:B------:R-:W-:Y:S01]  /*107d0*/  FMUL.FTZ R29, R7.reuse, R28 ;  /* 0x0000001c071d7220 */ /* 0x040fe20000410000 */
[--C-:B------:R-:W-:Y:S02]  /*107e0*/  HADD2.F32 R4, -RZ, R3.reuse.H0_H0 ;  /* 0x20000003ff047230 */ /* 0x100fe40000004100 */
[----:B------:R-:W-:Y:S01]  /*107f0*/  FMUL.FTZ R7, R7, R21 ;  /* 0x0000001507077220 */ /* 0x000fe20000410000 */
        /* <DEDUP_REMOVED lines=14> */
[----:B------:R-:W-:Y:S02]  /*108e0*/  F2FP.SATFINITE.E4M3.F32.PACK_AB_MERGE_C R27, R47, R56, R27 ;  /* 0x000000382f1b723e */ /* 0x000fe4000480701b */
[----:B------:R-:W-:Y:S01]  /*108f0*/  F2FP.SATFINITE.E4M3.F32.PACK_AB_MERGE_C R24, R37, R30, R42 ;  /* 0x0000001e2518723e */ /* 0x000fe2000480702a */
[----:B------:R3:W-:Y:S01]  /*10900*/  STS.128 [R223+0x18000], R4 ;  /* 0x01800004df007388 */ /* 0x0007e20000000c00 */
[----:B------:R-:W-:-:S05]  /*10910*/  F2FP.SATFINITE.E4M3.F32.PACK_AB_MERGE_C R26, R3, R28, R26 ;  /* 0x0000001c031a723e */ /* 0x000fca000480701a */
[----:B------:R3:W-:Y:S02]  /*10920*/  STS.128 [R0+0x18000], R24 ;  /* 0x0180001800007388 */ /* 0x0007e40000000c00 */
.L_x_1853:
[----:B------:R-:W-:Y:S05]  /*10930*/  BSYNC B1 ;  /* 0x0000000000017941 */ /* 0x000fea0003800000 */
.L_x_1852:
[----:B------:R-:W-:Y:S05]  /*10940*/  @P0 BRA `(.L_x_1837) ;  /* 0x0000000c00e00947 */ /* 0x000fea0003800000 */
[----:B-123--:R-:W2:Y:S01]  /*10950*/  LDL R24, [R1+0xc] ;  /* 0x00000c0001187983 */ /* 0x00eea20000100800 */
[----:B-----5:R-:W-:Y:S02]  /*10960*/  SHF.R.U32.HI R3, RZ, 0x8, R12 ;  /* 0x00000008ff037819 */ /* 0x020fe4000001160c */
[----:B------:R-:W-:Y:S02]  /*10970*/  LOP3.LUT R0, R12, 0xff, RZ, 0xc0, !PT ;  /* 0x000000ff0c007812 */ /* 0x000fe400078ec0ff */
[----:B------:R-:W-:Y:S02]  /*10980*/  SHF.R.U32.HI R7, RZ, 0x8, R14 ;  /* 0x00000008ff077819 */ /* 0x000fe4000001160e */
[----:B------:R-:W-:Y:S02]  /*10990*/  LOP3.LUT R3, R3, 0xff, RZ, 0xc0, !PT ;  /* 0x000000ff03037812 */ /* 0x000fe400078ec0ff */
[----:B------:R-:W-:Y:S02]  /*109a0*/  LEA.HI R59, R59, R214, RZ, 0x1c ;  /* 0x000000d63b3b7211 */ /* 0x000fe400078fe0ff */
[----:B------:R-:W-:-:S02]  /*109b0*/  LOP3.LUT R6, R14, 0xff, RZ, 0xc0, !PT ;  /* 0x000000ff0e067812 */ /* 0x000fc400078ec0ff */
[----:B------:R-:W-:Y:S02]  /*109c0*/  LOP3.LUT R7, R7, 0xff, RZ, 0xc0, !PT ;  /* 0x000000ff07077812 */ /* 0x000fe400078ec0ff */
[----:B------:R-:W-:Y:S02]  /*109d0*/  PRMT R21, R3, 0x7604, R0 ;  /* 0x0000760403157816 */ /* 0x000fe40000000000 */
[----:B------:R-:W-:Y:S02]  /*109e0*/  SHF.R.S32.HI R0, RZ, 0x1f, R59 ;  /* 0x0000001fff007819 */ /* 0x000fe4000001143b */
[----:B------:R-:W-:Y:S02]  /*109f0*/  SHF.R.U32.HI R5, RZ, 0x8, R13 ;  /* 0x00000008ff057819 */ /* 0x000fe4000001160d */
[----:B------:R-:W-:Y:S02]  /*10a00*/  PRMT R29, R7, 0x7604, R6 ;  /* 0x00007604071d7816 */ /* 0x000fe40000000006 */
[----:B------:R-:W-:Y:S01]  /*10a10*/  LEA.HI R7, R0, R59, RZ, 0x3 ;  /* 0x0000003b00077211 */ /* 0x000fe200078f18ff */
[----:B------:R-:W-:Y:S01]  /*10a20*/  IMAD.SHL.U32 R59, R59, 0x10, RZ ;  /* 0x000000103b3b7824 */ /* 0x000fe200078e00ff */
[----:B------:R-:W-:-:S02]  /*10a30*/  LOP3.LUT R4, R13, 0xff, RZ, 0xc0, !PT ;  /* 0x000000ff0d047812 */ /* 0x000fc400078ec0ff */
[----:B------:R-:W-:Y:S01]  /*10a40*/  LOP3.LUT R5, R5, 0xff, RZ, 0xc0, !PT ;  /* 0x000000ff05057812 */ /* 0x000fe200078ec0ff */
[----:B------:R-:W-:Y:S01]  /*10a50*/  IMAD.SHL.U32 R7, R7, 0x800, RZ ;  /* 0x0000080007077824 */ /* 0x000fe200078e00ff */
[----:B------:R-:W-:Y:S02]  /*10a60*/  LOP3.LUT R0, R228, 0x70, R59, 0xf8, !PT ;  /* 0x00000070e4007812 */ /* 0x000fe400078ef83b */
[----:B------:R-:W-:Y:S02]  /*10a70*/  PRMT R20, R5, 0x7604, R4 ;  /* 0x0000760405147816 */ /* 0x000fe40000000004 */
[----:B------:R-:W-:Y:S02]  /*10a80*/  SHF.R.U32.HI R4, RZ, 0x8, R15 ;  /* 0x00000008ff047819 */ /* 0x000fe4000001160f */
[----:B0-----:R-:W-:Y:S02]  /*10a90*/  SHF.R.U32.HI R25, RZ, 0x3, R228 ;  /* 0x00000003ff197819 */ /* 0x001fe400000116e4 */
[----:B------:R-:W-:-:S02]  /*10aa0*/  LOP3.LUT R3, R15, 0xff, RZ, 0xc0, !PT ;  /* 0x000000ff0f037812 */ /* 0x000fc400078ec0ff */
[----:B------:R-:W-:Y:S02]  /*10ab0*/  LOP3.LUT R4, R4, 0xff, RZ, 0xc0, !PT ;  /* 0x000000ff04047812 */ /* 0x000fe400078ec0ff */
[----:B------:R-:W-:Y:S02]  /*10ac0*/  LOP3.LUT R0, R0, R25, RZ, 0x3c, !PT ;  /* 0x0000001900007212 */ /* 0x000fe400078e3cff */
[----:B------:R-:W-:Y:S02]  /*10ad0*/  LOP3.LUT R25, R7, 0xffffc000, RZ, 0xc0, !PT ;  /* 0xffffc00007197812 */ /* 0x000fe400078ec0ff */
[----:B------:R-:W-:Y:S02]  /*10ae0*/  SHF.R.U32.HI R6, RZ, 0x8, R8 ;  /* 0x00000008ff067819 */ /* 0x000fe40000011608 */
[----:B------:R-:W-:Y:S02]  /*10af0*/  PRMT R28, R4, 0x7604, R3 ;  /* 0x00007604041c7816 */ /* 0x000fe40000000003 */
[----:B------:R-:W-:-:S02]  /*10b00*/  LOP3.LUT R5, R8, 0xff, RZ, 0xc0, !PT ;  /* 0x000000ff08057812 */ /* 0x000fc400078ec0ff */
[----:B------:R-:W-:Y:S02]  /*10b10*/  LOP3.LUT R6, R6, 0xff, RZ, 0xc0, !PT ;  /* 0x000000ff06067812 */ /* 0x000fe400078ec0ff */
[----:B------:R-:W-:Y:S02]  /*10b20*/  SHF.R.U32.HI R32, RZ, 0x8, R10 ;  /* 0x00000008ff207819 */ /* 0x000fe4000001160a */
[----:B------:R-:W-:Y:S02]  /*10b30*/  PRMT R35, R6, 0x7604, R5 ;  /* 0x0000760406237816 */ /* 0x000fe40000000005 */
[----:B------:R-:W0:Y:S01]  /*10b40*/  LDS.128 R4, [R222+0x18000] ;  /* 0x01800000de047984 */ /* 0x000e220000000c00 */
[----:B------:R-:W-:Y:S02]  /*10b50*/  LOP3.LUT R30, R9, 0xff, RZ, 0xc0, !PT ;  /* 0x000000ff091e7812 */ /* 0x000fe400078ec0ff */
[----:B------:R-:W-:Y:S02]  /*10b60*/  LOP3.LUT R31, R10, 0xff, RZ, 0xc0, !PT ;  /* 0x000000ff0a1f7812 */ /* 0x000fe400078ec0ff */
[----:B------:R-:W-:-:S02]  /*10b70*/  LOP3.LUT R32, R32, 0xff, RZ, 0xc0, !PT ;  /* 0x000000ff20207812 */ /* 0x000fc400078ec0ff */
[----:B------:R-:W-:Y:S02]  /*10b80*/  SHF.R.U32.HI R34, RZ, 0x8, R11 ;  /* 0x00000008ff227819 */ /* 0x000fe4000001160b */
[----:B------:R-:W-:Y:S02]  /*10b90*/  SHF.R.U32.HI R37, RZ, 0x10, R9 ;  /* 0x00000010ff257819 */ /* 0x000fe40000011609 */
[----:B------:R-:W-:Y:S02]  /*10ba0*/  PRMT R39, R32, 0x7604, R31 ;  /* 0x0000760420277816 */ /* 0x000fe4000000001f */
[----:B------:R-:W-:Y:S01]  /*10bb0*/  SHF.R.U32.HI R31, RZ, 0x10, R15 ;  /* 0x00000010ff1f7819 */ /* 0x000fe2000001160f */
[----:B------:R-:W-:Y:S01]  /*10bc0*/  IMAD.U32 R37, R37, 0x10000, RZ ;  /* 0x0001000025257824 */ /* 0x000fe200078e00ff */
[----:B------:R-:W-:Y:S02]  /*10bd0*/  LOP3.LUT R33, R11, 0xff, RZ, 0xc0, !PT ;  /* 0x000000ff0b217812 */ /* 0x000fe400078ec0ff */
[----:B------:R-:W-:Y:S01]  /*10be0*/  LOP3.LUT R34, R34, 0xff, RZ, 0xc0, !PT ;  /* 0x000000ff22227812 */ /* 0x000fe200078ec0ff */
[----:B------:R-:W-:Y:S01]  /*10bf0*/  IMAD.U32 R31, R31, 0x10000, RZ ;  /* 0x000100001f1f7824 */ /* 0x000fe200078e00ff */
[----:B------:R-:W-:-:S02]  /*10c00*/  SHF.R.U32.HI R41, RZ, 0x10, R11 ;  /* 0x00000010ff297819 */ /* 0x000fc4000001160b */
[----:B------:R-:W-:Y:S02]  /*10c10*/  PRMT R34, R34, 0x7604, R33 ;  /* 0x0000760422227816 */ /* 0x000fe40000000021 */
[----:B------:R-:W-:Y:S02]  /*10c20*/  SHF.L.U32 R41, R41, 0x10, RZ ;  /* 0x0000001029297819 */ /* 0x000fe400000006ff */
        /* <DEDUP_REMOVED lines=8> */
[----:B0-----:R-:W-:Y:S02]  /*10cb0*/  F2FP.F16.E4M3.UNPACK_B R12, R7 ;  /* 0x00000007ff0c723e */ /* 0x001fe400020006ff */
[----:B------:R-:W-:-:S02]  /*10cc0*/  LOP3.LUT R34, R33, 0xff000000, R15, 0xf8, !PT ;  /* 0xff00000021227812 */ /* 0x000fc400078ef80f */
[----:B------:R-:W-:Y:S02]  /*10cd0*/  F2FP.F16.E4M3.UNPACK_B R11, R6.H1 ;  /* 0x00000006ff0b723e */ /* 0x000fe400030006ff */
[----:B------:R-:W-:Y:S02]  /*10ce0*/  LOP3.LUT R35, R35, 0xff000000, R8, 0xf8, !PT ;  /* 0xff00000023237812 */ /* 0x000fe400078ef808 */
[----:B------:R-:W-:Y:S02]  /*10cf0*/  LOP3.LUT R40, R39, 0xff000000, R10, 0xf8, !PT ;  /* 0xff00000027287812 */ /* 0x000fe400078ef80a */
[-C--:B------:R-:W-:Y:S02]  /*10d00*/  F2FP.F16.E4M3.UNPACK_B R8, R5.reuse ;  /* 0x00000005ff08723e */ /* 0x080fe400020006ff */
[----:B------:R-:W-:Y:S02]  /*10d10*/  F2FP.F16.E4M3.UNPACK_B R10, R5.H1 ;  /* 0x00000005ff0a723e */ /* 0x000fe400030006ff */
[----:B------:R-:W-:-:S02]  /*10d20*/  LOP3.LUT R32, R31, 0xff000000, R14, 0xf8, !PT ;  /* 0xff0000001f207812 */ /* 0x000fc400078ef80e */
[----:B--2---:R-:W-:Y:S02]  /*10d30*/  IADD3 R3, R0, R25, R24 ;  /* 0x0000001900037210 */ /* 0x004fe40007ffe018 */
[----:B------:R-:W-:-:S03]  /*10d40*/  SHF.R.U32.HI R24, RZ, 0x8, R9 ;  /* 0x00000008ff187819 */ /* 0x000fc60000011609 */
[----:B------:R-:W-:Y:S01]  /*10d50*/  IMAD.IADD R0, R184, 0x1, R3 ;  /* 0x00000001b8007824 */ /* 0x000fe200078e0203 */
[----:B------:R-:W-:-:S04]  /*10d60*/  LOP3.LUT R3, R24, 0xff, RZ, 0xc0, !PT ;  /* 0x000000ff18037812 */ /* 0x000fc800078ec0ff */
[----:B------:R-:W0:Y:S01]  /*10d70*/  LDS.128 R24, [R0+0x18000] ;  /* 0x0180000000187984 */ /* 0x000e220000000c00 */
[----:B------:R-:W-:Y:S02]  /*10d80*/  PRMT R30, R3, 0x7604, R30 ;  /* 0x00007604031e7816 */ /* 0x000fe4000000001e */
[----:B------:R-:W-:Y:S02]  /*10d90*/  SHF.R.U32.HI R3, RZ, 0x10, R13 ;  /* 0x00000010ff037819 */ /* 0x000fe4000001160d */
[----:B------:R-:W-:-:S03]  /*10da0*/  LOP3.LUT R37, R30, 0xff0000, R37, 0xf8, !PT ;  /* 0x00ff00001e257812 */ /* 0x000fc600078ef825 */
[----:B------:R-:W-:Y:S01]  /*10db0*/  IMAD.U32 R3, R3, 0x10000, RZ ;  /* 0x0001000003037824 */ /* 0x000fe200078e00ff */
[----:B------:R-:W-:Y:S01]  /*10dc0*/  LOP3.LUT R37, R37, 0xff000000, R9, 0xf8, !PT ;  /* 0xff00000025257812 */ /* 0x000fe200078ef809 */
[--C-:B------:R-:W-:Y:S02]  /*10dd0*/  HADD2.F32 R9, -RZ, R8.reuse.H0_H0 ;  /* 0x20000008ff097230 */ /* 0x100fe40000004100 */
[----:B------:R-:W-:Y:S01]  /*10de0*/  HADD2.F32 R8, -RZ, R8.H1_H1 ;  /* 0x30000008ff087230 */ /* 0x000fe20000004100 */
[----:B------:R-:W-:Y:S02]  /*10df0*/  LOP3.LUT R3, R20, 0xff0000, R3, 0xf8, !PT ;  /* 0x00ff000014037812 */ /* 0x000fe400078ef803 */
[----:B------:R-:W-:Y:S02]  /*10e00*/  F2FP.F16.E4M3.UNPACK_B R33, R37 ;  /* 0x00000025ff21723e */ /* 0x000fe400020006ff */
[----:B------:R-:W-:Y:S02]  /*10e10*/  LOP3.LUT R20, R3, 0xff000000, R13, 0xf8, !PT ;  /* 0xff00000003147812 */ /* 0x000fe400078ef80d */
[----:B------:R-:W-:Y:S01]  /*10e20*/  F2FP.F16.E4M3.UNPACK_B R13, R7.H1 ;  /* 0x00000007ff0d723e */ /* 0x000fe200030006ff */
[----:B------:R-:W-:Y:S01]  /*10e30*/  HADD2.F32 R38, -RZ, R33.H0_H0 ;  /* 0x20000021ff267230 */ /* 0x000fe20000004100 */
[----:B------:R-:W-:-:S02]  /*10e40*/  F2FP.F16.E4M3.UNPACK_B R7, R6 ;  /* 0x00000006ff07723e */ /* 0x000fc400020006ff */
[----:B------:R-:W-:Y:S02]  /*10e50*/  F2FP.F16.E4M3.UNPACK_B R15, R20 ;  /* 0x00000014ff0f723e */ /* 0x000fe400020006ff */
[----:B------:R-:W-:Y:S02]  /*10e60*/  F2FP.F16.E4M3.UNPACK_B R37, R37.H1 ;  /* 0x00000025ff25723e */ /* 0x000fe400030006ff */
[-C--:B------:R-:W-:Y:S01]  /*10e70*/  F2FP.F16.E4M3.UNPACK_B R3, R4.reuse ;  /* 0x00000004ff03723e */ /* 0x080fe200020006ff */
[----:B------:R-:W-:Y:S01]  /*10e80*/  HADD2.F32 R30, -RZ, R15.H0_H0 ;  /* 0x2000000fff1e7230 */ /* 0x000fe20000004100 */
[----:B------:R-:W-:Y:S01]  /*10e90*/  F2FP.F16.E4M3.UNPACK_B R4, R4.H1 ;  /* 0x00000004ff04723e */ /* 0x000fe200030006ff */
[--C-:B------:R-:W-:Y:S02]  /*10ea0*/  HADD2.F32 R39, -RZ, R37.reuse.H0_H0 ;  /* 0x20000025ff277230 */ /* 0x100fe40000004100 */
[----:B------:R-:W-:Y:S01]  /*10eb0*/  HADD2.F32 R37, -RZ, R37.H1_H1 ;  /* 0x30000025ff257230 */ /* 0x000fe20000004100 */
[----:B0-----:R-:W-:-:S02]  /*10ec0*/  F2FP.F16.E4M3.UNPACK_B R6, R25 ;  /* 0x00000019ff06723e */ /* 0x001fc400020006ff */
[----:B------:R-:W-:Y:S02]  /*10ed0*/  F2FP.F16.E4M3.UNPACK_B R25, R25.H1 ;  /* 0x00000019ff19723e */ /* 0x000fe400030006ff */
[-C--:B------:R-:W-:Y:S01]  /*10ee0*/  F2FP.F16.E4M3.UNPACK_B R28, R27.reuse ;  /* 0x0000001bff1c723e */ /* 0x080fe200020006ff */
[----:B------:R-:W-:Y:S01]  /*10ef0*/  HADD2.F32 R5, -RZ, R6.H0_H0 ;  /* 0x20000006ff057230 */ /* 0x000fe20000004100 */
[----:B------:R-:W-:Y:S02]  /*10f00*/  F2FP.F16.E4M3.UNPACK_B R27, R27.H1 ;  /* 0x0000001bff1b723e */ /* 0x000fe400030006ff */
[----:B------:R-:W-:Y:S02]  /*10f10*/  F2FP.F16.E4M3.UNPACK_B R14, R24 ;  /* 0x00000018ff0e723e */ /* 0x000fe400020006ff */
[C---:B------:R-:W-:Y:S01]  /*10f20*/  FMUL.FTZ R42, R5.reuse, R38 ;  /* 0x00000026052a7220 */ /* 0x040fe20000410000 */
[----:B------:R-:W-:Y:S01]  /*10f30*/  FMUL.FTZ R31, R5, R30 ;  /* 0x0000001e051f7220 */ /* 0x000fe20000410000 */
[----:B------:R-:W-:-:S02]  /*10f40*/  F2FP.F16.E4M3.UNPACK_B R24, R24.H1 ;  /* 0x00000018ff18723e */ /* 0x000fc400030006ff */
[C---:B------:R-:W-:Y:S01]  /*10f50*/  FFMA.FTZ R5, R9.reuse, R30, -R42 ;  /* 0x0000001e09057223 */ /* 0x040fe2000001082a */
[----:B------:R-:W-:Y:S01]  /*10f60*/  F2FP.F16.E4M3.UNPACK_B R30, R20.H1 ;  /* 0x00000014ff1e723e */ /* 0x000fe200030006ff */
[----:B------:R-:W-:Y:S01]  /*10f70*/  FFMA.FTZ R9, R9, R38, R31 ;  /* 0x0000002609097223 */ /* 0x000fe2000001001f */
[----:B------:R-:W-:Y:S01]  /*10f80*/  HADD2.F32 R38, -RZ, R33.H1_H1 ;  /* 0x30000021ff267230 */ /* 0x000fe20000004100 */
[-C--:B------:R-:W-:Y:S01]  /*10f90*/  F2FP.F16.E4M3.UNPACK_B R21, R26.reuse ;  /* 0x0000001aff15723e */ /* 0x080fe200020006ff */
[----:B------:R-:W-:Y:S01]  /*10fa0*/  HADD2.F32 R20, -RZ, R25.H0_H0 ;  /* 0x20000019ff147230 */ /* 0x000fe20000004100 */
[----:B------:R-:W-:Y:S01]  /*10fb0*/  F2FP.F16.E4M3.UNPACK_B R26, R26.H1 ;  /* 0x0000001aff1a723e */ /* 0x000fe200030006ff */
[----:B------:R-:W-:Y:S02]  /*10fc0*/  HADD2.F32 R33, -RZ, R30.H0_H0 ;  /* 0x2000001eff217230 */ /* 0x000fe40000004100 */
[----:B------:R-:W-:Y:S02]  /*10fd0*/  HADD2.F32 R31, -RZ, R15.H1_H1 ;  /* 0x3000000fff1f7230 */ /* 0x000fe40000004100 */
[----:B------:R-:W-:Y:S01]  /*10fe0*/  FMUL.FTZ R45, R20, R39 ;  /* 0x00000027142d7220 */ /* 0x000fe20000410000 */
[----:B------:R-:W-:-:S02]  /*10ff0*/  HADD2.F32 R15, -RZ, R6.H1_H1 ;  /* 0x30000006ff0f7230 */ /* 0x000fc40000004100 */
[----:B------:R-:W-:Y:S01]  /*11000*/  FMUL.FTZ R20, R20, R33 ;  /* 0x0000002114147220 */ /* 0x000fe20000410000 */
[----:B------:R-:W-:Y:S02]  /*11010*/  HADD2.F32 R6, -RZ, R10.H0_H0 ;  /* 0x2000000aff067230 */ /* 0x000fe40000004100 */
[----:B------:R-:W-:Y:S02]  /*11020*/  HADD2.F32 R30, -RZ, R30.H1_H1 ;  /* 0x3000001eff1e7230 */ /* 0x000fe40000004100 */
[CC--:B------:R-:W-:Y:S01]  /*11030*/  FMUL.FTZ R43, R15.reuse, R38.reuse ;  /* 0x000000260f2b7220 */ /* 0x0c0fe20000410000 */
[----:B------:R-:W-:Y:S01]  /*11040*/  FMUL.FTZ R15, R15, R31 ;  /* 0x0000001f0f0f7220 */ /* 0x000fe20000410000 */
[----:B------:R-:W-:Y:S01]  /*11050*/  FFMA.FTZ R39, R6, R39, R20 ;  /* 0x0000002706277223 */ /* 0x000fe20000010014 */
[----:B------:R-:W-:Y:S01]  /*11060*/  F2FP.F16.E4M3.UNPACK_B R20, R41 ;  /* 0x00000029ff14723e */ /* 0x000fe200020006ff */
[C---:B------:R-:W-:Y:S01]  /*11070*/  FFMA.FTZ R42, R8.reuse, R31, -R43 ;  /* 0x0000001f082a7223 */ /* 0x040fe2000001082b */
[----:B------:R-:W-:Y:S01]  /*11080*/  FFMA.FTZ R38, R8, R38, R15 ;  /* 0x0000002608267223 */ /* 0x000fe2000001000f */
[----:B------:R-:W-:Y:S01]  /*11090*/  FFMA.FTZ R45, R6, R33, -R45 ;  /* 0x00000021062d7223 */ /* 0x000fe2000001082d */
[-C--:B------:R-:W-:Y:S01]  /*110a0*/  F2FP.F16.E4M3.UNPACK_B R15, R34.reuse ;  /* 0x00000022ff0f723e */ /* 0x080fe200020006ff */
[----:B------:R-:W-:Y:S01]  /*110b0*/  HADD2.F32 R25, -RZ, R25.H1_H1 ;  /* 0x30000019ff197230 */ /* 0x000fe20000004100 */
[----:B------:R-:W-:Y:S01]  /*110c0*/  F2FP.F16.E4M3.UNPACK_B R41, R41.H1 ;  /* 0x00000029ff29723e */ /* 0x000fe200030006ff */
[----:B------:R-:W-:Y:S01]  /*110d0*/  HADD2.F32 R33, -RZ, R20.H0_H0 ;  /* 0x20000014ff217230 */ /* 0x000fe20000004100 */
[----:B------:R-:W-:Y:S01]  /*110e0*/  F2FP.F16.E4M3.UNPACK_B R34, R34.H1 ;  /* 0x00000022ff22723e */ /* 0x000fe200030006ff */
[----:B------:R-:W-:-:S02]  /*110f0*/  HADD2.F32 R8, -RZ, R28.H0_H0 ;  /* 0x2000001cff087230 */ /* 0x000fc40000004100 */
[C---:B------:R-:W-:Y:S01]  /*11100*/  FMUL.FTZ R43, R25.reuse, R37 ;  /* 0x00000025192b7220 */ /* 0x040fe20000410000 */
[----:B------:R-:W-:Y:S02]  /*11110*/  HADD2.F32 R10, -RZ, R10.H1_H1 ;  /* 0x3000000aff0a7230 */ /* 0x000fe40000004100 */
[----:B------:R-:W-:Y:S01]  /*11120*/  FMUL.FTZ R46, R25, R30 ;  /* 0x0000001e192e7220 */ /* 0x000fe20000410000 */
[----:B------:R-:W-:Y:S02]  /*11130*/  HADD2.F32 R31, -RZ, R15.H0_H0 ;  /* 0x2000000fff1f7230 */ /* 0x000fe40000004100 */
[----:B------:R-:W-:Y:S01]  /*11140*/  FMUL.FTZ R25, R8, R33 ;  /* 0x0000002108197220 */ /* 0x000fe20000410000 */
[----:B------:R-:W-:Y:S02]  /*11150*/  HADD2.F32 R6, -RZ, R12.H0_H0 ;  /* 0x2000000cff067230 */ /* 0x000fe40000004100 */
[----:B------:R-:W-:Y:S01]  /*11160*/  FFMA.FTZ R46, R10, R37, R46 ;  /* 0x000000250a2e7223 */ /* 0x000fe2000001002e */
[----:B------:R-:W-:-:S02]  /*11170*/  HADD2.F32 R28, -RZ, R28.H1_H1 ;  /* 0x3000001cff1c7230 */ /* 0x000fc40000004100 */
[-C--:B------:R-:W-:Y:S01]  /*11180*/  FMUL.FTZ R8, R8, R31.reuse ;  /* 0x0000001f08087220 */ /* 0x080fe20000410000 */
[----:B------:R-:W-:Y:S02]  /*11190*/  HADD2.F32 R15, -RZ, R15.H1_H1 ;  /* 0x3000000fff0f7230 */ /* 0x000fe40000004100 */
[----:B------:R-:W-:Y:S01]  /*111a0*/  FFMA.FTZ R37, R6, R31, -R25 ;  /* 0x0000001f06257223 */ /* 0x000fe20000010819 */
[----:B------:R-:W-:Y:S02]  /*111b0*/  HADD2.F32 R31, -RZ, R20.H1_H1 ;  /* 0x30000014ff1f7230 */ /* 0x000fe40000004100 */
[----:B------:R-:W-:Y:S01]  /*111c0*/  FFMA.FTZ R44, R10, R30, -R43 ;  /* 0x0000001e0a2c7223 */ /* 0x000fe2000001082b */
[----:B------:R-:W-:Y:S01]  /*111d0*/  FFMA.FTZ R43, R6, R33, R8 ;  /* 0x00000021062b7223 */ /* 0x000fe20000010008 */
[----:B------:R-:W-:Y:S01]  /*111e0*/  HADD2.F32 R12, -RZ, R12.H1_H1 ;  /* 0x3000000cff0c7230 */ /* 0x000fe20000004100 */
[----:B------:R-:W-:Y:S01]  /*111f0*/  F2FP.F16.E4M3.UNPACK_B R10, R29.H1 ;  /* 0x0000001dff0a723e */ /* 0x000fe200030006ff */
[----:B------:R-:W-:-:S02]  /*11200*/  HADD2.F32 R33, -RZ, R41.H0_H0 ;  /* 0x20000029ff217230 */ /* 0x000fc40000004100 */
[C---:B------:R-:W-:Y:S01]  /*11210*/  FMUL.FTZ R47, R28.reuse, R31 ;  /* 0x0000001f1c2f7220 */ /* 0x040fe20000410000 */
[----:B------:R-:W-:Y:S02]  /*11220*/  HADD2.F32 R8, -RZ, R27.H0_H0 ;  /* 0x2000001bff087230 */ /* 0x000fe40000004100 */
[-C--:B------:R-:W-:Y:S01]  /*11230*/  FMUL.FTZ R28, R28, R15.reuse ;  /* 0x0000000f1c1c7220 */ /* 0x080fe20000410000 */
[--C-:B------:R-:W-:Y:S02]  /*11240*/  HADD2.F32 R25, -RZ, R34.reuse.H0_H0 ;  /* 0x20000022ff197230 */ /* 0x100fe40000004100 */
[----:B------:R-:W-:Y:S01]  /*11250*/  FFMA.FTZ R48, R12, R15, -R47 ;  /* 0x0000000f0c307223 */ /* 0x000fe2000001082f */
[----:B------:R-:W-:Y:S02]  /*11260*/  HADD2.F32 R6, -RZ, R13.H0_H0 ;  /* 0x2000000dff067230 */ /* 0x000fe40000004100 */
[----:B------:R-:W-:Y:S01]  /*11270*/  FMUL.FTZ R49, R8, R33 ;  /* 0x0000002108317220 */ /* 0x000fe20000410000 */
[----:B------:R-:W-:Y:S01]  /*11280*/  FFMA.FTZ R50, R12, R31, R28 ;  /* 0x0000001f0c327223 */ /* 0x000fe2000001001c */
[----:B------:R-:W-:Y:S01]  /*11290*/  FMUL.FTZ R8, R8, R25 ;  /* 0x0000001908087220 */ /* 0x000fe20000410000 */
[----:B------:R-:W-:Y:S01]  /*112a0*/  F2FP.F16.E4M3.UNPACK_B R12, R35.H1 ;  /* 0x00000023ff0c723e */ /* 0x000fe200030006ff */
[----:B------:R-:W-:Y:S01]  /*112b0*/  FFMA.FTZ R49, R6, R25, -R49 ;  /* 0x0000001906317223 */ /* 0x000fe20000010831 */
[----:B------:R-:W-:-:S02]  /*112c0*/  HADD2.F32 R34, -RZ, R34.H1_H1 ;  /* 0x30000022ff227230 */ /* 0x000fc40000004100 */
[----:B------:R-:W-:Y:S01]  /*112d0*/  FFMA.FTZ R47, R6, R33, R8 ;  /* 0x00000021062f7223 */ /* 0x000fe20000010008 */
[----:B------:R-:W-:Y:S01]  /*112e0*/  HADD2.F32 R20, -RZ, R41.H1_H1 ;  /* 0x30000029ff147230 */ /* 0x000fe20000004100 */
[----:B------:R-:W-:Y:S01]  /*112f0*/  F2FP.F16.E4M3.UNPACK_B R35, R35 ;  /* 0x00000023ff23723e */ /* 0x000fe200020006ff */
[----:B------:R-:W-:Y:S01]  /*11300*/  HADD2.F32 R27, -RZ, R27.H1_H1 ;  /* 0x3000001bff1b7230 */ /* 0x000fe20000004100 */
[----:B------:R-:W-:Y:S01]  /*11310*/  F2FP.F16.E4M3.UNPACK_B R29, R29 ;  /* 0x0000001dff1d723e */ /* 0x000fe200020006ff */
[----:B------:R-:W-:Y:S01]  /*11320*/  HADD2.F32 R25, -RZ, R12.H0_H0 ;  /* 0x2000000cff197230 */ /* 0x000fe20000004100 */
[----:B------:R-:W-:Y:S01]  /*11330*/  F2FP.SATFINITE.E4M3.F32.PACK_AB_MERGE_C R44, R44, R45, RZ ;  /* 0x0000002d2c2c723e */ /* 0x000fe200048070ff */
[----:B------:R-:W-:Y:S02]  /*11340*/  HADD2.F32 R8, -RZ, R24.H0_H0 ;  /* 0x20000018ff087230 */ /* 0x000fe40000004100 */
[----:B------:R-:W-:Y:S01]  /*11350*/  FMUL.FTZ R28, R27, R20 ;  /* 0x000000141b1c7220 */ /* 0x000fe20000410000 */
[----:B------:R-:W-:-:S02]  /*11360*/  HADD2.F32 R15, -RZ, R10.H0_H0 ;  /* 0x2000000aff0f7230 */ /* 0x000fc40000004100 */
[----:B------:R-:W-:Y:S01]  /*11370*/  FMUL.FTZ R31, R27, R34 ;  /* 0x000000221b1f7220 */ /* 0x000fe20000410000 */
[----:B------:R-:W-:Y:S02]  /*11380*/  HADD2.F32 R6, -RZ, R4.H0_H0 ;  /* 0x20000004ff067230 */ /* 0x000fe40000004100 */
[C---:B------:R-:W-:Y:S01]  /*11390*/  FMUL.FTZ R27, R8.reuse, R25 ;  /* 0x00000019081b7220 */ /* 0x040fe20000410000 */
[----:B------:R-:W-:Y:S02]  /*113a0*/  HADD2.F32 R13, -RZ, R13.H1_H1 ;  /* 0x3000000dff0d7230 */ /* 0x000fe40000004100 */
[----:B------:R-:W-:Y:S01]  /*113b0*/  FMUL.FTZ R8, R8, R15 ;  /* 0x0000000f08087220 */ /* 0x000fe20000410000 */
[----:B------:R-:W-:Y:S01]  /*113c0*/  HADD2.F32 R24, -RZ, R24.H1_H1 ;  /* 0x30000018ff187230 */ /* 0x000fe20000004100 */
[----:B------:R-:W-:Y:S01]  /*113d0*/  F2FP.SATFINITE.E4M3.F32.PACK_AB_MERGE_C R39, R46, R39, RZ ;  /* 0x000000272e27723e */ /* 0x000fe200048070ff */
[----:B------:R-:W-:Y:S02]  /*113e0*/  HADD2.F32 R4, -RZ, R4.H1_H1 ;  /* 0x30000004ff047230 */ /* 0x000fe40000004100 */
[----:B------:R-:W-:Y:S01]  /*113f0*/  FFMA.FTZ R30, R6, R25, R8 ;  /* 0x00000019061e7223 */ /* 0x000fe20000010008 */
[----:B------:R-:W-:-:S02]  /*11400*/  HADD2.F32 R25, -RZ, R12.H1_H1 ;  /* 0x3000000cff197230 */ /* 0x000fc40000004100 */
[C---:B------:R-:W-:Y:S01]  /*11410*/  FFMA.FTZ R34, R13.reuse, R34, -R28 ;  /* 0x000000220d227223 */ /* 0x040fe2000001081c */
[----:B------:R-:W-:Y:S01]  /*11420*/  FFMA.FTZ R52, R13, R20, R31 ;  /* 0x000000140d347223 */ /* 0x000fe2000001001f */
[----:B------:R-:W-:Y:S01]  /*11430*/  FFMA.FTZ R28, R6, R15, -R27 ;  /* 0x0000000f061c7223 */ /* 0x000fe2000001081b */
[----:B------:R-:W-:Y:S02]  /*11440*/  HADD2.F32 R13, -RZ, R10.H1_H1 ;  /* 0x3000000aff0d7230 */ /* 0x000fe40000004100 */
[C---:B------:R-:W-:Y:S01]  /*11450*/  FMUL.FTZ R27, R24.reuse, R25 ;  /* 0x00000019181b7220 */ /* 0x040fe20000410000 */
[----:B------:R-:W-:Y:S01]  /*11460*/  HADD2.F32 R15, -RZ, R35.H0_H0 ;  /* 0x20000023ff0f7230 */ /* 0x000fe20000004100 */
[-C--:B------:R-:W-:Y:S01]  /*11470*/  F2FP.F16.E4M3.UNPACK_B R10, R40.reuse.H1 ;  /* 0x00000028ff0a723e */ /* 0x080fe200030006ff */
[----:B------:R-:W-:Y:S02]  /*11480*/  HADD2.F32 R6, -RZ, R14.H0_H0 ;  /* 0x2000000eff067230 */ /* 0x000fe40000004100 */
[-C--:B------:R-:W-:Y:S01]  /*11490*/  FMUL.FTZ R24, R24, R13.reuse ;  /* 0x0000000d18187220 */ /* 0x080fe20000410000 */
[C---:B------:R-:W-:Y:S01]  /*114a0*/  FFMA.FTZ R31, R4.reuse, R13, -R27 ;  /* 0x0000000d041f7223 */ /* 0x040fe2000001081b */
[----:B------:R-:W-:Y:S01]  /*114b0*/  HADD2.F32 R13, -RZ, R29.H0_H0 ;  /* 0x2000001dff0d7230 */ /* 0x000fe20000004100 */
[----:B------:R-:W-:Y:S01]  /*114c0*/  F2FP.F16.E4M3.UNPACK_B R40, R40 ;  /* 0x00000028ff28723e */ /* 0x000fe200020006ff */
[----:B------:R-:W-:Y:S01]  /*114d0*/  FFMA.FTZ R33, R4, R25, R24 ;  /* 0x0000001904217223 */ /* 0x000fe20000010018 */
[----:B------:R-:W-:-:S02]  /*114e0*/  HADD2.F32 R4, -RZ, R3.H0_H0 ;  /* 0x20000003ff047230 */ /* 0x000fc40000004100 */
[C---:B------:R-:W-:Y:S01]  /*114f0*/  FMUL.FTZ R25, R6.reuse, R15 ;  /* 0x0000000f06197220 */ /* 0x040fe20000410000 */
[----:B------:R-:W-:Y:S02]  /*11500*/  HADD2.F32 R35, -RZ, R35.H1_H1 ;  /* 0x30000023ff237230 */ /* 0x000fe40000004100 */
[-C--:B------:R-:W-:Y:S01]  /*11510*/  FMUL.FTZ R27, R6, R13.reuse ;  /* 0x0000000d061b7220 */ /* 0x080fe20000410000 */
[----:B------:R-:W-:Y:S02]  /*11520*/  HADD2.F32 R14, -RZ, R14.H1_H1 ;  /* 0x3000000eff0e7230 */ /* 0x000fe40000004100 */
[C---:B------:R-:W-:Y:S01]  /*11530*/  FFMA.FTZ R25, R4.reuse, R13, -R25 ;  /* 0x0000000d04197223 */ /* 0x040fe20000010819 */
[----:B------:R-:W-:Y:S02]  /*11540*/  HADD2.F32 R29, -RZ, R29.H1_H1 ;  /* 0x3000001dff1d7230 */ /* 0x000fe40000004100 */
[----:B------:R-:W-:Y:S01]  /*11550*/  FFMA.FTZ R27, R4, R15, R27 ;  /* 0x0000000f041b7223 */ /* 0x000fe2000001001b */
[----:B------:R-:W-:-:S02]  /*11560*/  HADD2.F32 R3, -RZ, R3.H1_H1 ;  /* 0x30000003ff037230 */ /* 0x000fc40000004100 */
[C---:B------:R-:W-:Y:S01]  /*11570*/  FMUL.FTZ R8, R14.reuse, R35 ;  /* 0x000000230e087220 */ /* 0x040fe20000410000 */
[-C--:B------:R-:W-:Y:S01]  /*11580*/  F2FP.F16.E4M3.UNPACK_B R6, R32.reuse.H1 ;  /* 0x00000020ff06723e */ /* 0x080fe200030006ff */
        /* <DEDUP_REMOVED lines=17> */
[--C-:B------:R-:W-:Y:S02]  /*116a0*/  HADD2.F32 R4, -RZ, R21.reuse.H0_H0 ;  /* 0x20000015ff047230 */ /* 0x100fe40000004100 */
[-C--:B------:R-:W-:Y:S01]  /*116b0*/  FMUL.FTZ R15, R26, R6.reuse ;  /* 0x000000061a0f7220 */ /* 0x080fe20000410000 */
[----:B------:R-:W-:Y:S02]  /*116c0*/  HADD2.F32 R21, -RZ, R21.H1_H1 ;  /* 0x30000015ff157230 */ /* 0x000fe40000004100 */
[C---:B------:R-:W-:Y:S01]  /*116d0*/  FFMA.FTZ R13, R11.reuse, R6, -R8 ;  /* 0x000000060b0d7223 */ /* 0x040fe20000010808 */
[----:B------:R-:W-:Y:S02]  /*116e0*/  HADD2.F32 R6, -RZ, R32.H0_H0 ;  /* 0x20000020ff067230 */ /* 0x000fe40000004100 */
[----:B------:R-:W-:Y:S01]  /*116f0*/  FFMA.FTZ R15, R11, R10, R15 ;  /* 0x0000000a0b0f7223 */ /* 0x000fe2000001000f */
[--C-:B------:R-:W-:Y:S01]  /*11700*/  HADD2.F32 R8, -RZ, R40.reuse.H0_H0 ;  /* 0x20000028ff087230 */ /* 0x100fe20000004100 */
[----:B------:R-:W-:Y:S01]  /*11710*/  F2FP.SATFINITE.E4M3.F32.PACK_AB_MERGE_C R5, R42, R5, R44 ;  /* 0x000000052a05723e */ /* 0x000fe2000480702c */
[----:B------:R-:W-:-:S02]  /*11720*/  HADD2.F32 R40, -RZ, R40.H1_H1 ;  /* 0x30000028ff287230 */ /* 0x000fc40000004100 */
[C---:B------:R-:W-:Y:S01]  /*11730*/  FMUL.FTZ R11, R4.reuse, R6 ;  /* 0x00000006040b7220 */ /* 0x040fe20000410000 */
[----:B------:R-:W-:Y:S02]  /*11740*/  HADD2.F32 R32, -RZ, R32.H1_H1 ;  /* 0x30000020ff207230 */ /* 0x000fe40000004100 */
[----:B------:R-:W-:Y:S01]  /*11750*/  FMUL.FTZ R10, R4, R8 ;  /* 0x00000008040a7220 */ /* 0x000fe20000410000 */
[--C-:B------:R-:W-:Y:S02]  /*11760*/  HADD2.F32 R3, -RZ, R7.reuse.H0_H0 ;  /* 0x20000007ff037230 */ /* 0x100fe40000004100 */
[C---:B------:R-:W-:Y:S01]  /*11770*/  FMUL.FTZ R4, R21.reuse, R40 ;  /* 0x0000002815047220 */ /* 0x040fe20000410000 */
[----:B------:R-:W-:Y:S02]  /*11780*/  HADD2.F32 R7, -RZ, R7.H1_H1 ;  /* 0x30000007ff077230 */ /* 0x000fe40000004100 */
[----:B------:R-:W-:Y:S01]  /*11790*/  FMUL.FTZ R21, R21, R32 ;  /* 0x0000002015157220 */ /* 0x000fe20000410000 */
[----:B------:R-:W-:Y:S01]  /*117a0*/  F2FP.SATFINITE.E4M3.F32.PACK_AB_MERGE_C R13, R13, R24, RZ ;  /* 0x000000180d0d723e */ /* 0x000fe200048070ff */
        /* <DEDUP_REMOVED lines=13> */
[----:B------:R-:W-:Y:S01]  /*11880*/  F2FP.SATFINITE.E4M3.F32.PACK_AB_MERGE_C R11, R50, R43, R11 ;  /* 0x0000002b320b723e */ /* 0x000fe2000480700b */
[----:B------:R4:W-:Y:S01]  /*11890*/  STS.128 [R222+0x18000], R4 ;  /* 0x01800004de007388 */ /* 0x0009e20000000c00 */
[----:B------:R-:W-:Y:S02]  /*118a0*/  F2FP.SATFINITE.E4M3.F32.PACK_AB_MERGE_C R8, R20, R27, R8 ;  /* 0x0000001b1408723e */ /* 0x000fe40004807008 */
[----:B------:R-:W-:-:S05]  /*118b0*/  F2FP.SATFINITE.E4M3.F32.PACK_AB_MERGE_C R10, R21, R10, R12 ;  /* 0x0000000a150a723e */ /* 0x000fca000480700c */
[----:B------:R4:W-:Y:S02]  /*118c0*/  STS.128 [R0+0x18000], R8 ;  /* 0x0180000800007388 */ /* 0x0009e40000000c00 */
.L_x_1837:
[----:B------:R-:W-:Y:S05]  /*118d0*/  BSYNC B0 ;  /* 0x0000000000007941 */ /* 0x000fea0003800000 */
.L_x_1809:
        /* <DEDUP_REMOVED lines=8> */
.L_x_1807:
[----:B--234-:R-:W2:Y:S01]  /*11960*/  S2R R0, SR_TID.X ;  /* 0x0000000000007919 */ /* 0x01cea20000002100 */
[----:B------:R-:W-:Y:S05]  /*11970*/  WARPSYNC.ALL ;  /* 0x0000000000007948 */ /* 0x000fea0003800000 */
[----:B--2---:R-:W-:-:S05]  /*11980*/  SHF.R.U32.HI R0, RZ, 0x7, R0 ;  /* 0x00000007ff007819 */ /* 0x004fca0000011600 */
[----:B-----5:R-:W-:Y:S02]  /*11990*/  VIADD R10, R0, 0x8 ;  /* 0x00000008000a7836 */ /* 0x020fe40000000000 */
[----:B------:R-:W-:-:S03]  /*119a0*/  IMAD.U32 R0, RZ, RZ, UR61 ;  /* 0x0000003dff007e24 */ /* 0x000fc6000f8e00ff */
[----:B------:R2:W-:Y:S02]  /*119b0*/  BAR.SYNC.DEFER_BLOCKING R10, 0x100 ;  /* 0x0004000a0000751d */ /* 0x0005e40000010000 */
[----:B------:R-:W-:-:S13]  /*119c0*/  ISETP.NE.AND P0, PT, R0, 0x3, PT ;  /* 0x000000030000780c */ /* 0x000fda0003f05270 */
[----:B--2---:R-:W-:Y:S05]  /*119d0*/  @!P0 BRA `(.L_x_1854) ;  /* 0x0000000000048947 */ /* 0x004fea0003800000 */
[----:B------:R-:W-:Y:S01]  /*119e0*/  BPT.TRAP 0x1 ;  /* 0x000000040000795c */ /* 0x000fe20000300000 */
.L_x_1854:
[----:B0-----:R-:W-:Y:S01]  /*119f0*/  IMAD R5, R185, 0x8, R184 ;  /* 0x00000008b9057824 */ /* 0x001fe200078e02b8 */
[----:B------:R-:W-:-:S04]  /*11a00*/  SHF.L.U32 R8, R188, 0x1f, RZ ;  /* 0x0000001fbc087819 */ /* 0x000fc800000006ff */
[----:B------:R0:W2:Y:S01]  /*11a10*/  SYNCS.PHASECHK.TRANS64.TRYWAIT P1, [R5+URZ+0x28430], R8 ;  /* 0x02843008050075a7 */ /* 0x0000a2000802017f */
[----:B------:R-:W-:Y:S05]  /*11a20*/  @!P0 BRA `(.L_x_1855) ;  /* 0x0000000000048947 */ /* 0x000fea0003800000 */
[----:B------:R-:W-:Y:S01]  /*11a30*/  BPT.TRAP 0x1 ;  /* 0x000000040000795c */ /* 0x000fe20000300000 */
.L_x_1855:
[----:B--2---:R-:W-:Y:S05]  /*11a40*/  @P1 BRA `(.L_x_1856) ;  /* 0x0000000000081947 */ /* 0x004fea0003800000 */
[----:B------:R-:W2:Y:S02]  /*11a50*/  SYNCS.PHASECHK.TRANS64.TRYWAIT P1, [R5+URZ+0x28430], R8 ;  /* 0x02843008050075a7 */ /* 0x000ea4000802017f */
[----:B--2---:R-:W-:Y:S05]  /*11a60*/  @!P1 BRA `(.L_x_1857) ;  /* 0x0000017400009947 */ /* 0x004fea0003800000 */
.L_x_1856:
[----:B------:R-:W-:Y:S05]  /*11a70*/  WARPSYNC.ALL ;  /* 0x0000000000007948 */ /* 0x000fea0003800000 */
[----:B------:R-:W-:Y:S01]  /*11a80*/  R2UR UR4, R184 ;  /* 0x00000000b80472ca */ /* 0x000fe200000e0000 */
[----:B------:R-:W-:Y:S01]  /*11a90*/  IMAD.MOV.U32 R7, RZ, RZ, 0x40000040 ;  /* 0x40000040ff077424 */ /* 0x000fe200078e00ff */
[----:B------:R-:W-:Y:S01]  /*11aa0*/  R2UR UR5, R36 ;  /* 0x00000000240572ca */ /* 0x000fe200000e0000 */
[----:B------:R-:W-:Y:S01]  /*11ab0*/  UMOV UR9, 0x40000040 ;  /* 0x4000004000097882 */ /* 0x000fe20000000000 */
[----:B------:R-:W-:Y:S01]  /*11ac0*/  WARPGROUP.ARRIVE ;  /* 0x00000000000079c5 */ /* 0x000fe20000000000 */
[----:B------:R-:W-:Y:S01]  /*11ad0*/  IMAD.MOV.U32 R13, RZ, RZ, 0x40000040 ;  /* 0x40000040ff0d7424 */ /* 0x000fe200078e00ff */
[----:B------:R-:W-:Y:S01]  /*11ae0*/  R2UR UR11, R7 ;  /* 0x00000000070b72ca */ /* 0x000fe200000e0000 */
[----:B------:R-:W-:Y:S01]  /*11af0*/  IMAD.U32 R201, RZ, RZ, UR9 ;  /* 0x00000009ffc97e24 */ /* 0x000fe2000f8e00ff */
[----:B------:R-:W-:Y:S01]  /*11b00*/  UMOV UR57, 0x40000040 ;  /* 0x4000004000397882 */ /* 0x000fe20000000000 */
[----:B------:R-:W-:Y:S01]  /*11b10*/  UMOV UR53, 0x40000040 ;  /* 0x4000004000357882 */ /* 0x000fe20000000000 */
[----:B------:R-:W-:Y:S01]  /*11b20*/  UMOV UR49, 0x40000040 ;  /* 0x4000004000317882 */ /* 0x000fe20000000000 */
[----:B------:R-:W-:Y:S01]  /*11b30*/  UMOV UR45, 0x40000040 ;  /* 0x40000040002d7882 */ /* 0x000fe20000000000 */
[----:B------:R-:W-:Y:S01]  /*11b40*/  IMAD.MOV.U32 R7, RZ, RZ, 0x40000040 ;  /* 0x40000040ff077424 */ /* 0x000fe200078e00ff */
[----:B------:R-:W-:Y:S01]  /*11b50*/  UIADD3 UR4, UR4, 0x20000, URZ ;  /* 0x0002000004047890 */ /* 0x000fe2000fffe03f */
[----:B------:R-:W3:Y:S01]  /*11b60*/  S2R R0, SR_TID.X ;  /* 0x0000000000007919 */ /* 0x000ee20000002100 */
[----:B------:R-:W-:-:S02]  /*11b70*/  ULOP3.LUT UR5, UR5, 0x10000, URZ, 0xfc, !UPT ;  /* 0x0001000005057892 */ /* 0x000fc4000f8efc3f */
[----:B------:R-:W-:Y:S01]  /*11b80*/  USHF.R.U32.HI UR4, URZ, 0x4, UR4 ;  /* 0x000000043f047899 */ /* 0x000fe20008011604 */
[----:B------:R-:W-:Y:S01]  /*11b90*/  R2UR UR43, R7 ;  /* 0x00000000072b72ca */ /* 0x000fe200000e0000 */
[----:B------:R-:W-:Y:S02]  /*11ba0*/  UIADD3 UR56, UR5, 0x6, URZ ;  /* 0x0000000605387890 */ /* 0x000fe4000fffe03f */
[----:B------:R-:W-:Y:S01]  /*11bb0*/  ULOP3.LUT UR4, UR4, 0x3fff, URZ, 0xc0, !UPT ;  /* 0x00003fff04047892 */ /* 0x000fe2000f8ec03f */
[----:B------:R-:W-:Y:S01]  /*11bc0*/  UMOV UR8, UR5 ;  /* 0x0000000500087c82 */ /* 0x000fe20008000000 */
[----:B------:R-:W-:Y:S01]  /*11bd0*/  UIADD3 UR52, UR5, 0x400, URZ ;  /* 0x0000040005347890 */ /* 0x000fe2000fffe03f */
[----:B------:R-:W-:Y:S01]  /*11be0*/  IMAD.U32 R200, RZ, RZ, UR8 ;  /* 0x00000008ffc87e24 */ /* 0x000fe2000f8e00ff */
[----:B------:R-:W-:Y:S02]  /*11bf0*/  ULOP3.LUT UR60, UR4, 0x10000, URZ, 0xfc, !UPT ;  /* 0x00010000043c7892 */ /* 0x000fe4000f8efc3f */
[----:B------:R-:W-:-:S02]  /*11c00*/  UIADD3 UR4, UR5, 0x2, URZ ;  /* 0x0000000205047890 */ /* 0x000fc4000fffe03f */
[----:B------:R-:W-:Y:S02]  /*11c10*/  UIADD3 UR48, UR5, 0x402, URZ ;  /* 0x0000040205307890 */ /* 0x000fe4000fffe03f */
[----:B------:R-:W-:Y:S01]  /*11c20*/  LEA R6, R185, UR60, 0xa ;  /* 0x0000003cb9067c11 */ /* 0x000fe2000f8e50ff */
[----:B------:R-:W-:Y:S02]  /*11c30*/  UIADD3 UR44, UR5, 0x404, URZ ;  /* 0x00000404052c7890 */ /* 0x000fe4000fffe03f */
[----:B------:R-:W-:Y:S01]  /*11c40*/  UIADD3 UR40, UR5, 0x406, URZ ;  /* 0x0000040605287890 */ /* 0x000fe2000fffe03f */
[C---:B------:R-:W-:Y:S01]  /*11c50*/  R2UR UR10, R6.reuse ;  /* 0x00000000060a72ca */ /* 0x040fe200000e0000 */
[----:B------:R-:W-:Y:S01]  /*11c60*/  UMOV UR41, 0x40000040 ;  /* 0x4000004000297882 */ /* 0x000fe20000000000 */
[----:B------:R-:W-:Y:S02]  /*11c70*/  IADD3 R12, R6, 0x2, RZ ;  /* 0x00000002060c7810 */ /* 0x000fe40007ffe0ff */
[----:B---3--:R-:W-:-:S09]  /*11c80*/  SHF.R.U32.HI R0, RZ, 0x7, R0 ;  /* 0x00000007ff007819 */ /* 0x008fd20000011600 */
[----:B------:R-:W-:Y:S01]  /*11c90*/  QGMMA.64x64x32.F32.E4M3.E4M3 R24, gdesc[UR8], RZ, !UPT, gsb0 ;  /* 0x00e00000081879f3 */ /* 0x000fe2000c0008ff */
[----:B------:R-:W-:Y:S01]  /*11ca0*/  R2UR UR10, R12 ;  /* 0x000000000c0a72ca */ /* 0x000fe200000e0000 */
[----:B------:R-:W-:Y:S01]  /*11cb0*/  UMOV UR8, UR4 ;  /* 0x0000000400087c82 */ /* 0x000fe20008000000 */
[----:B------:R-:W-:Y:S01]  /*11cc0*/  R2UR UR11, R13 ;  /* 0x000000000d0b72ca */ /* 0x000fe200000e0000 */
[----:B------:R-:W-:Y:S01]  /*11cd0*/  UMOV UR9, 0x40000040 ;  /* 0x4000004000097882 */ /* 0x000fe20000000000 */
[----:B------:R-:W-:Y:S01]  /*11ce0*/  VIADD R12, R6, 0x4 ;  /* 0x00000004060c7836 */ /* 0x000fe20000000000 */
[----:B------:R-:W-:Y:S01]  /*11cf0*/  UIADD3 UR4, UR5, 0x4, URZ ;  /* 0x0000000405047890 */ /* 0x000fe2000fffe03f */
[----:B------:R-:W-:Y:S01]  /*11d00*/  IMAD.MOV.U32 R13, RZ, RZ, 0x40000040 ;  /* 0x40000040ff0d7424 */ /* 0x000fe200078e00ff */
[----:B------:R-:W-:Y:S01]  /*11d10*/  IADD3 R4, -R0, 0xb, RZ ;  /* 0x0000000b00047810 */ /* 0x000fe20007ffe1ff */
[----:B------:R-:W-:Y:S02]  /*11d20*/  IMAD.U32 R198, RZ, RZ, UR8 ;  /* 0x00000008ffc67e24 */ /* 0x000fe4000f8e00ff */
[----:B------:R-:W-:Y:S01]  /*11d30*/  IMAD.U32 R199, RZ, RZ, UR9 ;  /* 0x00000009ffc77e24 */ /* 0x000fe2000f8e00ff */
[----:B------:R-:W-:-:S02]  /*11d40*/  WARPGROUP.DEPBAR.LE gsb0, 0x0 ;  /* 0x00008000000079c5 */ /* 0x000fc40000010000 */
[----:B------:R-:W-:-:S06]  /*11d50*/  WARPGROUP.ARRIVE ;  /* 0x00000000000079c5 */ /* 0x000fcc0000000000 */
[----:B------:R-:W-:Y:S01]  /*11d60*/  QGMMA.64x64x32.F32.E4M3.E4M3 R24, gdesc[UR8], R24, gsb0 ;  /* 0x00e00000081879f3 */ /* 0x000fe20008000818 */
        /* <DEDUP_REMOVED lines=8> */
[----:B------:R-:W-:Y:S01]  /*11df0*/  R2UR UR58, R12 ;  /* 0x000000000c3a72ca */ /* 0x000fe200000e0000 */
[----:B------:R-:W-:Y:S01]  /*11e00*/  VIADD R12, R6, 0x200 ;  /* 0x00000200060c7836 */ /* 0x000fe20000000000 */
[----:B------:R-:W-:Y:S01]  /*11e10*/  R2UR UR59, R13 ;  /* 0x000000000d3b72ca */ /* 0x000fe200000e0000 */
[----:B------:R-:W-:-:S03]  /*11e20*/  IMAD.MOV.U32 R13, RZ, RZ, 0x40000040 ;  /* 0x40000040ff0d7424 */ /* 0x000fc600078e00ff */
[----:B------:R-:W-:Y:S01]  /*11e30*/  R2UR UR54, R12 ;  /* 0x000000000c3672ca */ /* 0x000fe200000e0000 */
[----:B------:R-:W-:Y:S01]  /*11e40*/  VIADD R12, R6, 0x202 ;  /* 0x00000202060c7836 */ /* 0x000fe20000000000 */
[----:B------:R-:W-:Y:S01]  /*11e50*/  R2UR UR55, R13 ;  /* 0x000000000d3772ca */ /* 0x000fe200000e0000 */
[----:B------:R-:W-:-:S03]  /*11e60*/  IMAD.MOV.U32 R13, RZ, RZ, 0x40000040 ;  /* 0x40000040ff0d7424 */ /* 0x000fc600078e00ff */
[----:B------:R-:W-:Y:S02]  /*11e70*/  R2UR UR50, R12 ;  /* 0x000000000c3272ca */ /* 0x000fe400000e0000 */
[----:B------:R-:W-:Y:S01]  /*11e80*/  R2UR UR51, R13 ;  /* 0x000000000d3372ca */ /* 0x000fe200000e0000 */
[----:B------:R-:W-:Y:S01]  /*11e90*/  IMAD.MOV.U32 R13, RZ, RZ, 0x40000040 ;  /* 0x40000040ff0d7424 */ /* 0x000fe200078e00ff */
[C---:B------:R-:W-:Y:S01]  /*11ea0*/  IADD3 R12, R6.reuse, 0x204, RZ ;  /* 0x00000204060c7810 */ /* 0x040fe20007ffe0ff */
[----:B------:R-:W-:-:S03]  /*11eb0*/  VIADD R6, R6, 0x206 ;  /* 0x0000020606067836 */ /* 0x000fc60000000000 */
[----:B------:R-:W-:Y:S02]  /*11ec0*/  R2UR UR46, R12 ;  /* 0x000000000c2e72ca */ /* 0x000fe400000e0000 */
[----:B------:R-:W-:Y:S02]  /*11ed0*/  R2UR UR47, R13 ;  /* 0x000000000d2f72ca */ /* 0x000fe400000e0000 */
[----:B------:R-:W-:Y:S01]  /*11ee0*/  R2UR UR42, R6 ;  /* 0x00000000062a72ca */ /* 0x000fe200000e0000 */
        /* <DEDUP_REMOVED lines=20> */
[----:B------:R-:W-:Y:S05]  /*12030*/  @!P0 BRA `(.L_x_1858) ;  /* 0x0000000000048947 */ /* 0x000fea0003800000 */
[----:B------:R-:W-:Y:S01]  /*12040*/  BPT.TRAP 0x1 ;  /* 0x000000040000795c */ /* 0x000fe20000300000 */
.L_x_1858:
[----:B-1----:R-:W1:Y:S01]  /*12050*/  LDC R3, c[0x0][0x448] ;  /* 0x00011200ff037b82 */ /* 0x002e620000000800 */
[C---:B------:R-:W-:Y:S01]  /*12060*/  FMUL.FTZ R27, R2.reuse, R27 ;  /* 0x0000001b021b7220 */ /* 0x040fe20000410000 */
[C---:B------:R-:W-:Y:S01]  /*12070*/  FMUL.FTZ R47, R2.reuse, R47 ;  /* 0x0000002f022f7220 */ /* 0x040fe20000410000 */
[----:B------:R-:W-:Y:S01]  /*12080*/  ULDC.64 UR6, c[0x0][0x9e0] ;  /* 0x0002780000067ab9 */ /* 0x000fe20000000a00 */
[C---:B------:R-:W-:Y:S01]  /*12090*/  FMUL.FTZ R31, R2.reuse, R31 ;  /* 0x0000001f021f7220 */ /* 0x040fe20000410000 */
[----:B------:R-:W4:Y:S01]  /*120a0*/  MUFU.TANH R11, R27 ;  /* 0x0000001b000b7308 */ /* 0x000f220000002400 */
[----:B------:R-:W-:Y:S01]  /*120b0*/  UISETP.GE.AND UP0, UPT, UR7, 0x1, UPT ;  /* 0x000000010700788c */ /* 0x000fe2000bf06270 */
[C---:B------:R-:W-:Y:S01]  /*120c0*/  FMUL.FTZ R24, R2.reuse, R24 ;  /* 0x0000001802187220 */ /* 0x040fe20000410000 */
[C---:B------:R-:W-:Y:S01]  /*120d0*/  FMUL.FTZ R25, R2.reuse, R25 ;  /* 0x0000001902197220 */ /* 0x040fe20000410000 */
[C---:B------:R-:W-:Y:S01]  /*120e0*/  FMUL.FTZ R0, R2.reuse, R26 ;  /* 0x0000001a02007220 */ /* 0x040fe20000410000 */
[C---:B------:R-:W-:Y:S01]  /*120f0*/  FMUL.FTZ R28, R2.reuse, R28 ;  /* 0x0000001c021c7220 */ /* 0x040fe20000410000 */
[C---:B------:R-:W-:Y:S01]  /*12100*/  FMUL.FTZ R29, R2.reuse, R29 ;  /* 0x0000001d021d7220 */ /* 0x040fe20000410000 */
[C---:B------:R-:W-:Y:S01]  /*12110*/  FMUL.FTZ R30, R2.reuse, R30 ;  /* 0x0000001e021e7220 */ /* 0x040fe20000410000 */
[----:B------:R-:W0:Y:S01]  /*12120*/  MUFU.TANH R27, R47 ;  /* 0x0000002f001b7308 */ /* 0x000e220000002400 */
        /* <DEDUP_REMOVED lines=10> */
[----:B-1----:R-:W-:Y:S01]  /*121d0*/  ISETP.NE.AND P1, PT, R3, 0x1, PT ;  /* 0x000000010300780c */ /* 0x002fe20003f25270 */
[----:B------:R-:W-:-:S02]  /*121e0*/  IMAD.IADD R3, R203, 0x1, R202 ;  /* 0x00000001cb037824 */ /* 0x000fc400078e02ca */
[C---:B------:R-:W-:Y:S01]  /*121f0*/  FMUL.FTZ R48, R2.reuse, R48 ;  /* 0x0000003002307220 */ /* 0x040fe20000410000 */
[C---:B------:R-:W-:Y:S01]  /*12200*/  FMUL.FTZ R49, R2.reuse, R49 ;  /* 0x0000003102317220 */ /* 0x040fe20000410000 */
[C---:B------:R-:W-:Y:S01]  /*12210*/  FMUL.FTZ R50, R2.reuse, R50 ;  /* 0x0000003202327220 */ /* 0x040fe20000410000 */
[----:B------:R-:W-:Y:S02]  /*12220*/  IMAD.MOV.U32 R7, RZ, RZ, R3 ;  /* 0x000000ffff077224 */ /* 0x000fe400078e0003 */
[C---:B------:R-:W-:Y:S01]  /*12230*/  FMUL.FTZ R51, R2.reuse, R51 ;  /* 0x0000003302337220 */ /* 0x040fe20000410000 */
[C---:B------:R-:W-:Y:S01]  /*12240*/  FMUL.FTZ R52, R2.reuse, R52 ;  /* 0x0000003402347220 */ /* 0x040fe20000410000 */
[C---:B------:R-:W-:Y:S01]  /*12250*/  FMUL.FTZ R53, R2.reuse, R53 ;  /* 0x0000003502357220 */ /* 0x040fe20000410000 */
[C---:B------:R-:W-:Y:S01]  /*12260*/  FMUL.FTZ R54, R2.reuse, R54 ;  /* 0x0000003602367220 */ /* 0x040fe20000410000 */
[C---:B------:R-:W-:Y:S01]  /*12270*/  FMUL.FTZ R55, R2.reuse, R55 ;  /* 0x0000003702377220 */ /* 0x040fe20000410000 */
[C---:B------:R-:W-:Y:S01]  /*12280*/  FMUL.FTZ R46, R2.reuse, R46 ;  /* 0x0000002e022e7220 */ /* 0x040fe20000410000 */
[----:B------:R1:W0:Y:S01]  /*12290*/  MUFU.TANH R13, R31 ;  /* 0x0000001f000d7308 */ /* 0x0002220000002400 */
[----:B------:R-:W5:Y:S01]  /*122a0*/  @P1 LDC R6, c[0x0][0x44c] ;  /* 0x00011300ff061b82 */ /* 0x000f620000000800 */
[----:B------:R-:W-:Y:S01]  /*122b0*/  PLOP3.LUT P2, PT, PT, PT, UP0, 0x40, 0x0 ;  /* 0x000000000000781c */ /* 0x000fe20003f4e808 */
[----:B------:R-:W-:Y:S01]  /*122c0*/  ULDC UR51, c[0x0][0x9dc] ;  /* 0x0002770000337ab9 */ /* 0x000fe20000000800 */
[C---:B------:R-:W-:Y:S01]  /*122d0*/  FMUL.FTZ R34, R2.reuse, R34 ;  /* 0x0000002202227220 */ /* 0x040fe20000410000 */
[C---:B------:R-:W-:Y:S01]  /*122e0*/  FMUL.FTZ R35, R2.reuse, R35 ;  /* 0x0000002302237220 */ /* 0x040fe20000410000 */
[----:B------:R-:W-:Y:S01]  /*122f0*/  ULOP3.LUT UR51, URZ, UR51, URZ, 0x33, !UPT ;  /* 0x000000333f337292 */ /* 0x000fe2000f8e333f */
[----:B------:R-:W-:Y:S01]  /*12300*/  FMUL.FTZ R38, R2, R38 ;  /* 0x0000002602267220 */ /* 0x000fe20000410000 */
[----:B------:R-:W0:Y:S01]  /*12310*/  MUFU.TANH R24, R24 ;  /* 0x0000001800187308 */ /* 0x000e220000002400 */
[----:B------:R-:W2:Y:S01]  /*12320*/  @P1 LDC R9, c[0x0][0x450] ;  /* 0x00011400ff091b82 */ /* 0x000ea20000000800 */
[----:B-1----:R-:W-:Y:S01]  /*12330*/  LEA R31, R160, 0xffffffc0, 0x6 ;  /* 0xffffffc0a01f7811 */ /* 0x002fe200078e30ff */
[----:B------:R-:W-:Y:S01]  /*12340*/  FMUL.FTZ R39, R2, R39 ;  /* 0x0000002702277220 */ /* 0x000fe20000410000 */
[----:B------:R-:W-:-:S04]  /*12350*/  UP2UR UR42, UPR, URZ, 0x1 ;  /* 0x000000013f2a7883 */ /* 0x000fc80008000000 */
[----:B------:R-:W1:Y:S08]  /*12360*/  MUFU.TANH R25, R25 ;  /* 0x0000001900197308 */ /* 0x000e700000002400 */
[----:B------:R-:W0:Y:S01]  /*12370*/  MUFU.TANH R0, R0 ;  /* 0x0000000000007308 */ /* 0x000e220000002400 */
[----:B-----5:R-:W-:Y:S01]  /*12380*/  @P1 IMAD.HI.U32 R6, R3, R6, RZ ;  /* 0x0000000603061227 */ /* 0x020fe200078e00ff */
[----:B------:R-:W-:-:S06]  /*12390*/  IADD3 R3, R5, 0x28440, RZ ;  /* 0x0002844005037810 */ /* 0x000fcc0007ffe0ff */
[----:B------:R-:W0:Y:S01]  /*123a0*/  MUFU.TANH R28, R28 ;  /* 0x0000001c001c7308 */ /* 0x000e220000002400 */
[----:B--2---:R-:W-:Y:S01]  /*123b0*/  @P1 SHF.R.U32.HI R7, RZ, R9, R6 ;  /* 0x00000009ff071219 */ /* 0x004fe20000011606 */
[----:B------:R-:W-:Y:S02]  /*123c0*/  IMAD.MOV.U32 R9, RZ, RZ, -0x40 ;  /* 0xffffffc0ff097424 */ /* 0x000fe400078e00ff */
[----:B------:R-:W-:Y:S02]  /*123d0*/  IMAD.U32 R6, RZ, RZ, UR39 ;  /* 0x00000027ff067e24 */ /* 0x000fe4000f8e00ff */
[----:B------:R-:W2:Y:S01]  /*123e0*/  SHFL.IDX PT, R47, R7, RZ, 0x1c1f ;  /* 0x001c1fff072f7589 */ /* 0x000ea200000e0000 */
[----:B------:R-:W-:Y:S01]  /*123f0*/  IMAD R9, R160, R9, 0x41 ;  /* 0x00000041a0097424 */ /* 0x000fe200078e0209 */
[----:B------:R-:W0:Y:S01]  /*12400*/  MUFU.TANH R29, R29 ;  /* 0x0000001d001d7308 */ /* 0x000e220000002400 */
[----:B------:R-:W-:Y:S02]  /*12410*/  PRMT R3, R6, 0x654, R3 ;  /* 0x0000065406037816 */ /* 0x000fe40000000003 */
[----:B------:R-:W-:-:S02]  /*12420*/  IMAD.IADD R6, R192, 0x1, R9 ;  /* 0x00000001c0067824 */ /* 0x000fc400078e0209 */
[----:B------:R5:W-:Y:S03]  /*12430*/  SYNCS.ARRIVE.TRANS64.RED.A1T0 RZ, [R3+URZ], RZ ;  /* 0x000000ff03ff79a7 */ /* 0x000be6000810043f */
[----:B------:R-:W0:Y:S01]  /*12440*/  MUFU.TANH R30, R30 ;  /* 0x0000001e001e7308 */ /* 0x000e220000002400 */
[----:B-----5:R-:W-:Y:S02]  /*12450*/  IMAD R3, R193, -0x2, R6 ;  /* 0xfffffffec1037824 */ /* 0x020fe400078e0206 */
[----:B------:R-:W-:-:S05]  /*12460*/  IMAD.IADD R6, R192, 0x1, -R31 ;  /* 0x00000001c0067824 */ /* 0x000fca00078e0a1f */
[----:B------:R-:W0:Y:S01]  /*12470*/  MUFU.TANH R32, R32 ;  /* 0x0000002000207308 */ /* 0x000e220000002400 */
[----:B------:R-:W-:-:S07]  /*12480*/  IMAD.IADD R3, R3, 0x1, -R190 ;  /* 0x0000000103037824 */ /* 0x000fce00078e0abe */
        /* <DEDUP_REMOVED lines=19> */
[----:B------:R3:W0:Y:S01]  /*125c0*/  MUFU.TANH R15, R35 ;  /* 0x00000023000f7308 */ /* 0x0006220000002400 */
[----:B-----5:R-:W-:-:S07]  /*125d0*/  IMAD R34, R193, -0x2, R6 ;  /* 0xfffffffec1227824 */ /* 0x020fce00078e0206 */
[----:B------:R5:W0:Y:S01]  /*125e0*/  MUFU.TANH R20, R38 ;  /* 0x0000002600147308 */ /* 0x000a220000002400 */
[----:B---3--:R-:W-:-:S07]  /*125f0*/  VIADD R35, R3, UR6 ;  /* 0x0000000603237c36 */ /* 0x008fce0008000000 */
[----:B------:R3:W0:Y:S01]  /*12600*/  MUFU.TANH R21, R39 ;  /* 0x0000002700157308 */ /* 0x0006220000002400 */
[----:B-----5:R-:W-:Y:S01]  /*12610*/  VIADD R38, R3, UR51 ;  /* 0x0000003303267c36 */ /* 0x020fe20008000000 */
[----:B--2---:R-:W-:-:S03]  /*12620*/  VIADDMNMX R3, R47, R35, R34, PT ;  /* 0x000000232f037246 */ /* 0x004fc60003800122 */
[----:B------:R-:W-:Y:S01]  /*12630*/  IMAD.IADD R6, R38, 0x1, R47 ;  /* 0x0000000126067824 */ /* 0x000fe200078e022f */
[----:B---3--:R-:W-:Y:S01]  /*12640*/  IADD3 R39, R9, -0x1, RZ ;  /* 0xffffffff09277810 */ /* 0x008fe20007ffe0ff */
[----:B-1--4-:R-:W-:Y:S06]  /*12650*/  @P2 BRA `(.L_x_1859) ;  /* 0x0000000000582947 */ /* 0x012fec0003800000 */
[----:B------:R-:W-:Y:S01]  /*12660*/  IADD3 R9, -R190, R192, R47 ;  /* 0x000000c0be097210 */ /* 0x000fe20007ffe12f */
[----:B------:R-:W-:Y:S03]  /*12670*/  BSSY B0, `(.L_x_1860) ;  /* 0x0000010000007945 */ /* 0x000fe60003800000 */
[----:B------:R-:W-:-:S13]  /*12680*/  ISETP.GT.AND P2, PT, R9, -0x1, PT ;  /* 0xffffffff0900780c */ /* 0x000fda0003f44270 */
[----:B------:R-:W-:Y:S05]  /*12690*/  @P2 BRA `(.L_x_1861) ;  /* 0x0000000000202947 */ /* 0x000fea0003800000 */
[----:B------:R-:W-:Y:S01]  /*126a0*/  UISETP.NE.AND UP0, UPT, UR7, 0x1, UPT ;  /* 0x000000010700788c */ /* 0x000fe2000bf05270 */
[----:B------:R-:W-:-:S05]  /*126b0*/  LOP3.LUT R9, RZ, R9, RZ, 0x33, !PT ;  /* 0x00000009ff097212 */ /* 0x000fca00078e33ff */
[----:B------:R-:W-:-:S05]  /*126c0*/  PLOP3.LUT P2, PT, PT, PT, UP0, 0x80, 0x0 ;  /* 0x000000000000781c */ /* 0x000fca0003f4f008 */
[----:B------:R-:W-:-:S08]  /*126d0*/  @UP0 ULDC.64 UR4, c[0x0][0x9e8] ;  /* 0x00027a0000040ab9 */ /* 0x000fd00000000a00 */
[----:B------:R-:W-:-:S05]  /*126e0*/  @P2 IMAD.HI.U32 R12, R9, UR4, RZ ;  /* 0x00000004090c2c27 */ /* 0x000fca000f8e00ff */
[----:B------:R-:W-:-:S04]  /*126f0*/  @P2 SHF.R.U32.HI R9, RZ, UR5, R12 ;  /* 0x00000005ff092c19 */ /* 0x000fc8000801160c */
[----:B------:R-:W-:Y:S01]  /*12700*/  LOP3.LUT R9, RZ, R9, RZ, 0x33, !PT ;  /* 0x00000009ff097212 */ /* 0x000fe200078e33ff */
[----:B------:R-:W-:Y:S06]  /*12710*/  BRA `(.L_x_1862) ;  /* 0x0000000000147947 */ /* 0x000fec0003800000 */
.L_x_1861:
[----:B------:R-:W-:-:S06]  /*12720*/  UISETP.NE.AND UP0, UPT, UR7, 0x1, UPT ;  /* 0x000000010700788c */ /* 0x000fcc000bf05270 */
[----:B------:R-:W-:-:S05]  /*12730*/  PLOP3.LUT P2, PT, PT, PT, UP0, 0x80, 0x0 ;  /* 0x000000000000781c */ /* 0x000fca0003f4f008 */
[----:B------:R-:W-:-:S08]  /*12740*/  @UP0 ULDC.64 UR4, c[0x0][0x9e8] ;  /* 0x00027a0000040ab9 */ /* 0x000fd00000000a00 */
[----:B------:R-:W-:-:S05]  /*12750*/  @P2 IMAD.HI.U32 R12, R9, UR4, RZ ;  /* 0x00000004090c2c27 */ /* 0x000fca000f8e00ff */
[----:B------:R-:W-:-:S07]  /*12760*/  @P2 SHF.R.U32.HI R9, RZ, UR5, R12 ;  /* 0x00000005ff092c19 */ /* 0x000fce000801160c */
.L_x_1862:
[----:B------:R-:W-:Y:S05]  /*12770*/  BSYNC B0 ;  /* 0x0000000000007941 */ /* 0x000fea0003800000 */
.L_x_1860:
[----:B------:R-:W-:-:S04]  /*12780*/  IMAD R12, R9, UR7, -R31 ;  /* 0x00000007090c7c24 */ /* 0x000fc8000f8e0a1f */
[----:B------:R-:W-:-:S05]  /*12790*/  IMAD R12, R193, -0x2, R12 ;  /* 0xfffffffec10c7824 */ /* 0x000fca00078e020c */
[----:B------:R-:W-:Y:S02]  /*127a0*/  VIMNMX R6, R6, R12, !PT ;  /* 0x0000000c06067248 */ /* 0x000fe40007fe0100 */
[----:B------:R-:W-:-:S07]  /*127b0*/  VIADDMNMX R3, R12, UR7, R3, PT ;  /* 0x000000070c037c46 */ /* 0x000fce000b800103 */
.L_x_1859:
[C---:B------:R-:W-:Y:S01]  /*127c0*/  ISETP.GE.AND P3, PT, R39.reuse, 0x9, PT ;  /* 0x000000092700780c */ /* 0x040fe20003f66270 */
[----:B------:R-:W1:Y:S01]  /*127d0*/  SHFL.IDX PT, R7, R7, 0x1, 0x1c1f ;  /* 0x003c1f0007077f89 */ /* 0x000e6200000e0000 */
[----:B------:R-:W-:Y:S01]  /*127e0*/  ISETP.GE.AND P2, PT, R39, 0x2, PT ;  /* 0x000000022700780c */ /* 0x000fe20003f46270 */
[----:B------:R-:W-:Y:S01]  /*127f0*/  UISETP.GE.AND UP0, UPT, UR7, 0x1, UPT ;  /* 0x000000010700788c */ /* 0x000fe2000bf06270 */
[C---:B------:R-:W-:Y:S02]  /*12800*/  ISETP.GT.AND P4, PT, R6.reuse, 0x8, !P3 ;  /* 0x000000080600780c */ /* 0x040fe40005f84270 */
[----:B------:R-:W-:Y:S02]  /*12810*/  ISETP.GT.AND P5, PT, R6, 0x1, !P2 ;  /* 0x000000010600780c */ /* 0x000fe400057a4270 */
[----:B------:R-:W-:Y:S02]  /*12820*/  ISETP.LT.OR P4, PT, R3, 0x9, P4 ;  /* 0x000000090300780c */ /* 0x000fe40002781670 */
[----:B------:R-:W-:-:S02]  /*12830*/  ISETP.GE.AND P6, PT, R39, 0xa, PT ;  /* 0x0000000a2700780c */ /* 0x000fc40003fc6270 */
[----:B0-----:R-:W-:Y:S02]  /*12840*/  FSEL R57, R28, -INF , !P4 ;  /* 0xff8000001c397808 */ /* 0x001fe40006000000 */
[----:B------:R-:W-:Y:S02]  /*12850*/  ISETP.LT.OR P5, PT, R3, 0x2, P5 ;  /* 0x000000020300780c */ /* 0x000fe40002fa1670 */
[----:B------:R-:W-:Y:S02]  /*12860*/  ISETP.GT.AND P4, PT, R6, 0x9, !P6 ;  /* 0x000000090600780c */ /* 0x000fe40007784270 */
[----:B------:R-:W-:Y:S02]  /*12870*/  FSEL R47, R25, -INF , !P5 ;  /* 0xff800000192f7808 */ /* 0x000fe40006800000 */
[----:B------:R-:W-:Y:S02]  /*12880*/  ISETP.LT.OR P4, PT, R3, 0xa, P4 ;  /* 0x0000000a0300780c */ /* 0x000fe40002781670 */
[----:B------:R-:W-:-:S02]  /*12890*/  ISETP.GE.AND P5, PT, R39, 0x11, PT ;  /* 0x000000112700780c */ /* 0x000fc40003fa6270 */
[----:B------:R-:W-:Y:S01]  /*128a0*/  FSEL R59, R29, -INF , !P4 ;  /* 0xff8000001d3b7808 */ /* 0x000fe20006000000 */
[----:B-1----:R-:W-:Y:S01]  /*128b0*/  IMAD.IADD R9, R38, 0x1, R7 ;  /* 0x0000000126097824 */ /* 0x002fe200078e0207 */
[----:B------:R-:W-:Y:S02]  /*128c0*/  ISETP.GT.AND P4, PT, R6, 0x10, !P5 ;  /* 0x000000100600780c */ /* 0x000fe40006f84270 */
[----:B------:R-:W-:Y:S02]  /*128d0*/  P2R R28, PR, RZ, 0x20 ;  /* 0x00000020ff1c7803 */ /* 0x000fe40000000000 */
[----:B------:R-:W-:Y:S02]  /*128e0*/  ISETP.LT.OR P4, PT, R3, 0x11, P4 ;  /* 0x000000110300780c */ /* 0x000fe40002781670 */
[----:B------:R-:W-:Y:S02]  /*128f0*/  ISETP.GE.AND P5, PT, R39, 0x12, PT ;  /* 0x000000122700780c */ /* 0x000fe40003fa6270 */
[----:B------:R-:W-:-:S02]  /*12900*/  FSEL R61, R32, -INF , !P4 ;  /* 0xff800000203d7808 */ /* 0x000fc40006000000 */
[C---:B------:R-:W-:Y:S02]  /*12910*/  ISETP.GT.AND P4, PT, R6.reuse, 0x11, !P5 ;  /* 0x000000110600780c */ /* 0x040fe40006f84270 */
[----:B------:R-:W-:Y:S02]  /*12920*/  P2R R29, PR, RZ, 0x20 ;  /* 0x00000020ff1d7803 */ /* 0x000fe40000000000 */
[----:B------:R-:W-:Y:S02]  /*12930*/  ISETP.LT.OR P4, PT, R3, 0x12, P4 ;  /* 0x000000120300780c */ /* 0x000fe40002781670 */
[----:B------:R-:W-:Y:S02]  /*12940*/  ISETP.GE.AND P5, PT, R39, 0x19, PT ;  /* 0x000000192700780c */ /* 0x000fe40003fa6270 */
[----:B------:R-:W-:Y:S02]  /*12950*/  FSEL R63, R33, -INF , !P4 ;  /* 0xff800000213f7808 */ /* 0x000fe40006000000 */
[----:B------:R-:W-:-:S02]  /*12960*/  ISETP.GT.AND P4, PT, R6, 0x18, !P5 ;  /* 0x000000180600780c */ /* 0x000fc40006f84270 */
[----:B------:R-:W-:Y:S02]  /*12970*/  P2R R32, PR, RZ, 0x20 ;  /* 0x00000020ff207803 */ /* 0x000fe40000000000 */
[----:B------:R-:W-:Y:S02]  /*12980*/  ISETP.LT.OR P4, PT, R3, 0x19, P4 ;  /* 0x000000190300780c */ /* 0x000fe40002781670 */
[----:B------:R-:W-:Y:S02]  /*12990*/  ISETP.GE.AND P5, PT, R39, 0x1a, PT ;  /* 0x0000001a2700780c */ /* 0x000fe40003fa6270 */
[----:B------:R-:W-:Y:S02]  /*129a0*/  FSEL R65, R36, -INF , !P4 ;  /* 0xff80000024417808 */ /* 0x000fe40006000000 */
[----:B------:R-:W-:Y:S02]  /*129b0*/  ISETP.GT.AND P4, PT, R6, 0x19, !P5 ;  /* 0x000000190600780c */ /* 0x000fe40006f84270 */
[----:B------:R-:W-:-:S02]  /*129c0*/  P2R R36, PR, RZ, 0x20 ;  /* 0x00000020ff247803 */ /* 0x000fc40000000000 */
        /* <DEDUP_REMOVED lines=26> */
[----:B------:R-:W-:Y:S02]  /*12b70*/  P2R R25, PR, RZ, 0x40 ;  /* 0x00000040ff197803 */ /* 0x000fe40000000000 */
        /* <DEDUP_REMOVED lines=11> */
[----:B------:R-:W-:-:S04]  /*12c30*/  ISETP.GT.AND P6, PT, R6, RZ, !P6 ;  /* 0x000000ff0600720c */ /* 0x000fc800077c4270 */
        /* <DEDUP_REMOVED lines=18> */
[----:B------:R-:W-:Y:S01]  /*12d60*/  @P6 IMAD.HI.U32 R7, R6, UR4, RZ ;  /* 0x0000000406076c27 */ /* 0x000fe2000f8e00ff */
[----:B------:R-:W-:-:S13]  /*12d70*/  PLOP3.LUT P6, PT, PT, PT, UP0, 0x80, 0x0 ;  /* 0x000000000000781c */ /* 0x000fda0003fcf008 */
[----:B------:R-:W-:-:S04]  /*12d80*/  @P6 SHF.R.U32.HI R6, RZ, UR5, R7 ;  /* 0x00000005ff066c19 */ /* 0x000fc80008011607 */
[----:B------:R-:W-:Y:S01]  /*12d90*/  LOP3.LUT R6, RZ, R6, RZ, 0x33, !PT ;  /* 0x00000006ff067212 */ /* 0x000fe200078e33ff */
[----:B------:R-:W-:Y:S06]  /*12da0*/  BRA `(.L_x_1866) ;  /* 0x0000000000187947 */ /* 0x000fec0003800000 */
.L_x_1865:
[----:B------:R-:W-:-:S06]  /*12db0*/  UISETP.NE.AND UP0, UPT, UR7, 0x1, UPT ;  /* 0x000000010700788c */ /* 0x000fcc000bf05270 */
[----:B------:R-:W-:-:S05]  /*12dc0*/  PLOP3.LUT P6, PT, PT, PT, UP0, 0x80, 0x0 ;  /* 0x000000000000781c */ /* 0x000fca0003fcf008 */
[----:B------:R-:W-:-:S08]  /*12dd0*/  @UP0 ULDC.64 UR4, c[0x0][0x9e8] ;  /* 0x00027a0000040ab9 */ /* 0x000fd00000000a00 */
[----:B------:R-:W-:Y:S01]  /*12de0*/  @P6 IMAD.HI.U32 R7, R6, UR4, RZ ;  /* 0x0000000406076c27 */ /* 0x000fe2000f8e00ff */
[----:B------:R-:W-:-:S13]  /*12df0*/  PLOP3.LUT P6, PT, PT, PT, UP0, 0x80, 0x0 ;  /* 0x000000000000781c */ /* 0x000fda0003fcf008 */
[----:B------:R-:W-:-:S07]  /*12e00*/  @P6 SHF.R.U32.HI R6, RZ, UR5, R7 ;  /* 0x00000005ff066c19 */ /* 0x000fce0008011607 */
.L_x_1866:
[----:B------:R-:W-:Y:S05]  /*12e10*/  BSYNC B0 ;  /* 0x0000000000007941 */ /* 0x000fea0003800000 */
.L_x_1864:
[----:B------:R-:W-:-:S04]  /*12e20*/  IMAD R6, R6, UR7, -R31 ;  /* 0x0000000706067c24 */ /* 0x000fc8000f8e0a1f */
[----:B------:R-:W-:-:S05]  /*12e30*/  IMAD R6, R193, -0x2, R6 ;  /* 0xfffffffec1067824 */ /* 0x000fca00078e0206 */
[----:B------:R-:W-:Y:S02]  /*12e40*/  VIMNMX R9, R9, R6, !PT ;  /* 0x0000000609097248 */ /* 0x000fe40007fe0100 */
[----:B------:R-:W-:-:S07]  /*12e50*/  VIADDMNMX R3, R6, UR7, R3, PT ;  /* 0x0000000706037c46 */ /* 0x000fce000b800103 */
.L_x_1863:
[----:B------:R-:W-:Y:S01]  /*12e60*/  ISETP.GT.AND P2, PT, R9, 0x1, !P2 ;  /* 0x000000010900780c */ /* 0x000fe20005744270 */
[----:B------:R-:W-:Y:S01]  /*12e70*/  ULDC UR38, c[0x0][0x988] ;  /* 0x0002620000267ab9 */ /* 0x000fe20000000800 */
[----:B------:R-:W-:Y:S02]  /*12e80*/  FMNMX.FTZ R6, R33, R47, !PT ;  /* 0x0000002f21067209 */ /* 0x000fe40007810000 */
        /* <DEDUP_REMOVED lines=34> */
[----:B------:R-:W-:Y:S01]  /*130b0*/  ISETP.GT.AND P3, PT, R9, 0x8, !P3 ;  /* 0x000000080900780c */ /* 0x000fe20005f64270 */
[----:B------:R-:W0:Y:S01]  /*130c0*/  SHFL.BFLY PT, R6, R29, 0x2, 0x1f ;  /* 0x0c401f001d067f89 */ /* 0x000e2200000e0000 */
[C---:B------:R-:W-:Y:S02]  /*130d0*/  ISETP.LT.OR P2, PT, R3.reuse, 0x1a, P2 ;  /* 0x0000001a0300780c */ /* 0x040fe40001741670 */
[----:B------:R-:W-:Y:S02]  /*130e0*/  ISETP.LT.OR P3, PT, R3, 0x9, P3 ;  /* 0x000000090300780c */ /* 0x000fe40001f61670 */
[----:B------:R-:W-:Y:S02]  /*130f0*/  FSEL R21, R21, -INF , !P2 ;  /* 0xff80000015157808 */ /* 0x000fe40005000000 */
[----:B------:R-:W-:Y:S02]  /*13100*/  ISETP.NE.AND P2, PT, R37, RZ, PT ;  /* 0x000000ff2500720c */ /* 0x000fe40003f45270 */
[----:B------:R-:W-:-:S02]  /*13110*/  ISETP.NE.AND P6, PT, R12, RZ, PT ;  /* 0x000000ff0c00720c */ /* 0x000fc40003fc5270 */
[----:B------:R-:W-:Y:S02]  /*13120*/  ISETP.GT.AND P2, PT, R9, 0x20, !P2 ;  /* 0x000000200900780c */ /* 0x000fe40005744270 */
[----:B------:R-:W-:Y:S02]  /*13130*/  FSEL R12, R30, -INF , !P3 ;  /* 0xff8000001e0c7808 */ /* 0x000fe40005800000 */
[----:B------:R-:W-:Y:S02]  /*13140*/  ISETP.LT.OR P2, PT, R3, 0x21, P2 ;  /* 0x000000210300780c */ /* 0x000fe40001741670 */
[----:B------:R-:W-:Y:S02]  /*13150*/  ISETP.NE.AND P3, PT, R44, RZ, PT ;  /* 0x000000ff2c00720c */ /* 0x000fe40003f65270 */
[----:B------:R-:W-:Y:S02]  /*13160*/  FSEL R24, R42, -INF , !P2 ;  /* 0xff8000002a187808 */ /* 0x000fe40005000000 */
[----:B------:R-:W-:-:S02]  /*13170*/  ISETP.NE.AND P2, PT, R40, RZ, PT ;  /* 0x000000ff2800720c */ /* 0x000fc40003f45270 */
[C---:B------:R-:W-:Y:S02]  /*13180*/  ISETP.GT.AND P4, PT, R9.reuse, 0x31, !P4 ;  /* 0x000000310900780c */ /* 0x040fe40006784270 */
[----:B------:R-:W-:Y:S02]  /*13190*/  ISETP.GT.AND P2, PT, R9, 0x21, !P2 ;  /* 0x000000210900780c */ /* 0x000fe40005744270 */
[----:B0-----:R-:W-:Y:S02]  /*131a0*/  FMNMX.FTZ R30, R29, R6, !PT ;  /* 0x000000061d1e7209 */ /* 0x001fe40007810000 */
[----:B------:R-:W-:Y:S02]  /*131b0*/  ISETP.LT.OR P2, PT, R3, 0x22, P2 ;  /* 0x000000220300780c */ /* 0x000fe40001741670 */
[----:B------:R-:W-:Y:S01]  /*131c0*/  ISETP.GT.AND P5, PT, R9, 0x38, !P5 ;  /* 0x000000380900780c */ /* 0x000fe20006fa4270 */
[----:B------:R-:W0:Y:S01]  /*131d0*/  SHFL.BFLY PT, R7, R30, 0x1, 0x1f ;  /* 0x0c201f001e077f89 */ /* 0x000e2200000e0000 */
[----:B------:R-:W-:-:S02]  /*131e0*/  FSEL R25, R43, -INF , !P2 ;  /* 0xff8000002b197808 */ /* 0x000fc40005000000 */
[----:B------:R-:W-:Y:S01]  /*131f0*/  ISETP.NE.AND P2, PT, R46, RZ, PT ;  /* 0x000000ff2e00720c */ /* 0x000fe20003f45270 */
[----:B------:R-:W-:Y:S01]  /*13200*/  IMAD.U32 R46, RZ, RZ, UR38 ;  /* 0x00000026ff2e7e24 */ /* 0x000fe2000f8e00ff */
[----:B------:R-:W-:Y:S02]  /*13210*/  ISETP.LT.OR P4, PT, R3, 0x32, P4 ;  /* 0x000000320300780c */ /* 0x000fe40002781670 */
[----:B------:R-:W-:Y:S02]  /*13220*/  ISETP.GT.AND P2, PT, R9, 0x28, !P2 ;  /* 0x000000280900780c */ /* 0x000fe40005744270 */
[C---:B------:R-:W-:Y:S02]  /*13230*/  ISETP.LT.OR P5, PT, R3.reuse, 0x39, P5 ;  /* 0x000000390300780c */ /* 0x040fe40002fa1670 */
[----:B------:R-:W-:-:S04]  /*13240*/  ISETP.LT.OR P2, PT, R3, 0x29, P2 ;  /* 0x000000290300780c */ /* 0x000fc80001741670 */
[----:B------:R-:W-:Y:S02]  /*13250*/  FSEL R26, R26, -INF , !P2 ;  /* 0xff8000001a1a7808 */ /* 0x000fe40005000000 */
[----:B------:R-:W-:Y:S02]  /*13260*/  ISETP.GT.AND P2, PT, R9, 0x29, !P3 ;  /* 0x000000290900780c */ /* 0x000fe40005f44270 */
[----:B------:R-:W-:Y:S02]  /*13270*/  ISETP.NE.AND P3, PT, R56, RZ, PT ;  /* 0x000000ff3800720c */ /* 0x000fe40003f65270 */
[----:B------:R-:W-:Y:S02]  /*13280*/  ISETP.LT.OR P2, PT, R3, 0x2a, P2 ;  /* 0x0000002a0300780c */ /* 0x000fe40001741670 */
[----:B0-----:R-:W-:Y:S01]  /*13290*/  FMNMX.FTZ R6, R30, R7, !PT ;  /* 0x000000071e067209 */ /* 0x001fe20007810000 */
[----:B------:R-:W-:Y:S01]  /*132a0*/  IMAD.U32 R7, RZ, RZ, UR38 ;  /* 0x00000026ff077e24 */ /* 0x000fe2000f8e00ff */
[----:B------:R-:W-:-:S02]  /*132b0*/  FSEL R27, R27, -INF , !P2 ;  /* 0xff8000001b1b7808 */ /* 0x000fc40005000000 */
[----:B------:R-:W-:Y:S01]  /*132c0*/  ISETP.GT.AND P2, PT, R9, RZ, !P6 ;  /* 0x000000ff0900720c */ /* 0x000fe20007744270 */
[----:B------:R-:W-:-:S01]  /*132d0*/  FFMA.FTZ R7, R6, R7, -8 ;  /* 0xc100000006077423 */ /* 0x000fc20000010007 */
[----:B------:R-:W-:Y:S02]  /*132e0*/  ISETP.NE.AND P6, PT, R39, RZ, PT ;  /* 0x000000ff2700720c */ /* 0x000fe40003fc5270 */
[----:B------:R-:W-:-:S04]  /*132f0*/  ISETP.LT.OR P2, PT, R3, 0x1, P2 ;  /* 0x000000010300780c */ /* 0x000fc80001741670 */
[----:B------:R-:W-:Y:S02]  /*13300*/  FSEL R0, R0, -INF , !P2 ;  /* 0xff80000000007808 */ /* 0x000fe40005000000 */
[----:B------:R-:W-:-:S04]  /*13310*/  FSETP.NEU.FTZ.AND P2, PT, R6, -INF , PT ;  /* 0xff8000000600780b */ /* 0x000fc80003f5d000 */
[----:B------:R-:W-:Y:S02]  /*13320*/  FSEL R32, R7, RZ, P2 ;  /* 0x000000ff07207208 */ /* 0x000fe40001000000 */
[----:B------:R-:W-:Y:S02]  /*13330*/  FMNMX.FTZ R7, R0, R11, !PT ;  /* 0x0000000b00077209 */ /* 0x000fe40007810000 */
[----:B------:R-:W-:Y:S01]  /*13340*/  ISETP.GT.AND P2, PT, R9, 0x30, !P3 ;  /* 0x000000300900780c */ /* 0x000fe20005f44270 */
[----:B------:R-:W-:-:S01]  /*13350*/  FFMA.FTZ R31, R33, UR38, -R32 ;  /* 0x00000026211f7c23 */ /* 0x000fc20008010820 */
[----:B------:R-:W-:Y:S01]  /*13360*/  FMNMX.FTZ R28, R12, R7, !PT ;  /* 0x000000070c1c7209 */ /* 0x000fe20007810000 */
[----:B------:R-:W-:-:S01]  /*13370*/  FFMA.FTZ R33, R47, UR38, -R32 ;  /* 0x000000262f217c23 */ /* 0x000fc20008010820 */
[----:B------:R-:W-:Y:S01]  /*13380*/  ISETP.LT.OR P2, PT, R3, 0x31, P2 ;  /* 0x000000310300780c */ /* 0x000fe20001741670 */
[----:B------:R0:W-:Y:S01]  /*13390*/  MUFU.EX2 R152, R31 ;  /* 0x0000001f00987308 */ /* 0x0001e20000000800 */
[----:B------:R-:W-:Y:S01]  /*133a0*/  FMNMX.FTZ R7, R13, R28, !PT ;  /* 0x0000001c0d077209 */ /* 0x000fe20007810000 */
[--C-:B------:R-:W-:Y:S01]  /*133b0*/  FFMA.FTZ R35, R59, UR38, -R32.reuse ;  /* 0x000000263b237c23 */ /* 0x100fe20008010820 */
[----:B------:R-:W-:Y:S01]  /*133c0*/  ISETP.GT.AND P3, PT, R9, 0x39, !P6 ;  /* 0x000000390900780c */ /* 0x000fe20007764270 */
[--C-:B------:R-:W-:Y:S01]  /*133d0*/  FFMA.FTZ R36, R61, UR38, -R32.reuse ;  /* 0x000000263d247c23 */ /* 0x100fe20008010820 */
[----:B------:R-:W-:Y:S01]  /*133e0*/  FMNMX.FTZ R28, R14, R7, !PT ;  /* 0x000000070e1c7209 */ /* 0x000fe20007810000 */
[--C-:B------:R-:W-:Y:S01]  /*133f0*/  FFMA.FTZ R37, R63, UR38, -R32.reuse ;  /* 0x000000263f257c23 */ /* 0x100fe20008010820 */
[----:B------:R-:W-:Y:S01]  /*13400*/  FSEL R9, R50, -INF , !P2 ;  /* 0xff80000032097808 */ /* 0x000fe20005000000 */
[----:B------:R-:W1:Y:S01]  /*13410*/  MUFU.EX2 R33, R33 ;  /* 0x0000002100217308 */ /* 0x000e620000000800 */
[----:B------:R-:W-:Y:S01]  /*13420*/  FMNMX.FTZ R7, R15, R28, !PT ;  /* 0x0000001c0f077209 */ /* 0x000fe20007810000 */
[--C-:B0-----:R-:W-:Y:S01]  /*13430*/  FFMA.FTZ R31, R57, UR38, -R32.reuse ;  /* 0x00000026391f7c23 */ /* 0x101fe20008010820 */
[----:B------:R-:W-:Y:S01]  /*13440*/  ISETP.LT.OR P3, PT, R3, 0x3a, P3 ;  /* 0x0000003a0300780c */ /* 0x000fe20001f61670 */
[--C-:B------:R-:W-:Y:S01]  /*13450*/  FFMA.FTZ R38, R65, UR38, -R32.reuse ;  /* 0x0000002641267c23 */ /* 0x100fe20008010820 */
[----:B------:R-:W-:Y:S01]  /*13460*/  FMNMX.FTZ R28, R20, R7, !PT ;  /* 0x00000007141c7209 */ /* 0x000fe20007810000 */
[--C-:B------:R-:W-:Y:S01]  /*13470*/  FFMA.FTZ R43, R45, UR38, -R32.reuse ;  /* 0x000000262d2b7c23 */ /* 0x100fe20008010820 */
[----:B------:R-:W-:Y:S01]  /*13480*/  FSEL R3, R54, -INF , !P5 ;  /* 0xff80000036037808 */ /* 0x000fe20006800000 */
[----:B------:R0:W2:Y:S01]  /*13490*/  MUFU.EX2 R34, R31 ;  /* 0x0000001f00227308 */ /* 0x0000a20000000800 */
[----:B------:R-:W-:Y:S01]  /*134a0*/  FMNMX.FTZ R7, R21, R28, !PT ;  /* 0x0000001c15077209 */ /* 0x000fe20007810000 */
[--C-:B------:R-:W-:Y:S01]  /*134b0*/  FFMA.FTZ R39, R67, UR38, -R32.reuse ;  /* 0x0000002643277c23 */ /* 0x100fe20008010820 */
[----:B------:R-:W-:Y:S01]  /*134c0*/  FSEL R29, R55, -INF , !P3 ;  /* 0xff800000371d7808 */ /* 0x000fe20005800000 */
[--C-:B------:R-:W-:Y:S01]  /*134d0*/  FFMA.FTZ R40, R69, UR38, -R32.reuse ;  /* 0x0000002645287c23 */ /* 0x100fe20008010820 */
[----:B------:R-:W-:Y:S01]  /*134e0*/  FMNMX.FTZ R28, R24, R7, !PT ;  /* 0x00000007181c7209 */ /* 0x000fe20007810000 */
[--C-:B------:R-:W-:Y:S01]  /*134f0*/  FFMA.FTZ R41, R41, UR38, -R32.reuse ;  /* 0x0000002629297c23 */ /* 0x100fe20008010820 */
[----:B------:R-:W-:-:S01]  /*13500*/  FFMA.FTZ R42, R71, UR38, -R32 ;  /* 0x00000026472a7c23 */ /* 0x000fc20008010820 */
[----:B------:R-:W3:Y:S01]  /*13510*/  MUFU.EX2 R35, R35 ;  /* 0x0000002300237308 */ /* 0x000ee20000000800 */
[----:B------:R-:W-:Y:S01]  /*13520*/  FMNMX.FTZ R7, R25, R28, !PT ;  /* 0x0000001c19077209 */ /* 0x000fe20007810000 */
[--C-:B------:R-:W-:Y:S01]  /*13530*/  FFMA.FTZ R44, R73, UR38, -R32.reuse ;  /* 0x00000026492c7c23 */ /* 0x100fe20008010820 */
[----:B------:R-:W-:-:S02]  /*13540*/  FFMA.FTZ R45, R49, UR38, -R32 ;  /* 0x00000026312d7c23 */ /* 0x000fc40008010820 */
[----:B------:R-:W-:-:S03]  /*13550*/  FMNMX.FTZ R28, R26, R7, !PT ;  /* 0x000000071a1c7209 */ /* 0x000fc60007810000 */
[----:B------:R-:W-:Y:S01]  /*13560*/  MUFU.EX2 R36, R36 ;  /* 0x0000002400247308 */ /* 0x000fe20000000800 */
[----:B------:R-:W-:Y:S02]  /*13570*/  FMNMX.FTZ R30, R27, R28, !PT ;  /* 0x0000001c1b1e7209 */ /* 0x000fe40007810000 */
[----:B------:R-:W-:Y:S02]  /*13580*/  FSEL R28, R51, -INF , !P4 ;  /* 0xff800000331c7808 */ /* 0x000fe40006000000 */
[----:B------:R-:W-:-:S03]  /*13590*/  FMNMX.FTZ R7, R9, R30, !PT ;  /* 0x0000001e09077209 */ /* 0x000fc60007810000 */
[----:B------:R-:W-:Y:S01]  /*135a0*/  MUFU.EX2 R37, R37 ;  /* 0x0000002500257308 */ /* 0x000fe20000000800 */
[----:B------:R-:W-:-:S04]  /*135b0*/  FMNMX.FTZ R30, R28, R7, !PT ;  /* 0x000000071c1e7209 */ /* 0x000fc80007810000 */
[----:B------:R-:W-:-:S03]  /*135c0*/  FMNMX.FTZ R30, R3, R30, !PT ;  /* 0x0000001e031e7209 */ /* 0x000fc60007810000 */
[----:B------:R-:W-:Y:S01]  /*135d0*/  MUFU.EX2 R38, R38 ;  /* 0x0000002600267308 */ /* 0x000fe20000000800 */
[----:B------:R-:W-:-:S05]  /*135e0*/  FMNMX.FTZ R30, R29, R30, !PT ;  /* 0x0000001e1d1e7209 */ /* 0x000fca0007810000 */
[----:B------:R-:W0:Y:S02]  /*135f0*/  SHFL.BFLY PT, R7, R30, 0x2, 0x1f ;  /* 0x0c401f001e077f89 */ /* 0x000e2400000e0000 */
[----:B------:R-:W-:Y:S08]  /*13600*/  MUFU.EX2 R39, R39 ;  /* 0x0000002700277308 */ /* 0x000ff00000000800 */
[----:B------:R-:W-:Y:S08]  /*13610*/  MUFU.EX2 R40, R40 ;  /* 0x0000002800287308 */ /* 0x000ff00000000800 */
[----:B------:R-:W-:Y:S01]  /*13620*/  MUFU.EX2 R41, R41 ;  /* 0x0000002900297308 */ /* 0x000fe20000000800 */
[----:B0-----:R-:W-:-:S07]  /*13630*/  FMNMX.FTZ R31, R30, R7, !PT ;  /* 0x000000071e1f7209 */ /* 0x001fce0007810000 */
[----:B------:R-:W-:Y:S01]  /*13640*/  MUFU.EX2 R42, R42 ;  /* 0x0000002a002a7308 */ /* 0x000fe20000000800 */
[----:B------:R-:W0:Y:S07]  /*13650*/  SHFL.BFLY PT, R30, R31, 0x1, 0x1f ;  /* 0x0c201f001f1e7f89 */ /* 0x000e2e00000e0000 */
[----:B------:R-:W-:Y:S08]  /*13660*/  MUFU.EX2 R43, R43 ;  /* 0x0000002b002b7308 */ /* 0x000ff00000000800 */
[----:B------:R-:W-:Y:S08]  /*13670*/  MUFU.EX2 R44, R44 ;  /* 0x0000002c002c7308 */ /* 0x000ff00000000800 */
[----:B------:R-:W-:Y:S01]  /*13680*/  MUFU.EX2 R45, R45 ;  /* 0x0000002d002d7308 */ /* 0x000fe20000000800 */
[----:B0-----:R-:W-:Y:S01]  /*13690*/  FMNMX.FTZ R7, R31, R30, !PT ;  /* 0x0000001e1f077209 */ /* 0x001fe20007810000 */
[--C-:B------:R-:W-:Y:S01]  /*136a0*/  FFMA.FTZ R30, R75, UR38, -R32.reuse ;  /* 0x000000264b1e7c23 */ /* 0x100fe20008010820 */
[----:B------:R-:W-:-:S02]  /*136b0*/  FFMA.FTZ R32, R53, UR38, -R32 ;  /* 0x0000002635207c23 */ /* 0x000fc40008010820 */
[C---:B------:R-:W-:Y:S01]  /*136c0*/  FSETP.NEU.FTZ.AND P2, PT, R7.reuse, -INF , PT ;  /* 0xff8000000700780b */ /* 0x040fe20003f5d000 */
[----:B------:R-:W-:-:S02]  /*136d0*/  FFMA.FTZ R31, R7, R46, -8 ;  /* 0xc1000000071f7423 */ /* 0x000fc4000001002e */
[----:B------:R-:W-:Y:S03]  /*136e0*/  MUFU.EX2 R30, R30 ;  /* 0x0000001e001e7308 */ /* 0x000fe60000000800 */
[----:B------:R-:W-:-:S05]  /*136f0*/  FSEL R46, R31, RZ, P2 ;  /* 0x000000ff1f2e7208 */ /* 0x000fca0001000000 */
        /* <DEDUP_REMOVED lines=14> */
[--C-:B------:R-:W-:Y:S01]  /*137e0*/  FFMA.FTZ R9, R9, UR38, -R46.reuse ;  /* 0x0000002609097c23 */ /* 0x100fe2000801082e */
[----:B------:R-:W-:-:S01]  /*137f0*/  FFMA.FTZ R28, R28, UR38, -R46 ;  /* 0x000000261c1c7c23 */ /* 0x000fc2000801082e */
[--C-:B------:R-:W-:Y:S01]  /*13800*/  FFMA.FTZ R29, R29, UR38, -R46.reuse ;  /* 0x000000261d1d7c23 */ /* 0x100fe2000801082e */
[----:B------:R-:W-:-:S03]  /*13810*/  FFMA.FTZ R3, R3, UR38, -R46 ;  /* 0x0000002603037c23 */ /* 0x000fc6000801082e */
[----:B------:R-:W4:Y:S01]  /*13820*/  MUFU.EX2 R12, R12 ;  /* 0x0000000c000c7308 */ /* 0x000f220000000800 */
[----:B-1----:R-:W-:-:S04]  /*13830*/  FADD.FTZ R11, R152, R33 ;  /* 0x00000021980b7221 */ /* 0x002fc80000010000 */
[----:B--2---:R-:W-:Y:S01]  /*13840*/  FADD.FTZ R0, R34, R11 ;  /* 0x0000000b22007221 */ /* 0x004fe20000010000 */
[----:B---3--:R-:W-:Y:S02]  /*13850*/  F2FP.SATFINITE.E4M3.F32.PACK_AB_MERGE_C R34, R35, R34, RZ ;  /* 0x000000222322723e */ /* 0x008fe400048070ff */
[----:B------:R-:W1:Y:S01]  /*13860*/  MUFU.EX2 R13, R13 ;  /* 0x0000000d000d7308 */ /* 0x000e620000000800 */
[----:B0-----:R-:W-:-:S01]  /*13870*/  FADD.FTZ R47, R153, R48 ;  /* 0x00000030992f7221 */ /* 0x001fc20000010000 */
[----:B------:R-:W-:Y:S01]  /*13880*/  FADD.FTZ R11, R35, R0 ;  /* 0x00000000230b7221 */ /* 0x000fe20000010000 */
[----:B------:R-:W-:-:S03]  /*13890*/  F2FP.SATFINITE.E4M3.F32.PACK_AB_MERGE_C R152, R33, R152, R34 ;  /* 0x000000982198723e */ /* 0x000fc60004807022 */
[----:B------:R-:W-:Y:S02]  /*138a0*/  FADD.FTZ R0, R36, R11 ;  /* 0x0000000b24007221 */ /* 0x000fe40000010000 */
[----:B------:R-:W0:Y:S02]  /*138b0*/  MUFU.EX2 R14, R14 ;  /* 0x0000000e000e7308 */ /* 0x000e240000000800 */
[----:B------:R-:W-:-:S04]  /*138c0*/  FADD.FTZ R11, R37, R0 ;  /* 0x00000000250b7221 */ /* 0x000fc80000010000 */
[----:B------:R-:W-:Y:S01]  /*138d0*/  FADD.FTZ R0, R38, R11 ;  /* 0x0000000b26007221 */ /* 0x000fe20000010000 */
[C---:B------:R-:W-:Y:S01]  /*138e0*/  F2FP.SATFINITE.E4M3.F32.PACK_AB_MERGE_C R38, R39.reuse, R38, RZ ;  /* 0x000000262726723e */ /* 0x040fe200048070ff */
[----:B------:R-:W2:Y:S02]  /*138f0*/  MUFU.EX2 R15, R15 ;  /* 0x0000000f000f7308 */ /* 0x000ea40000000800 */
[----:B------:R-:W-:-:S01]  /*13900*/  FADD.FTZ R11, R39, R0 ;  /* 0x00000000270b7221 */ /* 0x000fc20000010000 */
[----:B------:R-:W-:-:S05]  /*13910*/  F2FP.SATFINITE.E4M3.F32.PACK_AB_MERGE_C R154, R37, R36, R38 ;  /* 0x00000024259a723e */ /* 0x000fca0004807026 */
[----:B------:R4:W-:Y:S08]  /*13920*/  MUFU.EX2 R31, R32 ;  /* 0x00000020001f7308 */ /* 0x0009f00000000800 */
[----:B------:R-:W3:Y:S01]  /*13930*/  MUFU.EX2 R20, R20 ;  /* 0x0000001400147308 */ /* 0x000ee20000000800 */
[----:B----4-:R-:W-:-:S04]  /*13940*/  FADD.FTZ R32, R12, R47 ;  /* 0x0000002f0c207221 */ /* 0x010fc80000010000 */
[C---:B-1----:R-:W-:Y:S01]  /*13950*/  FADD.FTZ R47, R13.reuse, R32 ;  /* 0x000000200d2f7221 */ /* 0x042fe20000010000 */
[----:B------:R-:W-:Y:S02]  /*13960*/  F2FP.SATFINITE.E4M3.F32.PACK_AB_MERGE_C R13, R13, R12, RZ ;  /* 0x0000000c0d0d723e */ /* 0x000fe400048070ff */
[----:B------:R-:W1:Y:S01]  /*13970*/  MUFU.EX2 R21, R21 ;  /* 0x0000001500157308 */ /* 0x000e620000000800 */
[----:B0-----:R-:W-:-:S01]  /*13980*/  FADD.FTZ R32, R14, R47 ;  /* 0x0000002f0e207221 */ /* 0x001fc20000010000 */
[----:B------:R-:W-:-:S03]  /*13990*/  F2FP.SATFINITE.E4M3.F32.PACK_AB_MERGE_C R153, R48, R153, R13 ;  /* 0x000000993099723e */ /* 0x000fc6000480700d */
[----:B--2---:R-:W-:-:S03]  /*139a0*/  FADD.FTZ R47, R15, R32 ;  /* 0x000000200f2f7221 */ /* 0x004fc60000010000 */
[----:B------:R-:W0:Y:S01]  /*139b0*/  MUFU.EX2 R24, R24 ;  /* 0x0000001800187308 */ /* 0x000e220000000800 */
[----:B---3--:R-:W-:-:S07]  /*139c0*/  FADD.FTZ R32, R20, R47 ;  /* 0x0000002f14207221 */ /* 0x008fce0000010000 */
[----:B------:R-:W2:Y:S01]  /*139d0*/  MUFU.EX2 R25, R25 ;  /* 0x0000001900197308 */ /* 0x000ea20000000800 */
[----:B-1----:R-:W-:-:S01]  /*139e0*/  FADD.FTZ R47, R21, R32 ;  /* 0x00000020152f7221 */ /* 0x002fc20000010000 */
[----:B------:R-:W-:Y:S01]  /*139f0*/  FADD.FTZ R32, R40, R11 ;  /* 0x0000000b28207221 */ /* 0x000fe20000010000 */
[----:B------:R-:W-:-:S03]  /*13a00*/  F2FP.SATFINITE.E4M3.F32.PACK_AB_MERGE_C R21, R21, R20, RZ ;  /* 0x000000141515723e */ /* 0x000fc600048070ff */
[----:B------:R-:W-:Y:S01]  /*13a10*/  FADD.FTZ R11, R41, R32 ;  /* 0x00000020290b7221 */ /* 0x000fe20000010000 */
[----:B------:R-:W-:Y:S01]  /*13a20*/  F2FP.SATFINITE.E4M3.F32.PACK_AB_MERGE_C R155, R15, R14, R21 ;  /* 0x0000000e0f9b723e */ /* 0x000fe20004807015 */
[----:B------:R-:W1:Y:S01]  /*13a30*/  MUFU.EX2 R26, R26 ;  /* 0x0000001a001a7308 */ /* 0x000e620000000800 */
[----:B0-----:R-:W-:-:S01]  /*13a40*/  FADD.FTZ R50, R24, R47 ;  /* 0x0000002f18327221 */ /* 0x001fc20000010000 */
[----:B------:R-:W-:Y:S01]  /*13a50*/  FADD.FTZ R32, R42, R11 ;  /* 0x0000000b2a207221 */ /* 0x000fe20000010000 */
[----:B------:R-:W-:-:S03]  /*13a60*/  F2FP.SATFINITE.E4M3.F32.PACK_AB_MERGE_C R42, R43, R42, RZ ;  /* 0x0000002a2b2a723e */ /* 0x000fc600048070ff */
[----:B------:R-:W-:Y:S01]  /*13a70*/  FADD.FTZ R11, R43, R32 ;  /* 0x000000202b0b7221 */ /* 0x000fe20000010000 */
[----:B------:R-:W-:Y:S01]  /*13a80*/  F2FP.SATFINITE.E4M3.F32.PACK_AB_MERGE_C R156, R41, R40, R42 ;  /* 0x00000028299c723e */ /* 0x000fe2000480702a */
[----:B------:R-:W0:Y:S01]  /*13a90*/  MUFU.EX2 R27, R27 ;  /* 0x0000001b001b7308 */ /* 0x000e220000000800 */
[----:B--2---:R-:W-:-:S01]  /*13aa0*/  FADD.FTZ R47, R25, R50 ;  /* 0x00000032192f7221 */ /* 0x004fc20000010000 */
[----:B------:R-:W-:-:S04]  /*13ab0*/  FADD.FTZ R32, R44, R11 ;  /* 0x0000000b2c207221 */ /* 0x000fc80000010000 */
[----:B------:R-:W-:Y:S02]  /*13ac0*/  FADD.FTZ R11, R45, R32 ;  /* 0x000000202d0b7221 */ /* 0x000fe40000010000 */
[----:B------:R-:W2:Y:S01]  /*13ad0*/  MUFU.EX2 R9, R9 ;  /* 0x0000000900097308 */ /* 0x000ea20000000800 */
[----:B-1----:R-:W-:-:S01]  /*13ae0*/  FADD.FTZ R46, R26, R47 ;  /* 0x0000002f1a2e7221 */ /* 0x002fc20000010000 */
[----:B------:R-:W-:Y:S01]  /*13af0*/  FADD.FTZ R12, R30, R11 ;  /* 0x0000000b1e0c7221 */ /* 0x000fe20000010000 */
[----:B------:R-:W-:-:S04]  /*13b00*/  F2FP.SATFINITE.E4M3.F32.PACK_AB_MERGE_C R30, R31, R30, RZ ;  /* 0x0000001e1f1e723e */ /* 0x000fc800048070ff */
[----:B------:R-:W-:Y:S01]  /*13b10*/  F2FP.SATFINITE.E4M3.F32.PACK_AB_MERGE_C R158, R45, R44, R30 ;  /* 0x0000002c2d9e723e */ /* 0x000fe2000480701e */
[----:B------:R-:W1:Y:S01]  /*13b20*/  MUFU.EX2 R28, R28 ;  /* 0x0000001c001c7308 */ /* 0x000e620000000800 */
[----:B0-----:R-:W-:-:S01]  /*13b30*/  FADD.FTZ R46, R27, R46 ;  /* 0x0000002e1b2e7221 */ /* 0x001fc20000010000 */
[----:B------:R-:W-:-:S04]  /*13b40*/  F2FP.SATFINITE.E4M3.F32.PACK_AB_MERGE_C R26, R27, R26, RZ ;  /* 0x0000001a1b1a723e */ /* 0x000fc800048070ff */
[----:B------:R-:W-:Y:S02]  /*13b50*/  F2FP.SATFINITE.E4M3.F32.PACK_AB_MERGE_C R157, R25, R24, R26 ;  /* 0x00000018199d723e */ /* 0x000fe4000480701a */
[----:B------:R2:W0:Y:S08]  /*13b60*/  MUFU.EX2 R0, R3 ;  /* 0x0000000300007308 */ /* 0x0004300000000800 */
[----:B------:R-:W3:Y:S01]  /*13b70*/  MUFU.EX2 R29, R29 ;  /* 0x0000001d001d7308 */ /* 0x000ee20000000800 */
[----:B--2---:R-:W-:-:S04]  /*13b80*/  FADD.FTZ R3, R9, R46 ;  /* 0x0000002e09037221 */ /* 0x004fc80000010000 */
[----:B-1----:R-:W-:-:S04]  /*13b90*/  FADD.FTZ R3, R28, R3 ;  /* 0x000000031c037221 */ /* 0x002fc80000010000 */
[----:B0-----:R-:W-:Y:S01]  /*13ba0*/  FADD.FTZ R20, R0, R3 ;  /* 0x0000000300147221 */ /* 0x001fe20000010000 */
[----:B------:R-:W-:-:S01]  /*13bb0*/  FADD.FTZ R3, R31, R12 ;  /* 0x0000000c1f037221 */ /* 0x000fc20000010000 */
[C---:B---3--:R-:W-:Y:S02]  /*13bc0*/  F2FP.SATFINITE.E4M3.F32.PACK_AB_MERGE_C R159, R29.reuse, R0, RZ ;  /* 0x000000001d9f723e */ /* 0x048fe400048070ff */
[----:B------:R-:W-:-:S02]  /*13bd0*/  FADD.FTZ R0, R29, R20 ;  /* 0x000000141d007221 */ /* 0x000fc40000010000 */
[----:B------:R-:W-:Y:S01]  /*13be0*/  F2FP.SATFINITE.E4M3.F32.PACK_AB_MERGE_C R159, R28, R9, R159 ;  /* 0x000000091c9f723e */ /* 0x000fe2000480709f */
[----:B------:R-:W-:Y:S06]  /*13bf0*/  @!P0 BRA `(.L_x_1867) ;  /* 0x0000000000048947 */ /* 0x000fec0003800000 */
[----:B------:R-:W-:Y:S01]  /*13c00*/  BPT.TRAP 0x1 ;  /* 0x000000040000795c */ /* 0x000fe20000300000 */
.L_x_1867:
[----:B------:R0:W1:Y:S01]  /*13c10*/  SYNCS.PHASECHK.TRANS64.TRYWAIT P2, [R5+URZ+0x28450], R8 ;  /* 0x02845008050075a7 */ /* 0x000062000804017f */
[----:B------:R-:W-:Y:S05]  /*13c20*/  @!P0 BRA `(.L_x_1868) ;  /* 0x0000000000048947 */ /* 0x000fea0003800000 */
[----:B------:R-:W-:Y:S01]  /*13c30*/  BPT.TRAP 0x1 ;  /* 0x000000040000795c */ /* 0x000fe20000300000 */
.L_x_1868:
[----:B------:R-:W-:Y:S04]  /*13c40*/  BSSY B0, `(.L_x_1869) ;  /* 0x0000004000007945 */ /* 0x000fe80003800000 */
[----:B-1----:R-:W-:Y:S05]  /*13c50*/  @P2 BRA `(.L_x_1870) ;  /* 0x0000000000082947 */ /* 0x002fea0003800000 */
[----:B------:R-:W1:Y:S02]  /*13c60*/  SYNCS.PHASECHK.TRANS64.TRYWAIT P2, [R5+URZ+0x28450], R8 ;  /* 0x02845008050075a7 */ /* 0x000e64000804017f */
[----:B-1----:R-:W-:Y:S05]  /*13c70*/  @!P2 BRA `(.L_x_1871) ;  /* 0x000001500090a947 */ /* 0x002fea0003800000 */
.L_x_1870:
[----:B------:R-:W-:Y:S05]  /*13c80*/  BSYNC B0 ;  /* 0x0000000000007941 */ /* 0x000fea0003800000 */
.L_x_1869:
[----:B------:R-:W-:Y:S05]  /*13c90*/  WARPSYNC.ALL ;  /* 0x0000000000007948 */ /* 0x000fea0003800000 */
[----:B------:R-:W-:Y:S01]  /*13ca0*/  R2UR UR4, R184 ;  /* 0x00000000b80472ca */ /* 0x000fe200000e0000 */
[----:B------:R2:W-:Y:S01]  /*13cb0*/  BAR.SYNC.DEFER_BLOCKING R10, 0x100 ;  /* 0x0004000a0000751d */ /* 0x0005e20000010000 */
[----:B------:R-:W-:-:S05]  /*13cc0*/  IMAD.MOV.U32 R9, RZ, RZ, -0x7fffffe0 ;  /* 0x80000020ff097424 */ /* 0x000fca00078e00ff */
[----:B------:R-:W-:Y:S02]  /*13cd0*/  R2UR UR11, R9 ;  /* 0x00000000090b72ca */ /* 0x000fe400000e0000 */
[----:B------:R-:W-:-:S04]  /*13ce0*/  MOV R9, 0x80000020 ;  /* 0x8000002000097802 */ /* 0x000fc80000000f00 */
        /* <DEDUP_REMOVED lines=18> */
.L_x_1872:
[----:B------:R-:W0:Y:S01]  /*13e10*/  @P1 LDC R9, c[0x0][0x44c] ;  /* 0x00011300ff091b82 */ /* 0x000e220000000800 */
[----:B------:R-:W-:Y:S01]  /*13e20*/  UISETP.GE.AND UP0, UPT, UR7, 0x1, UPT ;  /* 0x000000010700788c */ /* 0x000fe2000bf06270 */
[----:B------:R-:W-:Y:S02]  /*13e30*/  VIADD R5, R5, 0x28460 ;  /* 0x0002846005057836 */ /* 0x000fe40000000000 */
[----:B------:R-:W-:-:S03]  /*13e40*/  IMAD.U32 R8, RZ, RZ, UR39 ;  /* 0x00000027ff087e24 */ /* 0x000fc6000f8e00ff */
[----:B------:R-:W-:Y:S01]  /*13e50*/  PLOP3.LUT P2, PT, PT, PT, UP0, 0x40, 0x0 ;  /* 0x000000000000781c */ /* 0x000fe20003f4e808 */
[----:B------:R-:W1:Y:S01]  /*13e60*/  @P1 LDC R10, c[0x0][0x450] ;  /* 0x00011400ff0a1b82 */ /* 0x000e620000000800 */
[----:B------:R-:W-:Y:S01]  /*13e70*/  PRMT R5, R8, 0x654, R5 ;  /* 0x0000065408057816 */ /* 0x000fe20000000005 */
[----:B------:R-:W-:-:S03]  /*13e80*/  IMAD.MOV.U32 R8, RZ, RZ, R202 ;  /* 0x000000ffff087224 */ /* 0x000fc600078e00ca */
[----:B------:R2:W-:Y:S01]  /*13e90*/  SYNCS.ARRIVE.TRANS64.RED.A1T0 RZ, [R5+URZ], RZ ;  /* 0x000000ff05ff79a7 */ /* 0x0005e2000810043f */
[----:B0-----:R-:W-:-:S04]  /*13ea0*/  @P1 IMAD.HI.U32 R9, R202, R9, RZ ;  /* 0x00000009ca091227 */ /* 0x001fc800078e00ff */
[----:B--2---:R-:W-:Y:S01]  /*13eb0*/  VIADD R5, R160, 0xfffffffe ;  /* 0xfffffffea0057836 */ /* 0x004fe20000000000 */
[----:B-1----:R-:W-:-:S05]  /*13ec0*/  @P1 SHF.R.U32.HI R8, RZ, R10, R9 ;  /* 0x0000000aff081219 */ /* 0x002fca0000011609 */
[----:B------:R-:W-:-:S04]  /*13ed0*/  IMAD.IADD R161, R161, 0x1, R8 ;  /* 0x00000001a1a17824 */ /* 0x000fc800078e0208 */
[----:B------:R-:W-:Y:S01]  /*13ee0*/  VIADD R8, R161, UR6 ;  /* 0x00000006a1087c36 */ /* 0x000fe20008000000 */
[----:B------:R-:W-:Y:S06]  /*13ef0*/  @P2 BRA `(.L_x_1873) ;  /* 0x0000000000542947 */ /* 0x000fec0003800000 */
[C---:B------:R-:W-:Y:S01]  /*13f00*/  ISETP.GT.AND P2, PT, R161.reuse, RZ, PT ;  /* 0x000000ffa100720c */ /* 0x040fe20003f44270 */
[----:B------:R-:W-:Y:S01]  /*13f10*/  BSSY B0, `(.L_x_1874) ;  /* 0x0000010000007945 */ /* 0x000fe20003800000 */
[----:B------:R-:W-:-:S11]  /*13f20*/  IADD3 R9, R161, -0x1, RZ ;  /* 0xffffffffa1097810 */ /* 0x000fd60007ffe0ff */
[----:B------:R-:W-:Y:S05]  /*13f30*/  @P2 BRA `(.L_x_1875) ;  /* 0x0000000000202947 */ /* 0x000fea0003800000 */
[----:B------:R-:W-:Y:S01]  /*13f40*/  UISETP.NE.AND UP0, UPT, UR7, 0x1, UPT ;  /* 0x000000010700788c */ /* 0x000fe2000bf05270 */
[----:B------:R-:W-:-:S05]  /*13f50*/  IMAD.MOV R9, RZ, RZ, -R161 ;  /* 0x000000ffff097224 */ /* 0x000fca00078e0aa1 */
[----:B------:R-:W-:-:S05]  /*13f60*/  PLOP3.LUT P2, PT, PT, PT, UP0, 0x80, 0x0 ;  /* 0x000000000000781c */ /* 0x000fca0003f4f008 */
[----:B------:R-:W-:-:S08]  /*13f70*/  @UP0 ULDC.64 UR4, c[0x0][0x9e8] ;  /* 0x00027a0000040ab9 */ /* 0x000fd00000000a00 */
[----:B------:R-:W-:-:S05]  /*13f80*/  @P2 IMAD.HI.U32 R10, R9, UR4, RZ ;  /* 0x00000004090a2c27 */ /* 0x000fca000f8e00ff */
[----:B------:R-:W-:-:S04]  /*13f90*/  @P2 SHF.R.U32.HI R9, RZ, UR5, R10 ;  /* 0x00000005ff092c19 */ /* 0x000fc8000801160a */
[----:B------:R-:W-:Y:S01]  /*13fa0*/  LOP3.LUT R9, RZ, R9, RZ, 0x33, !PT ;  /* 0x00000009ff097212 */ /* 0x000fe200078e33ff */
[----:B------:R-:W-:Y:S06]  /*13fb0*/  BRA `(.L_x_1876) ;  /* 0x0000000000147947 */ /* 0x000fec0003800000 */
.L_x_1875:
[----:B------:R-:W-:-:S06]  /*13fc0*/  UISETP.NE.AND UP0, UPT, UR7, 0x1, UPT ;  /* 0x000000010700788c */ /* 0x000fcc000bf05270 */
[----:B------:R-:W-:-:S05]  /*13fd0*/  PLOP3.LUT P2, PT, PT, PT, UP0, 0x80, 0x0 ;  /* 0x000000000000781c */ /* 0x000fca0003f4f008 */
[----:B------:R-:W-:-:S08]  /*13fe0*/  @UP0 ULDC.64 UR4, c[0x0][0x9e8] ;  /* 0x00027a0000040ab9 */ /* 0x000fd00000000a00 */
[----:B------:R-:W-:-:S05]  /*13ff0*/  @P2 IMAD.HI.U32 R10, R9, UR4, RZ ;  /* 0x00000004090a2c27 */ /* 0x000fca000f8e00ff */
[----:B------:R-:W-:-:S07]  /*14000*/  @P2 SHF.R.U32.HI R9, RZ, UR5, R10 ;  /* 0x00000005ff092c19 */ /* 0x000fce000801160a */
.L_x_1876:
[----:B------:R-:W-:Y:S05]  /*14010*/  BSYNC B0 ;  /* 0x0000000000007941 */ /* 0x000fea0003800000 */
.L_x_1874:
[----:B------:R-:W-:-:S04]  /*14020*/  IMAD.U32 R10, RZ, RZ, UR7 ;  /* 0x00000007ff0a7e24 */ /* 0x000fc8000f8e00ff */
[----:B------:R-:W-:-:S05]  /*14030*/  IMAD R9, R9, R10, UR7 ;  /* 0x0000000709097e24 */ /* 0x000fca000f8e020a */
[----:B------:R-:W-:-:S07]  /*14040*/  VIMNMX R8, R8, R9, PT ;  /* 0x0000000908087248 */ /* 0x000fce0003fe0100 */
.L_x_1873:
[----:B------:R-:W-:Y:S01]  /*14050*/  SHF.R.S32.HI R9, RZ, 0x1f, R8 ;  /* 0x0000001fff097819 */ /* 0x000fe20000011408 */
[----:B------:R-:W-:Y:S01]  /*14060*/  ULDC UR46, c[0x0][0x9e4] ;  /* 0x00027900002e7ab9 */ /* 0x000fe20000000800 */
[----:B------:R-:W-:Y:S01]  /*14070*/  ULDC UR54, c[0x0][0x9e4] ;  /* 0x0002790000367ab9 */ /* 0x000fe20000000800 */
[----:B------:R-:W-:Y:S01]  /*14080*/  ULDC UR58, c[0x0][0x988] ;  /* 0x00026200003a7ab9 */ /* 0x000fe20000000800 */
[----:B------:R-:W-:Y:S01]  /*14090*/  LEA.HI R9, R9, R8, RZ, 0x6 ;  /* 0x0000000809097211 */ /* 0x000fe200078f30ff */
[----:B------:R-:W-:Y:S01]  /*140a0*/  ULDC UR47, c[0x0][0x988] ;  /* 0x00026200002f7ab9 */ /* 0x000fe20000000800 */
[----:B------:R-:W-:Y:S01]  /*140b0*/  ULDC UR55, c[0x0][0x988] ;  /* 0x0002620000377ab9 */ /* 0x000fe20000000800 */
[----:B------:R-:W-:Y:S01]  /*140c0*/  ULDC UR50, c[0x0][0x9e0] ;  /* 0x0002780000327ab9 */ /* 0x000fe20000000800 */
[----:B------:R-:W-:Y:S01]  /*140d0*/  SHF.R.S32.HI R9, RZ, 0x6, R9 ;  /* 0x00000006ff097819 */ /* 0x000fe20000011409 */
[----:B------:R-:W-:-:S03]  /*140e0*/  ULDC UR59, c[0x0][0x9e0] ;  /* 0x00027800003b7ab9 */ /* 0x000fc60000000800 */
[----:B------:R-:W-:-:S04]  /*140f0*/  VIMNMX R8, R208, R9, !PT ;  /* 0x00000009d0087248 */ /* 0x000fc80007fe0100 */
[----:B------:R-:W-:-:S13]  /*14100*/  ISETP.GE.AND P2, PT, R5, R8, PT ;  /* 0x000000080500720c */ /* 0x000fda0003f46270 */
[----:B------:R-:W-:Y:S05]  /*14110*/  @!P2 BRA `(.L_x_1877) ;  /* 0x000000280064a947 */ /* 0x000fea0003800000 */
.L_x_1897:
[----:B------:R-:W-:Y:S01]  /*14120*/  VIADD R185, R185, 0x1 ;  /* 0x00000001b9b97836 */ /* 0x000fe20000000000 */
[----:B------:R-:W-:Y:S05]  /*14130*/  YIELD ;  /* 0x0000000000007946 */ /* 0x000fea0003800000 */
[----:B------:R-:W-:-:S04]  /*14140*/  ISETP.NE.AND P2, PT, R185, 0x2, PT ;  /* 0x00000002b900780c */ /* 0x000fc80003f45270 */
[----:B------:R-:W-:Y:S02]  /*14150*/  SEL R9, RZ, 0x1, P2 ;  /* 0x00000001ff097807 */ /* 0x000fe40001000000 */
[----:B------:R-:W-:Y:S02]  /*14160*/  SEL R185, R185, RZ, P2 ;  /* 0x000000ffb9b97207 */ /* 0x000fe40001000000 */
[----:B------:R-:W-:Y:S01]  /*14170*/  LOP3.LUT R188, R188, R9, RZ, 0x3c, !PT ;  /* 0x00000009bcbc7212 */ /* 0x000fe200078e3cff */
[----:B0-2---:R-:W-:Y:S06]  /*14180*/  @!P0 BRA `(.L_x_1878) ;  /* 0x0000000000048947 */ /* 0x005fec0003800000 */
[----:B------:R-:W-:Y:S01]  /*14190*/  BPT.TRAP 0x1 ;  /* 0x000000040000795c */ /* 0x000fe20000300000 */
.L_x_1878:
[----:B------:R-:W-:Y:S01]  /*141a0*/  IMAD R10, R185, 0x8, R184 ;  /* 0x00000008b90a7824 */ /* 0x000fe200078e02b8 */
[----:B------:R-:W-:-:S04]  /*141b0*/  SHF.L.U32 R9, R188, 0x1f, RZ ;  /* 0x0000001fbc097819 */ /* 0x000fc800000006ff */
[----:B------:R0:W1:Y:S01]  /*141c0*/  SYNCS.PHASECHK.TRANS64.TRYWAIT P2, [R10+URZ+0x28430], R9 ;  /* 0x028430090a0075a7 */ /* 0x000062000804017f */
[----:B------:R-:W-:Y:S05]  /*141d0*/  @!P0 BRA `(.L_x_1879) ;  /* 0x0000000000048947 */ /* 0x000fea0003800000 */
[----:B------:R-:W-:Y:S01]  /*141e0*/  BPT.TRAP 0x1 ;  /* 0x000000040000795c */ /* 0x000fe20000300000 */
.L_x_1879:
[----:B------:R-:W-:Y:S02]  /*141f0*/  LEA R12, R185, UR60, 0xa ;  /* 0x0000003cb90c7c11 */ /* 0x000fe4000f8e50ff */
[----:B------:R-:W-:-:S03]  /*14200*/  MOV R13, 0x40000040 ;  /* 0x40000040000d7802 */ /* 0x000fc60000000f00 */
[C---:B------:R-:W-:Y:S02]  /*14210*/  VIADD R14, R12.reuse, 0x2 ;  /* 0x000000020c0e7836 */ /* 0x040fe40000000000 */
[----:B------:R-:W-:Y:S01]  /*14220*/  VIADD R4, R12, 0x4 ;  /* 0x000000040c047836 */ /* 0x000fe20000000000 */
[----:B-1----:R-:W-:Y:S06]  /*14230*/  @P2 BRA `(.L_x_1880) ;  /* 0x0000000000082947 */ /* 0x002fec0003800000 */
[----:B------:R-:W1:Y:S02]  /*14240*/  SYNCS.PHASECHK.TRANS64.TRYWAIT P2, [R10+URZ+0x28430], R9 ;  /* 0x028430090a0075a7 */ /* 0x000e64000804017f */
[----:B-1----:R-:W-:Y:S05]  /*14250*/  @!P2 BRA `(.L_x_1881) ;  /* 0x0000014c002ca947 */ /* 0x002fea0003800000 */
.L_x_1880:
[----:B------:R-:W-:Y:S05]  /*14260*/  WARPSYNC.ALL ;  /* 0x0000000000007948 */ /* 0x000fea0003800000 */
[----:B------:R-:W-:Y:S01]  /*14270*/  R2UR UR14, R12 ;  /* 0x000000000c0e72ca */ /* 0x000fe200000e0000 */
[----:B------:R-:W-:Y:S01]  /*14280*/  IMAD.MOV.U32 R153, RZ, RZ, 0x40000040 ;  /* 0x40000040ff997424 */ /* 0x000fe200078e00ff */
[----:B------:R-:W-:Y:S01]  /*14290*/  R2UR UR15, R13 ;  /* 0x000000000d0f72ca */ /* 0x000fe200000e0000 */
[----:B------:R-:W-:Y:S01]  /*142a0*/  IMAD.MOV.U32 R15, RZ, RZ, 0x40000040 ;  /* 0x40000040ff0f7424 */ /* 0x000fe200078e00ff */
[----:B------:R-:W-:Y:S01]  /*142b0*/  R2UR UR12, R200 ;  /* 0x00000000c80c72ca */ /* 0x000fe200000e0000 */
[C---:B------:R-:W-:Y:S01]  /*142c0*/  VIADD R20, R12.reuse, 0x6 ;  /* 0x000000060c147836 */ /* 0x040fe20000000000 */
[----:B------:R-:W-:Y:S01]  /*142d0*/  R2UR UR13, R201 ;  /* 0x00000000c90d72ca */ /* 0x000fe200000e0000 */
[----:B------:R-:W-:Y:S01]  /*142e0*/  IMAD.MOV.U32 R21, RZ, RZ, 0x40000040 ;  /* 0x40000040ff157424 */ /* 0x000fe200078e00ff */
[----:B------:R-:W-:Y:S01]  /*142f0*/  IADD3 R152, R12, 0x204, RZ ;  /* 0x000002040c987810 */ /* 0x000fe20007ffe0ff */
[----:B------:R-:W-:Y:S01]  /*14300*/  UMOV UR16, UR56 ;  /* 0x0000003800107c82 */ /* 0x000fe20008000000 */
[----:B------:R-:W-:Y:S01]  /*14310*/  R2UR UR31, R153 ;  /* 0x00000000991f72ca */ /* 0x000fe200000e0000 */
[----:B------:R-:W-:Y:S01]  /*14320*/  UMOV UR17, UR57 ;  /* 0x0000003900117c82 */ /* 0x000fe20008000000 */
[----:B------:R-:W-:Y:S01]  /*14330*/  R2UR UR30, R152 ;  /* 0x00000000981e72ca */ /* 0x000fe200000e0000 */
[----:B------:R-:W-:Y:S01]  /*14340*/  UMOV UR20, UR52 ;  /* 0x0000003400147c82 */ /* 0x000fe20008000000 */
[----:B------:R-:W-:Y:S01]  /*14350*/  WARPGROUP.ARRIVE ;  /* 0x00000000000079c5 */ /* 0x000fe20000000000 */
[----:B------:R-:W-:Y:S01]  /*14360*/  R2UR UR10, R14 ;  /* 0x000000000e0a72ca */ /* 0x000fe200000e0000 */
[----:B------:R-:W-:Y:S01]  /*14370*/  IMAD.MOV.U32 R14, RZ, RZ, R4 ;  /* 0x000000ffff0e7224 */ /* 0x000fe200078e0004 */
[----:B------:R-:W-:Y:S01]  /*14380*/  R2UR UR11, R15 ;  /* 0x000000000f0b72ca */ /* 0x000fe200000e0000 */
[----:B------:R-:W-:Y:S01]  /*14390*/  UMOV UR21, UR53 ;  /* 0x0000003500157c82 */ /* 0x000fe20008000000 */
[----:B------:R-:W-:Y:S01]  /*143a0*/  R2UR UR8, R198 ;  /* 0x00000000c60872ca */ /* 0x000fe200000e0000 */
[----:B------:R-:W-:Y:S01]  /*143b0*/  QGMMA.64x64x32.F32.E4M3.E4M3 R152, gdesc[UR12], RZ, !UPT, gsb0 ;  /* 0x00e000000c9879f3 */ /* 0x000fe2000c0008ff */
        /* <DEDUP_REMOVED lines=8> */
[----:B------:R-:W-:Y:S01]  /*14440*/  R2UR UR5, R197 ;  /* 0x00000000c50572ca */ /* 0x000fe200000e0000 */
[----:B------:R-:W-:Y:S01]  /*14450*/  UMOV UR29, UR45 ;  /* 0x0000002d001d7c82 */ /* 0x000fe20008000000 */
[----:B------:R-:W-:Y:S01]  /*14460*/  R2UR UR18, R20 ;  /* 0x00000000141272ca */ /* 0x000fe200000e0000 */
[C---:B------:R-:W-:Y:S01]  /*14470*/  VIADD R20, R12.reuse, 0x202 ;  /* 0x000002020c147836 */ /* 0x040fe20000000000 */
[----:B------:R-:W-:Y:S01]  /*14480*/  R2UR UR19, R21 ;  /* 0x00000000151372ca */ /* 0x000fe200000e0000 */
[----:B------:R-:W-:Y:S01]  /*14490*/  VIADD R12, R12, 0x206 ;  /* 0x000002060c0c7836 */ /* 0x000fe20000000000 */
[----:B------:R-:W-:Y:S01]  /*144a0*/  R2UR UR22, R14 ;  /* 0x000000000e1672ca */ /* 0x000fe200000e0000 */
[----:B------:R-:W-:Y:S01]  /*144b0*/  IMAD.MOV.U32 R13, RZ, RZ, 0x40000040 ;  /* 0x40000040ff0d7424 */ /* 0x000fe200078e00ff */
[----:B------:R-:W-:Y:S01]  /*144c0*/  R2UR UR23, R15 ;  /* 0x000000000f1772ca */ /* 0x000fe200000e0000 */
[----:B------:R-:W-:Y:S01]  /*144d0*/  UMOV UR32, UR40 ;  /* 0x0000002800207c82 */ /* 0x000fe20008000000 */
[----:B------:R-:W-:Y:S01]  /*144e0*/  R2UR UR26, R20 ;  /* 0x00000000141a72ca */ /* 0x000fe200000e0000 */
[----:B------:R-:W-:Y:S01]  /*144f0*/  UMOV UR33, UR41 ;  /* 0x0000002900217c82 */ /* 0x000fe20008000000 */
[----:B------:R-:W-:Y:S01]  /*14500*/  R2UR UR27, R21 ;  /* 0x00000000151b72ca */ /* 0x000fe200000e0000 */
[----:B------:R-:W2:Y:S01]  /*14510*/  S2R R11, SR_TID.X ;  /* 0x00000000000b7919 */ /* 0x000ea20000002100 */
[----:B------:R-:W-:-:S02]  /*14520*/  R2UR UR34, R12 ;  /* 0x000000000c2272ca */ /* 0x000fc400000e0000 */
[----:B------:R-:W-:Y:S02]  /*14530*/  R2UR UR35, R13 ;  /* 0x000000000d2372ca */ /* 0x000fe400000e0000 */
        /* <DEDUP_REMOVED lines=27> */
.L_x_1882:
[----:B------:R-:W3:Y:S01]  /*146f0*/  @P1 LDC R12, c[0x0][0x44c] ;  /* 0x00011300ff0c1b82 */ /* 0x000ee20000000800 */
[----:B------:R-:W-:Y:S02]  /*14700*/  IMAD.IADD R15, R203, 0x1, R202 ;  /* 0x00000001cb0f7824 */ /* 0x000fe400078e02ca */
[C---:B------:R-:W-:Y:S01]  /*14710*/  FMUL.FTZ R14, R2.reuse, R155 ;  /* 0x0000009b020e7220 */ /* 0x040fe20000410000 */
[----:B------:R-:W-:Y:S02]  /*14720*/  IMAD.U32 R13, RZ, RZ, UR39 ;  /* 0x00000027ff0d7e24 */ /* 0x000fe4000f8e00ff */
[C---:B------:R-:W-:Y:S01]  /*14730*/  FMUL.FTZ R155, R2.reuse, R162 ;  /* 0x000000a2029b7220 */ /* 0x040fe20000410000 */
[C---:B------:R-:W-:Y:S01]  /*14740*/  FMUL.FTZ R162, R2.reuse, R164 ;  /* 0x000000a402a27220 */ /* 0x040fe20000410000 */
[C---:B------:R-:W-:Y:S01]  /*14750*/  FMUL.FTZ R164, R2.reuse, R165 ;  /* 0x000000a502a47220 */ /* 0x040fe20000410000 */
[C---:B------:R-:W-:Y:S01]  /*14760*/  FMUL.FTZ R20, R2.reuse, R152 ;  /* 0x0000009802147220 */ /* 0x040fe20000410000 */
[----:B------:R-:W4:Y:S01]  /*14770*/  @P1 LDC R11, c[0x0][0x450] ;  /* 0x00011400ff0b1b82 */ /* 0x000f220000000800 */
[C---:B------:R-:W-:Y:S01]  /*14780*/  FMUL.FTZ R21, R2.reuse, R158 ;  /* 0x0000009e02157220 */ /* 0x040fe20000410000 */
[C---:B------:R-:W-:Y:S01]  /*14790*/  FMUL.FTZ R165, R2.reuse, R171 ;  /* 0x000000ab02a57220 */ /* 0x040fe20000410000 */
[C---:B------:R-:W-:Y:S01]  /*147a0*/  FMUL.FTZ R152, R2.reuse, R153 ;  /* 0x0000009902987220 */ /* 0x040fe20000410000 */
[C---:B------:R-:W-:Y:S01]  /*147b0*/  FMUL.FTZ R158, R2.reuse, R160 ;  /* 0x000000a0029e7220 */ /* 0x040fe20000410000 */
[C---:B------:R-:W-:Y:S01]  /*147c0*/  FMUL.FTZ R171, R2.reuse, R178 ;  /* 0x000000b202ab7220 */ /* 0x040fe20000410000 */
[C---:B------:R-:W-:Y:S01]  /*147d0*/  FMUL.FTZ R153, R2.reuse, R159 ;  /* 0x0000009f02997220 */ /* 0x040fe20000410000 */
[C---:B------:R-:W-:Y:S01]  /*147e0*/  FMUL.FTZ R160, R2.reuse, R161 ;  /* 0x000000a102a07220 */ /* 0x040fe20000410000 */
[----:B------:R-:W-:Y:S01]  /*147f0*/  SHF.L.U32 R178, R5, 0x6, RZ ;  /* 0x0000000605b27819 */ /* 0x000fe200000006ff */
[C---:B------:R-:W-:Y:S01]  /*14800*/  FMUL.FTZ R159, R2.reuse, R166 ;  /* 0x000000a6029f7220 */ /* 0x040fe20000410000 */
[C---:B------:R-:W-:Y:S01]  /*14810*/  FMUL.FTZ R161, R2.reuse, R167 ;  /* 0x000000a702a17220 */ /* 0x040fe20000410000 */
[----:B------:R-:W-:Y:S01]  /*14820*/  UISETP.NE.AND UP0, UPT, UR42, URZ, UPT ;  /* 0x0000003f2a00728c */ /* 0x000fe2000bf05270 */
[C---:B------:R-:W-:Y:S01]  /*14830*/  FMUL.FTZ R166, R2.reuse, R168 ;  /* 0x000000a802a67220 */ /* 0x040fe20000410000 */
[C---:B------:R-:W-:Y:S01]  /*14840*/  FMUL.FTZ R167, R2.reuse, R174 ;  /* 0x000000ae02a77220 */ /* 0x040fe20000410000 */
[C---:B------:R-:W-:Y:S01]  /*14850*/  FMUL.FTZ R168, R2.reuse, R169 ;  /* 0x000000a902a87220 */ /* 0x040fe20000410000 */
[----:B------:R-:W-:Y:S01]  /*14860*/  FMUL.FTZ R174, R2, R176 ;  /* 0x000000b002ae7220 */ /* 0x000fe20000410000 */
[----:B---3--:R-:W-:-:S04]  /*14870*/  @P1 IMAD.HI.U32 R12, R15, R12, RZ ;  /* 0x0000000c0f0c1227 */ /* 0x008fc800078e00ff */
[C---:B------:R-:W-:Y:S01]  /*14880*/  FMUL.FTZ R169, R2.reuse, R175 ;  /* 0x000000af02a97220 */ /* 0x040fe20000410000 */
[C---:B------:R-:W-:Y:S01]  /*14890*/  FMUL.FTZ R176, R2.reuse, R177 ;  /* 0x000000b102b07220 */ /* 0x040fe20000410000 */
[C---:B------:R-:W-:Y:S01]  /*148a0*/  FMUL.FTZ R175, R2.reuse, R182 ;  /* 0x000000b602af7220 */ /* 0x040fe20000410000 */
[----:B------:R-:W-:Y:S01]  /*148b0*/  FMUL.FTZ R177, R2, R183 ;  /* 0x000000b702b17220 */ /* 0x000fe20000410000 */
[----:B------:R-:W-:Y:S01]  /*148c0*/  PLOP3.LUT P2, PT, PT, PT, UP0, 0x40, 0x0 ;  /* 0x000000000000781c */ /* 0x000fe20003f4e808 */
[----:B------:R-:W3:Y:S01]  /*148d0*/  MUFU.TANH R20, R20 ;  /* 0x0000001400147308 */ /* 0x000ee20000002400 */
[----:B----4-:R-:W-:Y:S01]  /*148e0*/  @P1 SHF.R.U32.HI R15, RZ, R11, R12 ;  /* 0x0000000bff0f1219 */ /* 0x010fe2000001160c */
[----:B------:R-:W-:Y:S02]  /*148f0*/  VIADD R12, R10, 0x28440 ;  /* 0x000284400a0c7836 */ /* 0x000fe40000000000 */
[C---:B------:R-:W-:Y:S01]  /*14900*/  FMUL.FTZ R11, R2.reuse, R154 ;  /* 0x0000009a020b7220 */ /* 0x040fe20000410000 */
[C---:B------:R-:W-:Y:S01]  /*14910*/  FMUL.FTZ R154, R2.reuse, R156 ;  /* 0x0000009c029a7220 */ /* 0x040fe20000410000 */
[C---:B------:R-:W-:Y:S01]  /*14920*/  FMUL.FTZ R156, R2.reuse, R157 ;  /* 0x0000009d029c7220 */ /* 0x040fe20000410000 */
[C---:B------:R-:W-:Y:S01]  /*14930*/  FMUL.FTZ R157, R2.reuse, R163 ;  /* 0x000000a3029d7220 */ /* 0x040fe20000410000 */
[----:B------:R-:W-:Y:S01]  /*14940*/  PRMT R12, R13, 0x654, R12 ;  /* 0x000006540d0c7816 */ /* 0x000fe2000000000c */
[----:B------:R-:W4:Y:S01]  /*14950*/  SHFL.IDX PT, R225, R15, RZ, 0x1c1f ;  /* 0x001c1fff0fe17589 */ /* 0x000f2200000e0000 */
[C---:B------:R-:W-:Y:S01]  /*14960*/  FMUL.FTZ R163, R2.reuse, R170 ;  /* 0x000000aa02a37220 */ /* 0x040fe20000410000 */
[C---:B------:R-:W-:Y:S01]  /*14970*/  FMUL.FTZ R170, R2.reuse, R172 ;  /* 0x000000ac02aa7220 */ /* 0x040fe20000410000 */
[C---:B------:R-:W-:Y:S01]  /*14980*/  FMUL.FTZ R172, R2.reuse, R173 ;  /* 0x000000ad02ac7220 */ /* 0x040fe20000410000 */
[C---:B------:R-:W-:Y:S01]  /*14990*/  FMUL.FTZ R173, R2.reuse, R179 ;  /* 0x000000b302ad7220 */ /* 0x040fe20000410000 */
[----:B------:R5:W-:Y:S01]  /*149a0*/  SYNCS.ARRIVE.TRANS64.RED.A1T0 RZ, [R12+URZ], RZ ;  /* 0x000000ff0cff79a7 */ /* 0x000be2000810043f */
[C---:B------:R-:W-:Y:S01]  /*149b0*/  FMUL.FTZ R179, R2.reuse, R180 ;  /* 0x000000b402b37220 */ /* 0x040fe20000410000 */
[----:B------:R-:W-:Y:S01]  /*149c0*/  FMUL.FTZ R180, R2, R181 ;  /* 0x000000b502b47220 */ /* 0x000fe20000410000 */
[----:B------:R-:W0:Y:S01]  /*149d0*/  MUFU.TANH R152, R152 ;  /* 0x0000009800987308 */ /* 0x000e220000002400 */
[----:B-----5:R-:W-:-:S07]  /*149e0*/  IADD3 R12, -R178, 0x1, RZ ;  /* 0x00000001b20c7810 */ /* 0x020fce0007ffe1ff */
[----:B------:R-:W0:Y:S01]  /*149f0*/  MUFU.TANH R11, R11 ;  /* 0x0000000b000b7308 */ /* 0x000e220000002400 */
[----:B------:R-:W-:-:S05]  /*14a00*/  IMAD R12, R193, -0x2, R12 ;  /* 0xfffffffec10c7824 */ /* 0x000fca00078e020c */
[----:B------:R-:W-:Y:S02]  /*14a10*/  IADD3 R12, -R190, R12, R192 ;  /* 0x0000000cbe0c7210 */ /* 0x000fe40007ffe1c0 */
[----:B------:R-:W0:Y:S03]  /*14a20*/  MUFU.TANH R14, R14 ;  /* 0x0000000e000e7308 */ /* 0x000e260000002400 */
[C---:B------:R-:W-:Y:S02]  /*14a30*/  VIADD R181, R12.reuse, UR50 ;  /* 0x000000320cb57c36 */ /* 0x040fe40008000000 */
[----:B------:R-:W-:-:S03]  /*14a40*/  VIADD R182, R12, UR51 ;  /* 0x000000330cb67c36 */ /* 0x000fc60008000000 */
[----:B------:R-:W0:Y:S01]  /*14a50*/  MUFU.TANH R154, R154 ;  /* 0x0000009a009a7308 */ /* 0x000e220000002400 */
[C---:B----4-:R-:W-:Y:S02]  /*14a60*/  IMAD.IADD R183, R225.reuse, 0x1, R181 ;  /* 0x00000001e1b77824 */ /* 0x050fe400078e02b5 */
[----:B------:R-:W-:-:S05]  /*14a70*/  IMAD.IADD R221, R225, 0x1, R182 ;  /* 0x00000001e1dd7824 */ /* 0x000fca00078e02b6 */
        /* <DEDUP_REMOVED lines=27> */
[----:B---34-:R-:W-:Y:S05]  /*14c30*/  @P2 BRA `(.L_x_1883) ;  /* 0x0000000000582947 */ /* 0x018fea0003800000 */
[----:B------:R-:W-:Y:S01]  /*14c40*/  IADD3 R225, -R190, R192, R225 ;  /* 0x000000c0bee17210 */ /* 0x000fe20007ffe1e1 */
[----:B------:R-:W-:Y:S03]  /*14c50*/  BSSY B0, `(.L_x_1884) ;  /* 0x0000010000007945 */ /* 0x000fe60003800000 */
[----:B------:R-:W-:-:S13]  /*14c60*/  ISETP.GT.AND P2, PT, R225, -0x1, PT ;  /* 0xffffffffe100780c */ /* 0x000fda0003f44270 */
[----:B------:R-:W-:Y:S05]  /*14c70*/  @P2 BRA `(.L_x_1885) ;  /* 0x0000000000202947 */ /* 0x000fea0003800000 */
[----:B------:R-:W-:Y:S01]  /*14c80*/  IMAD.U32 R226, RZ, RZ, UR46 ;  /* 0x0000002effe27e24 */ /* 0x000fe2000f8e00ff */
[----:B------:R-:W-:-:S04]  /*14c90*/  LOP3.LUT R225, RZ, R225, RZ, 0x33, !PT ;  /* 0x000000e1ffe17212 */ /* 0x000fc800078e33ff */
[----:B------:R-:W-:-:S13]  /*14ca0*/  ISETP.NE.AND P2, PT, R226, 0x1, PT ;  /* 0x00000001e200780c */ /* 0x000fda0003f45270 */
[----:B------:R-:W3:Y:S02]  /*14cb0*/  @P2 LDC.64 R12, c[0x0][0x9e8] ;  /* 0x00027a00ff0c2b82 */ /* 0x000ee40000000a00 */
[----:B---3--:R-:W-:-:S05]  /*14cc0*/  @P2 IMAD.HI.U32 R12, R225, R12, RZ ;  /* 0x0000000ce10c2227 */ /* 0x008fca00078e00ff */
[----:B------:R-:W-:-:S04]  /*14cd0*/  @P2 SHF.R.U32.HI R225, RZ, R13, R12 ;  /* 0x0000000dffe12219 */ /* 0x000fc8000001160c */
[----:B------:R-:W-:Y:S01]  /*14ce0*/  LOP3.LUT R225, RZ, R225, RZ, 0x33, !PT ;  /* 0x000000e1ffe17212 */ /* 0x000fe200078e33ff */
[----:B------:R-:W-:Y:S06]  /*14cf0*/  BRA `(.L_x_1886) ;  /* 0x0000000000147947 */ /* 0x000fec0003800000 */
.L_x_1885:
[----:B------:R-:W-:-:S05]  /*14d00*/  IMAD.U32 R226, RZ, RZ, UR46 ;  /* 0x0000002effe27e24 */ /* 0x000fca000f8e00ff */
[----:B------:R-:W-:-:S13]  /*14d10*/  ISETP.NE.AND P2, PT, R226, 0x1, PT ;  /* 0x00000001e200780c */ /* 0x000fda0003f45270 */
[----:B------:R-:W3:Y:S02]  /*14d20*/  @P2 LDC.64 R12, c[0x0][0x9e8] ;  /* 0x00027a00ff0c2b82 */ /* 0x000ee40000000a00 */
[----:B---3--:R-:W-:-:S05]  /*14d30*/  @P2 IMAD.HI.U32 R12, R225, R12, RZ ;  /* 0x0000000ce10c2227 */ /* 0x008fca00078e00ff */
[----:B------:R-:W-:-:S07]  /*14d40*/  @P2 SHF.R.U32.HI R225, RZ, R13, R12 ;  /* 0x0000000dffe12219 */ /* 0x000fce000001160c */
.L_x_1886:
[----:B------:R-:W-:Y:S05]  /*14d50*/  BSYNC B0 ;  /* 0x0000000000007941 */ /* 0x000fea0003800000 */
.L_x_1884:
[----:B------:R-:W-:-:S04]  /*14d60*/  IMAD R225, R225, R226, -R178 ;  /* 0x000000e2e1e17224 */ /* 0x000fc800078e0ab2 */
[----:B------:R-:W-:-:S05]  /*14d70*/  IMAD R225, R193, -0x2, R225 ;  /* 0xfffffffec1e17824 */ /* 0x000fca00078e02e1 */
[----:B------:R-:W-:Y:S02]  /*14d80*/  VIMNMX R221, R221, R225, !PT ;  /* 0x000000e1dddd7248 */ /* 0x000fe40007fe0100 */
[----:B------:R-:W-:-:S07]  /*14d90*/  VIADDMNMX R183, R225, R226, R183, PT ;  /* 0x000000e2e1b77246 */ /* 0x000fce00038001b7 */
.L_x_1883:
[----:B------:R-:W-:Y:S01]  /*14da0*/  ISETP.GT.AND P2, PT, R5, -0x1, PT ;  /* 0xffffffff0500780c */ /* 0x000fe20003f44270 */
[----:B------:R-:W3:Y:S01]  /*14db0*/  SHFL.IDX PT, R15, R15, 0x1, 0x1c1f ;  /* 0x003c1f000f0f7f89 */ /* 0x000ee200000e0000 */
[----:B------:R-:W-:Y:S02]  /*14dc0*/  UISETP.NE.AND UP0, UPT, UR42, URZ, UPT ;  /* 0x0000003f2a00728c */ /* 0x000fe4000bf05270 */
[C---:B------:R-:W-:Y:S02]  /*14dd0*/  ISETP.GT.AND P3, PT, R221.reuse, RZ, P2 ;  /* 0x000000ffdd00720c */ /* 0x040fe40001764270 */
[----:B------:R-:W-:Y:S02]  /*14de0*/  ISETP.GT.AND P5, PT, R221, 0x8, P2 ;  /* 0x00000008dd00780c */ /* 0x000fe400017a4270 */
[----:B------:R-:W-:Y:S02]  /*14df0*/  ISETP.LT.OR P4, PT, R183, 0x1, P3 ;  /* 0x00000001b700780c */ /* 0x000fe40001f81670 */
[----:B------:R-:W-:-:S02]  /*14e00*/  ISETP.GT.AND P3, PT, R221, 0x1, P2 ;  /* 0x00000001dd00780c */ /* 0x000fc40001764270 */
[----:B------:R-:W-:Y:S02]  /*14e10*/  FSEL R20, R20, -INF , !P4 ;  /* 0xff80000014147808 */ /* 0x000fe40006000000 */
[----:B------:R-:W-:Y:S02]  /*14e20*/  ISETP.LT.OR P3, PT, R183, 0x2, P3 ;  /* 0x00000002b700780c */ /* 0x000fe40001f61670 */
[C---:B------:R-:W-:Y:S02]  /*14e30*/  ISETP.GT.AND P4, PT, R221.reuse, 0x9, P2 ;  /* 0x00000009dd00780c */ /* 0x040fe40001784270 */
[----:B0-----:R-:W-:Y:S02]  /*14e40*/  FSEL R152, R152, -INF , !P3 ;  /* 0xff80000098987808 */ /* 0x001fe40005800000 */
[----:B------:R-:W-:Y:S02]  /*14e50*/  ISETP.GT.AND P3, PT, R221, 0x10, P2 ;  /* 0x00000010dd00780c */ /* 0x000fe40001764270 */
[----:B------:R-:W-:-:S02]  /*14e60*/  ISETP.LT.OR P5, PT, R183, 0x9, P5 ;  /* 0x00000009b700780c */ /* 0x000fc40002fa1670 */
[C---:B------:R-:W-:Y:S01]  /*14e70*/  ISETP.LT.OR P3, PT, R183.reuse, 0x11, P3 ;  /* 0x00000011b700780c */ /* 0x040fe20001f61670 */
[----:B---3--:R-:W-:Y:S01]  /*14e80*/  IMAD.IADD R182, R182, 0x1, R15 ;  /* 0x00000001b6b67824 */ /* 0x008fe200078e020f */
[----:B------:R-:W-:Y:S02]  /*14e90*/  ISETP.LT.OR P4, PT, R183, 0xa, P4 ;  /* 0x0000000ab700780c */ /* 0x000fe40002781670 */
[----:B------:R-:W-:Y:S02]  /*14ea0*/  FSEL R158, R158, -INF , !P3 ;  /* 0xff8000009e9e7808 */ /* 0x000fe40005800000 */
[----:B------:R-:W-:Y:S02]  /*14eb0*/  ISETP.GT.AND P3, PT, R221, 0x19, P2 ;  /* 0x00000019dd00780c */ /* 0x000fe40001764270 */
[----:B------:R-:W-:Y:S02]  /*14ec0*/  FSEL R154, R154, -INF , !P5 ;  /* 0xff8000009a9a7808 */ /* 0x000fe40006800000 */
[----:B------:R-:W-:-:S02]  /*14ed0*/  ISETP.LT.OR P3, PT, R183, 0x1a, P3 ;  /* 0x0000001ab700780c */ /* 0x000fc40001f61670 */
[----:B------:R-:W-:Y:S02]  /*14ee0*/  FSEL R156, R156, -INF , !P4 ;  /* 0xff8000009c9c7808 */ /* 0x000fe40006000000 */
[C---:B------:R-:W-:Y:S02]  /*14ef0*/  ISETP.GT.AND P5, PT, R221.reuse, 0x11, P2 ;  /* 0x00000011dd00780c */ /* 0x040fe400017a4270 */
[C---:B------:R-:W-:Y:S02]  /*14f00*/  ISETP.GT.AND P4, PT, R221.reuse, 0x18, P2 ;  /* 0x00000018dd00780c */ /* 0x040fe40001784270 */
[----:B------:R-:W-:Y:S02]  /*14f10*/  FSEL R164, R164, -INF , !P3 ;  /* 0xff800000a4a47808 */ /* 0x000fe40005800000 */
[----:B------:R-:W-:Y:S02]  /*14f20*/  ISETP.GT.AND P3, PT, R221, 0x28, P2 ;  /* 0x00000028dd00780c */ /* 0x000fe40001764270 */
[----:B------:R-:W-:-:S02]  /*14f30*/  ISETP.LT.OR P5, PT, R183, 0x12, P5 ;  /* 0x00000012b700780c */ /* 0x000fc40002fa1670 */
[C---:B------:R-:W-:Y:S02]  /*14f40*/  ISETP.LT.OR P4, PT, R183.reuse, 0x19, P4 ;  /* 0x00000019b700780c */ /* 0x040fe40002781670 */
[----:B------:R-:W-:Y:S02]  /*14f50*/  ISETP.LT.OR P3, PT, R183, 0x29, P3 ;  /* 0x00000029b700780c */ /* 0x000fe40001f61670 */
[----:B------:R-:W-:Y:S02]  /*14f60*/  FSEL R160, R160, -INF , !P5 ;  /* 0xff800000a0a07808 */ /* 0x000fe40006800000 */
[----:B------:R-:W-:Y:S02]  /*14f70*/  FSEL R162, R162, -INF , !P4 ;  /* 0xff800000a2a27808 */ /* 0x000fe40006000000 */
[C---:B------:R-:W-:Y:S02]  /*14f80*/  ISETP.GT.AND P5, PT, R221.reuse, 0x20, P2 ;  /* 0x00000020dd00780c */ /* 0x040fe400017a4270 */
[----:B------:R-:W-:-:S02]  /*14f90*/  ISETP.GT.AND P4, PT, R221, 0x21, P2 ;  /* 0x00000021dd00780c */ /* 0x000fc40001784270 */
[----:B------:R-:W-:Y:S02]  /*14fa0*/  FSEL R170, R170, -INF , !P3 ;  /* 0xff800000aaaa7808 */ /* 0x000fe40005800000 */
[----:B------:R-:W-:Y:S02]  /*14fb0*/  ISETP.GT.AND P3, PT, R221, 0x31, P2 ;  /* 0x00000031dd00780c */ /* 0x000fe40001764270 */
[C---:B------:R-:W-:Y:S02]  /*14fc0*/  ISETP.LT.OR P5, PT, R183.reuse, 0x21, P5 ;  /* 0x00000021b700780c */ /* 0x040fe40002fa1670 */
[C---:B------:R-:W-:Y:S02]  /*14fd0*/  ISETP.LT.OR P4, PT, R183.reuse, 0x22, P4 ;  /* 0x00000022b700780c */ /* 0x040fe40002781670 */
[----:B------:R-:W-:Y:S02]  /*14fe0*/  ISETP.LT.OR P3, PT, R183, 0x32, P3 ;  /* 0x00000032b700780c */ /* 0x000fe40001f61670 */
[----:B------:R-:W-:-:S02]  /*14ff0*/  FSEL R166, R166, -INF , !P5 ;  /* 0xff800000a6a67808 */ /* 0x000fc40006800000 */
[----:B------:R-:W-:Y:S02]  /*15000*/  FSEL R168, R168, -INF , !P4 ;  /* 0xff800000a8a87808 */ /* 0x000fe40006000000 */
[C---:B------:R-:W-:Y:S02]  /*15010*/  ISETP.GT.AND P5, PT, R221.reuse, 0x29, P2 ;  /* 0x00000029dd00780c */ /* 0x040fe400017a4270 */
[----:B------:R-:W-:Y:S02]  /*15020*/  ISETP.GT.AND P4, PT, R221, 0x30, P2 ;  /* 0x00000030dd00780c */ /* 0x000fe40001784270 */
[----:B------:R-:W-:Y:S02]  /*15030*/  FSEL R176, R176, -INF , !P3 ;  /* 0xff800000b0b07808 */ /* 0x000fe40005800000 */
[----:B------:R-:W-:Y:S02]  /*15040*/  PLOP3.LUT P3, PT, PT, PT, UP0, 0x40, 0x0 ;  /* 0x000000000000781c */ /* 0x000fe40003f6e808 */
[----:B------:R-:W-:-:S02]  /*15050*/  ISETP.LT.OR P5, PT, R183, 0x2a, P5 ;  /* 0x0000002ab700780c */ /* 0x000fc40002fa1670 */
[----:B------:R-:W-:Y:S02]  /*15060*/  ISETP.LT.OR P4, PT, R183, 0x31, P4 ;  /* 0x00000031b700780c */ /* 0x000fe40002781670 */
[----:B------:R-:W-:Y:S02]  /*15070*/  FSEL R172, R172, -INF , !P5 ;  /* 0xff800000acac7808 */ /* 0x000fe40006800000 */
[----:B------:R-:W-:Y:S02]  /*15080*/  FSEL R174, R174, -INF , !P4 ;  /* 0xff800000aeae7808 */ /* 0x000fe40006000000 */
[C---:B------:R-:W-:Y:S02]  /*15090*/  ISETP.GT.AND P5, PT, R221.reuse, 0x38, P2 ;  /* 0x00000038dd00780c */ /* 0x040fe400017a4270 */
[----:B------:R-:W-:Y:S02]  /*150a0*/  ISETP.GT.AND P4, PT, R221, 0x39, P2 ;  /* 0x00000039dd00780c */ /* 0x000fe40001784270 */
[----:B------:R-:W-:-:S02]  /*150b0*/  ISETP.LT.OR P5, PT, R183, 0x39, P5 ;  /* 0x00000039b700780c */ /* 0x000fc40002fa1670 */
[----:B------:R-:W-:Y:S02]  /*150c0*/  ISETP.LT.OR P4, PT, R183, 0x3a, P4 ;  /* 0x0000003ab700780c */ /* 0x000fe40002781670 */
[----:B------:R-:W-:Y:S02]  /*150d0*/  IADD3 R181, R181, R15, RZ ;  /* 0x0000000fb5b57210 */ /* 0x000fe40007ffe0ff */
[----:B------:R-:W-:Y:S02]  /*150e0*/  FSEL R179, R179, -INF , !P5 ;  /* 0xff800000b3b37808 */ /* 0x000fe40006800000 */
[----:B------:R-:W-:Y:S01]  /*150f0*/  FSEL R180, R180, -INF , !P4 ;  /* 0xff800000b4b47808 */ /* 0x000fe20006000000 */
[----:B------:R-:W-:Y:S06]  /*15100*/  @P3 BRA `(.L_x_1887) ;  /* 0x0000000000583947 */ /* 0x000fec0003800000 */
[----:B------:R-:W-:Y:S01]  /*15110*/  IADD3 R15, -R190, R192, R15 ;  /* 0x000000c0be0f7210 */ /* 0x000fe20007ffe10f */
[----:B------:R-:W-:Y:S03]  /*15120*/  BSSY B0, `(.L_x_1888) ;  /* 0x0000010000007945 */ /* 0x000fe60003800000 */
        /* <DEDUP_REMOVED lines=10> */
.L_x_1889:
[----:B------:R-:W-:-:S05]  /*151d0*/  IMAD.U32 R183, RZ, RZ, UR46 ;  /* 0x0000002effb77e24 */ /* 0x000fca000f8e00ff */
[----:B------:R-:W-:-:S13]  /*151e0*/  ISETP.NE.AND P3, PT, R183, 0x1, PT ;  /* 0x00000001b700780c */ /* 0x000fda0003f65270 */
[----:B------:R-:W0:Y:S02]  /*151f0*/  @P3 LDC.64 R12, c[0x0][0x9e8] ;  /* 0x00027a00ff0c3b82 */ /* 0x000e240000000a00 */
[----:B0-----:R-:W-:-:S05]  /*15200*/  @P3 IMAD.HI.U32 R12, R15, R12, RZ ;  /* 0x0000000c0f0c3227 */ /* 0x001fca00078e00ff */
[----:B------:R-:W-:-:S07]  /*15210*/  @P3 SHF.R.U32.HI R15, RZ, R13, R12 ;  /* 0x0000000dff0f3219 */ /* 0x000fce000001160c */
.L_x_1890:
[----:B------:R-:W-:Y:S05]  /*15220*/  BSYNC B0 ;  /* 0x0000000000007941 */ /* 0x000fea0003800000 */
.L_x_1888:
[----:B------:R-:W-:-:S04]  /*15230*/  IMAD R15, R15, R183, -R178 ;  /* 0x000000b70f0f7224 */ /* 0x000fc800078e0ab2 */
[----:B------:R-:W-:-:S05]  /*15240*/  IMAD R15, R193, -0x2, R15 ;  /* 0xfffffffec10f7824 */ /* 0x000fca00078e020f */
[----:B------:R-:W-:Y:S02]  /*15250*/  VIMNMX R182, R182, R15, !PT ;  /* 0x0000000fb6b67248 */ /* 0x000fe40007fe0100 */
[----:B------:R-:W-:-:S07]  /*15260*/  VIADDMNMX R181, R15, R183, R181, PT ;  /* 0x000000b70fb57246 */ /* 0x000fce00038001b5 */
.L_x_1887:
[----:B------:R-:W-:Y:S01]  /*15270*/  FMNMX.FTZ R12, R20, R6, !PT ;  /* 0x00000006140c7209 */ /* 0x000fe20007810000 */
[----:B------:R-:W-:Y:S01]  /*15280*/  UMOV UR38, UR47 ;  /* 0x0000002f00267c82 */ /* 0x000fe20008000000 */
[----:B------:R-:W-:Y:S02]  /*15290*/  ISETP.GT.AND P4, PT, R182, 0x8, P2 ;  /* 0x00000008b600780c */ /* 0x000fe40001784270 */
[----:B------:R-:W-:Y:S02]  /*152a0*/  FMNMX.FTZ R12, R152, R12, !PT ;  /* 0x0000000c980c7209 */ /* 0x000fe40007810000 */
[----:B------:R-:W-:Y:S02]  /*152b0*/  ISETP.LT.OR P4, PT, R181, 0x9, P4 ;  /* 0x00000009b500780c */ /* 0x000fe40002781670 */
[----:B------:R-:W-:Y:S02]  /*152c0*/  FMNMX.FTZ R12, R154, R12, !PT ;  /* 0x0000000c9a0c7209 */ /* 0x000fe40007810000 */
[----:B------:R-:W-:-:S02]  /*152d0*/  FSEL R21, R21, -INF , !P4 ;  /* 0xff80000015157808 */ /* 0x000fc40006000000 */
[----:B------:R-:W-:Y:S02]  /*152e0*/  FMNMX.FTZ R12, R156, R12, !PT ;  /* 0x0000000c9c0c7209 */ /* 0x000fe40007810000 */
[----:B------:R-:W-:Y:S02]  /*152f0*/  ISETP.GT.AND P4, PT, R182, RZ, P2 ;  /* 0x000000ffb600720c */ /* 0x000fe40001784270 */
[----:B------:R-:W-:Y:S02]  /*15300*/  FMNMX.FTZ R12, R158, R12, !PT ;  /* 0x0000000c9e0c7209 */ /* 0x000fe40007810000 */
[----:B------:R-:W-:Y:S02]  /*15310*/  ISETP.GT.AND P5, PT, R182, 0x1, P2 ;  /* 0x00000001b600780c */ /* 0x000fe400017a4270 */
[----:B------:R-:W-:Y:S02]  /*15320*/  FMNMX.FTZ R12, R160, R12, !PT ;  /* 0x0000000ca00c7209 */ /* 0x000fe40007810000 */
[----:B------:R-:W-:-:S02]  /*15330*/  ISETP.LT.OR P4, PT, R181, 0x1, P4 ;  /* 0x00000001b500780c */ /* 0x000fc40002781670 */
[----:B------:R-:W-:Y:S02]  /*15340*/  FMNMX.FTZ R12, R162, R12, !PT ;  /* 0x0000000ca20c7209 */ /* 0x000fe40007810000 */
[----:B------:R-:W-:Y:S02]  /*15350*/  ISETP.LT.OR P5, PT, R181, 0x2, P5 ;  /* 0x00000002b500780c */ /* 0x000fe40002fa1670 */
[----:B------:R-:W-:Y:S02]  /*15360*/  FMNMX.FTZ R12, R164, R12, !PT ;  /* 0x0000000ca40c7209 */ /* 0x000fe40007810000 */
[----:B------:R-:W-:Y:S02]  /*15370*/  FSEL R11, R11, -INF , !P4 ;  /* 0xff8000000b0b7808 */ /* 0x000fe40006000000 */
[----:B------:R-:W-:Y:S02]  /*15380*/  FMNMX.FTZ R12, R166, R12, !PT ;  /* 0x0000000ca60c7209 */ /* 0x000fe40007810000 */
[----:B------:R-:W-:-:S02]  /*15390*/  FSEL R14, R14, -INF , !P5 ;  /* 0xff8000000e0e7808 */ /* 0x000fc40006800000 */
[----:B------:R-:W-:Y:S02]  /*153a0*/  FMNMX.FTZ R12, R168, R12, !PT ;  /* 0x0000000ca80c7209 */ /* 0x000fe40007810000 */
[----:B------:R-:W-:Y:S02]  /*153b0*/  FMNMX.FTZ R15, R11, R7, !PT ;  /* 0x000000070b0f7209 */ /* 0x000fe40007810000 */
[----:B------:R-:W-:Y:S02]  /*153c0*/  FMNMX.FTZ R12, R170, R12, !PT ;  /* 0x0000000caa0c7209 */ /* 0x000fe40007810000 */
[----:B------:R-:W-:Y:S02]  /*153d0*/  ISETP.GT.AND P5, PT, R182, 0x10, P2 ;  /* 0x00000010b600780c */ /* 0x000fe400017a4270 */
[----:B------:R-:W-:Y:S02]  /*153e0*/  FMNMX.FTZ R12, R172, R12, !PT ;  /* 0x0000000cac0c7209 */ /* 0x000fe40007810000 */
[----:B------:R-:W-:-:S02]  /*153f0*/  FMNMX.FTZ R15, R14, R15, !PT ;  /* 0x0000000f0e0f7209 */ /* 0x000fc40007810000 */
[----:B------:R-:W-:Y:S02]  /*15400*/  FMNMX.FTZ R12, R174, R12, !PT ;  /* 0x0000000cae0c7209 */ /* 0x000fe40007810000 */
[----:B------:R-:W-:Y:S02]  /*15410*/  ISETP.LT.OR P5, PT, R181, 0x11, P5 ;  /* 0x00000011b500780c */ /* 0x000fe40002fa1670 */
[----:B------:R-:W-:Y:S02]  /*15420*/  FMNMX.FTZ R12, R176, R12, !PT ;  /* 0x0000000cb00c7209 */ /* 0x000fe40007810000 */
[----:B------:R-:W-:Y:S02]  /*15430*/  FMNMX.FTZ R15, R21, R15, !PT ;  /* 0x0000000f150f7209 */ /* 0x000fe40007810000 */
[----:B------:R-:W-:Y:S02]  /*15440*/  FMNMX.FTZ R12, R179, R12, !PT ;  /* 0x0000000cb30c7209 */ /* 0x000fe40007810000 */
[----:B------:R-:W-:-:S02]  /*15450*/  FSEL R155, R155, -INF , !P5 ;  /* 0xff8000009b9b7808 */ /* 0x000fc40006800000 */
[----:B------:R-:W-:Y:S02]  /*15460*/  FMNMX.FTZ R12, R180, R12, !PT ;  /* 0x0000000cb40c7209 */ /* 0x000fe40007810000 */
[C---:B------:R-:W-:Y:S02]  /*15470*/  ISETP.GT.AND P5, PT, R182.reuse, 0x18, P2 ;  /* 0x00000018b600780c */ /* 0x040fe400017a4270 */
[----:B------:R-:W-:Y:S01]  /*15480*/  ISETP.GT.AND P4, PT, R182, 0x19, P2 ;  /* 0x00000019b600780c */ /* 0x000fe20001784270 */
[----:B------:R-:W0:Y:S01]  /*15490*/  SHFL.BFLY PT, R13, R12, 0x2, 0x1f ;  /* 0x0c401f000c0d7f89 */ /* 0x000e2200000e0000 */
[C---:B------:R-:W-:Y:S02]  /*154a0*/  ISETP.LT.OR P5, PT, R181.reuse, 0x19, P5 ;  /* 0x00000019b500780c */ /* 0x040fe40002fa1670 */
[----:B------:R-:W-:Y:S02]  /*154b0*/  ISETP.LT.OR P4, PT, R181, 0x1a, P4 ;  /* 0x0000001ab500780c */ /* 0x000fe40002781670 */
[----:B------:R-:W-:-:S02]  /*154c0*/  FSEL R159, R159, -INF , !P5 ;  /* 0xff8000009f9f7808 */ /* 0x000fc40006800000 */
[C---:B------:R-:W-:Y:S02]  /*154d0*/  ISETP.GT.AND P5, PT, R182.reuse, 0x21, P2 ;  /* 0x00000021b600780c */ /* 0x040fe400017a4270 */
[----:B------:R-:W-:Y:S02]  /*154e0*/  FSEL R161, R161, -INF , !P4 ;  /* 0xff800000a1a17808 */ /* 0x000fe40006000000 */
[----:B------:R-:W-:Y:S02]  /*154f0*/  ISETP.GT.AND P4, PT, R182, 0x28, P2 ;  /* 0x00000028b600780c */ /* 0x000fe40001784270 */
[C---:B------:R-:W-:Y:S02]  /*15500*/  ISETP.LT.OR P5, PT, R181.reuse, 0x22, P5 ;  /* 0x00000022b500780c */ /* 0x040fe40002fa1670 */
[----:B------:R-:W-:Y:S02]  /*15510*/  ISETP.LT.OR P4, PT, R181, 0x29, P4 ;  /* 0x00000029b500780c */ /* 0x000fe40002781670 */
[----:B------:R-:W-:-:S02]  /*15520*/  FSEL R165, R165, -INF , !P5 ;  /* 0xff800000a5a57808 */ /* 0x000fc40006800000 */
[C---:B------:R-:W-:Y:S02]  /*15530*/  ISETP.GT.AND P5, PT, R182.reuse, 0x30, P2 ;  /* 0x00000030b600780c */ /* 0x040fe400017a4270 */
[----:B------:R-:W-:Y:S02]  /*15540*/  FSEL R167, R167, -INF , !P4 ;  /* 0xff800000a7a77808 */ /* 0x000fe40006000000 */
[----:B------:R-:W-:Y:S02]  /*15550*/  ISETP.GT.AND P4, PT, R182, 0x31, P2 ;  /* 0x00000031b600780c */ /* 0x000fe40001784270 */
[----:B0-----:R-:W-:Y:S02]  /*15560*/  FMNMX.FTZ R12, R12, R13, !PT ;  /* 0x0000000d0c0c7209 */ /* 0x001fe40007810000 */
[C---:B------:R-:W-:Y:S02]  /*15570*/  ISETP.LT.OR P5, PT, R181.reuse, 0x31, P5 ;  /* 0x00000031b500780c */ /* 0x040fe40002fa1670 */
[----:B------:R-:W-:Y:S01]  /*15580*/  ISETP.LT.OR P4, PT, R181, 0x32, P4 ;  /* 0x00000032b500780c */ /* 0x000fe20002781670 */
[----:B------:R-:W0:Y:S01]  /*15590*/  SHFL.BFLY PT, R13, R12, 0x1, 0x1f ;  /* 0x0c201f000c0d7f89 */ /* 0x000e2200000e0000 */
[----:B------:R-:W-:-:S02]  /*155a0*/  FSEL R171, R171, -INF , !P5 ;  /* 0xff800000abab7808 */ /* 0x000fc40006800000 */
[----:B------:R-:W-:Y:S02]  /*155b0*/  FSEL R173, R173, -INF , !P4 ;  /* 0xff800000adad7808 */ /* 0x000fe40006000000 */
[----:B0-----:R-:W-:-:S04]  /*155c0*/  FMNMX.FTZ R12, R12, R13, !PT ;  /* 0x0000000d0c0c7209 */ /* 0x001fc80007810000 */
[----:B------:R-:W-:-:S04]  /*155d0*/  FSETP.NEU.FTZ.AND P3, PT, R12, -INF , PT ;  /* 0xff8000000c00780b */ /* 0x000fc80003f7d000 */
[----:B------:R-:W-:-:S05]  /*155e0*/  FSEL R13, R12, RZ, P3 ;  /* 0x000000ff0c0d7208 */ /* 0x000fca0001800000 */
[----:B------:R-:W-:Y:S01]  /*155f0*/  FADD.FTZ R13, -R13, R6 ;  /* 0x000000060d0d7221 */ /* 0x000fe20000010100 */
[----:B------:R-:W-:-:S03]  /*15600*/  IMAD.U32 R6, RZ, RZ, UR38 ;  /* 0x00000026ff067e24 */ /* 0x000fc6000f8e00ff */
[----:B------:R-:W-:Y:S01]  /*15610*/  FMUL.FTZ R13, R13, UR38 ;  /* 0x000000260d0d7c20 */ /* 0x000fe20008410000 */
[----:B------:R-:W-:-:S05]  /*15620*/  FFMA.FTZ R6, R12, R6, -8 ;  /* 0xc10000000c067423 */ /* 0x000fca0000010006 */
[----:B------:R-:W-:Y:S01]  /*15630*/  FSEL R6, R6, RZ, P3 ;  /* 0x000000ff06067208 */ /* 0x000fe20001800000 */
[----:B------:R-:W-:Y:S01]  /*15640*/  MUFU.EX2 R13, R13 ;  /* 0x0000000d000d7308 */ /* 0x000fe20000000800 */
[----:B------:R-:W-:-:S03]  /*15650*/  ISETP.GT.AND P3, PT, R182, 0x9, P2 ;  /* 0x00000009b600780c */ /* 0x000fc60001764270 */
[--C-:B------:R-:W-:Y:S01]  /*15660*/  FFMA.FTZ R20, R20, UR38, -R6.reuse ;  /* 0x0000002614147c23 */ /* 0x100fe20008010806 */
[----:B------:R-:W-:Y:S01]  /*15670*/  ISETP.LT.OR P3, PT, R181, 0xa, P3 ;  /* 0x0000000ab500780c */ /* 0x000fe20001f61670 */
[--C-:B------:R-:W-:Y:S01]  /*15680*/  FFMA.FTZ R152, R152, UR38, -R6.reuse ;  /* 0x0000002698987c23 */ /* 0x100fe20008010806 */
[----:B------:R-:W-:-:S01]  /*15690*/  FFMA.FTZ R154, R154, UR38, -R6 ;  /* 0x000000269a9a7c23 */ /* 0x000fc20008010806 */
[--C-:B------:R-:W-:Y:S01]  /*156a0*/  FFMA.FTZ R156, R156, UR38, -R6.reuse ;  /* 0x000000269c9c7c23 */ /* 0x100fe20008010806 */
[----:B------:R-:W-:Y:S01]  /*156b0*/  FSEL R153, R153, -INF , !P3 ;  /* 0xff80000099997808 */ /* 0x000fe20005800000 */
[----:B------:R-:W0:Y:S01]  /*156c0*/  MUFU.EX2 R20, R20 ;  /* 0x0000001400147308 */ /* 0x000e220000000800 */
[----:B------:R-:W-:Y:S01]  /*156d0*/  ISETP.GT.AND P3, PT, R182, 0x11, P2 ;  /* 0x00000011b600780c */ /* 0x000fe20001764270 */
[--C-:B------:R-:W-:Y:S01]  /*156e0*/  FFMA.FTZ R158, R158, UR38, -R6.reuse ;  /* 0x000000269e9e7c23 */ /* 0x100fe20008010806 */
[----:B------:R-:W-:Y:S01]  /*156f0*/  FMNMX.FTZ R15, R153, R15, !PT ;  /* 0x0000000f990f7209 */ /* 0x000fe20007810000 */
[--C-:B------:R-:W-:Y:S01]  /*15700*/  FFMA.FTZ R160, R160, UR38, -R6.reuse ;  /* 0x00000026a0a07c23 */ /* 0x100fe20008010806 */
[----:B------:R-:W-:Y:S01]  /*15710*/  ISETP.LT.OR P3, PT, R181, 0x12, P3 ;  /* 0x00000012b500780c */ /* 0x000fe20001f61670 */
[--C-:B------:R-:W-:Y:S01]  /*15720*/  FFMA.FTZ R162, R162, UR38, -R6.reuse ;  /* 0x00000026a2a27c23 */ /* 0x100fe20008010806 */
[----:B------:R-:W-:Y:S01]  /*15730*/  FMNMX.FTZ R15, R155, R15, !PT ;  /* 0x0000000f9b0f7209 */ /* 0x000fe20007810000 */
[----:B------:R-:W3:Y:S01]  /*15740*/  MUFU.EX2 R152, R152 ;  /* 0x0000009800987308 */ /* 0x000ee20000000800 */
[----:B------:R-:W-:Y:S01]  /*15750*/  FSEL R157, R157, -INF , !P3 ;  /* 0xff8000009d9d7808 */ /* 0x000fe20005800000 */
[--C-:B------:R-:W-:Y:S01]  /*15760*/  FFMA.FTZ R164, R164, UR38, -R6.reuse ;  /* 0x00000026a4a47c23 */ /* 0x100fe20008010806 */
[----:B------:R-:W-:Y:S01]  /*15770*/  ISETP.GT.AND P3, PT, R182, 0x20, P2 ;  /* 0x00000020b600780c */ /* 0x000fe20001764270 */
[--C-:B------:R-:W-:Y:S01]  /*15780*/  FFMA.FTZ R166, R166, UR38, -R6.reuse ;  /* 0x00000026a6a67c23 */ /* 0x100fe20008010806 */
[----:B------:R-:W-:Y:S01]  /*15790*/  FMNMX.FTZ R15, R157, R15, !PT ;  /* 0x0000000f9d0f7209 */ /* 0x000fe20007810000 */
[----:B------:R-:W-:Y:S01]  /*157a0*/  FFMA.FTZ R168, R168, UR38, -R6 ;  /* 0x00000026a8a87c23 */ /* 0x000fe20008010806 */
[----:B------:R-:W-:Y:S01]  /*157b0*/  ISETP.LT.OR P3, PT, R181, 0x21, P3 ;  /* 0x00000021b500780c */ /* 0x000fe20001f61670 */
[----:B------:R-:W4:Y:S01]  /*157c0*/  MUFU.EX2 R154, R154 ;  /* 0x0000009a009a7308 */ /* 0x000f220000000800 */
[----:B------:R-:W-:Y:S01]  /*157d0*/  FMNMX.FTZ R15, R159, R15, !PT ;  /* 0x0000000f9f0f7209 */ /* 0x000fe20007810000 */
[----:B0-----:R-:W-:Y:S01]  /*157e0*/  FFMA.FTZ R3, R13, R3, R20 ;  /* 0x000000030d037223 */ /* 0x001fe20000010014 */
[----:B------:R-:W-:Y:S01]  /*157f0*/  FSEL R163, R163, -INF , !P3 ;  /* 0xff800000a3a37808 */ /* 0x000fe20005800000 */
[--C-:B------:R-:W-:Y:S01]  /*15800*/  FFMA.FTZ R170, R170, UR38, -R6.reuse ;  /* 0x00000026aaaa7c23 */ /* 0x100fe20008010806 */
[----:B------:R-:W-:Y:S01]  /*15810*/  FMNMX.FTZ R15, R161, R15, !PT ;  /* 0x0000000fa10f7209 */ /* 0x000fe20007810000 */
[--C-:B------:R-:W-:Y:S01]  /*15820*/  FFMA.FTZ R172, R172, UR38, -R6.reuse ;  /* 0x00000026acac7c23 */ /* 0x100fe20008010806 */
[----:B------:R-:W-:Y:S01]  /*15830*/  ISETP.GT.AND P3, PT, R182, 0x29, P2 ;  /* 0x00000029b600780c */ /* 0x000fe20001764270 */
[----:B------:R-:W0:Y:S01]  /*15840*/  MUFU.EX2 R156, R156 ;  /* 0x0000009c009c7308 */ /* 0x000e220000000800 */
[----:B------:R-:W-:Y:S01]  /*15850*/  FMNMX.FTZ R15, R163, R15, !PT ;  /* 0x0000000fa30f7209 */ /* 0x000fe20007810000 */
[----:B---3--:R-:W-:Y:S01]  /*15860*/  FADD.FTZ R3, R152, R3 ;  /* 0x0000000398037221 */ /* 0x008fe20000010000 */
[----:B------:R-:W-:Y:S01]  /*15870*/  ISETP.LT.OR P3, PT, R181, 0x2a, P3 ;  /* 0x0000002ab500780c */ /* 0x000fe20001f61670 */
[--C-:B------:R-:W-:Y:S01]  /*15880*/  FFMA.FTZ R174, R174, UR38, -R6.reuse ;  /* 0x00000026aeae7c23 */ /* 0x100fe20008010806 */
[----:B------:R-:W-:Y:S01]  /*15890*/  FMNMX.FTZ R15, R165, R15, !PT ;  /* 0x0000000fa50f7209 */ /* 0x000fe20007810000 */
[--C-:B------:R-:W-:Y:S01]  /*158a0*/  FFMA.FTZ R176, R176, UR38, -R6.reuse ;  /* 0x00000026b0b07c23 */ /* 0x100fe20008010806 */
[----:B------:R-:W-:Y:S01]  /*158b0*/  FSEL R169, R169, -INF , !P3 ;  /* 0xff800000a9a97808 */ /* 0x000fe20005800000 */
[----:B------:R-:W3:Y:S01]  /*158c0*/  MUFU.EX2 R158, R158 ;  /* 0x0000009e009e7308 */ /* 0x000ee20000000800 */
[----:B------:R-:W-:Y:S01]  /*158d0*/  FMNMX.FTZ R15, R167, R15, !PT ;  /* 0x0000000fa70f7209 */ /* 0x000fe20007810000 */
[----:B----4-:R-:W-:Y:S01]  /*158e0*/  FADD.FTZ R3, R154, R3 ;  /* 0x000000039a037221 */ /* 0x010fe20000010000 */
[----:B------:R-:W-:Y:S01]  /*158f0*/  ISETP.GT.AND P3, PT, R182, 0x38, P2 ;  /* 0x00000038b600780c */ /* 0x000fe20001764270 */
[--C-:B------:R-:W-:Y:S01]  /*15900*/  FFMA.FTZ R179, R179, UR38, -R6.reuse ;  /* 0x00000026b3b37c23 */ /* 0x100fe20008010806 */
[----:B------:R-:W-:Y:S01]  /*15910*/  FMNMX.FTZ R15, R169, R15, !PT ;  /* 0x0000000fa90f7209 */ /* 0x000fe20007810000 */
[----:B------:R-:W-:Y:S01]  /*15920*/  FFMA.FTZ R6, R180, UR38, -R6 ;  /* 0x00000026b4067c23 */ /* 0x000fe20008010806 */
[----:B------:R-:W-:Y:S01]  /*15930*/  ISETP.GT.AND P2, PT, R182, 0x39, P2 ;  /* 0x00000039b600780c */ /* 0x000fe20001744270 */
[----:B------:R-:W4:Y:S01]  /*15940*/  MUFU.EX2 R160, R160 ;  /* 0x000000a000a07308 */ /* 0x000f220000000800 */
[----:B------:R-:W-:Y:S01]  /*15950*/  ISETP.LT.OR P3, PT, R181, 0x39, P3 ;  /* 0x00000039b500780c */ /* 0x000fe20001f61670 */
[----:B0-----:R-:W-:Y:S01]  /*15960*/  FADD.FTZ R3, R156, R3 ;  /* 0x000000039c037221 */ /* 0x001fe20000010000 */
[----:B------:R-:W-:Y:S01]  /*15970*/  FMNMX.FTZ R15, R171, R15, !PT ;  /* 0x0000000fab0f7209 */ /* 0x000fe20007810000 */
[-C--:B------:R-:W-:Y:S01]  /*15980*/  FMUL.FTZ R24, R24, R13.reuse ;  /* 0x0000000d18187220 */ /* 0x080fe20000410000 */
[----:B------:R-:W-:Y:S01]  /*15990*/  ISETP.LT.OR P2, PT, R181, 0x3a, P2 ;  /* 0x0000003ab500780c */ /* 0x000fe20001741670 */
[----:B------:R-:W-:Y:S01]  /*159a0*/  FMUL.FTZ R25, R25, R13 ;  /* 0x0000000d19197220 */ /* 0x000fe20000410000 */
[----:B------:R-:W-:Y:S01]  /*159b0*/  FSEL R175, R175, -INF , !P3 ;  /* 0xff800000afaf7808 */ /* 0x000fe20005800000 */
[----:B------:R-:W0:Y:S01]  /*159c0*/  MUFU.EX2 R162, R162 ;  /* 0x000000a200a27308 */ /* 0x000e220000000800 */
[----:B------:R-:W-:Y:S01]  /*159d0*/  FMNMX.FTZ R15, R173, R15, !PT ;  /* 0x0000000fad0f7209 */ /* 0x000fe20007810000 */
[----:B---3--:R-:W-:Y:S01]  /*159e0*/  FADD.FTZ R3, R158, R3 ;  /* 0x000000039e037221 */ /* 0x008fe20000010000 */
[----:B------:R-:W-:Y:S01]  /*159f0*/  FSEL R177, R177, -INF , !P2 ;  /* 0xff800000b1b17808 */ /* 0x000fe20005000000 */
[----:B------:R-:W-:Y:S01]  /*15a00*/  FMUL.FTZ R28, R28, R13 ;  /* 0x0000000d1c1c7220 */ /* 0x000fe20000410000 */
[----:B------:R-:W-:Y:S01]  /*15a10*/  FMNMX.FTZ R15, R175, R15, !PT ;  /* 0x0000000faf0f7209 */ /* 0x000fe20007810000 */
[----:B------:R-:W-:Y:S01]  /*15a20*/  FMUL.FTZ R29, R29, R13 ;  /* 0x0000000d1d1d7220 */ /* 0x000fe20000410000 */
[----:B------:R-:W-:Y:S01]  /*15a30*/  F2FP.SATFINITE.E4M3.F32.PACK_AB_MERGE_C R154, R156, R154, RZ ;  /* 0x0000009a9c9a723e */ /* 0x000fe200048070ff */
[----:B------:R-:W3:Y:S01]  /*15a40*/  MUFU.EX2 R164, R164 ;  /* 0x000000a400a47308 */ /* 0x000ee20000000800 */
[----:B------:R-:W-:Y:S01]  /*15a50*/  FMNMX.FTZ R15, R177, R15, !PT ;  /* 0x0000000fb10f7209 */ /* 0x000fe20007810000 */
[----:B----4-:R-:W-:Y:S01]  /*15a60*/  FADD.FTZ R3, R160, R3 ;  /* 0x00000003a0037221 */ /* 0x010fe20000010000 */
[----:B------:R-:W-:Y:S01]  /*15a70*/  F2FP.SATFINITE.E4M3.F32.PACK_AB_MERGE_C R152, R152, R20, R154 ;  /* 0x000000149898723e */ /* 0x000fe2000480709a */
[-C--:B------:R-:W-:Y:S01]  /*15a80*/  FMUL.FTZ R32, R32, R13.reuse ;  /* 0x0000000d20207220 */ /* 0x080fe20000410000 */
[-C--:B------:R-:W-:Y:S01]  /*15a90*/  FMUL.FTZ R33, R33, R13.reuse ;  /* 0x0000000d21217220 */ /* 0x080fe20000410000 */
[----:B------:R-:W4:Y:S01]  /*15aa0*/  SHFL.BFLY PT, R20, R15, 0x2, 0x1f ;  /* 0x0c401f000f147f89 */ /* 0x000f2200000e0000 */
[----:B------:R-:W-:Y:S01]  /*15ab0*/  FMUL.FTZ R36, R36, R13 ;  /* 0x0000000d24247220 */ /* 0x000fe20000410000 */
[----:B------:R-:W5:Y:S01]  /*15ac0*/  MUFU.EX2 R166, R166 ;  /* 0x000000a600a67308 */ /* 0x000f620000000800 */
        /* <DEDUP_REMOVED lines=13> */
[----:B------:R-:W-:Y:S01]  /*15ba0*/  F2FP.SATFINITE.E4M3.F32.PACK_AB_MERGE_C R154, R160, R158, R154 ;  /* 0x0000009ea09a723e */ /* 0x000fe2000480709a */
[----:B------:R-:W-:Y:S01]  /*15bb0*/  FMUL.FTZ R56, R56, R13 ;  /* 0x0000000d38387220 */ /* 0x000fe20000410000 */
[----:B------:R-:W3:Y:S01]  /*15bc0*/  MUFU.EX2 R170, R170 ;  /* 0x000000aa00aa7308 */ /* 0x000ee20000000800 */
[----:B-----5:R-:W-:-:S01]  /*15bd0*/  FADD.FTZ R3, R166, R3 ;  /* 0x00000003a6037221 */ /* 0x020fc20000010000 */
[-C--:B------:R-:W-:Y:S01]  /*15be0*/  FMUL.FTZ R57, R57, R13.reuse ;  /* 0x0000000d39397220 */ /* 0x080fe20000410000 */
[-C--:B------:R-:W-:Y:S01]  /*15bf0*/  FMUL.FTZ R60, R60, R13.reuse ;  /* 0x0000000d3c3c7220 */ /* 0x080fe20000410000 */
[-C--:B------:R-:W-:Y:S01]  /*15c00*/  FMUL.FTZ R61, R61, R13.reuse ;  /* 0x0000000d3d3d7220 */ /* 0x080fe20000410000 */
[-C--:B------:R-:W-:Y:S01]  /*15c10*/  FMUL.FTZ R64, R64, R13.reuse ;  /* 0x0000000d40407220 */ /* 0x080fe20000410000 */
[----:B----4-:R-:W-:Y:S01]  /*15c20*/  FMNMX.FTZ R20, R15, R20, !PT ;  /* 0x000000140f147209 */ /* 0x010fe20007810000 */
[----:B------:R-:W-:Y:S01]  /*15c30*/  FMUL.FTZ R65, R65, R13 ;  /* 0x0000000d41417220 */ /* 0x000fe20000410000 */
[----:B------:R-:W4:Y:S01]  /*15c40*/  MUFU.EX2 R172, R172 ;  /* 0x000000ac00ac7308 */ /* 0x000f220000000800 */
        /* <DEDUP_REMOVED lines=16> */
[----:B----4-:R-:W-:-:S01]  /*15d50*/  FADD.FTZ R3, R172, R3 ;  /* 0x00000003ac037221 */ /* 0x010fc20000010000 */
[----:B------:R-:W-:Y:S01]  /*15d60*/  F2FP.SATFINITE.E4M3.F32.PACK_AB_MERGE_C R156, R172, R170, RZ ;  /* 0x000000aaac9c723e */ /* 0x000fe200048070ff */
[-C--:B------:R-:W-:Y:S01]  /*15d70*/  FMUL.FTZ R92, R92, R13.reuse ;  /* 0x0000000d5c5c7220 */ /* 0x080fe20000410000 */
[-C--:B------:R-:W-:Y:S01]  /*15d80*/  FMUL.FTZ R93, R93, R13.reuse ;  /* 0x0000000d5d5d7220 */ /* 0x080fe20000410000 */
[-C--:B------:R-:W-:Y:S01]  /*15d90*/  FMUL.FTZ R96, R96, R13.reuse ;  /* 0x0000000d60607220 */ /* 0x080fe20000410000 */
[----:B------:R-:W-:Y:S01]  /*15da0*/  F2FP.SATFINITE.E4M3.F32.PACK_AB_MERGE_C R156, R168, R166, R156 ;  /* 0x000000a6a89c723e */ /* 0x000fe2000480709c */
[----:B------:R-:W-:Y:S01]  /*15db0*/  FMUL.FTZ R97, R97, R13 ;  /* 0x0000000d61617220 */ /* 0x000fe20000410000 */
[----:B------:R4:W-:Y:S01]  /*15dc0*/  MUFU.EX2 R15, R6 ;  /* 0x00000006000f7308 */ /* 0x0009e20000000800 */
        /* <DEDUP_REMOVED lines=8> */
[----:B----4-:R-:W4:Y:S01]  /*15e50*/  SHFL.BFLY PT, R6, R20, 0x1, 0x1f ;  /* 0x0c201f0014067f89 */ /* 0x010f2200000e0000 */
[----:B---3--:R-:W-:-:S01]  /*15e60*/  FADD.FTZ R3, R176, R3 ;  /* 0x00000003b0037221 */ /* 0x008fc20000010000 */
        /* <DEDUP_REMOVED lines=14> */
[----:B0-----:R-:W-:Y:S01]  /*15f50*/  FADD.FTZ R3, R179, R3 ;  /* 0x00000003b3037221 */ /* 0x001fe20000010000 */
[-C--:B------:R-:W-:Y:S01]  /*15f60*/  FMUL.FTZ R140, R140, R13.reuse ;  /* 0x0000000d8c8c7220 */ /* 0x080fe20000410000 */
[-C--:B------:R-:W-:Y:S01]  /*15f70*/  FMUL.FTZ R141, R141, R13.reuse ;  /* 0x0000000d8d8d7220 */ /* 0x080fe20000410000 */
[----:B------:R-:W-:Y:S01]  /*15f80*/  FMUL.FTZ R144, R144, R13 ;  /* 0x0000000d90907220 */ /* 0x000fe20000410000 */
[C---:B------:R-:W-:Y:S01]  /*15f90*/  FADD.FTZ R3, R15.reuse, R3 ;  /* 0x000000030f037221 */ /* 0x040fe20000010000 */
[----:B------:R-:W-:Y:S01]  /*15fa0*/  F2FP.SATFINITE.E4M3.F32.PACK_AB_MERGE_C R15, R15, R179, RZ ;  /* 0x000000b30f0f723e */ /* 0x000fe200048070ff */
[-C--:B------:R-:W-:Y:S01]  /*15fb0*/  FMUL.FTZ R145, R145, R13.reuse ;  /* 0x0000000d91917220 */ /* 0x080fe20000410000 */
[-C--:B------:R-:W-:Y:S01]  /*15fc0*/  FMUL.FTZ R148, R148, R13.reuse ;  /* 0x0000000d94947220 */ /* 0x080fe20000410000 */
[----:B----4-:R-:W-:Y:S01]  /*15fd0*/  FMNMX.FTZ R20, R20, R6, !PT ;  /* 0x0000000614147209 */ /* 0x010fe20007810000 */
[----:B------:R-:W-:Y:S01]  /*15fe0*/  FMUL.FTZ R149, R149, R13 ;  /* 0x0000000d95957220 */ /* 0x000fe20000410000 */
[----:B------:R-:W-:Y:S01]  /*15ff0*/  F2FP.SATFINITE.E4M3.F32.PACK_AB_MERGE_C R158, R176, R174, R15 ;  /* 0x000000aeb09e723e */ /* 0x000fe2000480700f */
[----:B------:R-:W-:Y:S01]  /*16000*/  IMAD.U32 R15, RZ, RZ, UR38 ;  /* 0x00000026ff0f7e24 */ /* 0x000fe2000f8e00ff */
[----:B------:R-:W-:-:S03]  /*16010*/  FSETP.NEU.FTZ.AND P2, PT, R20, -INF , PT ;  /* 0xff8000001400780b */ /* 0x000fc60003f5d000 */
[C---:B------:R-:W-:Y:S01]  /*16020*/  FFMA.FTZ R6, R20.reuse, R15, -8 ;  /* 0xc100000014067423 */ /* 0x040fe2000001000f */
[----:B------:R-:W-:-:S04]  /*16030*/  FSEL R162, R20, RZ, P2 ;  /* 0x000000ff14a27208 */ /* 0x000fc80001000000 */
[----:B------:R-:W-:Y:S01]  /*16040*/  FSEL R6, R6, RZ, P2 ;  /* 0x000000ff06067208 */ /* 0x000fe20001000000 */
[----:B------:R-:W-:-:S04]  /*16050*/  FADD.FTZ R162, -R162, R7 ;  /* 0x00000007a2a27221 */ /* 0x000fc80000010100 */
[--C-:B------:R-:W-:Y:S01]  /*16060*/  FFMA.FTZ R11, R11, UR38, -R6.reuse ;  /* 0x000000260b0b7c23 */ /* 0x100fe20008010806 */
[----:B------:R-:W-:Y:S01]  /*16070*/  FMUL.FTZ R162, R162, UR38 ;  /* 0x00000026a2a27c20 */ /* 0x000fe20008410000 */
        /* <DEDUP_REMOVED lines=14> */
[----:B------:R-:W-:-:S06]  /*16160*/  FFMA.FTZ R175, R175, UR38, -R6 ;  /* 0x00000026afaf7c23 */ /* 0x000fcc0008010806 */
[----:B------:R-:W3:Y:S08]  /*16170*/  MUFU.EX2 R14, R14 ;  /* 0x0000000e000e7308 */ /* 0x000ef00000000800 */
[----:B------:R-:W4:Y:S01]  /*16180*/  MUFU.EX2 R15, R15 ;  /* 0x0000000f000f7308 */ /* 0x000f220000000800 */
        /* <DEDUP_REMOVED lines=9> */
[----:B------:R-:W-:Y:S01]  /*16220*/  FFMA.FTZ R21, R169, UR38, -R6 ;  /* 0x00000026a9157c23 */ /* 0x000fe20008010806 */
[-C--:B------:R-:W-:Y:S01]  /*16230*/  FMUL.FTZ R38, R38, R162.reuse ;  /* 0x000000a226267220 */ /* 0x080fe20000410000 */
[-C--:B------:R-:W-:Y:S01]  /*16240*/  FMUL.FTZ R39, R39, R162.reuse ;  /* 0x000000a227277220 */ /* 0x080fe20000410000 */
[-C--:B------:R-:W-:Y:S01]  /*16250*/  FMUL.FTZ R42, R42, R162.reuse ;  /* 0x000000a22a2a7220 */ /* 0x080fe20000410000 */
[-C--:B------:R-:W-:Y:S01]  /*16260*/  FMUL.FTZ R43, R43, R162.reuse ;  /* 0x000000a22b2b7220 */ /* 0x080fe20000410000 */
[----:B------:R-:W-:Y:S01]  /*16270*/  FMUL.FTZ R46, R46, R162 ;  /* 0x000000a22e2e7220 */ /* 0x000fe20000410000 */
[----:B------:R-:W3:Y:S01]  /*16280*/  MUFU.EX2 R155, R155 ;  /* 0x0000009b009b7308 */ /* 0x000ee20000000800 */
[----:B----4-:R-:W-:-:S01]  /*16290*/  FADD.FTZ R153, R15, R170 ;  /* 0x000000aa0f997221 */ /* 0x010fc20000010000 */
[-C--:B------:R-:W-:Y:S01]  /*162a0*/  FMUL.FTZ R47, R47, R162.reuse ;  /* 0x000000a22f2f7220 */ /* 0x080fe20000410000 */
[-C--:B------:R-:W-:Y:S01]  /*162b0*/  FMUL.FTZ R50, R50, R162.reuse ;  /* 0x000000a232327220 */ /* 0x080fe20000410000 */
[-C--:B------:R-:W-:Y:S01]  /*162c0*/  FMUL.FTZ R51, R51, R162.reuse ;  /* 0x000000a233337220 */ /* 0x080fe20000410000 */
[-C--:B------:R-:W-:Y:S01]  /*162d0*/  FMUL.FTZ R54, R54, R162.reuse ;  /* 0x000000a236367220 */ /* 0x080fe20000410000 */
[-C--:B------:R-:W-:Y:S01]  /*162e0*/  FMUL.FTZ R55, R55, R162.reuse ;  /* 0x000000a237377220 */ /* 0x080fe20000410000 */
        /* <DEDUP_REMOVED lines=73> */
[----:B------:R-:W4:Y:S01]  /*16780*/  MUFU.EX2 R6, R175 ;  /* 0x000000af00067308 */ /* 0x000f220000000800 */
[----:B0-----:R-:W-:-:S07]  /*16790*/  FADD.FTZ R15, R159, R172 ;  /* 0x000000ac9f0f7221 */ /* 0x001fce0000010000 */
[----:B------:R-:W0:Y:S01]  /*167a0*/  MUFU.EX2 R177, R177 ;  /* 0x000000b100b17308 */ /* 0x000e220000000800 */
[----:B---3--:R-:W-:-:S04]  /*167b0*/  FADD.FTZ R15, R170, R15 ;  /* 0x0000000faa0f7221 */ /* 0x008fc80000010000 */
[----:B----4-:R-:W-:Y:S01]  /*167c0*/  FADD.FTZ R0, R6, R15 ;  /* 0x0000000f06007221 */ /* 0x010fe20000010000 */
[----:B0-----:R-:W-:-:S03]  /*167d0*/  F2FP.SATFINITE.E4M3.F32.PACK_AB_MERGE_C R6, R177, R6, RZ ;  /* 0x00000006b106723e */ /* 0x001fc600048070ff */
[----:B------:R-:W-:Y:S01]  /*167e0*/  FADD.FTZ R0, R177, R0 ;  /* 0x00000000b1007221 */ /* 0x000fe20000010000 */
[----:B------:R-:W-:Y:S01]  /*167f0*/  F2FP.SATFINITE.E4M3.F32.PACK_AB_MERGE_C R159, R170, R159, R6 ;  /* 0x0000009faa9f723e */ /* 0x000fe20004807006 */
[----:B------:R-:W-:Y:S06]  /*16800*/  @!P0 BRA `(.L_x_1891) ;  /* 0x0000000000048947 */ /* 0x000fec0003800000 */
[----:B------:R-:W-:Y:S01]  /*16810*/  BPT.TRAP 0x1 ;  /* 0x000000040000795c */ /* 0x000fe20000300000 */
.L_x_1891:
[----:B------:R0:W3:Y:S01]  /*16820*/  SYNCS.PHASECHK.TRANS64.TRYWAIT P2, [R10+URZ+0x28450], R9 ;  /* 0x028450090a0075a7 */ /* 0x0000e2000804017f */
[----:B------:R-:W-:Y:S05]  /*16830*/  @!P0 BRA `(.L_x_1892) ;  /* 0x0000000000048947 */ /* 0x000fea0003800000 */
[----:B------:R-:W-:Y:S01]  /*16840*/  BPT.TRAP 0x1 ;  /* 0x000000040000795c */ /* 0x000fe20000300000 */
.L_x_1892:
[----:B------:R-:W-:Y:S01]  /*16850*/  BSSY B0, `(.L_x_1893) ;  /* 0x0000006000007945 */ /* 0x000fe20003800000 */
[----:B------:R-:W-:Y:S01]  /*16860*/  LEA R6, R185, UR43, 0xa ;  /* 0x0000002bb9067c11 */ /* 0x000fe2000f8e50ff */
[----:B------:R-:W-:Y:S02]  /*16870*/  IMAD.MOV.U32 R7, RZ, RZ, -0x7fffffe0 ;  /* 0x80000020ff077424 */ /* 0x000fe400078e00ff */
[----:B---3--:R-:W-:Y:S05]  /*16880*/  @P2 BRA `(.L_x_1894) ;  /* 0x0000000000082947 */ /* 0x008fea0003800000 */
[----:B------:R-:W3:Y:S02]  /*16890*/  SYNCS.PHASECHK.TRANS64.TRYWAIT P2, [R10+URZ+0x28450], R9 ;  /* 0x028450090a0075a7 */ /* 0x000ee4000804017f */
[----:B---3--:R-:W-:Y:S05]  /*168a0*/  @!P2 BRA `(.L_x_1895) ;  /* 0x0000012400aca947 */ /* 0x008fea0003800000 */
.L_x_1894:
[----:B------:R-:W-:Y:S05]  /*168b0*/  BSYNC B0 ;  /* 0x0000000000007941 */ /* 0x000fea0003800000 */
.L_x_1893:
[----:B------:R-:W4:Y:S01]  /*168c0*/  S2R R11, SR_TID.X ;  /* 0x00000000000b7919 */ /* 0x000f220000002100 */
[----:B------:R-:W-:Y:S05]  /*168d0*/  WARPSYNC.ALL ;  /* 0x0000000000007948 */ /* 0x000fea0003800000 */
[C---:B------:R-:W-:Y:S01]  /*168e0*/  R2UR UR6, R6.reuse ;  /* 0x00000000060672ca */ /* 0x040fe200000e0000 */
[----:B------:R-:W-:Y:S01]  /*168f0*/  VIADD R6, R6, 0x2 ;  /* 0x0000000206067836 */ /* 0x000fe20000000000 */
[----:B------:R-:W-:Y:S01]  /*16900*/  R2UR UR7, R7 ;  /* 0x00000000070772ca */ /* 0x000fe200000e0000 */
[----:B------:R-:W-:Y:S01]  /*16910*/  IMAD.MOV.U32 R7, RZ, RZ, -0x7fffffe0 ;  /* 0x80000020ff077424 */ /* 0x000fe200078e00ff */
[----:B----4-:R-:W-:-:S04]  /*16920*/  SHF.R.U32.HI R11, RZ, 0x7, R11 ;  /* 0x00000007ff0b7819 */ /* 0x010fc8000001160b */
[----:B01-3--:R-:W-:-:S05]  /*16930*/  IADD3 R9, R11, 0x8, RZ ;  /* 0x000000080b097810 */ /* 0x00bfca0007ffe0ff */
[----:B------:R0:W-:Y:S06]  /*16940*/  BAR.SYNC.DEFER_BLOCKING R9, 0x100 ;  /* 0x000400090000751d */ /* 0x0001ec0000010000 */
[----:B------:R-:W-:-:S06]  /*16950*/  WARPGROUP.ARRIVE ;  /* 0x00000000000079c5 */ /* 0x000fcc0000000000 */
        /* <DEDUP_REMOVED lines=10> */
.L_x_1896:
[C---:B------:R-:W-:Y:S01]  /*16a00*/  ISETP.GT.AND P2, PT, R5.reuse, R8, PT ;  /* 0x000000080500720c */ /* 0x040fe20003f44270 */
[----:B------:R-:W-:Y:S01]  /*16a10*/  VIADD R10, R10, 0x28460 ;  /* 0x000284600a0a7836 */ /* 0x000fe20000000000 */
[----:B------:R-:W-:Y:S01]  /*16a20*/  MOV R6, R12 ;  /* 0x0000000c00067202 */ /* 0x000fe20000000f00 */
[----:B------:R-:W-:Y:S02]  /*16a30*/  IMAD.U32 R7, RZ, RZ, UR39 ;  /* 0x00000027ff077e24 */ /* 0x000fe4000f8e00ff */
[----:B------:R-:W-:-:S03]  /*16a40*/  VIADD R5, R5, 0xffffffff ;  /* 0xffffffff05057836 */ /* 0x000fc60000000000 */
[----:B------:R-:W-:Y:S01]  /*16a50*/  PRMT R10, R7, 0x654, R10 ;  /* 0x00000654070a7816 */ /* 0x000fe2000000000a */
[----:B------:R-:W-:-:S03]  /*16a60*/  IMAD.MOV.U32 R7, RZ, RZ, R20 ;  /* 0x000000ffff077224 */ /* 0x000fc600078e0014 */
[----:B------:R0:W-:Y:S01]  /*16a70*/  SYNCS.ARRIVE.TRANS64.RED.A1T0 RZ, [R10+URZ], RZ ;  /* 0x000000ff0aff79a7 */ /* 0x0001e2000810043f */
[----:B------:R-:W-:Y:S05]  /*16a80*/  @P2 BRA `(.L_x_1897) ;  /* 0xffffffd400a42947 */ /* 0x000fea000383ffff */
[----:B------:R-:W-:Y:S02]  /*16a90*/  IMAD.MOV.U32 R7, RZ, RZ, R20 ;  /* 0x000000ffff077224 */ /* 0x000fe400078e0014 */
[----:B------:R-:W-:-:S07]  /*16aa0*/  IMAD.MOV.U32 R6, RZ, RZ, R12 ;  /* 0x000000ffff067224 */ /* 0x000fce00078e000c */
.L_x_1877:
[----:B------:R-:W1:Y:S01]  /*16ab0*/  LDC R8, c[0x0][0x448] ;  /* 0x00011200ff087b82 */ /* 0x000e620000000800 */
[----:B------:R-:W-:Y:S01]  /*16ac0*/  IADD3 R11, R192, 0x1, -R190 ;  /* 0x00000001c00b7810 */ /* 0x000fe20007ffe8be */
[----:B------:R-:W-:-:S06]  /*16ad0*/  ULDC UR4, c[0x0][0x9dc] ;  /* 0x0002770000047ab9 */ /* 0x000fcc0000000800 */
[----:B------:R-:W3:Y:S01]  /*16ae0*/  LDC R12, c[0x0][0x9e4] ;  /* 0x00027900ff0c7b82 */ /* 0x000ee20000000800 */
[----:B-1----:R-:W-:Y:S01]  /*16af0*/  ISETP.NE.AND P4, PT, R8, 0x1, PT ;  /* 0x000000010800780c */ /* 0x002fe20003f85270 */
[----:B------:R-:W-:Y:S01]  /*16b00*/  VIADD R8, R202, 0x7f ;  /* 0x0000007fca087836 */ /* 0x000fe20000000000 */
[----:B---3--:R-:W-:-:S11]  /*16b10*/  ISETP.GE.AND P5, PT, R12, 0x1, PT ;  /* 0x000000010c00780c */ /* 0x008fd60003fa6270 */
[----:B------:R-:W1:Y:S08]  /*16b20*/  @P4 LDC R9, c[0x0][0x44c] ;  /* 0x00011300ff094b82 */ /* 0x000e700000000800 */
[----:B0-----:R-:W0:Y:S01]  /*16b30*/  @P4 LDC R10, c[0x0][0x450] ;  /* 0x00011400ff0a4b82 */ /* 0x001e220000000800 */
[----:B-1----:R-:W-:-:S05]  /*16b40*/  @P4 IMAD.HI.U32 R9, R8, R9, RZ ;  /* 0x0000000908094227 */ /* 0x002fca00078e00ff */
[----:B0-----:R-:W-:-:S05]  /*16b50*/  @P4 SHF.R.U32.HI R8, RZ, R10, R9 ;  /* 0x0000000aff084219 */ /* 0x001fca0000011609 */
[----:B------:R-:W-:-:S04]  /*16b60*/  IMAD.IADD R8, R11, 0x1, R8 ;  /* 0x000000010b087824 */ /* 0x000fc800078e0208 */
[----:B------:R-:W-:Y:S01]  /*16b70*/  VIADD R10, R8, -UR4 ;  /* 0x80000004080a7c36 */ /* 0x000fe20008000000 */
[----:B------:R-:W-:Y:S06]  /*16b80*/  @!P5 BRA `(.L_x_1898) ;  /* 0x000000000048d947 */ /* 0x000fec0003800000 */
[----:B------:R-:W-:Y:S01]  /*16b90*/  IMAD.MOV.U32 R11, RZ, RZ, R8 ;  /* 0x000000ffff0b7224 */ /* 0x000fe200078e0008 */
[----:B------:R-:W-:Y:S04]  /*16ba0*/  BSSY B0, `(.L_x_1899) ;  /* 0x000000e000007945 */ /* 0x000fe80003800000 */
[----:B------:R-:W-:-:S13]  /*16bb0*/  ISETP.GT.AND P1, PT, R11, -0x1, PT ;  /* 0xffffffff0b00780c */ /* 0x000fda0003f24270 */
        /* <DEDUP_REMOVED lines=8> */
.L_x_1900:
[----:B------:R-:W-:-:S13]  /*16c40*/  ISETP.NE.AND P1, PT, R12, 0x1, PT ;  /* 0x000000010c00780c */ /* 0x000fda0003f25270 */
[----:B------:R-:W0:Y:S02]  /*16c50*/  @P1 LDC.64 R8, c[0x0][0x9e8] ;  /* 0x00027a00ff081b82 */ /* 0x000e240000000a00 */
[----:B0-----:R-:W-:-:S05]  /*16c60*/  @P1 IMAD.HI.U32 R8, R11, R8, RZ ;  /* 0x000000080b081227 */ /* 0x001fca00078e00ff */
[----:B------:R-:W-:-:S07]  /*16c70*/  @P1 SHF.R.U32.HI R11, RZ, R9, R8 ;  /* 0x00000009ff0b1219 */ /* 0x000fce0000011608 */
.L_x_1901:
[----:B------:R-:W-:Y:S05]  /*16c80*/  BSYNC B0 ;  /* 0x0000000000007941 */ /* 0x000fea0003800000 */
.L_x_1899:
[----:B------:R-:W-:-:S05]  /*16c90*/  IMAD R11, R11, R12, RZ ;  /* 0x0000000c0b0b7224 */ /* 0x000fca00078e02ff */
[----:B------:R-:W-:-:S07]  /*16ca0*/  VIMNMX R10, R10, R11, !PT ;  /* 0x0000000b0a0a7248 */ /* 0x000fce0007fe0100 */
.L_x_1898:
[----:B------:R-:W-:-:S04]  /*16cb0*/  IADD3 R10, R10, 0x3f, RZ ;  /* 0x0000003f0a0a7810 */ /* 0x000fc80007ffe0ff */
[----:B------:R-:W-:-:S04]  /*16cc0*/  SHF.R.S32.HI R9, RZ, 0x1f, R10 ;  /* 0x0000001fff097819 */ /* 0x000fc8000001140a */
[----:B------:R-:W-:-:S04]  /*16cd0*/  LEA.HI R9, R9, R10, RZ, 0x6 ;  /* 0x0000000a09097211 */ /* 0x000fc800078f30ff */
[----:B------:R-:W-:-:S04]  /*16ce0*/  SHF.R.S32.HI R9, RZ, 0x6, R9 ;  /* 0x00000006ff097819 */ /* 0x000fc80000011409 */
[----:B------:R-:W-:-:S04]  /*16cf0*/  VIMNMX R8, R208, R9, !PT ;  /* 0x00000009d0087248 */ /* 0x000fc80007fe0100 */
[----:B------:R-:W-:-:S13]  /*16d00*/  ISETP.GE.AND P1, PT, R5, R8, PT ;  /* 0x000000080500720c */ /* 0x000fda0003f26270 */
[----:B------:R-:W-:Y:S05]  /*16d10*/  @!P1 BRA `(.L_x_1902) ;  /* 0x0000001c00cc9947 */ /* 0x000fea0003800000 */
[----:B------:R-:W-:Y:S02]  /*16d20*/  IMAD.MOV.U32 R11, RZ, RZ, R7 ;  /* 0x000000ffff0b7224 */ /* 0x000fe400078e0007 */
[----:B------:R-:W-:Y:S02]  /*16d30*/  IMAD.MOV.U32 R13, RZ, RZ, R6 ;  /* 0x000000ffff0d7224 */ /* 0x000fe400078e0006 */
[----:B------:R-:W-:-:S07]  /*16d40*/  IMAD.MOV.U32 R9, RZ, RZ, R5 ;  /* 0x000000ffff097224 */ /* 0x000fce00078e0005 */
.L_x_1914:
[----:B------:R-:W-:Y:S01]  /*16d50*/  VIADD R185, R185, 0x1 ;  /* 0x00000001b9b97836 */ /* 0x000fe20000000000 */
[----:B------:R-:W-:Y:S05]  /*16d60*/  YIELD ;  /* 0x0000000000007946 */ /* 0x000fea0003800000 */
[----:B------:R-:W-:Y:S01]  /*16d70*/  ISETP.NE.AND P1, PT, R185, 0x2, PT ;  /* 0x00000002b900780c */ /* 0x000fe20003f25270 */
[----:B------:R-:W-:Y:S02]  /*16d80*/  IMAD.MOV.U32 R7, RZ, RZ, R9 ;  /* 0x000000ffff077224 */ /* 0x000fe400078e0009 */
[----:B------:R-:W-:Y:S01]  /*16d90*/  VIADD R9, R9, 0xffffffff ;  /* 0xffffffff09097836 */ /* 0x000fe20000000000 */
[----:B------:R-:W-:-:S02]  /*16da0*/  SEL R5, RZ, 0x1, P1 ;  /* 0x00000001ff057807 */ /* 0x000fc40000800000 */
[----:B------:R-:W-:Y:S02]  /*16db0*/  SEL R10, R185, RZ, P1 ;  /* 0x000000ffb90a7207 */ /* 0x000fe40000800000 */
[----:B------:R-:W-:Y:S02]  /*16dc0*/  ISETP.GT.AND P1, PT, R7, R8, PT ;  /* 0x000000080700720c */ /* 0x000fe40003f24270 */
[----:B------:R-:W-:Y:S02]  /*16dd0*/  LOP3.LUT R188, R188, R5, RZ, 0x3c, !PT ;  /* 0x00000005bcbc7212 */ /* 0x000fe400078e3cff */
[----:B------:R-:W-:Y:S01]  /*16de0*/  MOV R185, R10 ;  /* 0x0000000a00b97202 */ /* 0x000fe20000000f00 */
[----:B0-----:R-:W-:Y:S08]  /*16df0*/  @!P0 BRA `(.L_x_1903) ;  /* 0x0000000000048947 */ /* 0x001ff00003800000 */
[----:B------:R-:W-:Y:S01]  /*16e00*/  BPT.TRAP 0x1 ;  /* 0x000000040000795c */ /* 0x000fe20000300000 */
.L_x_1903:
[----:B------:R-:W-:Y:S01]  /*16e10*/  IMAD R12, R185, 0x8, R184 ;  /* 0x00000008b90c7824 */ /* 0x000fe200078e02b8 */
[----:B------:R-:W-:-:S04]  /*16e20*/  SHF.L.U32 R5, R188, 0x1f, RZ ;  /* 0x0000001fbc057819 */ /* 0x000fc800000006ff */
[----:B------:R0:W1:Y:S01]  /*16e30*/  SYNCS.PHASECHK.TRANS64.TRYWAIT P2, [R12+URZ+0x28430], R5 ;  /* 0x028430050c0075a7 */ /* 0x000062000804017f */
[----:B------:R-:W-:Y:S05]  /*16e40*/  @!P0 BRA `(.L_x_1904) ;  /* 0x0000000000048947 */ /* 0x000fea0003800000 */
[----:B------:R-:W-:Y:S01]  /*16e50*/  BPT.TRAP 0x1 ;  /* 0x000000040000795c */ /* 0x000fe20000300000 */
.L_x_1904:
[----:B------:R-:W-:Y:S01]  /*16e60*/  LEA R6, R185, UR60, 0xa ;  /* 0x0000003cb9067c11 */ /* 0x000fe2000f8e50ff */
[----:B------:R-:W-:-:S04]  /*16e70*/  IMAD.MOV.U32 R7, RZ, RZ, 0x40000040 ;  /* 0x40000040ff077424 */ /* 0x000fc800078e00ff */
[C---:B------:R-:W-:Y:S02]  /*16e80*/  VIADD R14, R6.reuse, 0x2 ;  /* 0x00000002060e7836 */ /* 0x040fe40000000000 */
[----:B--2---:R-:W-:Y:S01]  /*16e90*/  VIADD R4, R6, 0x4 ;  /* 0x0000000406047836 */ /* 0x004fe20000000000 */
[----:B-1----:R-:W-:Y:S06]  /*16ea0*/  @P2 BRA `(.L_x_1905) ;  /* 0x0000000000082947 */ /* 0x002fec0003800000 */
[----:B------:R-:W1:Y:S02]  /*16eb0*/  SYNCS.PHASECHK.TRANS64.TRYWAIT P2, [R12+URZ+0x28430], R5 ;  /* 0x028430050c0075a7 */ /* 0x000e64000804017f */
[----:B-1----:R-:W-:Y:S05]  /*16ec0*/  @!P2 BRA `(.L_x_1906) ;  /* 0x000001200038a947 */ /* 0x002fea0003800000 */
.L_x_1905:
[----:B------:R-:W-:Y:S05]  /*16ed0*/  WARPSYNC.ALL ;  /* 0x0000000000007948 */ /* 0x000fea0003800000 */
[C---:B------:R-:W-:Y:S01]  /*16ee0*/  R2UR UR14, R6.reuse ;  /* 0x00000000060e72ca */ /* 0x040fe200000e0000 */
[----:B------:R-:W-:Y:S01]  /*16ef0*/  VIADD R152, R6, 0x204 ;  /* 0x0000020406987836 */ /* 0x000fe20000000000 */
[----:B------:R-:W-:Y:S01]  /*16f00*/  R2UR UR15, R7 ;  /* 0x00000000070f72ca */ /* 0x000fe200000e0000 */
[----:B------:R-:W-:Y:S01]  /*16f10*/  IMAD.MOV.U32 R153, RZ, RZ, 0x40000040 ;  /* 0x40000040ff997424 */ /* 0x000fe200078e00ff */
[----:B------:R-:W-:Y:S01]  /*16f20*/  R2UR UR12, R200 ;  /* 0x00000000c80c72ca */ /* 0x000fe200000e0000 */
[----:B------:R-:W-:Y:S01]  /*16f30*/  IMAD.MOV.U32 R15, RZ, RZ, 0x40000040 ;  /* 0x40000040ff0f7424 */ /* 0x000fe200078e00ff */
[----:B------:R-:W-:Y:S01]  /*16f40*/  R2UR UR13, R201 ;  /* 0x00000000c90d72ca */ /* 0x000fe200000e0000 */
[----:B------:R-:W-:Y:S01]  /*16f50*/  VIADD R20, R6, 0x6 ;  /* 0x0000000606147836 */ /* 0x000fe20000000000 */
[----:B------:R-:W-:Y:S01]  /*16f60*/  R2UR UR30, R152 ;  /* 0x00000000981e72ca */ /* 0x000fe200000e0000 */
[----:B------:R-:W-:Y:S01]  /*16f70*/  IMAD.MOV.U32 R21, RZ, RZ, 0x40000040 ;  /* 0x40000040ff157424 */ /* 0x000fe200078e00ff */
[----:B------:R-:W-:Y:S01]  /*16f80*/  R2UR UR31, R153 ;  /* 0x00000000991f72ca */ /* 0x000fe200000e0000 */
[----:B------:R-:W-:Y:S01]  /*16f90*/  UMOV UR16, UR56 ;  /* 0x0000003800107c82 */ /* 0x000fe20008000000 */
[----:B------:R-:W-:Y:S01]  /*16fa0*/  WARPGROUP.ARRIVE ;  /* 0x00000000000079c5 */ /* 0x000fe20000000000 */
[----:B------:R-:W-:Y:S01]  /*16fb0*/  R2UR UR10, R14 ;  /* 0x000000000e0a72ca */ /* 0x000fe200000e0000 */
[----:B------:R-:W-:Y:S01]  /*16fc0*/  UMOV UR17, UR57 ;  /* 0x0000003900117c82 */ /* 0x000fe20008000000 */
[----:B------:R-:W-:Y:S01]  /*16fd0*/  R2UR UR11, R15 ;  /* 0x000000000f0b72ca */ /* 0x000fe200000e0000 */
[----:B------:R-:W-:Y:S01]  /*16fe0*/  UMOV UR20, UR52 ;  /* 0x0000003400147c82 */ /* 0x000fe20008000000 */
[----:B------:R-:W-:Y:S01]  /*16ff0*/  R2UR UR8, R198 ;  /* 0x00000000c60872ca */ /* 0x000fe200000e0000 */
[----:B------:R-:W-:Y:S01]  /*17000*/  UMOV UR21, UR53 ;  /* 0x0000003500157c82 */ /* 0x000fe20008000000 */
[----:B------:R-:W-:Y:S01]  /*17010*/  QGMMA.64x64x32.F32.E4M3.E4M3 R152, gdesc[UR12], RZ, !UPT, gsb0 ;  /* 0x00e000000c9879f3 */ /* 0x000fe2000c0008ff */
[----:B------:R-:W-:Y:S01]  /*17020*/  R2UR UR9, R199 ;  /* 0x00000000c70972ca */ /* 0x000fe200000e0000 */
[----:B------:R-:W-:Y:S01]  /*17030*/  UMOV UR24, UR48 ;  /* 0x0000003000187c82 */ /* 0x000fe20008000000 */
[----:B------:R-:W-:Y:S01]  /*17040*/  MOV R14, R4 ;  /* 0x00000004000e7202 */ /* 0x000fe20000000f00 */
        /* <DEDUP_REMOVED lines=14> */
[----:B------:R-:W-:Y:S01]  /*17130*/  UMOV UR33, UR41 ;  /* 0x0000002900217c82 */ /* 0x000fe20008000000 */
[----:B------:R-:W-:Y:S01]  /*17140*/  R2UR UR23, R15 ;  /* 0x000000000f1772ca */ /* 0x000fe200000e0000 */
[----:B------:R-:W2:Y:S01]  /*17150*/  S2R R221, SR_TID.X ;  /* 0x0000000000dd7919 */ /* 0x000ea20000002100 */
[----:B------:R-:W-:-:S02]  /*17160*/  R2UR UR26, R20 ;  /* 0x00000000141a72ca */ /* 0x000fc400000e0000 */
[----:B------:R-:W-:Y:S02]  /*17170*/  R2UR UR27, R21 ;  /* 0x00000000151b72ca */ /* 0x000fe400000e0000 */
[----:B------:R-:W-:Y:S02]  /*17180*/  MOV R7, 0x40000040 ;  /* 0x4000004000077802 */ /* 0x000fe40000000f00 */
[----:B------:R-:W-:Y:S02]  /*17190*/  R2UR UR34, R6 ;  /* 0x00000000062272ca */ /* 0x000fe400000e0000 */
        /* <DEDUP_REMOVED lines=28> */
.L_x_1907:
        /* <DEDUP_REMOVED lines=17> */
[----:B------:R-:W-:Y:S01]  /*17470*/  FMUL.FTZ R172, R2, R181 ;  /* 0x000000b502ac7220 */ /* 0x000fe20000410000 */
[----:B------:R-:W-:-:S04]  /*17480*/  UMOV UR38, UR55 ;  /* 0x0000003700267c82 */ /* 0x000fc80008000000 */
        /* <DEDUP_REMOVED lines=27> */
[----:B----4-:R-:W-:-:S04]  /*17640*/  FMNMX.FTZ R6, R168, R6, !PT ;  /* 0x00000006a8067209 */ /* 0x010fc80007810000 */
[----:B-----5:R-:W-:-:S04]  /*17650*/  FMNMX.FTZ R6, R169, R6, !PT ;  /* 0x00000006a9067209 */ /* 0x020fc80007810000 */
[----:B---3--:R-:W-:-:S05]  /*17660*/  FMNMX.FTZ R6, R172, R6, !PT ;  /* 0x00000006ac067209 */ /* 0x008fca0007810000 */
[----:B------:R-:W3:Y:S02]  /*17670*/  SHFL.BFLY PT, R173, R6, 0x2, 0x1f ;  /* 0x0c401f0006ad7f89 */ /* 0x000ee400000e0000 */
[----:B---3--:R-:W-:-:S05]  /*17680*/  FMNMX.FTZ R6, R6, R173, !PT ;  /* 0x000000ad06067209 */ /* 0x008fca0007810000 */
[----:B------:R-:W3:Y:S02]  /*17690*/  SHFL.BFLY PT, R173, R6, 0x1, 0x1f ;  /* 0x0c201f0006ad7f89 */ /* 0x000ee400000e0000 */
[----:B---3--:R-:W-:Y:S01]  /*176a0*/  FMNMX.FTZ R6, R6, R173, !PT ;  /* 0x000000ad06067209 */ /* 0x008fe20007810000 */
[----:B------:R-:W-:-:S04]  /*176b0*/  IMAD.U32 R173, RZ, RZ, UR38 ;  /* 0x00000026ffad7e24 */ /* 0x000fc8000f8e00ff */
[C---:B------:R-:W-:Y:S01]  /*176c0*/  FADD.FTZ R176, -R6.reuse, R13 ;  /* 0x0000000d06b07221 */ /* 0x040fe20000010100 */
[----:B------:R-:W-:-:S03]  /*176d0*/  FFMA.FTZ R13, R6, R173, -8 ;  /* 0xc1000000060d7423 */ /* 0x000fc600000100ad */
[----:B------:R-:W-:Y:S01]  /*176e0*/  FMUL.FTZ R173, R176, UR38 ;  /* 0x00000026b0ad7c20 */ /* 0x000fe20008410000 */
        /* <DEDUP_REMOVED lines=17> */
[----:B------:R-:W-:Y:S01]  /*17800*/  FFMA.FTZ R13, R172, UR38, -R13 ;  /* 0x00000026ac0d7c23 */ /* 0x000fe2000801080d */
[----:B------:R-:W-:-:S03]  /*17810*/  FMUL.FTZ R172, R2, R179 ;  /* 0x000000b302ac7220 */ /* 0x000fc60000410000 */
[----:B------:R-:W-:Y:S01]  /*17820*/  MUFU.EX2 R15, R15 ;  /* 0x0000000f000f7308 */ /* 0x000fe20000000800 */
[-C--:B---3--:R-:W-:Y:S01]  /*17830*/  FMUL.FTZ R24, R24, R173.reuse ;  /* 0x000000ad18187220 */ /* 0x088fe20000410000 */
[-C--:B------:R-:W-:Y:S01]  /*17840*/  FMUL.FTZ R25, R25, R173.reuse ;  /* 0x000000ad19197220 */ /* 0x080fe20000410000 */
[-C--:B------:R-:W-:Y:S01]  /*17850*/  FMUL.FTZ R28, R28, R173.reuse ;  /* 0x000000ad1c1c7220 */ /* 0x080fe20000410000 */
[-C--:B------:R-:W-:Y:S01]  /*17860*/  FMUL.FTZ R29, R29, R173.reuse ;  /* 0x000000ad1d1d7220 */ /* 0x080fe20000410000 */
[-C--:B------:R-:W-:Y:S01]  /*17870*/  FMUL.FTZ R32, R32, R173.reuse ;  /* 0x000000ad20207220 */ /* 0x080fe20000410000 */
[-C--:B------:R-:W-:Y:S01]  /*17880*/  FMUL.FTZ R33, R33, R173.reuse ;  /* 0x000000ad21217220 */ /* 0x080fe20000410000 */
[----:B------:R-:W-:Y:S01]  /*17890*/  FMUL.FTZ R36, R36, R173 ;  /* 0x000000ad24247220 */ /* 0x000fe20000410000 */
[----:B------:R-:W3:Y:S01]  /*178a0*/  MUFU.EX2 R20, R20 ;  /* 0x0000001400147308 */ /* 0x000ee20000000800 */
[----:B----4-:R-:W-:-:S01]  /*178b0*/  FFMA.FTZ R3, R173, R3, R7 ;  /* 0x00000003ad037223 */ /* 0x010fc20000010007 */
        /* <DEDUP_REMOVED lines=13> */
[----:B------:R-:W-:Y:S01]  /*17990*/  FMUL.FTZ R61, R61, R173 ;  /* 0x000000ad3d3d7220 */ /* 0x000fe20000410000 */
[----:B------:R-:W-:Y:S01]  /*179a0*/  MUFU.TANH R172, R172 ;  /* 0x000000ac00ac7308 */ /* 0x000fe20000002400 */
[----:B---3--:R-:W-:Y:S01]  /*179b0*/  F2FP.SATFINITE.E4M3.F32.PACK_AB_MERGE_C R152, R20, R15, RZ ;  /* 0x0000000f1498723e */ /* 0x008fe200048070ff */
        /* <DEDUP_REMOVED lines=8> */
[----:B------:R-:W-:Y:S01]  /*17a40*/  F2FP.SATFINITE.E4M3.F32.PACK_AB_MERGE_C R152, R14, R7, R152 ;  /* 0x000000070e98723e */ /* 0x000fe20004807098 */
[C---:B------:R-:W-:Y:S01]  /*17a50*/  FMUL.FTZ R14, R2.reuse, R154 ;  /* 0x0000009a020e7220 */ /* 0x040fe20000410000 */
[----:B------:R-:W-:Y:S01]  /*17a60*/  FMUL.FTZ R154, R2, R159 ;  /* 0x0000009f029a7220 */ /* 0x000fe20000410000 */
[----:B------:R-:W-:-:S01]  /*17a70*/  FADD.FTZ R3, R15, R3 ;  /* 0x000000030f037221 */ /* 0x000fc20000010000 */
[C---:B------:R-:W-:Y:S01]  /*17a80*/  FMUL.FTZ R15, R2.reuse, R155 ;  /* 0x0000009b020f7220 */ /* 0x040fe20000410000 */
[C---:B------:R-:W-:Y:S01]  /*17a90*/  FMUL.FTZ R155, R2.reuse, R162 ;  /* 0x000000a2029b7220 */ /* 0x040fe20000410000 */
[----:B------:R-:W-:Y:S01]  /*17aa0*/  FMUL.FTZ R159, R2, R166 ;  /* 0x000000a6029f7220 */ /* 0x000fe20000410000 */
[----:B------:R-:W4:Y:S01]  /*17ab0*/  MUFU.TANH R14, R14 ;  /* 0x0000000e000e7308 */ /* 0x000f220000002400 */
[----:B------:R-:W-:-:S01]  /*17ac0*/  FADD.FTZ R3, R20, R3 ;  /* 0x0000000314037221 */ /* 0x000fc20000010000 */
[C---:B------:R-:W-:Y:S01]  /*17ad0*/  FMUL.FTZ R20, R2.reuse, R158 ;  /* 0x0000009e02147220 */ /* 0x040fe20000410000 */
[C---:B------:R-:W-:Y:S01]  /*17ae0*/  FMUL.FTZ R158, R2.reuse, R163 ;  /* 0x000000a3029e7220 */ /* 0x040fe20000410000 */
[C---:B------:R-:W-:Y:S01]  /*17af0*/  FMUL.FTZ R162, R2.reuse, R167 ;  /* 0x000000a702a27220 */ /* 0x040fe20000410000 */
[C---:B------:R-:W-:Y:S01]  /*17b00*/  FMUL.FTZ R163, R2.reuse, R170 ;  /* 0x000000aa02a37220 */ /* 0x040fe20000410000 */
[C---:B------:R-:W-:Y:S01]  /*17b10*/  FMUL.FTZ R166, R2.reuse, R171 ;  /* 0x000000ab02a67220 */ /* 0x040fe20000410000 */
[C---:B------:R-:W-:Y:S01]  /*17b20*/  FMUL.FTZ R167, R2.reuse, R174 ;  /* 0x000000ae02a77220 */ /* 0x040fe20000410000 */
[----:B------:R-:W5:Y:S01]  /*17b30*/  MUFU.TANH R15, R15 ;  /* 0x0000000f000f7308 */ /* 0x000f620000002400 */
[C---:B------:R-:W-:Y:S01]  /*17b40*/  FMUL.FTZ R170, R2.reuse, R175 ;  /* 0x000000af02aa7220 */ /* 0x040fe20000410000 */
[C---:B------:R-:W-:Y:S01]  /*17b50*/  FMUL.FTZ R171, R2.reuse, R178 ;  /* 0x000000b202ab7220 */ /* 0x040fe20000410000 */
[C---:B------:R-:W-:Y:S01]  /*17b60*/  FMUL.FTZ R174, R2.reuse, R182 ;  /* 0x000000b602ae7220 */ /* 0x040fe20000410000 */
[----:B------:R-:W-:Y:S01]  /*17b70*/  FMUL.FTZ R175, R2, R183 ;  /* 0x000000b702af7220 */ /* 0x000fe20000410000 */
[----:B---3--:R-:W-:-:S01]  /*17b80*/  FADD.FTZ R3, R21, R3 ;  /* 0x0000000315037221 */ /* 0x008fc20000010000 */
[-C--:B------:R-:W-:Y:S01]  /*17b90*/  FMUL.FTZ R76, R76, R173.reuse ;  /* 0x000000ad4c4c7220 */ /* 0x080fe20000410000 */
[----:B------:R-:W-:Y:S01]  /*17ba0*/  FMUL.FTZ R77, R77, R173 ;  /* 0x000000ad4d4d7220 */ /* 0x000fe20000410000 */
[----:B------:R-:W3:Y:S01]  /*17bb0*/  MUFU.TANH R20, R20 ;  /* 0x0000001400147308 */ /* 0x000ee20000002400 */
[----:B----4-:R-:W-:Y:S01]  /*17bc0*/  FMNMX.FTZ R7, R14, R11, !PT ;  /* 0x0000000b0e077209 */ /* 0x010fe20007810000 */
[-C--:B------:R-:W-:Y:S01]  /*17bd0*/  FMUL.FTZ R80, R80, R173.reuse ;  /* 0x000000ad50507220 */ /* 0x080fe20000410000 */
[-C--:B------:R-:W-:Y:S01]  /*17be0*/  FMUL.FTZ R81, R81, R173.reuse ;  /* 0x000000ad51517220 */ /* 0x080fe20000410000 */
[-C--:B------:R-:W-:Y:S01]  /*17bf0*/  FMUL.FTZ R84, R84, R173.reuse ;  /* 0x000000ad54547220 */ /* 0x080fe20000410000 */
[-C--:B------:R-:W-:Y:S01]  /*17c00*/  FMUL.FTZ R85, R85, R173.reuse ;  /* 0x000000ad55557220 */ /* 0x080fe20000410000 */
[-C--:B------:R-:W-:Y:S01]  /*17c10*/  FMUL.FTZ R88, R88, R173.reuse ;  /* 0x000000ad58587220 */ /* 0x080fe20000410000 */
[----:B------:R-:W-:Y:S01]  /*17c20*/  FMUL.FTZ R89, R89, R173 ;  /* 0x000000ad59597220 */ /* 0x000fe20000410000 */
        /* <DEDUP_REMOVED lines=54> */
[----:B------:R-:W-:-:S03]  /*17f90*/  FMNMX.FTZ R7, R172, R7, !PT ;  /* 0x00000007ac077209 */ /* 0x000fc60007810000 */
[----:B------:R4:W-:Y:S01]  /*17fa0*/  MUFU.EX2 R178, R153 ;  /* 0x0000009900b27308 */ /* 0x0009e20000000800 */
[----:B-----5:R-:W-:-:S07]  /*17fb0*/  FMNMX.FTZ R7, R174, R7, !PT ;  /* 0x00000007ae077209 */ /* 0x020fce0007810000 */
[----:B------:R-:W5:Y:S01]  /*17fc0*/  MUFU.EX2 R176, R176 ;  /* 0x000000b000b07308 */ /* 0x000f620000000800 */
[----:B---3--:R-:W-:Y:S01]  /*17fd0*/  FMNMX.FTZ R177, R175, R7, !PT ;  /* 0x00000007afb17209 */ /* 0x008fe20007810000 */
[----:B----4-:R-:W-:-:S04]  /*17fe0*/  IMAD.U32 R153, RZ, RZ, UR38 ;  /* 0x00000026ff997e24 */ /* 0x010fc8000f8e00ff */
[----:B------:R-:W3:Y:S02]  /*17ff0*/  SHFL.BFLY PT, R7, R177, 0x2, 0x1f ;  /* 0x0c401f00b1077f89 */ /* 0x000ee400000e0000 */
[----:B------:R-:W4:Y:S08]  /*18000*/  MUFU.EX2 R156, R156 ;  /* 0x0000009c009c7308 */ /* 0x000f300000000800 */
[----:B------:R-:W0:Y:S01]  /*18010*/  MUFU.EX2 R157, R157 ;  /* 0x0000009d009d7308 */ /* 0x000e220000000800 */
[----:B-----5:R-:W-:-:S04]  /*18020*/  FADD.FTZ R3, R176, R3 ;  /* 0x00000003b0037221 */ /* 0x020fc80000010000 */
[----:B------:R-:W-:-:S03]  /*18030*/  FADD.FTZ R3, R178, R3 ;  /* 0x00000003b2037221 */ /* 0x000fc60000010000 */
[----:B------:R-:W-:Y:S01]  /*18040*/  MUFU.EX2 R160, R160 ;  /* 0x000000a000a07308 */ /* 0x000fe20000000800 */
[----:B----4-:R-:W-:-:S01]  /*18050*/  FADD.FTZ R3, R156, R3 ;  /* 0x000000039c037221 */ /* 0x010fc20000010000 */
[----:B------:R-:W-:Y:S02]  /*18060*/  F2FP.SATFINITE.E4M3.F32.PACK_AB_MERGE_C R156, R156, R178, RZ ;  /* 0x000000b29c9c723e */ /* 0x000fe400048070ff */
[----:B---3--:R-:W-:-:S04]  /*18070*/  FMNMX.FTZ R177, R177, R7, !PT ;  /* 0x00000007b1b17209 */ /* 0x008fc80007810000 */
[----:B------:R-:W-:Y:S01]  /*18080*/  MUFU.EX2 R161, R161 ;  /* 0x000000a100a17308 */ /* 0x000fe20000000800 */
[----:B0-----:R-:W-:-:S01]  /*18090*/  FADD.FTZ R3, R157, R3 ;  /* 0x000000039d037221 */ /* 0x001fc20000010000 */
[----:B------:R-:W0:Y:S06]  /*180a0*/  SHFL.BFLY PT, R7, R177, 0x1, 0x1f ;  /* 0x0c201f00b1077f89 */ /* 0x000e2c00000e0000 */
[----:B------:R-:W-:Y:S08]  /*180b0*/  MUFU.EX2 R164, R164 ;  /* 0x000000a400a47308 */ /* 0x000ff00000000800 */
[----:B------:R-:W-:Y:S08]  /*180c0*/  MUFU.EX2 R165, R165 ;  /* 0x000000a500a57308 */ /* 0x000ff00000000800 */
[----:B------:R-:W-:Y:S01]  /*180d0*/  MUFU.EX2 R168, R168 ;  /* 0x000000a800a87308 */ /* 0x000fe20000000800 */
[----:B0-----:R-:W-:-:S05]  /*180e0*/  FMNMX.FTZ R7, R177, R7, !PT ;  /* 0x00000007b1077209 */ /* 0x001fca0007810000 */
        /* <DEDUP_REMOVED lines=21> */
[----:B------:R-:W-:-:S04]  /*18240*/  FFMA.FTZ R11, R175, UR38, -R11 ;  /* 0x00000026af0b7c23 */ /* 0x000fc8000801080b */
[----:B------:R-:W4:Y:S01]  /*18250*/  MUFU.EX2 R15, R15 ;  /* 0x0000000f000f7308 */ /* 0x000f220000000800 */
[-C--:B0-----:R-:W-:Y:S01]  /*18260*/  FMUL.FTZ R26, R26, R159.reuse ;  /* 0x0000009f1a1a7220 */ /* 0x081fe20000410000 */
[-C--:B------:R-:W-:Y:S01]  /*18270*/  FMUL.FTZ R27, R27, R159.reuse ;  /* 0x0000009f1b1b7220 */ /* 0x080fe20000410000 */
[-C--:B------:R-:W-:Y:S01]  /*18280*/  FMUL.FTZ R30, R30, R159.reuse ;  /* 0x0000009f1e1e7220 */ /* 0x080fe20000410000 */
[-C--:B------:R-:W-:Y:S01]  /*18290*/  FMUL.FTZ R31, R31, R159.reuse ;  /* 0x0000009f1f1f7220 */ /* 0x080fe20000410000 */
[-C--:B------:R-:W-:Y:S01]  /*182a0*/  FMUL.FTZ R34, R34, R159.reuse ;  /* 0x0000009f22227220 */ /* 0x080fe20000410000 */
[-C--:B------:R-:W-:Y:S01]  /*182b0*/  FMUL.FTZ R35, R35, R159.reuse ;  /* 0x0000009f23237220 */ /* 0x080fe20000410000 */
[----:B------:R-:W-:Y:S01]  /*182c0*/  FMUL.FTZ R38, R38, R159 ;  /* 0x0000009f26267220 */ /* 0x000fe20000410000 */
[----:B------:R-:W0:Y:S01]  /*182d0*/  MUFU.EX2 R20, R20 ;  /* 0x0000001400147308 */ /* 0x000e220000000800 */
[----:B---3--:R-:W-:-:S01]  /*182e0*/  FFMA.FTZ R0, R159, R0, R14 ;  /* 0x000000009f007223 */ /* 0x008fc2000001000e */
        /* <DEDUP_REMOVED lines=25> */
[----:B------:R-:W-:Y:S01]  /*18480*/  FMUL.FTZ R75, R75, R159 ;  /* 0x0000009f4b4b7220 */ /* 0x000fe20000410000 */
[----:B------:R-:W-:Y:S01]  /*18490*/  F2FP.SATFINITE.E4M3.F32.PACK_AB_MERGE_C R154, R176, R21, R156 ;  /* 0x00000015b09a723e */ /* 0x000fe2000480709c */
[----:B------:R-:W-:Y:S01]  /*184a0*/  FMUL.FTZ R78, R78, R159 ;  /* 0x0000009f4e4e7220 */ /* 0x000fe20000410000 */
[----:B------:R-:W-:Y:S01]  /*184b0*/  F2FP.SATFINITE.E4M3.F32.PACK_AB_MERGE_C R153, R15, R14, R153 ;  /* 0x0000000e0f99723e */ /* 0x000fe20004807099 */
[----:B------:R-:W-:Y:S01]  /*184c0*/  VIADD R14, R12, 0x28440 ;  /* 0x000284400c0e7836 */ /* 0x000fe20000000000 */
[----:B------:R-:W3:Y:S01]  /*184d0*/  MUFU.EX2 R177, R177 ;  /* 0x000000b100b17308 */ /* 0x000ee20000000800 */
[----:B----4-:R-:W-:-:S01]  /*184e0*/  FADD.FTZ R0, R155, R0 ;  /* 0x000000009b007221 */ /* 0x010fc20000010000 */
[----:B------:R-:W-:Y:S01]  /*184f0*/  IMAD.U32 R15, RZ, RZ, UR39 ;  /* 0x00000027ff0f7e24 */ /* 0x000fe2000f8e00ff */
[----:B------:R-:W-:Y:S01]  /*18500*/  F2FP.SATFINITE.E4M3.F32.PACK_AB_MERGE_C R156, R164, R161, RZ ;  /* 0x000000a1a49c723e */ /* 0x000fe200048070ff */
[-C--:B------:R-:W-:Y:S01]  /*18510*/  FMUL.FTZ R79, R79, R159.reuse ;  /* 0x0000009f4f4f7220 */ /* 0x080fe20000410000 */
[-C--:B------:R-:W-:Y:S01]  /*18520*/  FMUL.FTZ R82, R82, R159.reuse ;  /* 0x0000009f52527220 */ /* 0x080fe20000410000 */
[----:B------:R-:W-:Y:S01]  /*18530*/  FMUL.FTZ R83, R83, R159 ;  /* 0x0000009f53537220 */ /* 0x000fe20000410000 */
[----:B------:R-:W-:Y:S01]  /*18540*/  PRMT R14, R15, 0x654, R14 ;  /* 0x000006540f0e7816 */ /* 0x000fe2000000000e */
[----:B------:R-:W4:Y:S01]  /*18550*/  MUFU.EX2 R162, R162 ;  /* 0x000000a200a27308 */ /* 0x000f220000000800 */
[----:B0-----:R-:W-:-:S01]  /*18560*/  FADD.FTZ R0, R158, R0 ;  /* 0x000000009e007221 */ /* 0x001fc20000010000 */
[-C--:B------:R-:W-:Y:S01]  /*18570*/  FMUL.FTZ R86, R86, R159.reuse ;  /* 0x0000009f56567220 */ /* 0x080fe20000410000 */
[----:B------:R0:W-:Y:S01]  /*18580*/  SYNCS.ARRIVE.TRANS64.RED.A1T0 RZ, [R14+URZ], RZ ;  /* 0x000000ff0eff79a7 */ /* 0x0001e2000810043f */
[-C--:B------:R-:W-:Y:S01]  /*18590*/  FMUL.FTZ R87, R87, R159.reuse ;  /* 0x0000009f57577220 */ /* 0x080fe20000410000 */
[-C--:B------:R-:W-:Y:S01]  /*185a0*/  FMUL.FTZ R90, R90, R159.reuse ;  /* 0x0000009f5a5a7220 */ /* 0x080fe20000410000 */
[-C--:B------:R-:W-:Y:S01]  /*185b0*/  FMUL.FTZ R91, R91, R159.reuse ;  /* 0x0000009f5b5b7220 */ /* 0x080fe20000410000 */
[----:B------:R-:W-:Y:S01]  /*185c0*/  FMUL.FTZ R94, R94, R159 ;  /* 0x0000009f5e5e7220 */ /* 0x000fe20000410000 */
[----:B------:R-:W5:Y:S01]  /*185d0*/  MUFU.EX2 R163, R163 ;  /* 0x000000a300a37308 */ /* 0x000f620000000800 */
[----:B---3--:R-:W-:-:S01]  /*185e0*/  FADD.FTZ R0, R177, R0 ;  /* 0x00000000b1007221 */ /* 0x008fc20000010000 */
[----:B------:R-:W-:Y:S01]  /*185f0*/  FMUL.FTZ R95, R95, R159 ;  /* 0x0000009f5f5f7220 */ /* 0x000fe20000410000 */
[----:B0-----:R-:W-:-:S01]  /*18600*/  FADD.FTZ R14, R160, R3 ;  /* 0x00000003a00e7221 */ /* 0x001fc20000010000 */
[-C--:B------:R-:W-:Y:S01]  /*18610*/  FMUL.FTZ R98, R98, R159.reuse ;  /* 0x0000009f62627220 */ /* 0x080fe20000410000 */
[-C--:B------:R-:W-:Y:S01]  /*18620*/  FMUL.FTZ R99, R99, R159.reuse ;  /* 0x0000009f63637220 */ /* 0x080fe20000410000 */
[----:B------:R-:W-:Y:S01]  /*18630*/  FMUL.FTZ R102, R102, R159 ;  /* 0x0000009f66667220 */ /* 0x000fe20000410000 */
[----:B------:R-:W-:-:S01]  /*18640*/  FADD.FTZ R15, R161, R14 ;  /* 0x0000000ea10f7221 */ /* 0x000fc20000010000 */
[----:B------:R-:W0:Y:S01]  /*18650*/  MUFU.EX2 R166, R166 ;  /* 0x000000a600a67308 */ /* 0x000e220000000800 */
[----:B----4-:R-:W-:-:S01]  /*18660*/  FADD.FTZ R0, R162, R0 ;  /* 0x00000000a2007221 */ /* 0x010fc20000010000 */
[----:B------:R-:W-:Y:S01]  /*18670*/  F2FP.SATFINITE.E4M3.F32.PACK_AB_MERGE_C R177, R162, R177, RZ ;  /* 0x000000b1a2b1723e */ /* 0x000fe200048070ff */
[-C--:B------:R-:W-:Y:S01]  /*18680*/  FMUL.FTZ R103, R103, R159.reuse ;  /* 0x0000009f67677220 */ /* 0x080fe20000410000 */
[-C--:B------:R-:W-:Y:S01]  /*18690*/  FMUL.FTZ R106, R106, R159.reuse ;  /* 0x0000009f6a6a7220 */ /* 0x080fe20000410000 */
[----:B------:R-:W-:Y:S01]  /*186a0*/  FMUL.FTZ R107, R107, R159 ;  /* 0x0000009f6b6b7220 */ /* 0x000fe20000410000 */
[----:B------:R-:W-:Y:S01]  /*186b0*/  F2FP.SATFINITE.E4M3.F32.PACK_AB_MERGE_C R155, R158, R155, R177 ;  /* 0x0000009b9e9b723e */ /* 0x000fe200048070b1 */
[----:B------:R-:W-:Y:S01]  /*186c0*/  FMUL.FTZ R110, R110, R159 ;  /* 0x0000009f6e6e7220 */ /* 0x000fe20000410000 */
[----:B------:R-:W3:Y:S01]  /*186d0*/  MUFU.EX2 R167, R167 ;  /* 0x000000a700a77308 */ /* 0x000ee20000000800 */
[----:B-----5:R-:W-:-:S01]  /*186e0*/  FADD.FTZ R3, R163, R0 ;  /* 0x00000000a3037221 */ /* 0x020fc20000010000 */
[----:B------:R-:W-:Y:S01]  /*186f0*/  FADD.FTZ R0, R164, R15 ;  /* 0x0000000fa4007221 */ /* 0x000fe20000010000 */
[-C--:B------:R-:W-:Y:S01]  /*18700*/  FMUL.FTZ R111, R111, R159.reuse ;  /* 0x0000009f6f6f7220 */ /* 0x080fe20000410000 */
[-C--:B------:R-:W-:Y:S01]  /*18710*/  FMUL.FTZ R114, R114, R159.reuse ;  /* 0x0000009f72727220 */ /* 0x080fe20000410000 */
[-C--:B------:R-:W-:Y:S01]  /*18720*/  FMUL.FTZ R115, R115, R159.reuse ;  /* 0x0000009f73737220 */ /* 0x080fe20000410000 */
[----:B------:R-:W-:Y:S01]  /*18730*/  FADD.FTZ R15, R165, R0 ;  /* 0x00000000a50f7221 */ /* 0x000fe20000010000 */
        /* <DEDUP_REMOVED lines=18> */
[----:B----4-:R-:W-:-:S01]  /*18860*/  FADD.FTZ R0, R170, R3 ;  /* 0x00000003aa007221 */ /* 0x010fc20000010000 */
[----:B------:R-:W-:Y:S01]  /*18870*/  F2FP.SATFINITE.E4M3.F32.PACK_AB_MERGE_C R167, R170, R167, RZ ;  /* 0x000000a7aaa7723e */ /* 0x000fe200048070ff */
        /* <DEDUP_REMOVED lines=8> */
[----:B------:R-:W-:Y:S01]  /*18900*/  FMUL.FTZ R151, R151, R159 ;  /* 0x0000009f97977220 */ /* 0x000fe20000410000 */
[----:B------:R-:W-:-:S02]  /*18910*/  F2FP.SATFINITE.E4M3.F32.PACK_AB_MERGE_C R156, R160, R157, R156 ;  /* 0x0000009da09c723e */ /* 0x000fc4000480709c */
[----:B------:R-:W-:Y:S02]  /*18920*/  F2FP.SATFINITE.E4M3.F32.PACK_AB_MERGE_C R157, R166, R163, R167 ;  /* 0x000000a3a69d723e */ /* 0x000fe400048070a7 */
        /* <DEDUP_REMOVED lines=12> */
.L_x_1908:
[----:B------:R0:W3:Y:S01]  /*189f0*/  SYNCS.PHASECHK.TRANS64.TRYWAIT P2, [R12+URZ+0x28450], R5 ;  /* 0x028450050c0075a7 */ /* 0x0000e2000804017f */
[----:B------:R-:W-:Y:S05]  /*18a00*/  @!P0 BRA `(.L_x_1909) ;  /* 0x0000000000048947 */ /* 0x000fea0003800000 */
[----:B------:R-:W-:Y:S01]  /*18a10*/  BPT.TRAP 0x1 ;  /* 0x000000040000795c */ /* 0x000fe20000300000 */
.L_x_1909:
[----:B------:R-:W-:Y:S01]  /*18a20*/  BSSY B0, `(.L_x_1910) ;  /* 0x0000006000007945 */ /* 0x000fe20003800000 */
[----:B------:R-:W-:Y:S01]  /*18a30*/  LEA R10, R10, UR43, 0xa ;  /* 0x0000002b0a0a7c11 */ /* 0x000fe2000f8e50ff */
[----:B------:R-:W-:Y:S02]  /*18a40*/  IMAD.MOV.U32 R11, RZ, RZ, -0x7fffffe0 ;  /* 0x80000020ff0b7424 */ /* 0x000fe400078e00ff */
[----:B---3--:R-:W-:Y:S05]  /*18a50*/  @P2 BRA `(.L_x_1911) ;  /* 0x0000000000082947 */ /* 0x008fea0003800000 */
[----:B------:R-:W3:Y:S02]  /*18a60*/  SYNCS.PHASECHK.TRANS64.TRYWAIT P2, [R12+URZ+0x28450], R5 ;  /* 0x028450050c0075a7 */ /* 0x000ee4000804017f */
[----:B---3--:R-:W-:Y:S05]  /*18a70*/  @!P2 BRA `(.L_x_1912) ;  /* 0x000001040060a947 */ /* 0x008fea0003800000 */
.L_x_1911:
[----:B------:R-:W-:Y:S05]  /*18a80*/  BSYNC B0 ;  /* 0x0000000000007941 */ /* 0x000fea0003800000 */
.L_x_1910:
[----:B------:R-:W4:Y:S01]  /*18a90*/  S2R R13, SR_TID.X ;  /* 0x00000000000d7919 */ /* 0x000f220000002100 */
[----:B------:R-:W-:Y:S05]  /*18aa0*/  WARPSYNC.ALL ;  /* 0x0000000000007948 */ /* 0x000fea0003800000 */
[C---:B------:R-:W-:Y:S02]  /*18ab0*/  R2UR UR6, R10.reuse ;  /* 0x000000000a0672ca */ /* 0x040fe400000e0000 */
[----:B------:R-:W-:Y:S01]  /*18ac0*/  R2UR UR7, R11 ;  /* 0x000000000b0772ca */ /* 0x000fe200000e0000 */
[----:B------:R-:W-:Y:S01]  /*18ad0*/  IMAD.MOV.U32 R11, RZ, RZ, -0x7fffffe0 ;  /* 0x80000020ff0b7424 */ /* 0x000fe200078e00ff */
[----:B------:R-:W-:-:S02]  /*18ae0*/  IADD3 R10, R10, 0x2, RZ ;  /* 0x000000020a0a7810 */ /* 0x000fc40007ffe0ff */
[----:B----4-:R-:W-:-:S05]  /*18af0*/  SHF.R.U32.HI R13, RZ, 0x7, R13 ;  /* 0x00000007ff0d7819 */ /* 0x010fca000001160d */
[----:B01-3--:R-:W-:-:S05]  /*18b00*/  VIADD R5, R13, 0x8 ;  /* 0x000000080d057836 */ /* 0x00bfca0000000000 */
        /* <DEDUP_REMOVED lines=12> */
.L_x_1913:
[----:B------:R-:W-:Y:S02]  /*18bd0*/  VIADD R12, R12, 0x28460 ;  /* 0x000284600c0c7836 */ /* 0x000fe40000000000 */
[----:B------:R-:W-:Y:S02]  /*18be0*/  IMAD.U32 R5, RZ, RZ, UR39 ;  /* 0x00000027ff057e24 */ /* 0x000fe4000f8e00ff */
[----:B------:R-:W-:Y:S02]  /*18bf0*/  IMAD.MOV.U32 R11, RZ, RZ, R7 ;  /* 0x000000ffff0b7224 */ /* 0x000fe400078e0007 */
[----:B------:R-:W-:Y:S01]  /*18c00*/  IMAD.MOV.U32 R13, RZ, RZ, R6 ;  /* 0x000000ffff0d7224 */ /* 0x000fe200078e0006 */
[----:B------:R-:W-:-:S04]  /*18c10*/  PRMT R12, R5, 0x654, R12 ;  /* 0x00000654050c7816 */ /* 0x000fc8000000000c */
[----:B------:R0:W-:Y:S01]  /*18c20*/  SYNCS.ARRIVE.TRANS64.RED.A1T0 RZ, [R12+URZ], RZ ;  /* 0x000000ff0cff79a7 */ /* 0x0001e2000810043f */
[----:B------:R-:W-:Y:S05]  /*18c30*/  @P1 BRA `(.L_x_1914) ;  /* 0xffffffe000441947 */ /* 0x000fea000383ffff */
[----:B------:R-:W-:-:S07]  /*18c40*/  IMAD.MOV.U32 R5, RZ, RZ, R9 ;  /* 0x000000ffff057224 */ /* 0x000fce00078e0009 */
.L_x_1902:
[----:B------:R-:W-:-:S13]  /*18c50*/  ISETP.GE.AND P1, PT, R5, R208, PT ;  /* 0x000000d00500720c */ /* 0x000fda0003f26270 */
[----:B------:R-:W-:Y:S05]  /*18c60*/  @!P1 BRA `(.L_x_1915) ;  /* 0x0000002800589947 */ /* 0x000fea0003800000 */
[----:B------:R-:W-:Y:S01]  /*18c70*/  MOV R9, R7 ;  /* 0x0000000700097202 */ /* 0x000fe20000000f00 */
[----:B------:R-:W-:-:S07]  /*18c80*/  IMAD.MOV.U32 R221, RZ, RZ, R6 ;  /* 0x000000ffffdd7224 */ /* 0x000fce00078e0006 */
.L_x_1935:
[----:B------:R-:W-:Y:S01]  /*18c90*/  VIADD R185, R185, 0x1 ;  /* 0x00000001b9b97836 */ /* 0x000fe20000000000 */
[----:B------:R-:W-:Y:S05]  /*18ca0*/  YIELD ;  /* 0x0000000000007946 */ /* 0x000fea0003800000 */
[----:B------:R-:W-:-:S04]  /*18cb0*/  ISETP.NE.AND P1, PT, R185, 0x2, PT ;  /* 0x00000002b900780c */ /* 0x000fc80003f25270 */
[----:B------:R-:W-:Y:S02]  /*18cc0*/  SEL R8, R185, RZ, P1 ;  /* 0x000000ffb9087207 */ /* 0x000fe40000800000 */
[----:B------:R-:W-:-:S03]  /*18cd0*/  SEL R7, RZ, 0x1, P1 ;  /* 0x00000001ff077807 */ /* 0x000fc60000800000 */
[----:B------:R-:W-:Y:S01]  /*18ce0*/  IMAD.MOV.U32 R185, RZ, RZ, R8 ;  /* 0x000000ffffb97224 */ /* 0x000fe200078e0008 */
[----:B------:R-:W-:Y:S01]  /*18cf0*/  LOP3.LUT R188, R188, R7, RZ, 0x3c, !PT ;  /* 0x00000007bcbc7212 */ /* 0x000fe200078e3cff */
[----:B-1----:R-:W-:Y:S06]  /*18d00*/  @!P0 BRA `(.L_x_1916) ;  /* 0x0000000000048947 */ /* 0x002fec0003800000 */
[----:B------:R-:W-:Y:S01]  /*18d10*/  BPT.TRAP 0x1 ;  /* 0x000000040000795c */ /* 0x000fe20000300000 */
.L_x_1916:
[----:B------:R-:W-:Y:S01]  /*18d20*/  IMAD R11, R185, 0x8, R184 ;  /* 0x00000008b90b7824 */ /* 0x000fe200078e02b8 */
[----:B------:R-:W-:-:S04]  /*18d30*/  SHF.L.U32 R10, R188, 0x1f, RZ ;  /* 0x0000001fbc0a7819 */ /* 0x000fc800000006ff */
[----:B------:R1:W3:Y:S01]  /*18d40*/  SYNCS.PHASECHK.TRANS64.TRYWAIT P1, [R11+URZ+0x28430], R10 ;  /* 0x0284300a0b0075a7 */ /* 0x0002e2000802017f */
[----:B------:R-:W-:Y:S05]  /*18d50*/  @!P0 BRA `(.L_x_1917) ;  /* 0x0000000000048947 */ /* 0x000fea0003800000 */
[----:B------:R-:W-:Y:S01]  /*18d60*/  BPT.TRAP 0x1 ;  /* 0x000000040000795c */ /* 0x000fe20000300000 */
.L_x_1917:
[----:B------:R-:W-:Y:S02]  /*18d70*/  LEA R6, R185, UR60, 0xa ;  /* 0x0000003cb9067c11 */ /* 0x000fe4000f8e50ff */
[----:B------:R-:W-:-:S03]  /*18d80*/  MOV R7, 0x40000040 ;  /* 0x4000004000077802 */ /* 0x000fc60000000f00 */
[C---:B0-----:R-:W-:Y:S02]  /*18d90*/  VIADD R12, R6.reuse, 0x2 ;  /* 0x00000002060c7836 */ /* 0x041fe40000000000 */
[----:B--2---:R-:W-:Y:S01]  /*18da0*/  VIADD R4, R6, 0x4 ;  /* 0x0000000406047836 */ /* 0x004fe20000000000 */
[----:B---3--:R-:W-:Y:S06]  /*18db0*/  @P1 BRA `(.L_x_1918) ;  /* 0x0000000000081947 */ /* 0x008fec0003800000 */
[----:B------:R-:W0:Y:S02]  /*18dc0*/  SYNCS.PHASECHK.TRANS64.TRYWAIT P1, [R11+URZ+0x28430], R10 ;  /* 0x0284300a0b0075a7 */ /* 0x000e24000802017f */
[----:B0-----:R-:W-:Y:S05]  /*18dd0*/  @!P1 BRA `(.L_x_1919) ;  /* 0x00000100009c9947 */ /* 0x001fea0003800000 */
.L_x_1918:
[----:B------:R-:W-:Y:S05]  /*18de0*/  WARPSYNC.ALL ;  /* 0x0000000000007948 */ /* 0x000fea0003800000 */
[----:B------:R-:W-:Y:S01]  /*18df0*/  R2UR UR14, R6 ;  /* 0x00000000060e72ca */ /* 0x000fe200000e0000 */
[----:B------:R-:W-:Y:S01]  /*18e00*/  WARPGROUP.ARRIVE ;  /* 0x00000000000079c5 */ /* 0x000fe20000000000 */
[----:B------:R-:W-:Y:S01]  /*18e10*/  R2UR UR15, R7 ;  /* 0x00000000070f72ca */ /* 0x000fe200000e0000 */
[----:B------:R-:W-:Y:S01]  /*18e20*/  IMAD.MOV.U32 R13, RZ, RZ, 0x40000040 ;  /* 0x40000040ff0d7424 */ /* 0x000fe200078e00ff */
[----:B------:R-:W-:Y:S01]  /*18e30*/  R2UR UR12, R200 ;  /* 0x00000000c80c72ca */ /* 0x000fe200000e0000 */
[----:B------:R-:W-:Y:S01]  /*18e40*/  VIADD R14, R6, 0x6 ;  /* 0x00000006060e7836 */ /* 0x000fe20000000000 */
[----:B------:R-:W-:Y:S01]  /*18e50*/  R2UR UR13, R201 ;  /* 0x00000000c90d72ca */ /* 0x000fe200000e0000 */
[----:B------:R-:W-:Y:S01]  /*18e60*/  IMAD.MOV.U32 R15, RZ, RZ, 0x40000040 ;  /* 0x40000040ff0f7424 */ /* 0x000fe200078e00ff */
[----:B------:R-:W-:Y:S01]  /*18e70*/  R2UR UR10, R12 ;  /* 0x000000000c0a72ca */ /* 0x000fe200000e0000 */
[----:B------:R-:W-:Y:S01]  /*18e80*/  IMAD.MOV.U32 R12, RZ, RZ, R4 ;  /* 0x000000ffff0c7224 */ /* 0x000fe200078e0004 */
[----:B------:R-:W-:Y:S01]  /*18e90*/  R2UR UR11, R13 ;  /* 0x000000000d0b72ca */ /* 0x000fe200000e0000 */
[----:B------:R-:W-:Y:S01]  /*18ea0*/  UMOV UR16, UR56 ;  /* 0x0000003800107c82 */ /* 0x000fe20008000000 */
[----:B------:R-:W-:Y:S01]  /*18eb0*/  R2UR UR8, R198 ;  /* 0x00000000c60872ca */ /* 0x000fe200000e0000 */
[----:B------:R-:W-:Y:S01]  /*18ec0*/  UMOV UR17, UR57 ;  /* 0x0000003900117c82 */ /* 0x000fe20008000000 */
[----:B------:R-:W-:Y:S01]  /*18ed0*/  R2UR UR9, R199 ;  /* 0x00000000c70972ca */ /* 0x000fe200000e0000 */
[----:B------:R-:W-:Y:S01]  /*18ee0*/  UMOV UR20, UR52 ;  /* 0x0000003400147c82 */ /* 0x000fe20008000000 */
[----:B------:R-:W-:Y:S01]  /*18ef0*/  R2UR UR6, R12 ;  /* 0x000000000c0672ca */ /* 0x000fe200000e0000 */
[----:B------:R-:W-:Y:S01]  /*18f00*/  VIADD R12, R6, 0x200 ;  /* 0x00000200060c7836 */ /* 0x000fe20000000000 */
[----:B------:R-:W-:Y:S01]  /*18f10*/  R2UR UR7, R13 ;  /* 0x000000000d0772ca */ /* 0x000fe200000e0000 */
[----:B------:R-:W-:Y:S01]  /*18f20*/  QGMMA.64x64x32.F32.E4M3.E4M3 R152, gdesc[UR12], RZ, !UPT, gsb0 ;  /* 0x00e000000c9879f3 */ /* 0x000fe2000c0008ff */
[----:B------:R-:W-:Y:S01]  /*18f30*/  R2UR UR4, R196 ;  /* 0x00000000c40472ca */ /* 0x000fe200000e0000 */
        /* <DEDUP_REMOVED lines=14> */
[----:B------:R-:W-:Y:S01]  /*19020*/  IMAD.MOV.U32 R7, RZ, RZ, 0x40000040 ;  /* 0x40000040ff077424 */ /* 0x000fe200078e00ff */
[C---:B------:R-:W-:Y:S01]  /*19030*/  IADD3 R20, R6.reuse, 0x204, RZ ;  /* 0x0000020406147810 */ /* 0x040fe20007ffe0ff */
[----:B------:R-:W-:Y:S01]  /*19040*/  VIADD R6, R6, 0x206 ;  /* 0x0000020606067836 */ /* 0x000fe20000000000 */
[----:B------:R-:W-:Y:S01]  /*19050*/  R2UR UR31, R21 ;  /* 0x00000000151f72ca */ /* 0x000fe200000e0000 */
[----:B------:R-:W-:Y:S01]  /*19060*/  UMOV UR32, UR40 ;  /* 0x0000002800207c82 */ /* 0x000fe20008000000 */
[----:B------:R-:W-:Y:S01]  /*19070*/  R2UR UR30, R20 ;  /* 0x00000000141e72ca */ /* 0x000fe200000e0000 */
[----:B------:R-:W-:Y:S01]  /*19080*/  UMOV UR33, UR41 ;  /* 0x0000002900217c82 */ /* 0x000fe20008000000 */
[----:B------:R-:W-:Y:S01]  /*19090*/  R2UR UR34, R6 ;  /* 0x00000000062272ca */ /* 0x000fe200000e0000 */
[----:B------:R-:W2:Y:S01]  /*190a0*/  S2R R225, SR_TID.X ;  /* 0x0000000000e17919 */ /* 0x000ea20000002100 */
[----:B------:R-:W-:-:S02]  /*190b0*/  R2UR UR35, R7 ;  /* 0x00000000072372ca */ /* 0x000fc400000e0000 */
        /* <DEDUP_REMOVED lines=27> */
.L_x_1920:
[----:B------:R-:W3:Y:S01]  /*19270*/  @P4 LDC R7, c[0x0][0x44c] ;  /* 0x00011300ff074b82 */ /* 0x000ee20000000800 */
[----:B------:R-:W-:Y:S02]  /*19280*/  IMAD.IADD R14, R203, 0x1, R202 ;  /* 0x00000001cb0e7824 */ /* 0x000fe400078e02ca */
[C---:B------:R-:W-:Y:S01]  /*19290*/  FMUL.FTZ R15, R2.reuse, R152 ;  /* 0x00000098020f7220 */ /* 0x040fe20000410000 */
[C---:B------:R-:W-:Y:S01]  /*192a0*/  FMUL.FTZ R152, R2.reuse, R153 ;  /* 0x0000009902987220 */ /* 0x040fe20000410000 */
        /* <DEDUP_REMOVED lines=24> */
[C---:B------:R-:W-:Y:S01]  /*19430*/  FMUL.FTZ R170, R2.reuse, R172 ;  /* 0x000000ac02aa7220 */ /* 0x040fe20000410000 */
[C---:B------:R-:W-:Y:S01]  /*19440*/  FMUL.FTZ R166, R2.reuse, R174 ;  /* 0x000000ae02a67220 */ /* 0x040fe20000410000 */
[C---:B------:R-:W-:Y:S01]  /*19450*/  FMUL.FTZ R167, R2.reuse, R175 ;  /* 0x000000af02a77220 */ /* 0x040fe20000410000 */
[C---:B------:R-:W-:Y:S01]  /*19460*/  FMUL.FTZ R169, R2.reuse, R178 ;  /* 0x000000b202a97220 */ /* 0x040fe20000410000 */
[----:B----4-:R-:W-:Y:S01]  /*19470*/  @P4 SHF.R.U32.HI R14, RZ, R6, R7 ;  /* 0x00000006ff0e4219 */ /* 0x010fe20000011607 */
[----:B------:R-:W-:Y:S02]  /*19480*/  VIADD R6, R11, 0x28440 ;  /* 0x000284400b067836 */ /* 0x000fe40000000000 */
[----:B------:R-:W-:Y:S01]  /*19490*/  FMUL.FTZ R172, R2, R179 ;  /* 0x000000b302ac7220 */ /* 0x000fe20000410000 */
[----:B------:R-:W-:-:S02]  /*194a0*/  IMAD.U32 R7, RZ, RZ, UR39 ;  /* 0x00000027ff077e24 */ /* 0x000fc4000f8e00ff */
[C---:B------:R-:W-:Y:S01]  /*194b0*/  FMUL.FTZ R178, R2.reuse, R180 ;  /* 0x000000b402b27220 */ /* 0x040fe20000410000 */
[----:B------:R-:W3:Y:S01]  /*194c0*/  SHFL.IDX PT, R225, R14, RZ, 0x1c1f ;  /* 0x001c1fff0ee17589 */ /* 0x000ee200000e0000 */
[C---:B------:R-:W-:Y:S01]  /*194d0*/  FMUL.FTZ R179, R2.reuse, R181 ;  /* 0x000000b502b37220 */ /* 0x040fe20000410000 */
[C---:B------:R-:W-:Y:S01]  /*194e0*/  FMUL.FTZ R174, R2.reuse, R182 ;  /* 0x000000b602ae7220 */ /* 0x040fe20000410000 */
[----:B------:R-:W-:Y:S01]  /*194f0*/  PRMT R6, R7, 0x654, R6 ;  /* 0x0000065407067816 */ /* 0x000fe20000000006 */
[----:B------:R-:W-:Y:S01]  /*19500*/  FMUL.FTZ R175, R2, R183 ;  /* 0x000000b702af7220 */ /* 0x000fe20000410000 */
[----:B------:R-:W4:Y:S02]  /*19510*/  MUFU.TANH R15, R15 ;  /* 0x0000000f000f7308 */ /* 0x000f240000002400 */
[----:B------:R5:W-:Y:S06]  /*19520*/  SYNCS.ARRIVE.TRANS64.RED.A1T0 RZ, [R6+URZ], RZ ;  /* 0x000000ff06ff79a7 */ /* 0x000bec000810043f */
[----:B------:R-:W0:Y:S01]  /*19530*/  MUFU.TANH R152, R152 ;  /* 0x0000009800987308 */ /* 0x000e220000002400 */
[----:B-----5:R-:W-:-:S05]  /*19540*/  IADD3 R6, -R177, 0x1, RZ ;  /* 0x00000001b1067810 */ /* 0x020fca0007ffe1ff */
[----:B------:R-:W-:Y:S02]  /*19550*/  IMAD R6, R193, -0x2, R6 ;  /* 0xfffffffec1067824 */ /* 0x000fe400078e0206 */
[----:B------:R-:W0:Y:S03]  /*19560*/  MUFU.TANH R12, R12 ;  /* 0x0000000c000c7308 */ /* 0x000e260000002400 */
[----:B------:R-:W-:-:S05]  /*19570*/  IADD3 R6, -R190, R6, R192 ;  /* 0x00000006be067210 */ /* 0x000fca0007ffe1c0 */
[----:B------:R-:W0:Y:S01]  /*19580*/  MUFU.TANH R13, R13 ;  /* 0x0000000d000d7308 */ /* 0x000e220000002400 */
[C---:B------:R-:W-:Y:S02]  /*19590*/  VIADD R180, R6.reuse, UR59 ;  /* 0x0000003b06b47c36 */ /* 0x040fe40008000000 */
[----:B------:R-:W-:Y:S02]  /*195a0*/  VIADD R181, R6, UR51 ;  /* 0x0000003306b57c36 */ /* 0x000fe40008000000 */
[--C-:B---3--:R-:W-:Y:S02]  /*195b0*/  IMAD.IADD R182, R180, 0x1, R225.reuse ;  /* 0x00000001b4b67824 */ /* 0x108fe400078e02e1 */
[----:B------:R-:W-:Y:S01]  /*195c0*/  IMAD.IADD R183, R181, 0x1, R225 ;  /* 0x00000001b5b77824 */ /* 0x000fe200078e02e1 */
[----:B------:R-:W3:Y:S08]  /*195d0*/  MUFU.TANH R154, R154 ;  /* 0x0000009a009a7308 */ /* 0x000ef00000002400 */
        /* <DEDUP_REMOVED lines=27> */
[----:B---34-:R-:W-:Y:S05]  /*19790*/  @!P5 BRA `(.L_x_1921) ;  /* 0x000000000058d947 */ /* 0x018fea0003800000 */
        /* <DEDUP_REMOVED lines=12> */
.L_x_1923:
[----:B------:R-:W-:-:S05]  /*19860*/  IMAD.U32 R226, RZ, RZ, UR54 ;  /* 0x00000036ffe27e24 */ /* 0x000fca000f8e00ff */
[----:B------:R-:W-:-:S13]  /*19870*/  ISETP.NE.AND P1, PT, R226, 0x1, PT ;  /* 0x00000001e200780c */ /* 0x000fda0003f25270 */
[----:B------:R-:W3:Y:S02]  /*19880*/  @P1 LDC.64 R6, c[0x0][0x9e8] ;  /* 0x00027a00ff061b82 */ /* 0x000ee40000000a00 */
[----:B---3--:R-:W-:-:S05]  /*19890*/  @P1 IMAD.HI.U32 R6, R225, R6, RZ ;  /* 0x00000006e1061227 */ /* 0x008fca00078e00ff */
[----:B------:R-:W-:-:S07]  /*198a0*/  @P1 SHF.R.U32.HI R225, RZ, R7, R6 ;  /* 0x00000007ffe11219 */ /* 0x000fce0000011606 */
.L_x_1924:
[----:B------:R-:W-:Y:S05]  /*198b0*/  BSYNC B0 ;  /* 0x0000000000007941 */ /* 0x000fea0003800000 */
.L_x_1922:
[----:B------:R-:W-:-:S04]  /*198c0*/  IMAD R225, R225, R226, -R177 ;  /* 0x000000e2e1e17224 */ /* 0x000fc800078e0ab1 */
[----:B------:R-:W-:-:S05]  /*198d0*/  IMAD R225, R193, -0x2, R225 ;  /* 0xfffffffec1e17824 */ /* 0x000fca00078e02e1 */
[----:B------:R-:W-:Y:S02]  /*198e0*/  VIMNMX R183, R183, R225, !PT ;  /* 0x000000e1b7b77248 */ /* 0x000fe40007fe0100 */
[----:B------:R-:W-:-:S07]  /*198f0*/  VIADDMNMX R182, R225, R226, R182, PT ;  /* 0x000000e2e1b67246 */ /* 0x000fce00038001b6 */
.L_x_1921:
[----:B------:R-:W-:Y:S01]  /*19900*/  ISETP.GT.AND P1, PT, R5, -0x1, PT ;  /* 0xffffffff0500780c */ /* 0x000fe20003f24270 */
[----:B------:R-:W3:Y:S03]  /*19910*/  SHFL.IDX PT, R14, R14, 0x1, 0x1c1f ;  /* 0x003c1f000e0e7f89 */ /* 0x000ee600000e0000 */
[C---:B------:R-:W-:Y:S02]  /*19920*/  ISETP.GT.AND P3, PT, R183.reuse, RZ, P1 ;  /* 0x000000ffb700720c */ /* 0x040fe40000f64270 */
[----:B------:R-:W-:Y:S02]  /*19930*/  ISETP.GT.AND P2, PT, R183, 0x1, P1 ;  /* 0x00000001b700780c */ /* 0x000fe40000f44270 */
[C---:B------:R-:W-:Y:S02]  /*19940*/  ISETP.LT.OR P3, PT, R182.reuse, 0x1, P3 ;  /* 0x00000001b600780c */ /* 0x040fe40001f61670 */
[----:B------:R-:W-:-:S02]  /*19950*/  ISETP.LT.OR P2, PT, R182, 0x2, P2 ;  /* 0x00000002b600780c */ /* 0x000fc40001741670 */
[----:B------:R-:W-:Y:S02]  /*19960*/  FSEL R15, R15, -INF , !P3 ;  /* 0xff8000000f0f7808 */ /* 0x000fe40005800000 */
[----:B0-----:R-:W-:Y:S02]  /*19970*/  FSEL R152, R152, -INF , !P2 ;  /* 0xff80000098987808 */ /* 0x001fe40005000000 */
[C---:B------:R-:W-:Y:S02]  /*19980*/  ISETP.GT.AND P3, PT, R183.reuse, 0x8, P1 ;  /* 0x00000008b700780c */ /* 0x040fe40000f64270 */
[----:B------:R-:W-:Y:S02]  /*19990*/  ISETP.GT.AND P2, PT, R183, 0x9, P1 ;  /* 0x00000009b700780c */ /* 0x000fe40000f44270 */
[C---:B------:R-:W-:Y:S02]  /*199a0*/  ISETP.LT.OR P3, PT, R182.reuse, 0x9, P3 ;  /* 0x00000009b600780c */ /* 0x040fe40001f61670 */
[----:B------:R-:W-:-:S02]  /*199b0*/  ISETP.LT.OR P2, PT, R182, 0xa, P2 ;  /* 0x0000000ab600780c */ /* 0x000fc40001741670 */
[----:B------:R-:W-:Y:S01]  /*199c0*/  FSEL R154, R154, -INF , !P3 ;  /* 0xff8000009a9a7808 */ /* 0x000fe20005800000 */
[----:B---3--:R-:W-:Y:S01]  /*199d0*/  IMAD.IADD R181, R181, 0x1, R14 ;  /* 0x00000001b5b57824 */ /* 0x008fe200078e020e */
[----:B------:R-:W-:Y:S02]  /*199e0*/  FSEL R155, R155, -INF , !P2 ;  /* 0xff8000009b9b7808 */ /* 0x000fe40005000000 */
[C---:B------:R-:W-:Y:S02]  /*199f0*/  ISETP.GT.AND P3, PT, R183.reuse, 0x10, P1 ;  /* 0x00000010b700780c */ /* 0x040fe40000f64270 */
[----:B------:R-:W-:Y:S02]  /*19a00*/  ISETP.GT.AND P2, PT, R183, 0x11, P1 ;  /* 0x00000011b700780c */ /* 0x000fe40000f44270 */
[C---:B------:R-:W-:Y:S02]  /*19a10*/  ISETP.LT.OR P3, PT, R182.reuse, 0x11, P3 ;  /* 0x00000011b600780c */ /* 0x040fe40001f61670 */
[----:B------:R-:W-:-:S02]  /*19a20*/  ISETP.LT.OR P2, PT, R182, 0x12, P2 ;  /* 0x00000012b600780c */ /* 0x000fc40001741670 */
[----:B------:R-:W-:Y:S02]  /*19a30*/  FSEL R157, R157, -INF , !P3 ;  /* 0xff8000009d9d7808 */ /* 0x000fe40005800000 */
        /* <DEDUP_REMOVED lines=29> */
[----:B------:R-:W-:Y:S02]  /*19c10*/  IADD3 R180, R180, R14, RZ ;  /* 0x0000000eb4b47210 */ /* 0x000fe40007ffe0ff */
[----:B------:R-:W-:Y:S02]  /*19c20*/  FSEL R178, R178, -INF , !P3 ;  /* 0xff800000b2b27808 */ /* 0x000fe40005800000 */
[----:B------:R-:W-:Y:S01]  /*19c30*/  FSEL R179, R179, -INF , !P2 ;  /* 0xff800000b3b37808 */ /* 0x000fe20005000000 */
[----:B------:R-:W-:Y:S06]  /*19c40*/  @!P5 BRA `(.L_x_1925) ;  /* 0x000000000058d947 */ /* 0x000fec0003800000 */
        /* <DEDUP_REMOVED lines=12> */
.L_x_1927:
[----:B------:R-:W-:-:S05]  /*19d10*/  IMAD.U32 R182, RZ, RZ, UR54 ;  /* 0x00000036ffb67e24 */ /* 0x000fca000f8e00ff */
[----:B------:R-:W-:-:S13]  /*19d20*/  ISETP.NE.AND P2, PT, R182, 0x1, PT ;  /* 0x00000001b600780c */ /* 0x000fda0003f45270 */
[----:B------:R-:W0:Y:S02]  /*19d30*/  @P2 LDC.64 R6, c[0x0][0x9e8] ;  /* 0x00027a00ff062b82 */ /* 0x000e240000000a00 */
[----:B0-----:R-:W-:-:S05]  /*19d40*/  @P2 IMAD.HI.U32 R6, R14, R6, RZ ;  /* 0x000000060e062227 */ /* 0x001fca00078e00ff */
[----:B------:R-:W-:-:S07]  /*19d50*/  @P2 SHF.R.U32.HI R14, RZ, R7, R6 ;  /* 0x00000007ff0e2219 */ /* 0x000fce0000011606 */
.L_x_1928:
[----:B------:R-:W-:Y:S05]  /*19d60*/  BSYNC B0 ;  /* 0x0000000000007941 */ /* 0x000fea0003800000 */
.L_x_1926:
[----:B------:R-:W-:-:S04]  /*19d70*/  IMAD R14, R14, R182, -R177 ;  /* 0x000000b60e0e7224 */ /* 0x000fc800078e0ab1 */
[----:B------:R-:W-:-:S05]  /*19d80*/  IMAD R14, R193, -0x2, R14 ;  /* 0xfffffffec10e7824 */ /* 0x000fca00078e020e */
[----:B------:R-:W-:Y:S02]  /*19d90*/  VIMNMX R181, R181, R14, !PT ;  /* 0x0000000eb5b57248 */ /* 0x000fe40007fe0100 */
[----:B------:R-:W-:-:S07]  /*19da0*/  VIADDMNMX R180, R14, R182, R180, PT ;  /* 0x000000b60eb47246 */ /* 0x000fce00038001b4 */
.L_x_1925:
[----:B------:R-:W-:Y:S01]  /*19db0*/  FMNMX.FTZ R6, R15, R221, !PT ;  /* 0x000000dd0f067209 */ /* 0x000fe20007810000 */
[----:B------:R-:W-:-:S03]  /*19dc0*/  UMOV UR38, UR58 ;  /* 0x0000003a00267c82 */ /* 0x000fc60008000000 */
[----:B------:R-:W-:-:S04]  /*19dd0*/  FMNMX.FTZ R6, R152, R6, !PT ;  /* 0x0000000698067209 */ /* 0x000fc80007810000 */
        /* <DEDUP_REMOVED lines=13> */
[----:B------:R-:W-:-:S05]  /*19eb0*/  FMNMX.FTZ R6, R179, R6, !PT ;  /* 0x00000006b3067209 */ /* 0x000fca0007810000 */
[----:B------:R-:W0:Y:S02]  /*19ec0*/  SHFL.BFLY PT, R7, R6, 0x2, 0x1f ;  /* 0x0c401f0006077f89 */ /* 0x000e2400000e0000 */
[----:B0-----:R-:W-:-:S05]  /*19ed0*/  FMNMX.FTZ R6, R6, R7, !PT ;  /* 0x0000000706067209 */ /* 0x001fca0007810000 */
[----:B------:R-:W0:Y:S02]  /*19ee0*/  SHFL.BFLY PT, R7, R6, 0x1, 0x1f ;  /* 0x0c201f0006077f89 */ /* 0x000e2400000e0000 */
[----:B0-----:R-:W-:Y:S01]  /*19ef0*/  FMNMX.FTZ R6, R6, R7, !PT ;  /* 0x0000000706067209 */ /* 0x001fe20007810000 */
[----:B------:R-:W-:-:S03]  /*19f00*/  IMAD.U32 R7, RZ, RZ, UR38 ;  /* 0x00000026ff077e24 */ /* 0x000fc6000f8e00ff */
[C---:B------:R-:W-:Y:S01]  /*19f10*/  FSETP.NEU.FTZ.AND P2, PT, R6.reuse, -INF , PT ;  /* 0xff8000000600780b */ /* 0x040fe20003f5d000 */
[----:B------:R-:W-:-:S03]  /*19f20*/  FFMA.FTZ R7, R6, R7, -8 ;  /* 0xc100000006077423 */ /* 0x000fc60000010007 */
[----:B------:R-:W-:Y:S02]  /*19f30*/  FSEL R14, R6, RZ, P2 ;  /* 0x000000ff060e7208 */ /* 0x000fe40001000000 */
[----:B------:R-:W-:Y:S02]  /*19f40*/  FSEL R7, R7, RZ, P2 ;  /* 0x000000ff07077208 */ /* 0x000fe40001000000 */
[----:B------:R-:W-:Y:S01]  /*19f50*/  ISETP.GT.AND P2, PT, R181, 0x1, P1 ;  /* 0x00000001b500780c */ /* 0x000fe20000f44270 */
[----:B------:R-:W-:-:S02]  /*19f60*/  FADD.FTZ R14, -R14, R221 ;  /* 0x000000dd0e0e7221 */ /* 0x000fc40000010100 */
[--C-:B------:R-:W-:Y:S01]  /*19f70*/  FFMA.FTZ R15, R15, UR38, -R7.reuse ;  /* 0x000000260f0f7c23 */ /* 0x100fe20008010807 */
[----:B------:R-:W-:-:S01]  /*19f80*/  FFMA.FTZ R152, R152, UR38, -R7 ;  /* 0x0000002698987c23 */ /* 0x000fc20008010807 */
[----:B------:R-:W-:Y:S01]  /*19f90*/  FMUL.FTZ R14, R14, UR38 ;  /* 0x000000260e0e7c20 */ /* 0x000fe20008410000 */
[----:B------:R-:W-:-:S01]  /*19fa0*/  FFMA.FTZ R154, R154, UR38, -R7 ;  /* 0x000000269a9a7c23 */ /* 0x000fc20008010807 */
[--C-:B------:R-:W-:Y:S01]  /*19fb0*/  FFMA.FTZ R155, R155, UR38, -R7.reuse ;  /* 0x000000269b9b7c23 */ /* 0x100fe20008010807 */
[----:B------:R-:W-:Y:S01]  /*19fc0*/  ISETP.LT.OR P3, PT, R180, 0x2, P2 ;  /* 0x00000002b400780c */ /* 0x000fe20001761670 */
[----:B------:R-:W-:Y:S01]  /*19fd0*/  MUFU.EX2 R15, R15 ;  /* 0x0000000f000f7308 */ /* 0x000fe20000000800 */
[----:B------:R-:W-:Y:S01]  /*19fe0*/  ISETP.GT.AND P2, PT, R181, 0x8, P1 ;  /* 0x00000008b500780c */ /* 0x000fe20000f44270 */
[--C-:B------:R-:W-:Y:S01]  /*19ff0*/  FFMA.FTZ R157, R157, UR38, -R7.reuse ;  /* 0x000000269d9d7c23 */ /* 0x100fe20008010807 */
[----:B------:R-:W-:Y:S01]  /*1a000*/  FSEL R13, R13, -INF , !P3 ;  /* 0xff8000000d0d7808 */ /* 0x000fe20005800000 */
[--C-:B------:R-:W-:Y:S01]  /*1a010*/  FFMA.FTZ R160, R160, UR38, -R7.reuse ;  /* 0x00000026a0a07c23 */ /* 0x100fe20008010807 */
[----:B------:R-:W-:Y:S01]  /*1a020*/  ISETP.GT.AND P3, PT, R181, 0x9, P1 ;  /* 0x00000009b500780c */ /* 0x000fe20000f64270 */
[--C-:B------:R-:W-:Y:S01]  /*1a030*/  FFMA.FTZ R162, R162, UR38, -R7.reuse ;  /* 0x00000026a2a27c23 */ /* 0x100fe20008010807 */
[C---:B------:R-:W-:Y:S01]  /*1a040*/  ISETP.LT.OR P2, PT, R180.reuse, 0x9, P2 ;  /* 0x00000009b400780c */ /* 0x040fe20001741670 */
[----:B------:R-:W0:Y:S01]  /*1a050*/  MUFU.EX2 R14, R14 ;  /* 0x0000000e000e7308 */ /* 0x000e220000000800 */
[----:B------:R-:W-:Y:S01]  /*1a060*/  ISETP.LT.OR P3, PT, R180, 0xa, P3 ;  /* 0x0000000ab400780c */ /* 0x000fe20001f61670 */
[--C-:B------:R-:W-:Y:S01]  /*1a070*/  FFMA.FTZ R163, R163, UR38, -R7.reuse ;  /* 0x00000026a3a37c23 */ /* 0x100fe20008010807 */
[----:B------:R-:W-:Y:S01]  /*1a080*/  FSEL R20, R20, -INF , !P2 ;  /* 0xff80000014147808 */ /* 0x000fe20005000000 */
[--C-:B------:R-:W-:Y:S01]  /*1a090*/  FFMA.FTZ R165, R165, UR38, -R7.reuse ;  /* 0x00000026a5a57c23 */ /* 0x100fe20008010807 */
[----:B------:R-:W-:Y:S01]  /*1a0a0*/  FSEL R21, R21, -INF , !P3 ;  /* 0xff80000015157808 */ /* 0x000fe20005800000 */
[--C-:B------:R-:W-:Y:S01]  /*1a0b0*/  FFMA.FTZ R168, R168, UR38, -R7.reuse ;  /* 0x00000026a8a87c23 */ /* 0x100fe20008010807 */
[C---:B------:R-:W-:Y:S01]  /*1a0c0*/  ISETP.GT.AND P3, PT, R181.reuse, 0x11, P1 ;  /* 0x00000011b500780c */ /* 0x040fe20000f64270 */
[----:B------:R-:W3:Y:S01]  /*1a0d0*/  MUFU.EX2 R152, R152 ;  /* 0x0000009800987308 */ /* 0x000ee20000000800 */
[----:B------:R-:W-:Y:S01]  /*1a0e0*/  ISETP.GT.AND P2, PT, R181, 0x10, P1 ;  /* 0x00000010b500780c */ /* 0x000fe20000f44270 */
[--C-:B------:R-:W-:Y:S01]  /*1a0f0*/  FFMA.FTZ R170, R170, UR38, -R7.reuse ;  /* 0x00000026aaaa7c23 */ /* 0x100fe20008010807 */
[C---:B------:R-:W-:Y:S01]  /*1a100*/  ISETP.LT.OR P3, PT, R180.reuse, 0x12, P3 ;  /* 0x00000012b400780c */ /* 0x040fe20001f61670 */
[--C-:B------:R-:W-:Y:S01]  /*1a110*/  FFMA.FTZ R171, R171, UR38, -R7.reuse ;  /* 0x00000026abab7c23 */ /* 0x100fe20008010807 */
[----:B------:R-:W-:Y:S01]  /*1a120*/  ISETP.LT.OR P2, PT, R180, 0x11, P2 ;  /* 0x00000011b400780c */ /* 0x000fe20001741670 */
[--C-:B------:R-:W-:Y:S01]  /*1a130*/  FFMA.FTZ R173, R173, UR38, -R7.reuse ;  /* 0x00000026adad7c23 */ /* 0x100fe20008010807 */
[----:B------:R-:W-:-:S01]  /*1a140*/  FFMA.FTZ R176, R176, UR38, -R7 ;  /* 0x00000026b0b07c23 */ /* 0x000fc20008010807 */
[----:B------:R-:W4:Y:S01]  /*1a150*/  MUFU.EX2 R154, R154 ;  /* 0x0000009a009a7308 */ /* 0x000f220000000800 */
[----:B0-----:R-:W-:-:S01]  /*1a160*/  FFMA.FTZ R3, R14, R3, R15 ;  /* 0x000000030e037223 */ /* 0x001fc2000001000f */
[----:B------:R-:W-:Y:S01]  /*1a170*/  FSEL R153, R153, -INF , !P2 ;  /* 0xff80000099997808 */ /* 0x000fe20005000000 */
[----:B------:R-:W-:-:S01]  /*1a180*/  FFMA.FTZ R178, R178, UR38, -R7 ;  /* 0x00000026b2b27c23 */ /* 0x000fc20008010807 */
[----:B------:R-:W-:Y:S01]  /*1a190*/  ISETP.GT.AND P2, PT, R181, 0x18, P1 ;  /* 0x00000018b500780c */ /* 0x000fe20000f44270 */
[----:B------:R-:W-:-:S01]  /*1a1a0*/  FFMA.FTZ R7, R179, UR38, -R7 ;  /* 0x00000026b3077c23 */ /* 0x000fc20008010807 */
[-C--:B------:R-:W-:Y:S01]  /*1a1b0*/  FMUL.FTZ R24, R24, R14.reuse ;  /* 0x0000000e18187220 */ /* 0x080fe20000410000 */
[----:B------:R-:W-:Y:S01]  /*1a1c0*/  FMUL.FTZ R25, R25, R14 ;  /* 0x0000000e19197220 */ /* 0x000fe20000410000 */
[----:B------:R-:W0:Y:S01]  /*1a1d0*/  MUFU.EX2 R155, R155 ;  /* 0x0000009b009b7308 */ /* 0x000e220000000800 */
[----:B---3--:R-:W-:-:S01]  /*1a1e0*/  FADD.FTZ R3, R152, R3 ;  /* 0x0000000398037221 */ /* 0x008fc20000010000 */
[----:B------:R-:W-:Y:S01]  /*1a1f0*/  ISETP.LT.OR P2, PT, R180, 0x19, P2 ;  /* 0x00000019b400780c */ /* 0x000fe20001741670 */
        /* <DEDUP_REMOVED lines=14> */
[C---:B0-----:R-:W-:Y:S01]  /*1a2e0*/  F2FP.SATFINITE.E4M3.F32.PACK_AB_MERGE_C R154, R155.reuse, R154, RZ ;  /* 0x0000009a9b9a723e */ /* 0x041fe200048070ff */
[----:B------:R-:W-:Y:S01]  /*1a2f0*/  FADD.FTZ R3, R155, R3 ;  /* 0x000000039b037221 */ /* 0x000fe20000010000 */
[----:B------:R-:W-:Y:S01]  /*1a300*/  FSEL R155, R158, -INF , !P2 ;  /* 0xff8000009e9b7808 */ /* 0x000fe20005000000 */
[-C--:B------:R-:W-:Y:S01]  /*1a310*/  FMUL.FTZ R49, R49, R14.reuse ;  /* 0x0000000e31317220 */ /* 0x080fe20000410000 */
[----:B------:R-:W-:Y:S01]  /*1a320*/  F2FP.SATFINITE.E4M3.F32.PACK_AB_MERGE_C R152, R152, R15, R154 ;  /* 0x0000000f9898723e */ /* 0x000fe2000480709a */
[-C--:B------:R-:W-:Y:S01]  /*1a330*/  FMUL.FTZ R52, R52, R14.reuse ;  /* 0x0000000e34347220 */ /* 0x080fe20000410000 */
[----:B------:R-:W-:Y:S01]  /*1a340*/  FSEL R15, R156, -INF , !P3 ;  /* 0xff8000009c0f7808 */ /* 0x000fe20005800000 */
[----:B------:R-:W0:Y:S01]  /*1a350*/  MUFU.EX2 R162, R162 ;  /* 0x000000a200a27308 */ /* 0x000e220000000800 */
[----:B------:R-:W-:Y:S01]  /*1a360*/  ISETP.GT.AND P3, PT, R181, RZ, P1 ;  /* 0x000000ffb500720c */ /* 0x000fe20000f64270 */
[----:B---3--:R-:W-:Y:S01]  /*1a370*/  FADD.FTZ R3, R157, R3 ;  /* 0x000000039d037221 */ /* 0x008fe20000010000 */
[----:B------:R-:W-:Y:S01]  /*1a380*/  ISETP.GT.AND P2, PT, R181, 0x19, P1 ;  /* 0x00000019b500780c */ /* 0x000fe20000f44270 */
[-C--:B------:R-:W-:Y:S01]  /*1a390*/  FMUL.FTZ R53, R53, R14.reuse ;  /* 0x0000000e35357220 */ /* 0x080fe20000410000 */
[----:B------:R-:W-:Y:S01]  /*1a3a0*/  ISETP.LT.OR P3, PT, R180, 0x1, P3 ;  /* 0x00000001b400780c */ /* 0x000fe20001f61670 */
[-C--:B------:R-:W-:Y:S01]  /*1a3b0*/  FMUL.FTZ R56, R56, R14.reuse ;  /* 0x0000000e38387220 */ /* 0x080fe20000410000 */
[----:B------:R-:W-:Y:S01]  /*1a3c0*/  ISETP.LT.OR P2, PT, R180, 0x1a, P2 ;  /* 0x0000001ab400780c */ /* 0x000fe20001741670 */
[----:B------:R-:W3:Y:S01]  /*1a3d0*/  MUFU.EX2 R163, R163 ;  /* 0x000000a300a37308 */ /* 0x000ee20000000800 */
[----:B------:R-:W-:Y:S01]  /*1a3e0*/  FSEL R12, R12, -INF , !P3 ;  /* 0xff8000000c0c7808 */ /* 0x000fe20005800000 */
[----:B----4-:R-:W-:Y:S01]  /*1a3f0*/  FADD.FTZ R3, R160, R3 ;  /* 0x00000003a0037221 */ /* 0x010fe20000010000 */
[----:B------:R-:W-:Y:S01]  /*1a400*/  ISETP.GT.AND P3, PT, R181, 0x20, P1 ;  /* 0x00000020b500780c */ /* 0x000fe20000f64270 */
[-C--:B------:R-:W-:Y:S01]  /*1a410*/  FMUL.FTZ R57, R57, R14.reuse ;  /* 0x0000000e39397220 */ /* 0x080fe20000410000 */
[----:B------:R-:W-:Y:S01]  /*1a420*/  FMNMX.FTZ R154, R12, R9, !PT ;  /* 0x000000090c9a7209 */ /* 0x000fe20007810000 */
[----:B------:R-:W-:Y:S01]  /*1a430*/  FMUL.FTZ R60, R60, R14 ;  /* 0x0000000e3c3c7220 */ /* 0x000fe20000410000 */
[----:B------:R-:W-:Y:S01]  /*1a440*/  ISETP.LT.OR P3, PT, R180, 0x21, P3 ;  /* 0x00000021b400780c */ /* 0x000fe20001f61670 */
[----:B------:R-:W4:Y:S01]  /*1a450*/  MUFU.EX2 R165, R165 ;  /* 0x000000a500a57308 */ /* 0x000f220000000800 */
[----:B------:R-:W-:Y:S01]  /*1a460*/  FMNMX.FTZ R154, R13, R154, !PT ;  /* 0x0000009a0d9a7209 */ /* 0x000fe20007810000 */
[----:B0-----:R-:W-:Y:S01]  /*1a470*/  FADD.FTZ R3, R162, R3 ;  /* 0x00000003a2037221 */ /* 0x001fe20000010000 */
[----:B------:R-:W-:Y:S01]  /*1a480*/  FSEL R159, R159, -INF , !P2 ;  /* 0xff8000009f9f7808 */ /* 0x000fe20005000000 */
[----:B------:R-:W-:Y:S01]  /*1a490*/  FMUL.FTZ R61, R61, R14 ;  /* 0x0000000e3d3d7220 */ /* 0x000fe20000410000 */
[----:B------:R-:W-:Y:S01]  /*1a4a0*/  FMNMX.FTZ R154, R20, R154, !PT ;  /* 0x0000009a149a7209 */ /* 0x000fe20007810000 */
[----:B------:R-:W-:Y:S01]  /*1a4b0*/  FMUL.FTZ R64, R64, R14 ;  /* 0x0000000e40407220 */ /* 0x000fe20000410000 */
[----:B------:R-:W-:Y:S01]  /*1a4c0*/  ISETP.GT.AND P2, PT, R181, 0x21, P1 ;  /* 0x00000021b500780c */ /* 0x000fe20000f44270 */
[----:B------:R-:W0:Y:S01]  /*1a4d0*/  MUFU.EX2 R168, R168 ;  /* 0x000000a800a87308 */ /* 0x000e220000000800 */
[----:B------:R-:W-:Y:S01]  /*1a4e0*/  FMNMX.FTZ R154, R21, R154, !PT ;  /* 0x0000009a159a7209 */ /* 0x000fe20007810000 */
[----:B---3--:R-:W-:Y:S01]  /*1a4f0*/  FADD.FTZ R3, R163, R3 ;  /* 0x00000003a3037221 */ /* 0x008fe20000010000 */
[----:B------:R-:W-:Y:S01]  /*1a500*/  FSEL R161, R161, -INF , !P3 ;  /* 0xff800000a1a17808 */ /* 0x000fe20005800000 */
[----:B------:R-:W-:Y:S01]  /*1a510*/  FMUL.FTZ R65, R65, R14 ;  /* 0x0000000e41417220 */ /* 0x000fe20000410000 */
[----:B------:R-:W-:Y:S01]  /*1a520*/  FMNMX.FTZ R154, R153, R154, !PT ;  /* 0x0000009a999a7209 */ /* 0x000fe20007810000 */
[----:B------:R-:W-:Y:S01]  /*1a530*/  FMUL.FTZ R68, R68, R14 ;  /* 0x0000000e44447220 */ /* 0x000fe20000410000 */
[----:B------:R-:W-:Y:S01]  /*1a540*/  ISETP.GT.AND P3, PT, R181, 0x28, P1 ;  /* 0x00000028b500780c */ /* 0x000fe20000f64270 */
[----:B------:R-:W3:Y:S01]  /*1a550*/  MUFU.EX2 R170, R170 ;  /* 0x000000aa00aa7308 */ /* 0x000ee20000000800 */
[----:B------:R-:W-:Y:S01]  /*1a560*/  FMNMX.FTZ R154, R15, R154, !PT ;  /* 0x0000009a0f9a7209 */ /* 0x000fe20007810000 */
[----:B----4-:R-:W-:Y:S01]  /*1a570*/  FADD.FTZ R3, R165, R3 ;  /* 0x00000003a5037221 */ /* 0x010fe20000010000 */
[----:B------:R-:W-:Y:S01]  /*1a580*/  ISETP.LT.OR P2, PT, R180, 0x22, P2 ;  /* 0x00000022b400780c */ /* 0x000fe20001741670 */
[----:B------:R-:W-:Y:S01]  /*1a590*/  FMUL.FTZ R69, R69, R14 ;  /* 0x0000000e45457220 */ /* 0x000fe20000410000 */
[----:B------:R-:W-:Y:S01]  /*1a5a0*/  FMNMX.FTZ R154, R155, R154, !PT ;  /* 0x0000009a9b9a7209 */ /* 0x000fe20007810000 */
[----:B------:R-:W-:Y:S01]  /*1a5b0*/  FMUL.FTZ R72, R72, R14 ;  /* 0x0000000e48487220 */ /* 0x000fe20000410000 */
[----:B------:R-:W-:Y:S01]  /*1a5c0*/  ISETP.LT.OR P3, PT, R180, 0x29, P3 ;  /* 0x00000029b400780c */ /* 0x000fe20001f61670 */
[----:B------:R-:W4:Y:S01]  /*1a5d0*/  MUFU.EX2 R171, R171 ;  /* 0x000000ab00ab7308 */ /* 0x000f220000000800 */
[----:B------:R-:W-:Y:S01]  /*1a5e0*/  FMNMX.FTZ R154, R159, R154, !PT ;  /* 0x0000009a9f9a7209 */ /* 0x000fe20007810000 */
[----:B0-----:R-:W-:Y:S01]  /*1a5f0*/  FADD.FTZ R3, R168, R3 ;  /* 0x00000003a8037221 */ /* 0x001fe20000010000 */
[----:B------:R-:W-:Y:S01]  /*1a600*/  FSEL R164, R164, -INF , !P2 ;  /* 0xff800000a4a47808 */ /* 0x000fe20005000000 */
[-C--:B------:R-:W-:Y:S01]  /*1a610*/  FMUL.FTZ R73, R73, R14.reuse ;  /* 0x0000000e49497220 */ /* 0x080fe20000410000 */
[----:B------:R-:W-:Y:S01]  /*1a620*/  ISETP.GT.AND P2, PT, R181, 0x29, P1 ;  /* 0x00000029b500780c */ /* 0x000fe20000f44270 */
[----:B------:R-:W-:Y:S01]  /*1a630*/  FMUL.FTZ R76, R76, R14 ;  /* 0x0000000e4c4c7220 */ /* 0x000fe20000410000 */
[----:B------:R-:W-:Y:S01]  /*1a640*/  FMNMX.FTZ R154, R161, R154, !PT ;  /* 0x0000009aa19a7209 */ /* 0x000fe20007810000 */
[----:B------:R-:W0:Y:S01]  /*1a650*/  MUFU.EX2 R173, R173 ;  /* 0x000000ad00ad7308 */ /* 0x000e220000000800 */
[----:B------:R-:W-:Y:S01]  /*1a660*/  FSEL R166, R166, -INF , !P3 ;  /* 0xff800000a6a67808 */ /* 0x000fe20005800000 */
[----:B---3--:R-:W-:Y:S01]  /*1a670*/  FADD.FTZ R3, R170, R3 ;  /* 0x00000003aa037221 */ /* 0x008fe20000010000 */
[----:B------:R-:W-:Y:S01]  /*1a680*/  ISETP.GT.AND P3, PT, R181, 0x30, P1 ;  /* 0x00000030b500780c */ /* 0x000fe20000f64270 */
[-C--:B------:R-:W-:Y:S01]  /*1a690*/  FMUL.FTZ R77, R77, R14.reuse ;  /* 0x0000000e4d4d7220 */ /* 0x080fe20000410000 */
[----:B------:R-:W-:Y:S01]  /*1a6a0*/  ISETP.LT.OR P2, PT, R180, 0x2a, P2 ;  /* 0x0000002ab400780c */ /* 0x000fe20001741670 */
[----:B------:R-:W-:Y:S01]  /*1a6b0*/  FMUL.FTZ R80, R80, R14 ;  /* 0x0000000e50507220 */ /* 0x000fe20000410000 */
[----:B------:R-:W-:Y:S01]  /*1a6c0*/  FMNMX.FTZ R154, R164, R154, !PT ;  /* 0x0000009aa49a7209 */ /* 0x000fe20007810000 */
[----:B------:R-:W3:Y:S01]  /*1a6d0*/  MUFU.EX2 R176, R176 ;  /* 0x000000b000b07308 */ /* 0x000ee20000000800 */
[----:B------:R-:W-:Y:S01]  /*1a6e0*/  ISETP.LT.OR P3, PT, R180, 0x31, P3 ;  /* 0x00000031b400780c */ /* 0x000fe20001f61670 */
[----:B----4-:R-:W-:Y:S01]  /*1a6f0*/  FADD.FTZ R3, R171, R3 ;  /* 0x00000003ab037221 */ /* 0x010fe20000010000 */
[----:B------:R-:W-:Y:S01]  /*1a700*/  FSEL R167, R167, -INF , !P2 ;  /* 0xff800000a7a77808 */ /* 0x000fe20005000000 */
[-C--:B------:R-:W-:Y:S01]  /*1a710*/  FMUL.FTZ R81, R81, R14.reuse ;  /* 0x0000000e51517220 */ /* 0x080fe20000410000 */
[----:B------:R-:W-:Y:S01]  /*1a720*/  ISETP.GT.AND P2, PT, R181, 0x31, P1 ;  /* 0x00000031b500780c */ /* 0x000fe20000f44270 */
[----:B------:R-:W-:Y:S01]  /*1a730*/  FMUL.FTZ R84, R84, R14 ;  /* 0x0000000e54547220 */ /* 0x000fe20000410000 */
[----:B------:R-:W-:Y:S01]  /*1a740*/  FMNMX.FTZ R154, R166, R154, !PT ;  /* 0x0000009aa69a7209 */ /* 0x000fe20007810000 */
[----:B------:R-:W4:Y:S01]  /*1a750*/  MUFU.EX2 R178, R178 ;  /* 0x000000b200b27308 */ /* 0x000f220000000800 */
[----:B------:R-:W-:Y:S01]  /*1a760*/  FSEL R169, R169, -INF , !P3 ;  /* 0xff800000a9a97808 */ /* 0x000fe20005800000 */
[----:B0-----:R-:W-:Y:S01]  /*1a770*/  FADD.FTZ R3, R173, R3 ;  /* 0x00000003ad037221 */ /* 0x001fe20000010000 */
[----:B------:R-:W-:Y:S01]  /*1a780*/  ISETP.GT.AND P3, PT, R181, 0x38, P1 ;  /* 0x00000038b500780c */ /* 0x000fe20000f64270 */
[-C--:B------:R-:W-:Y:S01]  /*1a790*/  FMUL.FTZ R85, R85, R14.reuse ;  /* 0x0000000e55557220 */ /* 0x080fe20000410000 */
[----:B------:R-:W-:Y:S01]  /*1a7a0*/  ISETP.LT.OR P2, PT, R180, 0x32, P2 ;  /* 0x00000032b400780c */ /* 0x000fe20001741670 */
[----:B------:R-:W-:Y:S01]  /*1a7b0*/  FMUL.FTZ R88, R88, R14 ;  /* 0x0000000e58587220 */ /* 0x000fe20000410000 */
[----:B------:R-:W-:Y:S01]  /*1a7c0*/  FMNMX.FTZ R154, R167, R154, !PT ;  /* 0x0000009aa79a7209 */ /* 0x000fe20007810000 */
[-C--:B------:R-:W-:Y:S01]  /*1a7d0*/  FMUL.FTZ R89, R89, R14.reuse ;  /* 0x0000000e59597220 */ /* 0x080fe20000410000 */
[----:B------:R-:W-:Y:S01]  /*1a7e0*/  ISETP.GT.AND P1, PT, R181, 0x39, P1 ;  /* 0x00000039b500780c */ /* 0x000fe20000f24270 */
[----:B---3--:R-:W-:Y:S01]  /*1a7f0*/  FADD.FTZ R3, R176, R3 ;  /* 0x00000003b0037221 */ /* 0x008fe20000010000 */
[----:B------:R-:W-:Y:S01]  /*1a800*/  ISETP.LT.OR P3, PT, R180, 0x39, P3 ;  /* 0x00000039b400780c */ /* 0x000fe20001f61670 */
[-C--:B------:R-:W-:Y:S01]  /*1a810*/  FMUL.FTZ R92, R92, R14.reuse ;  /* 0x0000000e5c5c7220 */ /* 0x080fe20000410000 */
[----:B------:R-:W-:Y:S01]  /*1a820*/  FSEL R172, R172, -INF , !P2 ;  /* 0xff800000acac7808 */ /* 0x000fe20005000000 */
[----:B------:R-:W-:Y:S01]  /*1a830*/  FMUL.FTZ R93, R93, R14 ;  /* 0x0000000e5d5d7220 */ /* 0x000fe20000410000 */
[----:B------:R-:W-:Y:S01]  /*1a840*/  FMNMX.FTZ R154, R169, R154, !PT ;  /* 0x0000009aa99a7209 */ /* 0x000fe20007810000 */
[-C--:B------:R-:W-:Y:S01]  /*1a850*/  FMUL.FTZ R96, R96, R14.reuse ;  /* 0x0000000e60607220 */ /* 0x080fe20000410000 */
[----:B------:R-:W-:Y:S01]  /*1a860*/  ISETP.LT.OR P1, PT, R180, 0x3a, P1 ;  /* 0x0000003ab400780c */ /* 0x000fe20000f21670 */
[----:B----4-:R-:W-:Y:S01]  /*1a870*/  FADD.FTZ R3, R178, R3 ;  /* 0x00000003b2037221 */ /* 0x010fe20000010000 */
[----:B------:R-:W-:Y:S01]  /*1a880*/  FSEL R174, R174, -INF , !P3 ;  /* 0xff800000aeae7808 */ /* 0x000fe20005800000 */
[----:B------:R-:W-:Y:S01]  /*1a890*/  FMUL.FTZ R97, R97, R14 ;  /* 0x0000000e61617220 */ /* 0x000fe20000410000 */
[----:B------:R-:W-:Y:S01]  /*1a8a0*/  FMNMX.FTZ R154, R172, R154, !PT ;  /* 0x0000009aac9a7209 */ /* 0x000fe20007810000 */
[-C--:B------:R-:W-:Y:S01]  /*1a8b0*/  FMUL.FTZ R100, R100, R14.reuse ;  /* 0x0000000e64647220 */ /* 0x080fe20000410000 */
[----:B------:R-:W-:Y:S01]  /*1a8c0*/  FSEL R175, R175, -INF , !P1 ;  /* 0xff800000afaf7808 */ /* 0x000fe20004800000 */
[----:B------:R-:W-:Y:S01]  /*1a8d0*/  FMUL.FTZ R101, R101, R14 ;  /* 0x0000000e65657220 */ /* 0x000fe20000410000 */
[----:B------:R-:W-:Y:S01]  /*1a8e0*/  FMNMX.FTZ R154, R174, R154, !PT ;  /* 0x0000009aae9a7209 */ /* 0x000fe20007810000 */
[----:B------:R-:W-:Y:S01]  /*1a8f0*/  FMUL.FTZ R104, R104, R14 ;  /* 0x0000000e68687220 */ /* 0x000fe20000410000 */
[----:B------:R-:W-:Y:S01]  /*1a900*/  F2FP.SATFINITE.E4M3.F32.PACK_AB_MERGE_C R162, R163, R162, RZ ;  /* 0x000000a2a3a2723e */ /* 0x000fe200048070ff */
[----:B------:R-:W-:Y:S01]  /*1a910*/  FMUL.FTZ R105, R105, R14 ;  /* 0x0000000e69697220 */ /* 0x000fe20000410000 */
[----:B------:R-:W-:Y:S01]  /*1a920*/  FMNMX.FTZ R154, R175, R154, !PT ;  /* 0x0000009aaf9a7209 */ /* 0x000fe20007810000 */
[-C--:B------:R-:W-:Y:S01]  /*1a930*/  FMUL.FTZ R108, R108, R14.reuse ;  /* 0x0000000e6c6c7220 */ /* 0x080fe20000410000 */
[-C--:B------:R-:W-:Y:S01]  /*1a940*/  FMUL.FTZ R109, R109, R14.reuse ;  /* 0x0000000e6d6d7220 */ /* 0x080fe20000410000 */
[-C--:B------:R-:W-:Y:S01]  /*1a950*/  FMUL.FTZ R112, R112, R14.reuse ;  /* 0x0000000e70707220 */ /* 0x080fe20000410000 */
[-C--:B------:R-:W-:Y:S01]  /*1a960*/  FMUL.FTZ R113, R113, R14.reuse ;  /* 0x0000000e71717220 */ /* 0x080fe20000410000 */
[----:B------:R-:W0:Y:S01]  /*1a970*/  SHFL.BFLY PT, R156, R154, 0x2, 0x1f ;  /* 0x0c401f009a9c7f89 */ /* 0x000e2200000e0000 */
        /* <DEDUP_REMOVED lines=18> */
[----:B0-----:R-:W-:-:S02]  /*1aaa0*/  FMNMX.FTZ R177, R154, R156, !PT ;  /* 0x0000009c9ab17209 */ /* 0x001fc40007810000 */
[----:B------:R0:W3:Y:S01]  /*1aab0*/  MUFU.EX2 R154, R7 ;  /* 0x00000007009a7308 */ /* 0x0000e20000000800 */
[----:B------:R-:W-:-:S04]  /*1aac0*/  F2FP.SATFINITE.E4M3.F32.PACK_AB_MERGE_C R156, R171, R170, RZ ;  /* 0x000000aaab9c723e */ /* 0x000fc800048070ff */
[----:B------:R-:W-:Y:S01]  /*1aad0*/  F2FP.SATFINITE.E4M3.F32.PACK_AB_MERGE_C R156, R168, R165, R156 ;  /* 0x000000a5a89c723e */ /* 0x000fe2000480709c */
[----:B0-----:R-:W0:Y:S01]  /*1aae0*/  SHFL.BFLY PT, R7, R177, 0x1, 0x1f ;  /* 0x0c201f00b1077f89 */ /* 0x001e2200000e0000 */
[----:B---3--:R-:W-:-:S01]  /*1aaf0*/  FADD.FTZ R3, R154, R3 ;  /* 0x000000039a037221 */ /* 0x008fc20000010000 */
[----:B------:R-:W-:Y:S02]  /*1ab00*/  F2FP.SATFINITE.E4M3.F32.PACK_AB_MERGE_C R158, R154, R178, RZ ;  /* 0x000000b29a9e723e */ /* 0x000fe400048070ff */
[----:B------:R-:W-:Y:S01]  /*1ab10*/  F2FP.SATFINITE.E4M3.F32.PACK_AB_MERGE_C R154, R160, R157, R162 ;  /* 0x0000009da09a723e */ /* 0x000fe200048070a2 */
[----:B------:R-:W-:Y:S01]  /*1ab20*/  IMAD.U32 R160, RZ, RZ, UR38 ;  /* 0x00000026ffa07e24 */ /* 0x000fe2000f8e00ff */
[----:B------:R-:W-:Y:S02]  /*1ab30*/  F2FP.SATFINITE.E4M3.F32.PACK_AB_MERGE_C R158, R176, R173, R158 ;  /* 0x000000adb09e723e */ /* 0x000fe4000480709e */
[----:B0-----:R-:W-:-:S04]  /*1ab40*/  FMNMX.FTZ R7, R177, R7, !PT ;  /* 0x00000007b1077209 */ /* 0x001fc80007810000 */
[C---:B------:R-:W-:Y:S01]  /*1ab50*/  FSETP.NEU.FTZ.AND P1, PT, R7.reuse, -INF , PT ;  /* 0xff8000000700780b */ /* 0x040fe20003f3d000 */
[----:B------:R-:W-:-:S03]  /*1ab60*/  FFMA.FTZ R160, R7, R160, -8 ;  /* 0xc100000007a07423 */ /* 0x000fc600000100a0 */
[----:B------:R-:W-:Y:S02]  /*1ab70*/  FSEL R168, R7, RZ, P1 ;  /* 0x000000ff07a87208 */ /* 0x000fe40000800000 */
[----:B------:R-:W-:-:S03]  /*1ab80*/  FSEL R160, R160, RZ, P1 ;  /* 0x000000ffa0a07208 */ /* 0x000fc60000800000 */
[----:B------:R-:W-:Y:S02]  /*1ab90*/  FADD.FTZ R168, -R168, R9 ;  /* 0x00000009a8a87221 */ /* 0x000fe40000010100 */
[----:B------:R-:W-:-:S01]  /*1aba0*/  FFMA.FTZ R157, R12, UR38, -R160 ;  /* 0x000000260c9d7c23 */ /* 0x000fc200080108a0 */
[--C-:B------:R-:W-:Y:S01]  /*1abb0*/  FFMA.FTZ R12, R13, UR38, -R160.reuse ;  /* 0x000000260d0c7c23 */ /* 0x100fe200080108a0 */
[----:B------:R-:W-:Y:S01]  /*1abc0*/  FMUL.FTZ R168, R168, UR38 ;  /* 0x00000026a8a87c20 */ /* 0x000fe20008410000 */
        /* <DEDUP_REMOVED lines=12> */
[----:B------:R-:W-:-:S07]  /*1ac90*/  FFMA.FTZ R172, R172, UR38, -R160 ;  /* 0x00000026acac7c23 */ /* 0x000fce00080108a0 */
        /* <DEDUP_REMOVED lines=59> */
[--C-:B------:R-:W-:Y:S01]  /*1b050*/  FFMA.FTZ R155, R174, UR38, -R160.reuse ;  /* 0x00000026ae9b7c23 */ /* 0x100fe200080108a0 */
[----:B------:R-:W-:-:S01]  /*1b060*/  FFMA.FTZ R160, R175, UR38, -R160 ;  /* 0x00000026afa07c23 */ /* 0x000fc200080108a0 */
[----:B------:R-:W-:Y:S01]  /*1b070*/  F2FP.SATFINITE.E4M3.F32.PACK_AB_MERGE_C R9, R170, R9, RZ ;  /* 0x00000009aa09723e */ /* 0x000fe200048070ff */
        /* <DEDUP_REMOVED lines=31> */
[----:B------:R-:W-:-:S04]  /*1b270*/  FMUL.FTZ R151, R151, R168 ;  /* 0x000000a897977220 */ /* 0x000fc80000410000 */
[----:B------:R-:W4:Y:S01]  /*1b280*/  MUFU.EX2 R155, R155 ;  /* 0x0000009b009b7308 */ /* 0x000f220000000800 */
[----:B0-----:R-:W-:-:S07]  /*1b290*/  FADD.FTZ R161, R159, R174 ;  /* 0x000000ae9fa17221 */ /* 0x001fce0000010000 */
[----:B------:R-:W0:Y:S01]  /*1b2a0*/  MUFU.EX2 R160, R160 ;  /* 0x000000a000a07308 */ /* 0x000e220000000800 */
[----:B---3--:R-:W-:-:S01]  /*1b2b0*/  FADD.FTZ R162, R166, R161 ;  /* 0x000000a1a6a27221 */ /* 0x008fc20000010000 */
[----:B------:R-:W-:-:S03]  /*1b2c0*/  F2FP.SATFINITE.E4M3.F32.PACK_AB_MERGE_C R161, R153, R0, RZ ;  /* 0x0000000099a1723e */ /* 0x000fc600048070ff */
[----:B----4-:R-:W-:Y:S01]  /*1b2d0*/  FADD.FTZ R153, R155, R162 ;  /* 0x000000a29b997221 */ /* 0x010fe20000010000 */
[----:B0-----:R-:W-:-:S03]  /*1b2e0*/  F2FP.SATFINITE.E4M3.F32.PACK_AB_MERGE_C R162, R160, R155, RZ ;  /* 0x0000009ba0a2723e */ /* 0x001fc600048070ff */
[----:B------:R-:W-:Y:S01]  /*1b2f0*/  FADD.FTZ R0, R160, R153 ;  /* 0x00000099a0007221 */ /* 0x000fe20000010000 */
[----:B------:R-:W-:Y:S02]  /*1b300*/  F2FP.SATFINITE.E4M3.F32.PACK_AB_MERGE_C R153, R12, R157, R13 ;  /* 0x0000009d0c99723e */ /* 0x000fe4000480700d */
[----:B------:R-:W-:Y:S02]  /*1b310*/  F2FP.SATFINITE.E4M3.F32.PACK_AB_MERGE_C R155, R15, R20, R9 ;  /* 0x000000140f9b723e */ /* 0x000fe40004807009 */
[----:B------:R-:W-:Y:S02]  /*1b320*/  F2FP.SATFINITE.E4M3.F32.PACK_AB_MERGE_C R157, R164, R21, R161 ;  /* 0x00000015a49d723e */ /* 0x000fe400048070a1 */
[----:B------:R-:W-:Y:S01]  /*1b330*/  F2FP.SATFINITE.E4M3.F32.PACK_AB_MERGE_C R159, R166, R159, R162 ;  /* 0x0000009fa69f723e */ /* 0x000fe200048070a2 */
[----:B------:R-:W-:Y:S06]  /*1b340*/  @!P0 BRA `(.L_x_1929) ;  /* 0x0000000000048947 */ /* 0x000fec0003800000 */
[----:B------:R-:W-:Y:S01]  /*1b350*/  BPT.TRAP 0x1 ;  /* 0x000000040000795c */ /* 0x000fe20000300000 */
.L_x_1929:
[----:B------:R0:W3:Y:S01]  /*1b360*/  SYNCS.PHASECHK.TRANS64.TRYWAIT P1, [R11+URZ+0x28450], R10 ;  /* 0x0284500a0b0075a7 */ /* 0x0000e2000802017f */
[----:B------:R-:W-:Y:S05]  /*1b370*/  @!P0 BRA `(.L_x_1930) ;  /* 0x0000000000048947 */ /* 0x000fea0003800000 */
[----:B------:R-:W-:Y:S01]  /*1b380*/  BPT.TRAP 0x1 ;  /* 0x000000040000795c */ /* 0x000fe20000300000 */
.L_x_1930:
[----:B------:R-:W-:Y:S01]  /*1b390*/  BSSY B0, `(.L_x_1931) ;  /* 0x0000006000007945 */ /* 0x000fe20003800000 */
[----:B------:R-:W-:Y:S01]  /*1b3a0*/  LEA R8, R8, UR43, 0xa ;  /* 0x0000002b08087c11 */ /* 0x000fe2000f8e50ff */
[----:B------:R-:W-:Y:S02]  /*1b3b0*/  IMAD.MOV.U32 R9, RZ, RZ, -0x7fffffe0 ;  /* 0x80000020ff097424 */ /* 0x000fe400078e00ff */
[----:B---3--:R-:W-:Y:S05]  /*1b3c0*/  @P1 BRA `(.L_x_1932) ;  /* 0x0000000000081947 */ /* 0x008fea0003800000 */
[----:B------:R-:W3:Y:S02]  /*1b3d0*/  SYNCS.PHASECHK.TRANS64.TRYWAIT P1, [R11+URZ+0x28450], R10 ;  /* 0x0284500a0b0075a7 */ /* 0x000ee4000802017f */
[----:B---3--:R-:W-:Y:S05]  /*1b3e0*/  @!P1 BRA `(.L_x_1933) ;  /* 0x000000dc002c9947 */ /* 0x008fea0003800000 */
.L_x_1932:
[----:B------:R-:W-:Y:S05]  /*1b3f0*/  BSYNC B0 ;  /* 0x0000000000007941 */ /* 0x000fea0003800000 */
.L_x_1931:
        /* <DEDUP_REMOVED lines=20> */
.L_x_1934:
[----:B------:R-:W-:Y:S01]  /*1b540*/  ISETP.GT.AND P1, PT, R5, R208, PT ;  /* 0x000000d00500720c */ /* 0x000fe20003f24270 */
[----:B------:R-:W-:Y:S01]  /*1b550*/  VIADD R11, R11, 0x28460 ;  /* 0x000284600b0b7836 */ /* 0x000fe20000000000 */
[----:B------:R-:W-:Y:S01]  /*1b560*/  MOV R221, R6 ;  /* 0x0000000600dd7202 */ /* 0x000fe20000000f00 */
[----:B------:R-:W-:Y:S02]  /*1b570*/  IMAD.U32 R8, RZ, RZ, UR39 ;  /* 0x00000027ff087e24 */ /* 0x000fe4000f8e00ff */
[----:B------:R-:W-:Y:S02]  /*1b580*/  VIADD R5, R5, 0xffffffff ;  /* 0xffffffff05057836 */ /* 0x000fe40000000000 */
[----:B------:R-:W-:Y:S01]  /*1b590*/  IMAD.MOV.U32 R9, RZ, RZ, R7 ;  /* 0x000000ffff097224 */ /* 0x000fe200078e0007 */
[----:B------:R-:W-:-:S04]  /*1b5a0*/  PRMT R11, R8, 0x654, R11 ;  /* 0x00000654080b7816 */ /* 0x000fc8000000000b */
[----:B------:R1:W-:Y:S01]  /*1b5b0*/  SYNCS.ARRIVE.TRANS64.RED.A1T0 RZ, [R11+URZ], RZ ;  /* 0x000000ff0bff79a7 */ /* 0x0003e2000810043f */
[----:B------:R-:W-:Y:S05]  /*1b5c0*/  @P1 BRA `(.L_x_1935) ;  /* 0xffffffd400b01947 */ /* 0x000fea000383ffff */
.L_x_1915:
[----:B------:R-:W-:Y:S05]  /*1b5d0*/  WARPSYNC.ALL ;  /* 0x0000000000007948 */ /* 0x000fea0003800000 */
[----:B------:R-:W-:Y:S01]  /*1b5e0*/  ULDC.64 UR4, c[0x0][0x9a0] ;  /* 0x0002680000047ab9 */ /* 0x000fe20000000a00 */
[----:B------:R2:W-:Y:S08]  /*1b5f0*/  BAR.ARV R4, 0x100 ;  /* 0x000400040000751d */ /* 0x0005f00000002000 */
[----:B------:R-:W-:Y:S06]  /*1b600*/  BAR.ARV 0x8, 0x180 ;  /* 0x0206000000007b1d */ /* 0x000fec0000002000 */
[----:B------:R-:W-:-:S04]  /*1b610*/  ISETP.NE.U32.AND P0, PT, RZ, UR4, PT ;  /* 0x00000004ff007c0c */ /* 0x000fc8000bf05070 */
[----:B------:R-:W-:-:S13]  /*1b620*/  ISETP.NE.AND.EX P0, PT, RZ, UR5, PT, P0 ;  /* 0x00000005ff007c0c */ /* 0x000fda000bf05300 */
[----:B-1----:R-:W1:Y:S01]  /*1b630*/  @P0 LDC.64 R10, c[0x0][0x9c8] ;  /* 0x00027200ff0a0b82 */ /* 0x002e620000000a00 */
[----:B------:R-:W-:Y:S02]  /*1b640*/  @P0 SHF.R.S32.HI R5, RZ, 0x1f, R23 ;  /* 0x0000001fff050819 */ /* 0x000fe40000011417 */
[----:B------:R-:W-:-:S05]  /*1b650*/  @P0 SHF.R.S32.HI R13, RZ, 0x1f, R22 ;  /* 0x0000001fff0d0819 */ /* 0x000fca0000011416 */
[----:B------:R-:W3:Y:S01]  /*1b660*/  @P0 LDC.64 R8, c[0x0][0x9d0] ;  /* 0x00027400ff080b82 */ /* 0x000ee20000000a00 */
[----:B-1----:R-:W-:-:S04]  /*1b670*/  @P0 IMAD R2, R5, R10, RZ ;  /* 0x0000000a05020224 */ /* 0x002fc800078e02ff */
[C---:B------:R-:W-:Y:S02]  /*1b680*/  @P0 IMAD R5, R23.reuse, R11, R2 ;  /* 0x0000000b17050224 */ /* 0x040fe400078e0202 */
[----:B------:R-:W-:-:S04]  /*1b690*/  @P0 IMAD.WIDE.U32 R10, R23, R10, RZ ;  /* 0x0000000a170a0225 */ /* 0x000fc800078e00ff */
[-C--:B---3--:R-:W-:Y:S02]  /*1b6a0*/  @P0 IMAD R2, R13, R8.reuse, RZ ;  /* 0x000000080d020224 */ /* 0x088fe400078e02ff */
[----:B------:R-:W-:Y:S02]  /*1b6b0*/  @P0 IMAD.IADD R11, R11, 0x1, R5 ;  /* 0x000000010b0b0824 */ /* 0x000fe400078e0205 */
[C---:B------:R-:W-:Y:S02]  /*1b6c0*/  @P0 IMAD R5, R22.reuse, R9, R2 ;  /* 0x0000000916050224 */ /* 0x040fe400078e0202 */
[----:B------:R-:W-:-:S04]  /*1b6d0*/  @P0 IMAD.WIDE.U32 R8, R22, R8, R10 ;  /* 0x0000000816080225 */ /* 0x000fc800078e000a */
[----:B------:R-:W-:Y:S01]  /*1b6e0*/  @P0 IMAD.IADD R9, R9, 0x1, R5 ;  /* 0x0000000109090824 */ /* 0x000fe200078e0205 */
[----:B------:R-:W-:Y:S01]  /*1b6f0*/  @P0 LEA R10, P1, R8, UR4, 0x2 ;  /* 0x00000004080a0c11 */ /* 0x000fe2000f8210ff */
[----:B------:R-:W-:-:S03]  /*1b700*/  IMAD.MOV.U32 R5, RZ, RZ, 0x3f800000 ;  /* 0x3f800000ff057424 */ /* 0x000fc600078e00ff */
[----:B------:R-:W-:-:S05]  /*1b710*/  @P0 LEA.HI.X R11, R8, UR5, R9, 0x2, P1 ;  /* 0x00000005080b0c11 */ /* 0x000fca00088f1409 */
[----:B------:R1:W3:Y:S01]  /*1b720*/  @P0 LDG.E R5, desc[UR36][R10.64] ;  /* 0x000000240a050981 */ /* 0x0002e2000c1e1900 */
[----:B--2---:R-:W-:Y:S02]  /*1b730*/  IMAD.MOV.U32 R4, RZ, RZ, RZ ;  /* 0x000000ffff047224 */ /* 0x004fe400078e00ff */
[----:B------:R-:W-:Y:S01]  /*1b740*/  VIADD R185, R185, 0x1 ;  /* 0x00000001b9b97836 */ /* 0x000fe20000000000 */
[----:B------:R-:W2:Y:S01]  /*1b750*/  SHFL.BFLY PT, R2, R3, 0x2, 0x1f ;  /* 0x0c401f0003027f89 */ /* 0x000ea200000e0000 */
[----:B------:R-:W-:Y:S02]  /*1b760*/  IMAD.U32 R15, RZ, RZ, UR38 ;  /* 0x00000026ff0f7e24 */ /* 0x000fe4000f8e00ff */
[----:B------:R-:W-:Y:S01]  /*1b770*/  VIADD R217, R217, 0x1 ;  /* 0x00000001d9d97836 */ /* 0x000fe20000000000 */
[----:B------:R-:W4:Y:S01]  /*1b780*/  SHFL.BFLY PT, R9, R0, 0x2, 0x1f ;  /* 0x0c401f0000097f89 */ /* 0x000f2200000e0000 */
[----:B------:R-:W-:Y:S01]  /*1b790*/  ISETP.NE.AND P3, PT, R185, 0x2, PT ;  /* 0x00000002b900780c */ /* 0x000fe20003f65270 */
[----:B-1----:R-:W-:-:S03]  /*1b7a0*/  IMAD.MOV.U32 R10, RZ, RZ, RZ ;  /* 0x000000ffff0a7224 */ /* 0x002fc600078e00ff */
[----:B------:R-:W-:Y:S01]  /*1b7b0*/  SEL R185, R185, RZ, P3 ;  /* 0x000000ffb9b97207 */ /* 0x000fe20001800000 */
[----:B--2---:R-:W-:Y:S01]  /*1b7c0*/  FADD.FTZ R2, R2, R3 ;  /* 0x0000000302027221 */ /* 0x004fe20000010000 */
[----:B----4-:R-:W-:Y:S01]  /*1b7d0*/  FADD.FTZ R8, R9, R0 ;  /* 0x0000000009087221 */ /* 0x010fe20000010000 */
[----:B------:R-:W-:-:S03]  /*1b7e0*/  IMAD.MOV.U32 R0, RZ, RZ, -0x800000 ;  /* 0xff800000ff007424 */ /* 0x000fc600078e00ff */
[----:B------:R-:W1:Y:S04]  /*1b7f0*/  SHFL.BFLY PT, R9, R2, 0x1, 0x1f ;  /* 0x0c201f0002097f89 */ /* 0x000e6800000e0000 */
[----:B------:R-:W0:Y:S01]  /*1b800*/  SHFL.BFLY PT, R13, R8, 0x1, 0x1f ;  /* 0x0c201f00080d7f89 */ /* 0x000e2200000e0000 */
[----:B-1----:R-:W-:Y:S01]  /*1b810*/  FADD.FTZ R9, R2, R9 ;  /* 0x0000000902097221 */ /* 0x002fe20000010000 */
[----:B------:R-:W-:-:S03]  /*1b820*/  IMAD.MOV.U32 R2, RZ, RZ, -0x800000 ;  /* 0xff800000ff027424 */ /* 0x000fc600078e00ff */
[C---:B------:R-:W-:Y:S01]  /*1b830*/  FMUL.FTZ R14, R9.reuse, 0.00390625 ;  /* 0x3b800000090e7820 */ /* 0x040fe20000410000 */
[----:B------:R-:W-:Y:S01]  /*1b840*/  FSETP.NE.FTZ.AND P0, PT, R9, RZ, PT ;  /* 0x000000ff0900720b */ /* 0x000fe20003f15000 */
[----:B0-----:R-:W-:Y:S01]  /*1b850*/  FADD.FTZ R12, R8, R13 ;  /* 0x0000000d080c7221 */ /* 0x001fe20000010000 */
[----:B------:R-:W-:Y:S02]  /*1b860*/  MOV R8, UR38 ;  /* 0x0000002600087c02 */ /* 0x000fe40008000f00 */
[----:B------:R-:W-:Y:S01]  /*1b870*/  FSETP.NE.FTZ.AND P1, PT, R14, RZ, PT ;  /* 0x000000ff0e00720b */ /* 0x000fe20003f35000 */
[----:B------:R-:W-:Y:S01]  /*1b880*/  FMUL.FTZ R11, R12, 0.00390625 ;  /* 0x3b8000000c0b7820 */ /* 0x000fe20000410000 */
[----:B------:R-:W-:-:S04]  /*1b890*/  SEL R13, RZ, 0x1, P3 ;  /* 0x00000001ff0d7807 */ /* 0x000fc80001800000 */
[----:B------:R-:W-:Y:S02]  /*1b8a0*/  FSETP.NE.FTZ.AND P2, PT, R11, RZ, PT ;  /* 0x000000ff0b00720b */ /* 0x000fe40003f55000 */
[----:B------:R-:W-:Y:S01]  /*1b8b0*/  LOP3.LUT R188, R188, R13, RZ, 0x3c, !PT ;  /* 0x0000000dbcbc7212 */ /* 0x000fe200078e3cff */
[----:B------:R0:W-:Y:S01]  /*1b8c0*/  @P0 MUFU.RCP R4, R9 ;  /* 0x0000000900040308 */ /* 0x0001e20000001000 */
[----:B------:R-:W-:-:S07]  /*1b8d0*/  FSETP.NE.FTZ.AND P0, PT, R12, RZ, PT ;  /* 0x000000ff0c00720b */ /* 0x000fce0003f15000 */
[----:B------:R-:W1:Y:S01]  /*1b8e0*/  @P1 MUFU.LG2 R3, R14 ;  /* 0x0000000e00031308 */ /* 0x000e620000000c00 */
[----:B0-----:R-:W-:Y:S01]  /*1b8f0*/  @P1 FMUL.FTZ R9, R8, 0.69314718246459960938 ;  /* 0x3f31721808091820 */ /* 0x001fe20000410000 */
[----:B------:R-:W-:-:S06]  /*1b900*/  @P2 FMUL.FTZ R15, R15, 0.69314718246459960938 ;  /* 0x3f3172180f0f2820 */ /* 0x000fcc0000410000 */
[----:B------:R-:W-:Y:S01]  /*1b910*/  @P0 MUFU.RCP R10, R12 ;  /* 0x0000000c000a0308 */ /* 0x000fe20000001000 */
[----:B------:R-:W-:-:S07]  /*1b920*/  PLOP3.LUT P0, PT, PT, PT, PT, 0x8, 0x0 ;  /* 0x000000000000781c */ /* 0x000fce0003f0e170 */
[----:B------:R-:W0:Y:S01]  /*1b930*/  @P2 MUFU.LG2 R11, R11 ;  /* 0x0000000b000b2308 */ /* 0x000e220000000c00 */
[----:B-1----:R-:W-:-:S04]  /*1b940*/  @P1 FMUL.FTZ R8, R3, 0.69314718246459960938 ;  /* 0x3f31721803081820 */ /* 0x002fc80000410000 */
[----:B------:R-:W-:Y:S01]  /*1b950*/  @P1 FFMA.FTZ R0, R9, R6, R8 ;  /* 0x0000000609001223 */ /* 0x000fe20000010008 */
[----:B0-----:R-:W-:-:S04]  /*1b960*/  @P2 FMUL.FTZ R12, R11, 0.69314718246459960938 ;  /* 0x3f3172180b0c2820 */ /* 0x001fc80000410000 */
[----:B------:R-:W-:Y:S01]  /*1b970*/  @P2 FFMA.FTZ R2, R15, R7, R12 ;  /* 0x000000070f022223 */ /* 0x000fe2000001000c */
[-C--:B---3--:R-:W-:Y:S01]  /*1b980*/  FMUL.FTZ R3, R4, R5.reuse ;  /* 0x0000000504037220 */ /* 0x088fe20000410000 */
        /* <DEDUP_REMOVED lines=129> */
.L_x_1800:
[----:B------:R-:W-:Y:S05]  /*1c1a0*/  WARPSYNC.ALL ;  /* 0x0000000000007948 */ /* 0x000fea0003800000 */
[----:B------:R-:W0:Y:S08]  /*1c1b0*/  S2UR UR39, SR_CgaCtaId ;  /* 0x00000000002779c3 */ /* 0x000e300000008800 */
[----:B------:R-:W-:Y:S06]  /*1c1c0*/  BAR.SYNC.DEFER_BLOCKING 0x5, 0x180 ;  /* 0x0146000000007b1d */ /* 0x000fec0000010000 */
[----:B------:R-:W-:Y:S01]  /*1c1d0*/  UMOV UR4, 0x400 ;  /* 0x0000040000047882 */ /* 0x000fe20000000000 */
[----:B------:R-:W-:Y:S01]  /*1c1e0*/  BSSY B0, `(.L_x_1936) ;  /* 0x0000394000007945 */ /* 0x000fe20003800000 */
[----:B0-----:R-:W-:-:S06]  /*1c1f0*/  ULEA UR4, UR39, UR4, 0x18 ;  /* 0x0000000427047291 */ /* 0x001fcc000f8ec03f */
[----:B------:R-:W-:-:S05]  /*1c200*/  IMAD.U32 R184, RZ, RZ, UR4 ;  /* 0x00000004ffb87e24 */ /* 0x000fca000f8e00ff */
[----:B------:R0:W1:Y:S01]  /*1c210*/  LDS.128 R20, [R184+0x284d0] ;  /* 0x0284d000b8147984 */ /* 0x0000620000000c00 */
[----:B------:R-:W-:Y:S06]  /*1c220*/  BAR.ARV 0x4, 0x180 ;  /* 0x0106000000007b1d */ /* 0x000fec0000002000 */
[----:B------:R-:W-:Y:S05]  /*1c230*/  @P0 BRA `(.L_x_1937) ;  /* 0x0000002800e00947 */ /* 0x000fea0003800000 */
[----:B------:R-:W2:Y:S01]  /*1c240*/  LDL R140, [R1+0x18] ;  /* 0x00001800018c7983 */ /* 0x000ea20000100800 */
[----:B------:R-:W-:Y:S01]  /*1c250*/  F2FP.BF16.F32.PACK_AB R4, R4, R25 ;  /* 0x000000190404723e */ /* 0x000fe200000010ff */
[----:B------:R-:W-:Y:S01]  /*1c260*/  ULDC.64 UR4, c[0x4][0x38] ;  /* 0x01000e0000047ab9 */ /* 0x000fe20000000a00 */
[----:B------:R-:W-:Y:S01]  /*1c270*/  F2FP.BF16.F32.PACK_AB R25, R13, R56 ;  /* 0x000000380d19723e */ /* 0x000fe200000010ff */
[----:B------:R-:W3:Y:S01]  /*1c280*/  S2R R134, SR_TID.X ;  /* 0x0000000000867919 */ /* 0x000ee20000002100 */
[----:B------:R-:W4:Y:S01]  /*1c290*/  S2R R13, SR_SWINHI ;  /* 0x00000000000d7919 */ /* 0x000f220000002f00 */
[----:B-----5:R-:W-:Y:S02]  /*1c2a0*/  F2FP.BF16.F32.PACK_AB R39, R31, R116 ;  /* 0x000000741f27723e */ /* 0x020fe400000010ff */
        /* <DEDUP_REMOVED lines=13> */
[----:B---3--:R-:W-:Y:S01]  /*1c380*/  IMAD.SHL.U32 R3, R134, 0x4, RZ ;  /* 0x0000000486037824 */ /* 0x008fe200078e00ff */
[----:B------:R-:W-:-:S02]  /*1c390*/  MOV R76, R184 ;  /* 0x000000b8004c7202 */ /* 0x000fc40000000f00 */
[----:B----4-:R-:W-:Y:S02]  /*1c3a0*/  MOV R77, R13 ;  /* 0x0000000d004d7202 */ /* 0x010fe40000000f00 */
        /* <DEDUP_REMOVED lines=13> */
[----:B------:R-:W-:Y:S02]  /*1c480*/  LOP3.LUT R3, R3, 0xc, RZ, 0xc0, !PT ;  /* 0x0000000c03037812 */ /* 0x000fe400078ec0ff */
[----:B------:R-:W-:Y:S02]  /*1c490*/  F2FP.BF16.F32.PACK_AB R54, R54, R51 ;  /* 0x000000333636723e */ /* 0x000fe400000010ff */
[----:B------:R-:W-:Y:S02]  /*1c4a0*/  F2FP.BF16.F32.PACK_AB R55, R55, R58 ;  /* 0x0000003a3737723e */ /* 0x000fe400000010ff */
[----:B------:R-:W-:-:S02]  /*1c4b0*/  F2FP.BF16.F32.PACK_AB R129, R92, R129 ;  /* 0x000000815c81723e */ /* 0x000fc400000010ff */
[----:B------:R-:W-:Y:S02]  /*1c4c0*/  IADD3 R26, P0, R3, UR4, RZ ;  /* 0x00000004031a7c10 */ /* 0x000fe4000ff1e0ff */
[----:B------:R-:W-:Y:S02]  /*1c4d0*/  F2FP.BF16.F32.PACK_AB R47, R47, R50 ;  /* 0x000000322f2f723e */ /* 0x000fe400000010ff */
[----:B------:R-:W-:Y:S02]  /*1c4e0*/  IADD3.X R27, RZ, UR5, RZ, P0, !PT ;  /* 0x00000005ff1b7c10 */ /* 0x000fe400087fe4ff */
[----:B-1----:R-:W-:Y:S02]  /*1c4f0*/  F2FP.BF16.F32.PACK_AB R20, R6, R33 ;  /* 0x000000210614723e */ /* 0x002fe400000010ff */
[----:B------:R-:W-:Y:S01]  /*1c500*/  LOP3.LUT P0, R6, R134, 0x3, RZ, 0xc0, !PT ;  /* 0x0000000386067812 */ /* 0x000fe2000780c0ff */
[----:B------:R1:W5:Y:S01]  /*1c510*/  LDG.E.CONSTANT R3, desc[UR36][R26.64] ;  /* 0x000000241a037981 */ /* 0x000362000c1e9900 */
[----:B------:R-:W-:Y:S01]  /*1c520*/  F2FP.BF16.F32.PACK_AB R8, R8, R41 ;  /* 0x000000290808723e */ /* 0x000fe200000010ff */
[----:B------:R-:W-:Y:S01]  /*1c530*/  UMOV UR4, 0xffffffff ;  /* 0xffffffff00047882 */ /* 0x000fe20000000000 */
[----:B------:R-:W-:-:S02]  /*1c540*/  F2FP.BF16.F32.PACK_AB R72, R29, R72 ;  /* 0x000000481d48723e */ /* 0x000fc400000010ff */
[----:B------:R-:W-:Y:S02]  /*1c550*/  ISETP.EQ.OR P0, PT, R6, 0x3, !P0 ;  /* 0x000000030600780c */ /* 0x000fe40004702670 */
[----:B------:R-:W-:Y:S02]  /*1c560*/  F2FP.BF16.F32.PACK_AB R35, R38, R35 ;  /* 0x000000232623723e */ /* 0x000fe400000010ff */
[----:B------:R-:W-:Y:S02]  /*1c570*/  F2FP.BF16.F32.PACK_AB R7, R7, R32 ;  /* 0x000000200707723e */ /* 0x000fe400000010ff */
[----:B------:R-:W-:Y:S02]  /*1c580*/  F2FP.BF16.F32.PACK_AB R9, R9, R40 ;  /* 0x000000280909723e */ /* 0x000fe400000010ff */
[----:B------:R-:W-:Y:S02]  /*1c590*/  F2FP.BF16.F32.PACK_AB R38, R28, R65 ;  /* 0x000000411c26723e */ /* 0x000fe400000010ff */
[----:B------:R-:W-:-:S02]  /*1c5a0*/  F2FP.BF16.F32.PACK_AB R73, R36, R73 ;  /* 0x000000492449723e */ /* 0x000fc400000010ff */
[----:B------:R-:W-:Y:S02]  /*1c5b0*/  SEL R13, R5, R4, P0 ;  /* 0x00000004050d7207 */ /* 0x000fe40000000000 */
[----:B------:R-:W-:Y:S02]  /*1c5c0*/  SEL R4, R4, R5, P0 ;  /* 0x0000000504047207 */ /* 0x000fe40000000000 */
        /* <DEDUP_REMOVED lines=39> */
[----:B------:R-:W-:Y:S01]  /*1c840*/  LOP3.LUT R68, R68, R69, RZ, 0x3c, !PT ;  /* 0x0000004544447212 */ /* 0x000fe200078e3cff */
[--C-:B------:R-:W-:Y:S01]  /*1c850*/  IMAD.X R69, RZ, RZ, R53.reuse, P3 ;  /* 0x000000ffff457224 */ /* 0x100fe200018e0635 */
        /* <DEDUP_REMOVED lines=8> */
[----:B------:R-:W-:-:S02]  /*1c8e0*/  IADD3 R59, P3, R52, 0x8040, RZ ;  /* 0x00008040343b7810 */ /* 0x000fc40007f7e0ff */
[C---:B------:R-:W-:Y:S02]  /*1c8f0*/  IADD3 R57, P2, R52.reuse, 0x8020, RZ ;  /* 0x0000802034397810 */ /* 0x040fe40007f5e0ff */
[C---:B------:R-:W-:Y:S02]  /*1c900*/  IADD3 R93, P1, R52.reuse, 0x8000, RZ ;  /* 0x00008000345d7810 */ /* 0x040fe40007f3e0ff */
[C---:B------:R-:W-:Y:S02]  /*1c910*/  IADD3 R45, P4, R52.reuse, 0x4040, RZ ;  /* 0x00004040342d7810 */ /* 0x040fe40007f9e0ff */
[----:B------:R-:W-:Y:S02]  /*1c920*/  IADD3 R51, P5, R52, 0x4060, RZ ;  /* 0x0000406034337810 */ /* 0x000fe40007fbe0ff */
[----:B------:R-:W-:Y:S02]  /*1c930*/  LOP3.LUT R58, R59, 0x380, RZ, 0xc0, !PT ;  /* 0x000003803b3a7812 */ /* 0x000fe400078ec0ff */
[----:B------:R-:W-:-:S02]  /*1c940*/  LOP3.LUT R56, R57, 0x380, RZ, 0xc0, !PT ;  /* 0x0000038039387812 */ /* 0x000fc400078ec0ff */
[----:B------:R-:W-:Y:S02]  /*1c950*/  LOP3.LUT R92, R93, 0x380, RZ, 0xc0, !PT ;  /* 0x000003805d5c7812 */ /* 0x000fe400078ec0ff */
[----:B------:R-:W-:Y:S02]  /*1c960*/  LOP3.LUT R44, R45, 0x380, RZ, 0xc0, !PT ;  /* 0x000003802d2c7812 */ /* 0x000fe400078ec0ff */
[----:B------:R-:W-:Y:S02]  /*1c970*/  LOP3.LUT R50, R51, 0x380, RZ, 0xc0, !PT ;  /* 0x0000038033327812 */ /* 0x000fe400078ec0ff */
[----:B------:R-:W-:Y:S02]  /*1c980*/  SHF.R.U64 R58, R58, 0x3, RZ ;  /* 0x000000033a3a7819 */ /* 0x000fe400000012ff */
[----:B------:R-:W-:Y:S02]  /*1c990*/  SHF.R.U64 R56, R56, 0x3, RZ ;  /* 0x0000000338387819 */ /* 0x000fe400000012ff */
[----:B------:R-:W-:-:S02]  /*1c9a0*/  SHF.R.U64 R92, R92, 0x3, RZ ;  /* 0x000000035c5c7819 */ /* 0x000fc400000012ff */
[----:B------:R-:W-:Y:S02]  /*1c9b0*/  SHF.R.U64 R44, R44, 0x3, RZ ;  /* 0x000000032c2c7819 */ /* 0x000fe400000012ff */
[----:B------:R-:W-:Y:S02]  /*1c9c0*/  SHF.R.U64 R50, R50, 0x3, RZ ;  /* 0x0000000332327819 */ /* 0x000fe400000012ff */
[----:B------:R-:W-:Y:S01]  /*1c9d0*/  LOP3.LUT R58, R58, R59, RZ, 0x3c, !PT ;  /* 0x0000003b3a3a7212 */ /* 0x000fe200078e3cff */
[--C-:B------:R-:W-:Y:S01]  /*1c9e0*/  IMAD.X R59, RZ, RZ, R53.reuse, P3 ;  /* 0x000000ffff3b7224 */ /* 0x100fe200018e0635 */
[----:B------:R-:W-:Y:S02]  /*1c9f0*/  LOP3.LUT R56, R56, R57, RZ, 0x3c, !PT ;  /* 0x0000003938387212 */ /* 0x000fe400078e3cff */
[----:B------:R-:W-:Y:S01]  /*1ca00*/  LOP3.LUT R92, R92, R93, RZ, 0x3c, !PT ;  /* 0x0000005d5c5c7212 */ /* 0x000fe200078e3cff */
[--C-:B------:R-:W-:Y:S01]  /*1ca10*/  IMAD.X R93, RZ, RZ, R53.reuse, P1 ;  /* 0x000000ffff5d7224 */ /* 0x100fe200008e0635 */
[----:B------:R-:W-:Y:S01]  /*1ca20*/  LOP3.LUT R44, R44, R45, RZ, 0x3c, !PT ;  /* 0x0000002d2c2c7212 */ /* 0x000fe200078e3cff */
[--C-:B------:R-:W-:Y:S01]  /*1ca30*/  IMAD.X R45, RZ, RZ, R53.reuse, P4 ;  /* 0x000000ffff2d7224 */ /* 0x100fe200020e0635 */
[----:B------:R-:W-:Y:S01]  /*1ca40*/  LOP3.LUT R50, R50, R51, RZ, 0x3c, !PT ;  /* 0x0000003332327212 */ /* 0x000fe200078e3cff */
[----:B------:R-:W-:Y:S01]  /*1ca50*/  IMAD.X R51, RZ, RZ, R53, P5 ;  /* 0x000000ffff337224 */ /* 0x000fe200028e0635 */
[----:B------:R-:W-:-:S02]  /*1ca60*/  IADD3.X R57, RZ, R53, RZ, P2, !PT ;  /* 0x00000035ff397210 */ /* 0x000fc400017fe4ff */
[C---:B-1----:R-:W-:Y:S02]  /*1ca70*/  IADD3 R27, P3, R52.reuse, 0x4020, RZ ;  /* 0x00004020341b7810 */ /* 0x042fe40007f7e0ff */
        /* <DEDUP_REMOVED lines=11> */
[----:B------:R-:W-:Y:S02]  /*1cb30*/  SHF.R.U64 R28, R28, 0x3, RZ ;  /* 0x000000031c1c7819 */ /* 0x000fe400000012ff */
[----:B------:R-:W-:Y:S02]  /*1cb40*/  SHF.R.U64 R32, R32, 0x3, RZ ;  /* 0x0000000320207819 */ /* 0x000fe400000012ff */
        /* <DEDUP_REMOVED lines=11> */
[----:B------:R-:W-:-:S02]  /*1cc00*/  LOP3.LUT R36, R36, R37, RZ, 0x3c, !PT ;  /* 0x0000002524247212 */ /* 0x000fc400078e3cff */
[----:B------:R-:W-:Y:S02]  /*1cc10*/  LOP3.LUT R52, R5, R52, RZ, 0x3c, !PT ;  /* 0x0000003405347212 */ /* 0x000fe400078e3cff */
[----:B------:R-:W-:Y:S02]  /*1cc20*/  IADD3.X R37, RZ, R53, RZ, P5, !PT ;  /* 0x00000035ff257210 */ /* 0x000fe40002ffe4ff */
        /* <DEDUP_REMOVED lines=15> */
[----:B------:R-:W-:Y:S01]  /*1cd20*/  MOV R101, R40 ;  /* 0x0000002800657202 */ /* 0x000fe20000000f00 */
[----:B------:R-:W-:Y:S06]  /*1cd30*/  BRA.DIV UR4, `(.L_x_1938) ;  /* 0x000000c204ec7947 */ /* 0x000fec000b800000 */
[----:B------:R-:W-:Y:S01]  /*1cd40*/  SEL R26, R7, R20, P0 ;  /* 0x00000014071a7207 */ /* 0x000fe20000000000 */
[----:B-----5:R-:W-:Y:S01]  /*1cd50*/  SHFL.IDX PT, R10, R13, R3, 0x1c1f ;  /* 0x001c1f030d0a7589 */ /* 0x020fe200000e0000 */
[----:B------:R-:W-:Y:S02]  /*1cd60*/  SEL R7, R20, R7, P0 ;  /* 0x0000000714077207 */ /* 0x000fe40000000000 */
[----:B------:R-:W-:Y:S02]  /*1cd70*/  SEL R28, R9, R8, P0 ;  /* 0x00000008091c7207 */ /* 0x000fe40000000000 */
[----:B------:R-:W-:Y:S01]  /*1cd80*/  SEL R8, R8, R9, P0 ;  /* 0x0000000908087207 */ /* 0x000fe20000000000 */
[----:B------:R-:W-:Y:S01]  /*1cd90*/  SHFL.IDX PT, R26, R26, R3, 0x1c1f ;  /* 0x001c1f031a1a7589 */ /* 0x000fe200000e0000 */
[----:B------:R-:W-:Y:S02]  /*1cda0*/  LOP3.LUT R20, R3, 0x2, RZ, 0x3c, !PT ;  /* 0x0000000203147812 */ /* 0x000fe400078e3cff */
[----:B------:R-:W-:Y:S01]  /*1cdb0*/  SEL R32, R11, R12, P0 ;  /* 0x0000000c0b207207 */ /* 0x000fe20000000000 */
[----:B------:R-:W-:Y:S01]  /*1cdc0*/  SHFL.IDX PT, R28, R28, R3, 0x1c1f ;  /* 0x001c1f031c1c7589 */ /* 0x000fe200000e0000 */
[----:B------:R-:W-:-:S02]  /*1cdd0*/  SEL R9, R12, R11, P0 ;  /* 0x0000000b0c097207 */ /* 0x000fc40000000000 */
[----:B------:R-:W-:Y:S01]  /*1cde0*/  SEL R36, R25, R14, P0 ;  /* 0x0000000e19247207 */ /* 0x000fe20000000000 */
[----:B------:R-:W1:Y:S01]  /*1cdf0*/  SHFL.IDX PT, R37, R4, R20, 0x1c1f ;  /* 0x001c1f1404257589 */ /* 0x000e6200000e0000 */
[----:B------:R-:W-:Y:S02]  /*1ce00*/  SEL R40, R15, R38, P0 ;  /* 0x000000260f287207 */ /* 0x000fe40000000000 */
[----:B------:R-:W-:Y:S01]  /*1ce10*/  SEL R27, R38, R15, P0 ;  /* 0x0000000f261b7207 */ /* 0x000fe20000000000 */
[----:B------:R-:W2:Y:S01]  /*1ce20*/  SHFL.IDX PT, R7, R7, R20, 0x1c1f ;  /* 0x001c1f1407077589 */ /* 0x000ea200000e0000 */
        /* <DEDUP_REMOVED lines=17> */
[----:B------:R-:W3:Y:S01]  /*1cf40*/  SHFL.IDX PT, R29, R29, R20, 0x1c1f ;  /* 0x001c1f141d1d7589 */ /* 0x000ee200000e0000 */
        /* <DEDUP_REMOVED lines=29> */
[----:B------:R-:W4:Y:S01]  /*1d120*/  SHFL.IDX PT, R42, R44, R3, 0x1c1f ;  /* 0x001c1f032c2a7589 */ /* 0x000f2200000e0000 */
        /* <DEDUP_REMOVED lines=23> */
[----:B------:R2:W0:Y:S01]  /*1d2a0*/  SHFL.IDX PT, R99, R8, R20, 0x1c1f ;  /* 0x001c1f1408637589 */ /* 0x00042200000e0000 */
[----:B------:R-:W-:Y:S02]  /*1d2b0*/  SEL R111, R118, R111, P0 ;  /* 0x0000006f766f7207 */ /* 0x000fe40000000000 */
[----:B------:R-:W-:Y:S01]  /*1d2c0*/  SEL R133, R132, R133, P0 ;  /* 0x0000008584857207 */ /* 0x000fe20000000000 */
[----:B------:R-:W0:Y:S01]  /*1d2d0*/  SHFL.IDX PT, R46, R48, R3, 0x1c1f ;  /* 0x001c1f03302e7589 */ /* 0x000e2200000e0000 */
[----:B------:R-:W-:-:S02]  /*1d2e0*/  SEL R64, R34, R35, P0 ;  /* 0x0000002322407207 */ /* 0x000fc40000000000 */
[----:B------:R-:W-:Y:S01]  /*1d2f0*/  SEL R6, R135, R102, P0 ;  /* 0x0000006687067207 */ /* 0x000fe20000000000 */
[----:B------:R4:W-:Y:S01]  /*1d300*/  SHFL.IDX PT, R34, R40, R3, 0x1c1f ;  /* 0x001c1f0328227589 */ /* 0x0009e200000e0000 */
[----:B------:R-:W-:Y:S02]  /*1d310*/  SEL R5, R102, R135, P0 ;  /* 0x0000008766057207 */ /* 0x000fe40000000000 */
[----:B-1----:R-:W-:Y:S01]  /*1d320*/  SEL R4, R10, R37, P0 ;  /* 0x000000250a047207 */ /* 0x002fe20000000000 */
[----:B------:R1:W-:Y:S01]  /*1d330*/  SHFL.IDX PT, R65, R72, R3, 0x1c1f ;  /* 0x001c1f0348417589 */ /* 0x0003e200000e0000 */
[----:B--2---:R-:W-:Y:S02]  /*1d340*/  SEL R8, R26, R7, P0 ;  /* 0x000000071a087207 */ /* 0x004fe40000000000 */
[----:B---3--:R-:W-:Y:S01]  /*1d350*/  SEL R36, R38, R29, P0 ;  /* 0x0000001d26247207 */ /* 0x008fe20000000000 */
[----:B------:R-:W-:Y:S01]  /*1d360*/  SHFL.IDX PT, R35, R106, R3, 0x1c1f ;  /* 0x001c1f036a237589 */ /* 0x000fe200000e0000 */
[----:B------:R-:W-:-:S02]  /*1d370*/  SEL R38, R29, R38, P0 ;  /* 0x000000261d267207 */ /* 0x000fc40000000000 */
[----:B----4-:R-:W-:Y:S01]  /*1d380*/  SEL R40, R42, R31, P0 ;  /* 0x0000001f2a287207 */ /* 0x010fe20000000000 */
[----:B------:R-:W-:Y:S01]  /*1d390*/  SHFL.IDX PT, R51, R114, R3, 0x1c1f ;  /* 0x001c1f0372337589 */ /* 0x000fe200000e0000 */
[----:B------:R-:W-:Y:S02]  /*1d3a0*/  SEL R42, R31, R42, P0 ;  /* 0x0000002a1f2a7207 */ /* 0x000fe40000000000 */
[----:B------:R-:W-:Y:S01]  /*1d3b0*/  SEL R48, R50, R45, P0 ;  /* 0x0000002d32307207 */ /* 0x000fe20000000000 */
[----:B------:R-:W-:Y:S01]  /*1d3c0*/  SHFL.IDX PT, R55, R116, R3, 0x1c1f ;  /* 0x001c1f0374377589 */ /* 0x000fe200000e0000 */
[----:B0-----:R-:W-:Y:S02]  /*1d3d0*/  SEL R12, R28, R99, P0 ;  /* 0x000000631c0c7207 */ /* 0x001fe40000000000 */
        /* <DEDUP_REMOVED lines=9> */
[----:B-1----:R-:W-:Y:S01]  /*1d470*/  SEL R72, R74, R41, P0 ;  /* 0x000000294a487207 */ /* 0x002fe20000000000 */
[----:B------:R-:W-:Y:S01]  /*1d480*/  SHFL.IDX PT, R53, R53, R20, 0x1c1f ;  /* 0x001c1f1435357589 */ /* 0x000fe200000e0000 */
[----:B------:R-:W-:-:S02]  /*1d490*/  SEL R46, R33, R46, P0 ;  /* 0x0000002e212e7207 */ /* 0x000fc40000000000 */
[----:B------:R-:W-:Y:S01]  /*1d4a0*/  SEL R50, R45, R50, P0 ;  /* 0x000000322d327207 */ /* 0x000fe20000000000 */
[----:B------:R-:W0:Y:S01]  /*1d4b0*/  SHFL.IDX PT, R98, R83, R20, 0x1c1f ;  /* 0x001c1f1453627589 */ /* 0x000e2200000e0000 */
[----:B------:R-:W-:Y:S02]  /*1d4c0*/  SEL R54, R61, R54, P0 ;  /* 0x000000363d367207 */ /* 0x000fe40000000000 */
[----:B------:R-:W-:Y:S01]  /*1d4d0*/  SEL R70, R57, R70, P0 ;  /* 0x0000004639467207 */ /* 0x000fe20000000000 */
[----:B------:R-:W1:Y:S01]  /*1d4e0*/  SHFL.IDX PT, R102, R105, R20, 0x1c1f ;  /* 0x001c1f1469667589 */ /* 0x000e6200000e0000 */
[----:B------:R-:W-:-:S03]  /*1d4f0*/  SEL R74, R41, R74, P0 ;  /* 0x0000004a294a7207 */ /* 0x000fc60000000000 */
[----:B------:R-:W2:Y:S04]  /*1d500*/  SHFL.IDX PT, R104, R107, R20, 0x1c1f ;  /* 0x001c1f146b687589 */ /* 0x000ea800000e0000 */
[----:B------:R-:W-:Y:S04]  /*1d510*/  SHFL.IDX PT, R58, R58, R3, 0x1c1f ;  /* 0x001c1f033a3a7589 */ /* 0x000fe800000e0000 */
[----:B------:R-:W-:Y:S04]  /*1d520*/  SHFL.IDX PT, R62, R56, R3, 0x1c1f ;  /* 0x001c1f03383e7589 */ /* 0x000fe800000e0000 */
[----:B------:R-:W-:Y:S04]  /*1d530*/  SHFL.IDX PT, R66, R66, R3, 0x1c1f ;  /* 0x001c1f0342427589 */ /* 0x000fe800000e0000 */
[----:B------:R3:W-:Y:S01]  /*1d540*/  SHFL.IDX PT, R47, R24, R3, 0x1c1f ;  /* 0x001c1f03182f7589 */ /* 0x0007e200000e0000 */
[----:B0-----:R-:W-:-:S02]  /*1d550*/  SEL R13, R69, R98, P0 ;  /* 0x00000062450d7207 */ /* 0x001fc40000000000 */
[----:B------:R-:W-:Y:S01]  /*1d560*/  SEL R15, R98, R69, P0 ;  /* 0x00000045620f7207 */ /* 0x000fe20000000000 */
[----:B------:R-:W-:Y:S01]  /*1d570*/  SHFL.IDX PT, R71, R126, R3, 0x1c1f ;  /* 0x001c1f037e477589 */ /* 0x000fe200000e0000 */
[----:B-1----:R-:W-:-:S03]  /*1d580*/  SEL R25, R65, R102, P0 ;  /* 0x0000006641197207 */ /* 0x002fc60000000000 */
[----:B------:R-:W0:Y:S01]  /*1d590*/  SHFL.IDX PT, R81, R81, R20, 0x1c1f ;  /* 0x001c1f1451517589 */ /* 0x000e2200000e0000 */
[----:B--2---:R-:W-:Y:S02]  /*1d5a0*/  SEL R29, R49, R104, P0 ;  /* 0x00000068311d7207 */ /* 0x004fe40000000000 */
[----:B---3--:R-:W-:Y:S01]  /*1d5b0*/  SEL R24, R32, R9, P0 ;  /* 0x0000000920187207 */ /* 0x008fe20000000000 */
[----:B------:R-:W1:Y:S01]  /*1d5c0*/  SHFL.IDX PT, R85, R85, R20, 0x1c1f ;  /* 0x001c1f1455557589 */ /* 0x000e6200000e0000 */
[----:B------:R-:W-:-:S03]  /*1d5d0*/  SEL R31, R104, R49, P0 ;  /* 0x00000031681f7207 */ /* 0x000fc60000000000 */
[----:B------:R-:W-:Y:S04]  /*1d5e0*/  SHFL.IDX PT, R79, R79, R20, 0x1c1f ;  /* 0x001c1f144f4f7589 */ /* 0x000fe800000e0000 */
[----:B------:R-:W2:Y:S04]  /*1d5f0*/  SHFL.IDX PT, R106, R109, R20, 0x1c1f ;  /* 0x001c1f146d6a7589 */ /* 0x000ea800000e0000 */
[----:B------:R-:W-:Y:S04]  /*1d600*/  SHFL.IDX PT, R108, R113, R20, 0x1c1f ;  /* 0x001c1f14716c7589 */ /* 0x000fe800000e0000 */
[----:B------:R-:W3:Y:S04]  /*1d610*/  SHFL.IDX PT, R110, R115, R20, 0x1c1f ;  /* 0x001c1f14736e7589 */ /* 0x000ee800000e0000 */
[----:B------:R-:W4:Y:S01]  /*1d620*/  SHFL.IDX PT, R112, R117, R20, 0x1c1f ;  /* 0x001c1f1475707589 */ /* 0x000f2200000e0000 */
[----:B0-----:R-:W-:-:S02]  /*1d630*/  SEL R56, R58, R81, P0 ;  /* 0x000000513a387207 */ /* 0x001fc40000000000 */
[----:B------:R-:W-:Y:S01]  /*1d640*/  SEL R58, R81, R58, P0 ;  /* 0x0000003a513a7207 */ /* 0x000fe20000000000 */
[----:B------:R-:W0:Y:S01]  /*1d650*/  SHFL.IDX PT, R114, R121, R20, 0x1c1f ;  /* 0x001c1f1479727589 */ /* 0x000e2200000e0000 */
[----:B-1----:R-:W-:Y:S02]  /*1d660*/  SEL R60, R62, R85, P0 ;  /* 0x000000553e3c7207 */ /* 0x002fe40000000000 */
[----:B------:R-:W-:Y:S01]  /*1d670*/  SEL R62, R85, R62, P0 ;  /* 0x0000003e553e7207 */ /* 0x000fe20000000000 */
[----:B------:R-:W-:Y:S04]  /*1d680*/  SHFL.IDX PT, R116, R103, R20, 0x1c1f ;  /* 0x001c1f1467747589 */ /* 0x000fe800000e0000 */
[----:B------:R-:W1:Y:S01]  /*1d690*/  SHFL.IDX PT, R118, R111, R20, 0x1c1f ;  /* 0x001c1f146f767589 */ /* 0x000e6200000e0000 */
[----:B--2---:R-:W-:-:S02]  /*1d6a0*/  SEL R33, R35, R106, P0 ;  /* 0x0000006a23217207 */ /* 0x004fc40000000000 */
[----:B------:R-:W-:Y:S01]  /*1d6b0*/  SEL R35, R106, R35, P0 ;  /* 0x000000236a237207 */ /* 0x000fe20000000000 */
[----:B------:R-:W2:Y:S04]  /*1d6c0*/  SHFL.IDX PT, R120, R119, R20, 0x1c1f ;  /* 0x001c1f1477787589 */ /* 0x000ea800000e0000 */
[----:B------:R-:W2:Y:S01]  /*1d6d0*/  SHFL.IDX PT, R122, R127, R20, 0x1c1f ;  /* 0x001c1f147f7a7589 */ /* 0x000ea200000e0000 */
[----:B---3--:R-:W-:Y:S02]  /*1d6e0*/  SEL R41, R43, R110, P0 ;  /* 0x0000006e2b297207 */ /* 0x008fe40000000000 */
[----:B------:R-:W-:Y:S01]  /*1d6f0*/  SEL R43, R110, R43, P0 ;  /* 0x0000002b6e2b7207 */ /* 0x000fe20000000000 */
[----:B------:R-:W3:Y:S01]  /*1d700*/  SHFL.IDX PT, R124, R133, R20, 0x1c1f ;  /* 0x001c1f14857c7589 */ /* 0x000ee200000e0000 */
[----:B----4-:R-:W-:-:S02]  /*1d710*/  SEL R45, R47, R112, P0 ;  /* 0x000000702f2d7207 */ /* 0x010fc40000000000 */
[----:B------:R-:W-:Y:S01]  /*1d720*/  SEL R47, R112, R47, P0 ;  /* 0x0000002f702f7207 */ /* 0x000fe20000000000 */
[----:B------:R4:W-:Y:S01]  /*1d730*/  SHFL.IDX PT, R78, R64, R3, 0x1c1f ;  /* 0x001c1f03404e7589 */ /* 0x0009e200000e0000 */
[----:B0-----:R-:W-:Y:S02]  /*1d740*/  SEL R49, R51, R114, P0 ;  /* 0x0000007233317207 */ /* 0x001fe40000000000 */
[----:B------:R-:W-:Y:S01]  /*1d750*/  SEL R51, R114, R51, P0 ;  /* 0x0000003372337207 */ /* 0x000fe20000000000 */
[----:B------:R-:W0:Y:S04]  /*1d760*/  SHFL.IDX PT, R73, R73, R20, 0x1c1f ;  /* 0x001c1f1449497589 */ /* 0x000e2800000e0000 */
[----:B------:R3:W0:Y:S01]  /*1d770*/  SHFL.IDX PT, R75, R6, R3, 0x1c1f ;  /* 0x001c1f03064b7589 */ /* 0x00062200000e0000 */
[----:B-1----:R-:W-:-:S02]  /*1d780*/  SEL R57, R59, R118, P0 ;  /* 0x000000763b397207 */ /* 0x002fc40000000000 */
[----:B----4-:R-:W-:Y:S01]  /*1d790*/  SEL R64, R66, R79, P0 ;  /* 0x0000004f42407207 */ /* 0x010fe20000000000 */
[----:B------:R1:W4:Y:S01]  /*1d7a0*/  SHFL.IDX PT, R126, R5, R20, 0x1c1f ;  /* 0x001c1f14057e7589 */ /* 0x00032200000e0000 */
[----:B--2---:R-:W-:Y:S02]  /*1d7b0*/  SEL R61, R63, R120, P0 ;  /* 0x000000783f3d7207 */ /* 0x004fe40000000000 */
[----:B------:R-:W-:Y:S02]  /*1d7c0*/  SEL R66, R79, R66, P0 ;  /* 0x000000424f427207 */ /* 0x000fe40000000000 */
[----:B------:R-:W-:Y:S02]  /*1d7d0*/  SEL R59, R118, R59, P0 ;  /* 0x0000003b763b7207 */ /* 0x000fe40000000000 */
[----:B---3--:R-:W-:Y:S02]  /*1d7e0*/  SEL R6, R37, R10, P0 ;  /* 0x0000000a25067207 */ /* 0x008fe40000000000 */
[----:B------:R-:W-:Y:S01]  /*1d7f0*/  SEL R10, R7, R26, P0 ;  /* 0x0000001a070a7207 */ /* 0x000fe20000000000 */
[----:B-1----:R-:W-:Y:S01]  /*1d800*/  IMAD.MOV.U32 R20, RZ, RZ, RZ ;  /* 0x000000ffff147224 */ /* 0x002fe200078e00ff */
        /* <DEDUP_REMOVED lines=10> */
[----:B0-----:R-:W-:Y:S02]  /*1d8b0*/  SEL R9, R78, R73, P0 ;  /* 0x000000494e097207 */ /* 0x001fe40000000000 */
[----:B------:R-:W-:Y:S02]  /*1d8c0*/  SEL R11, R73, R78, P0 ;  /* 0x0000004e490b7207 */ /* 0x000fe40000000000 */
[----:B------:R-:W-:-:S02]  /*1d8d0*/  SEL R39, R108, R39, P0 ;  /* 0x000000276c277207 */ /* 0x000fc40000000000 */
[----:B------:R-:W-:Y:S02]  /*1d8e0*/  SEL R55, R116, R55, P0 ;  /* 0x0000003774377207 */ /* 0x000fe40000000000 */
[----:B------:R-:W-:Y:S02]  /*1d8f0*/  SEL R63, R120, R63, P0 ;  /* 0x0000003f783f7207 */ /* 0x000fe40000000000 */
[----:B------:R-:W-:Y:S02]  /*1d900*/  SEL R67, R122, R67, P0 ;  /* 0x000000437a437207 */ /* 0x000fe40000000000 */
[----:B----4-:R-:W-:-:S07]  /*1d910*/  SEL R71, R124, R71, P0 ;  /* 0x000000477c477207 */ /* 0x010fce0000000000 */
.L_x_2256:
[----:B------:R-:W-:Y:S05]  /*1d920*/  WARPSYNC.ALL ;  /* 0x0000000000007948 */ /* 0x000fea0003800000 */
[----:B------:R-:W-:Y:S01]  /*1d930*/  BAR.SYNC.DEFER_BLOCKING 0x1, 0x100 ;  /* 0x0044000000007b1d */ /* 0x000fe20000010000 */
[----:B------:R-:W-:Y:S02]  /*1d940*/  SEL R73, R75, R126, P0 ;  /* 0x0000007e4b497207 */ /* 0x000fe40000000000 */
[----:B------:R-:W-:-:S03]  /*1d950*/  SEL R75, R126, R75, P0 ;  /* 0x0000004b7e4b7207 */ /* 0x000fc60000000000 */
[----:B------:R-:W-:Y:S02]  /*1d960*/  ULDC.64 UR4, c[0x0][0xc00] ;  /* 0x0003000000047ab9 */ /* 0x000fe40000000a00 */
[----:B------:R-:W0:Y:S01]  /*1d970*/  LDC.64 R78, c[0x0][0xc00] ;  /* 0x00030000ff4e7b82 */ /* 0x000e220000000a00 */
[----:B------:R-:W-:-:S04]  /*1d980*/  ISETP.NE.U32.AND P2, PT, RZ, UR4, PT ;  /* 0x00000004ff007c0c */ /* 0x000fc8000bf45070 */
[----:B------:R-:W-:Y:S01]  /*1d990*/  ISETP.NE.AND.EX P2, PT, RZ, UR5, PT, P2 ;  /* 0x00000005ff007c0c */ /* 0x000fe2000bf45320 */
[----:B------:R-:W-:Y:S02]  /*1d9a0*/  ULDC.64 UR4, c[0x0][0xc08] ;  /* 0x0003020000047ab9 */ /* 0x000fe40000000a00 */
[----:B------:R-:W-:Y:S01]  /*1d9b0*/  ISETP.NE.U32.AND P0, PT, RZ, UR4, PT ;  /* 0x00000004ff007c0c */ /* 0x000fe2000bf05070 */
[----:B------:R-:W1:Y:S03]  /*1d9c0*/  LDC R80, c[0x0][0xbe8] ;  /* 0x0002fa00ff507b82 */ /* 0x000e660000000800 */
[----:B------:R-:W-:Y:S01]  /*1d9d0*/  ISETP.NE.AND.EX P0, PT, RZ, UR5, PT, P0 ;  /* 0x00000005ff007c0c */ /* 0x000fe2000bf05300 */
[----:B------:R2:W-:Y:S04]  /*1d9e0*/  STSM.16.M88.4 [R90], R4 ;  /* 0x000000045a007844 */ /* 0x0005e80000000200 */
[----:B------:R-:W-:Y:S01]  /*1d9f0*/  STSM.16.M88.4 [R101], R8 ;  /* 0x0000000865007844 */ /* 0x000fe20000000200 */
[----:B0-----:R-:W-:-:S03]  /*1da00*/  IMAD.WIDE R78, R216, 0x4, R78 ;  /* 0x00000004d84e7825 */ /* 0x001fc600078e024e */
[----:B------:R0:W-:Y:S04]  /*1da10*/  STSM.16.M88.4 [R100], R12 ;  /* 0x0000000c64007844 */ /* 0x0001e80000000200 */
[----:B------:R3:W-:Y:S04]  /*1da20*/  STSM.16.M88.4 [R97], R24 ;  /* 0x0000001861007844 */ /* 0x0007e80000000200 */
[----:B------:R3:W-:Y:S01]  /*1da30*/  STSM.16.M88.4 [R96], R28 ;  /* 0x0000001c60007844 */ /* 0x0007e20000000200 */
[----:B--2---:R-:W2:Y:S03]  /*1da40*/  @P0 LDC.64 R4, c[0x0][0xc08] ;  /* 0x00030200ff040b82 */ /* 0x004ea60000000a00 */
[----:B------:R3:W-:Y:S04]  /*1da50*/  STSM.16.M88.4 [R95], R32 ;  /* 0x000000205f007844 */ /* 0x0007e80000000200 */
        /* <DEDUP_REMOVED lines=9> */
[----:B------:R3:W-:Y:S01]  /*1daf0*/  STSM.16.M88.4 [R87], R72 ;  /* 0x0000004857007844 */ /* 0x0007e20000000200 */
[----:B------:R-:W-:Y:S01]  /*1db00*/  BAR.SYNC.DEFER_BLOCKING 0x1, 0x100 ;  /* 0x0044000000007b1d */ /* 0x000fe20000010000 */
[----:B--2---:R-:W-:-:S05]  /*1db10*/  @P0 IMAD.WIDE R4, R216, 0x4, R4 ;  /* 0x00000004d8040825 */ /* 0x004fca00078e0204 */
[----:B------:R-:W-:Y:S02]  /*1db20*/  ULDC UR4, c[0x0][0xa88] ;  /* 0x0002a20000047ab9 */ /* 0x000fe40000000800 */
[----:B------:R-:W-:Y:S01]  /*1db30*/  IMAD.U32 R3, RZ, RZ, UR4 ;  /* 0x00000004ff037e24 */ /* 0x000fe2000f8e00ff */
[----:B------:R3:W5:Y:S01]  /*1db40*/  @P2 LDG.E R20, desc[UR36][R78.64] ;  /* 0x000000244e142981 */ /* 0x000762000c1e1900 */
[----:B-1----:R-:W-:Y:S01]  /*1db50*/  ISETP.NE.AND P1, PT, R80, 0x1, PT ;  /* 0x000000015000780c */ /* 0x002fe20003f25270 */
[----:B0-----:R-:W-:-:S03]  /*1db60*/  IMAD.IADD R15, R203, 0x1, R202 ;  /* 0x00000001cb0f7824 */ /* 0x001fc600078e02ca */
[----:B------:R3:W5:Y:S09]  /*1db70*/  @P0 LDG.E R3, desc[UR36][R4.64] ;  /* 0x0000002404030981 */ /* 0x000772000c1e1900 */
[----:B------:R-:W0:Y:S08]  /*1db80*/  @P1 LDC R6, c[0x0][0xbec] ;  /* 0x0002fb00ff061b82 */ /* 0x000e300000000800 */
[----:B------:R-:W1:Y:S01]  /*1db90*/  @P1 LDC R9, c[0x0][0xbf0] ;  /* 0x0002fc00ff091b82 */ /* 0x000e620000000800 */
[----:B---3--:R-:W-:Y:S05]  /*1dba0*/  @P0 BRA `(.L_x_1939) ;  /* 0x0000000000100947 */ /* 0x008fea0003800000 */
[----:B------:R-:W-:Y:S05]  /*1dbb0*/  @!P2 BRA `(.L_x_1939) ;  /* 0x00000000000ca947 */ /* 0x000fea0003800000 */
[----:B------:R-:W2:Y:S04]  /*1dbc0*/  LDG.E R4, desc[UR36][R78.64] ;  /* 0x000000244e047981 */ /* 0x000ea8000c1e1900 */
[----:B-----5:R-:W2:Y:S02]  /*1dbd0*/  LDG.E R3, desc[UR36][R78.64+0x4] ;  /* 0x000004244e037981 */ /* 0x020ea4000c1e1900 */
[----:B--2---:R-:W-:-:S07]  /*1dbe0*/  IMAD.IADD R3, R3, 0x1, -R4 ;  /* 0x0000000103037824 */ /* 0x004fce00078e0a04 */
.L_x_1939:
[----:B------:R-:W2:Y:S01]  /*1dbf0*/  LDL R14, [R1+0x14] ;  /* 0x00001400010e7983 */ /* 0x000ea20000100800 */
[----:B------:R-:W-:Y:S01]  /*1dc00*/  SHF.R.S32.HI R82, RZ, 0x1f, R215 ;  /* 0x0000001fff527819 */ /* 0x000fe200000114d7 */
[----:B0-----:R-:W-:Y:S01]  /*1dc10*/  @P1 IMAD.HI.U32 R4, R15, R6, RZ ;  /* 0x000000060f041227 */ /* 0x001fe200078e00ff */
[----:B-----5:R-:W-:Y:S01]  /*1dc20*/  SHF.R.S32.HI R79, RZ, 0x1f, R20 ;  /* 0x0000001fff4f7819 */ /* 0x020fe20000011414 */
[----:B------:R-:W-:Y:S01]  /*1dc30*/  ULDC.64 UR4, c[0x0][0xb90] ;  /* 0x0002e40000047ab9 */ /* 0x000fe20000000a00 */
[----:B------:R-:W-:Y:S01]  /*1dc40*/  MOV R78, R20 ;  /* 0x00000014004e7202 */ /* 0x000fe20000000f00 */
[----:B------:R-:W-:Y:S01]  /*1dc50*/  IMAD.MOV.U32 R7, RZ, RZ, R15 ;  /* 0x000000ffff077224 */ /* 0x000fe200078e000f */
[----:B-1----:R-:W-:Y:S01]  /*1dc60*/  @P1 SHF.R.U32.HI R7, RZ, R9, R4 ;  /* 0x00000009ff071219 */ /* 0x002fe20000011604 */
[----:B------:R-:W-:Y:S01]  /*1dc70*/  IMAD R6, R82, UR4, RZ ;  /* 0x0000000452067c24 */ /* 0x000fe2000f8e02ff */
[----:B------:R-:W-:Y:S01]  /*1dc80*/  SEL R81, R216, RZ, !P2 ;  /* 0x000000ffd8517207 */ /* 0x000fe20005000000 */
[C---:B------:R-:W-:Y:S01]  /*1dc90*/  IMAD.WIDE.U32 R4, R215.reuse, UR4, R78 ;  /* 0x00000004d7047c25 */ /* 0x040fe2000f8e004e */
[----:B------:R-:W-:Y:S01]  /*1dca0*/  SHF.R.S32.HI R78, RZ, 0x1f, R216 ;  /* 0x0000001fff4e7819 */ /* 0x000fe200000114d8 */
[----:B------:R-:W0:Y:S02]  /*1dcb0*/  @P1 LDC R83, c[0x0][0xbec] ;  /* 0x0002fb00ff531b82 */ /* 0x000e240000000800 */
[----:B------:R-:W-:Y:S01]  /*1dcc0*/  IMAD R9, R215, UR5, R6 ;  /* 0x00000005d7097c24 */ /* 0x000fe2000f8e0206 */
[----:B------:R-:W-:Y:S01]  /*1dcd0*/  SEL R78, R78, RZ, !P2 ;  /* 0x000000ff4e4e7207 */ /* 0x000fe20005000000 */
[----:B------:R-:W-:Y:S01]  /*1dce0*/  IMAD.MOV R13, RZ, RZ, -R7 ;  /* 0x000000ffff0d7224 */ /* 0x000fe200078e0a07 */
[----:B------:R-:W-:Y:S01]  /*1dcf0*/  ULDC.64 UR4, c[0x0][0xb98] ;  /* 0x0002e60000047ab9 */ /* 0x000fe20000000a00 */
[----:B------:R-:W-:-:S02]  /*1dd00*/  IMAD.IADD R5, R5, 0x1, R9 ;  /* 0x0000000105057824 */ /* 0x000fc400078e0209 */
[----:B------:R-:W-:Y:S01]  /*1dd10*/  IMAD R11, R189, 0x40, R18 ;  /* 0x00000040bd0b7824 */ /* 0x000fe200078e0212 */
[----:B------:R-:W1:Y:S01]  /*1dd20*/  @P1 LDC R85, c[0x0][0xbf0] ;  /* 0x0002fc00ff551b82 */ /* 0x000e620000000800 */
[----:B------:R-:W-:Y:S02]  /*1dd30*/  IMAD R9, R80, R13, R15 ;  /* 0x0000000d50097224 */ /* 0x000fe400078e020f */
[----:B------:R-:W-:Y:S02]  /*1dd40*/  IMAD R6, R78, UR4, RZ ;  /* 0x000000044e067c24 */ /* 0x000fe4000f8e02ff */
[----:B------:R-:W-:-:S04]  /*1dd50*/  IMAD.WIDE.U32 R4, R81, UR4, R4 ;  /* 0x0000000451047c25 */ /* 0x000fc8000f8e0004 */
[----:B------:R-:W-:Y:S01]  /*1dd60*/  IMAD.WIDE R76, R11, 0x2, R76 ;  /* 0x000000020b4c7825 */ /* 0x000fe200078e024c */
[----:B------:R-:W-:Y:S02]  /*1dd70*/  SHF.R.S32.HI R11, RZ, 0x1f, R7 ;  /* 0x0000001fff0b7819 */ /* 0x000fe40000011407 */
[----:B------:R-:W-:Y:S01]  /*1dd80*/  IADD3 R4, P0, R7, R4, RZ ;  /* 0x0000000407047210 */ /* 0x000fe20007f1e0ff */
[----:B------:R-:W-:Y:S01]  /*1dd90*/  IMAD R8, R81, UR5, R6 ;  /* 0x0000000551087c24 */ /* 0x000fe2000f8e0206 */
[----:B------:R-:W-:Y:S01]  /*1dda0*/  SHF.R.S32.HI R6, RZ, 0x1f, R9 ;  /* 0x0000001fff067819 */ /* 0x000fe20000011409 */
[----:B------:R-:W-:Y:S01]  /*1ddb0*/  ULDC.64 UR4, c[0x0][0xb88] ;  /* 0x0002e20000047ab9 */ /* 0x000fe20000000a00 */
[----:B------:R-:W-:Y:S01]  /*1ddc0*/  IADD3 R13, P3, R76, 0x2000, RZ ;  /* 0x000020004c0d7810 */ /* 0x000fe20007f7e0ff */
[----:B------:R-:W-:Y:S01]  /*1ddd0*/  IMAD R3, R3, R80, RZ ;  /* 0x0000005003037224 */ /* 0x000fe200078e02ff */
[----:B------:R-:W-:Y:S01]  /*1dde0*/  IADD3.X R5, R11, R5, R8, P0, !PT ;  /* 0x000000050b057210 */ /* 0x000fe200007fe408 */
[----:B------:R-:W-:Y:S01]  /*1ddf0*/  IMAD R6, R6, UR4, RZ ;  /* 0x0000000406067c24 */ /* 0x000fe2000f8e02ff */
[----:B------:R-:W-:-:S02]  /*1de00*/  IADD3 R7, P2, R76, 0x1000, RZ ;  /* 0x000010004c077810 */ /* 0x000fc40007f5e0ff */
[----:B------:R-:W-:Y:S01]  /*1de10*/  LOP3.LUT R12, R13, 0x380, RZ, 0xc0, !PT ;  /* 0x000003800d0c7812 */ /* 0x000fe200078ec0ff */
[C---:B------:R-:W-:Y:S01]  /*1de20*/  IMAD R11, R9.reuse, UR5, R6 ;  /* 0x00000005090b7c24 */ /* 0x040fe2000f8e0206 */
[----:B------:R-:W-:Y:S01]  /*1de30*/  IADD3 R25, P5, R76, 0x3000, RZ ;  /* 0x000030004c197810 */ /* 0x000fe20007fbe0ff */
[----:B------:R-:W-:Y:S01]  /*1de40*/  IMAD.WIDE.U32 R4, R9, UR4, R4 ;  /* 0x0000000409047c25 */ /* 0x000fe2000f8e0004 */
[----:B------:R-:W-:Y:S01]  /*1de50*/  ULDC.64 UR4, c[0x0][0xb50] ;  /* 0x0002d40000047ab9 */ /* 0x000fe20000000a00 */
[----:B------:R-:W-:Y:S02]  /*1de60*/  SHF.R.U64 R12, R12, 0x3, RZ ;  /* 0x000000030c0c7819 */ /* 0x000fe400000012ff */
[----:B------:R-:W-:Y:S01]  /*1de70*/  IMAD.IADD R5, R5, 0x1, R11 ;  /* 0x0000000105057824 */ /* 0x000fe200078e020b */
[----:B------:R-:W-:Y:S01]  /*1de80*/  LEA R6, P0, R4, UR4, 0x2 ;  /* 0x0000000404067c11 */ /* 0x000fe2000f8010ff */
[----:B------:R-:W-:Y:S01]  /*1de90*/  IMAD.X R9, RZ, RZ, R77, P2 ;  /* 0x000000ffff097224 */ /* 0x000fe200010e064d */
[----:B------:R-:W-:-:S02]  /*1dea0*/  IADD3 R37, P2, R76, 0x6000, RZ ;  /* 0x000060004c257810 */ /* 0x000fc40007f5e0ff */
[----:B------:R-:W-:Y:S01]  /*1deb0*/  LEA.HI.X R10, R4, UR5, R5, 0x2, P0 ;  /* 0x00000005040a7c11 */ /* 0x000fe200080f1405 */
[----:B------:R-:W-:Y:S01]  /*1dec0*/  SHFL.IDX PT, R50, R6, RZ, 0x1c1f ;  /* 0x001c1fff06327589 */ /* 0x000fe200000e0000 */
[----:B------:R-:W-:Y:S01]  /*1ded0*/  IADD3 R29, P0, R76, 0x4000, RZ ;  /* 0x000040004c1d7810 */ /* 0x000fe20007f1e0ff */
[----:B------:R-:W-:Y:S01]  /*1dee0*/  ULDC.64 UR4, c[0x0][0xaa0] ;  /* 0x0002a80000047ab9 */ /* 0x000fe20000000a00 */
[----:B------:R-:W-:Y:S01]  /*1def0*/  LOP3.LUT R12, R12, R13, RZ, 0x3c, !PT ;  /* 0x0000000d0c0c7212 */ /* 0x000fe200078e3cff */
[----:B------:R-:W-:Y:S01]  /*1df00*/  IMAD.X R13, RZ, RZ, R77, P3 ;  /* 0x000000ffff0d7224 */ /* 0x000fe200018e064d */
[----:B------:R-:W-:Y:S01]  /*1df10*/  LOP3.LUT R28, R29, 0x380, RZ, 0xc0, !PT ;  /* 0x000003801d1c7812 */ /* 0x000fe200078ec0ff */
[----:B------:R-:W3:Y:S01]  /*1df20*/  SHFL.IDX PT, R51, R10, RZ, 0x1c1f ;  /* 0x001c1fff0a337589 */ /* 0x000ee200000e0000 */
[----:B------:R-:W-:Y:S02]  /*1df30*/  LOP3.LUT R36, R37, 0x380, RZ, 0xc0, !PT ;  /* 0x0000038025247812 */ /* 0x000fe400078ec0ff */
[----:B------:R-:W-:Y:S01]  /*1df40*/  SHF.R.U64 R28, R28, 0x3, RZ ;  /* 0x000000031c1c7819 */ /* 0x000fe200000012ff */
[----:B------:R-:W-:Y:S01]  /*1df50*/  SHFL.IDX PT, R54, R6, 0x1, 0x1c1f ;  /* 0x003c1f0006367f89 */ /* 0x000fe200000e0000 */
[----:B------:R-:W-:-:S02]  /*1df60*/  IADD3 R41, P3, R76, 0x7000, RZ ;  /* 0x000070004c297810 */ /* 0x000fc40007f7e0ff */
[----:B------:R-:W-:Y:S01]  /*1df70*/  IADD3 R33, P4, R76, 0x5000, RZ ;  /* 0x000050004c217810 */ /* 0x000fe20007f9e0ff */
[----:B------:R-:W4:Y:S01]  /*1df80*/  SHFL.IDX PT, R55, R10, 0x1, 0x1c1f ;  /* 0x003c1f000a377f89 */ /* 0x000f2200000e0000 */
[----:B------:R-:W-:Y:S01]  /*1df90*/  LOP3.LUT R28, R28, R29, RZ, 0x3c, !PT ;  /* 0x0000001d1c1c7212 */ /* 0x000fe200078e3cff */
[----:B------:R-:W-:Y:S01]  /*1dfa0*/  IMAD.X R29, RZ, RZ, R77, P0 ;  /* 0x000000ffff1d7224 */ /* 0x000fe200000e064d */
[----:B------:R-:W-:Y:S02]  /*1dfb0*/  SHF.R.U64 R36, R36, 0x3, RZ ;  /* 0x0000000324247819 */ /* 0x000fe400000012ff */
[----:B------:R-:W-:Y:S02]  /*1dfc0*/  IADD3 R49, P0, R76, 0x9000, RZ ;  /* 0x000090004c317810 */ /* 0x000fe40007f1e0ff */
[----:B------:R-:W-:Y:S02]  /*1dfd0*/  LOP3.LUT R40, R41, 0x380, RZ, 0xc0, !PT ;  /* 0x0000038029287812 */ /* 0x000fe400078ec0ff */
[----:B------:R-:W-:-:S02]  /*1dfe0*/  LOP3.LUT R24, R25, 0x380, RZ, 0xc0, !PT ;  /* 0x0000038019187812 */ /* 0x000fc400078ec0ff */
[----:B------:R-:W-:Y:S02]  /*1dff0*/  LOP3.LUT R32, R33, 0x380, RZ, 0xc0, !PT ;  /* 0x0000038021207812 */ /* 0x000fe400078ec0ff */
[----:B------:R-:W-:Y:S01]  /*1e000*/  LOP3.LUT R36, R36, R37, RZ, 0x3c, !PT ;  /* 0x0000002524247212 */ /* 0x000fe200078e3cff */
[----:B------:R-:W-:Y:S01]  /*1e010*/  IMAD.X R37, RZ, RZ, R77, P2 ;  /* 0x000000ffff257224 */ /* 0x000fe200010e064d */
[----:B------:R-:W-:Y:S02]  /*1e020*/  LOP3.LUT R48, R49, 0x380, RZ, 0xc0, !PT ;  /* 0x0000038031307812 */ /* 0x000fe400078ec0ff */
[----:B------:R-:W-:Y:S02]  /*1e030*/  SHF.R.U64 R40, R40, 0x3, RZ ;  /* 0x0000000328287819 */ /* 0x000fe400000012ff */
[----:B------:R-:W-:Y:S02]  /*1e040*/  IADD3 R57, P2, R76, 0xb000, RZ ;  /* 0x0000b0004c397810 */ /* 0x000fe40007f5e0ff */
[----:B------:R-:W-:-:S02]  /*1e050*/  SHF.R.U64 R24, R24, 0x3, RZ ;  /* 0x0000000318187819 */ /* 0x000fc400000012ff */
[----:B------:R-:W-:Y:S02]  /*1e060*/  SHF.R.U64 R32, R32, 0x3, RZ ;  /* 0x0000000320207819 */ /* 0x000fe400000012ff */
[----:B------:R-:W-:Y:S02]  /*1e070*/  SHF.R.U64 R48, R48, 0x3, RZ ;  /* 0x0000000330307819 */ /* 0x000fe400000012ff */
[----:B------:R-:W-:Y:S01]  /*1e080*/  LOP3.LUT R40, R40, R41, RZ, 0x3c, !PT ;  /* 0x0000002928287212 */ /* 0x000fe200078e3cff */
[--C-:B------:R-:W-:Y:S01]  /*1e090*/  IMAD.X R41, RZ, RZ, R77.reuse, P3 ;  /* 0x000000ffff297224 */ /* 0x100fe200018e064d */
[----:B------:R-:W-:Y:S02]  /*1e0a0*/  LOP3.LUT R56, R57, 0x380, RZ, 0xc0, !PT ;  /* 0x0000038039387812 */ /* 0x000fe400078ec0ff */
[----:B------:R-:W-:Y:S02]  /*1e0b0*/  LOP3.LUT R24, R24, R25, RZ, 0x3c, !PT ;  /* 0x0000001918187212 */ /* 0x000fe400078e3cff */
[----:B------:R-:W-:Y:S01]  /*1e0c0*/  LOP3.LUT R32, R32, R33, RZ, 0x3c, !PT ;  /* 0x0000002120207212 */ /* 0x000fe200078e3cff */
[----:B------:R-:W-:Y:S01]  /*1e0d0*/  IMAD.X R33, RZ, RZ, R77, P4 ;  /* 0x000000ffff217224 */ /* 0x000fe200020e064d */
[----:B------:R-:W-:-:S02]  /*1e0e0*/  IADD3.X R25, RZ, R77, RZ, P5, !PT ;  /* 0x0000004dff197210 */ /* 0x000fc40002ffe4ff */
[C---:B------:R-:W-:Y:S02]  /*1e0f0*/  IADD3 R61, P3, R76.reuse, 0xc000, RZ ;  /* 0x0000c0004c3d7810 */ /* 0x040fe40007f7e0ff */
[C---:B------:R-:W-:Y:S02]  /*1e100*/  IADD3 R45, P5, R76.reuse, 0x8000, RZ ;  /* 0x000080004c2d7810 */ /* 0x040fe40007fbe0ff */
[----:B------:R-:W-:Y:S02]  /*1e110*/  IADD3 R53, P4, R76, 0xa000, RZ ;  /* 0x0000a0004c357810 */ /* 0x000fe40007f9e0ff */
[----:B------:R-:W-:Y:S01]  /*1e120*/  LOP3.LUT R48, R48, R49, RZ, 0x3c, !PT ;  /* 0x0000003130307212 */ /* 0x000fe200078e3cff */
[----:B------:R-:W-:Y:S01]  /*1e130*/  IMAD.X R49, RZ, RZ, R77, P0 ;  /* 0x000000ffff317224 */ /* 0x000fe200000e064d */
[----:B------:R-:W-:Y:S02]  /*1e140*/  SHF.R.U64 R56, R56, 0x3, RZ ;  /* 0x0000000338387819 */ /* 0x000fe400000012ff */
[----:B------:R-:W-:-:S02]  /*1e150*/  LOP3.LUT R60, R61, 0x380, RZ, 0xc0, !PT ;  /* 0x000003803d3c7812 */ /* 0x000fc400078ec0ff */
[----:B------:R-:W-:Y:S02]  /*1e160*/  LOP3.LUT P0, RZ, R220, 0x3, RZ, 0xc0, !PT ;  /* 0x00000003dcff7812 */ /* 0x000fe4000780c0ff */
[----:B------:R-:W-:Y:S02]  /*1e170*/  LOP3.LUT R44, R45, 0x380, RZ, 0xc0, !PT ;  /* 0x000003802d2c7812 */ /* 0x000fe400078ec0ff */
[----:B------:R-:W-:Y:S02]  /*1e180*/  LOP3.LUT R52, R53, 0x380, RZ, 0xc0, !PT ;  /* 0x0000038035347812 */ /* 0x000fe400078ec0ff */
[----:B------:R-:W-:Y:S02]  /*1e190*/  LOP3.LUT R8, R7, 0x380, RZ, 0xc0, !PT ;  /* 0x0000038007087812 */ /* 0x000fe400078ec0ff */
[----:B------:R-:W-:Y:S01]  /*1e1a0*/  LOP3.LUT R56, R56, R57, RZ, 0x3c, !PT ;  /* 0x0000003938387212 */ /* 0x000fe200078e3cff */
[----:B------:R-:W-:Y:S01]  /*1e1b0*/  IMAD.X R57, RZ, RZ, R77, P2 ;  /* 0x000000ffff397224 */ /* 0x000fe200010e064d */
        /* <DEDUP_REMOVED lines=9> */
[----:B------:R-:W-:Y:S01]  /*1e250*/  IMAD.X R53, RZ, RZ, R77, P4 ;  /* 0x000000ffff357224 */ /* 0x000fe200020e064d */
[----:B------:R-:W-:-:S02]  /*1e260*/  LOP3.LUT R8, R8, R7, RZ, 0x3c, !PT ;  /* 0x0000000708087212 */ /* 0x000fc400078e3cff */
[C---:B------:R-:W-:Y:S02]  /*1e270*/  IADD3 R5, P3, R76.reuse, 0xf000, RZ ;  /* 0x0000f0004c057810 */ /* 0x040fe40007f7e0ff */
[C---:B------:R-:W-:Y:S02]  /*1e280*/  IADD3 R65, P5, R76.reuse, 0xd000, RZ ;  /* 0x0000d0004c417810 */ /* 0x040fe40007fbe0ff */
[C---:B------:R-:W-:Y:S02]  /*1e290*/  IADD3 R69, P4, R76.reuse, 0xe000, RZ ;  /* 0x0000e0004c457810 */ /* 0x040fe40007f9e0ff */
[----:B------:R-:W-:Y:S02]  /*1e2a0*/  LOP3.LUT R7, R76, 0x380, RZ, 0xc0, !PT ;  /* 0x000003804c077812 */ /* 0x000fe400078ec0ff */
[----:B------:R-:W-:Y:S02]  /*1e2b0*/  LOP3.LUT R64, R65, 0x380, RZ, 0xc0, !PT ;  /* 0x0000038041407812 */ /* 0x000fe400078ec0ff */
[----:B------:R-:W-:-:S02]  /*1e2c0*/  LOP3.LUT R68, R69, 0x380, RZ, 0xc0, !PT ;  /* 0x0000038045447812 */ /* 0x000fc400078ec0ff */
[----:B------:R-:W-:Y:S02]  /*1e2d0*/  SHF.R.U64 R7, R7, 0x3, RZ ;  /* 0x0000000307077819 */ /* 0x000fe400000012ff */
[----:B------:R-:W-:Y:S02]  /*1e2e0*/  SHF.R.U64 R64, R64, 0x3, RZ ;  /* 0x0000000340407819 */ /* 0x000fe400000012ff */
[----:B------:R-:W-:Y:S02]  /*1e2f0*/  SHF.R.U64 R68, R68, 0x3, RZ ;  /* 0x0000000344447819 */ /* 0x000fe400000012ff */
[----:B------:R-:W-:Y:S02]  /*1e300*/  LOP3.LUT R76, R7, R76, RZ, 0x3c, !PT ;  /* 0x0000004c074c7212 */ /* 0x000fe400078e3cff */
[----:B------:R-:W-:Y:S01]  /*1e310*/  LOP3.LUT R64, R64, R65, RZ, 0x3c, !PT ;  /* 0x0000004140407212 */ /* 0x000fe200078e3cff */
[--C-:B------:R-:W-:Y:S01]  /*1e320*/  IMAD.X R65, RZ, RZ, R77.reuse, P5 ;  /* 0x000000ffff417224 */ /* 0x100fe200028e064d */
[----:B------:R-:W-:Y:S01]  /*1e330*/  LOP3.LUT R68, R68, R69, RZ, 0x3c, !PT ;  /* 0x0000004544447212 */ /* 0x000fe200078e3cff */
[----:B------:R-:W-:Y:S01]  /*1e340*/  IMAD.X R69, RZ, RZ, R77, P4 ;  /* 0x000000ffff457224 */ /* 0x000fe200020e064d */
[----:B------:R-:W-:Y:S01]  /*1e350*/  IADD3.X R73, RZ, R77, RZ, P3, !PT ;  /* 0x0000004dff497210 */ /* 0x000fe20001ffe4ff */
[----:B------:R-:W-:Y:S01]  /*1e360*/  BSSY B1, `(.L_x_1940) ;  /* 0x0000061000017945 */ /* 0x000fe20003800000 */
[----:B--2---:R-:W-:-:S04]  /*1e370*/  IADD3 R4, R14, R202, RZ ;  /* 0x000000ca0e047210 */ /* 0x004fc80007ffe0ff */
[C---:B------:R-:W-:Y:S01]  /*1e380*/  ISETP.GE.OR P2, PT, R4.reuse, R3, P0 ;  /* 0x000000030400720c */ /* 0x040fe20000746670 */
[----:B------:R-:W-:-:S05]  /*1e390*/  VIADD R4, R4, 0x8 ;  /* 0x0000000804047836 */ /* 0x000fca0000000000 */
[----:B------:R-:W-:Y:S02]  /*1e3a0*/  ISETP.GE.OR P0, PT, R4, R3, P0 ;  /* 0x000000030400720c */ /* 0x000fe40000706670 */
[----:B------:R-:W-:-:S04]  /*1e3b0*/  LOP3.LUT R4, R5, 0x380, RZ, 0xc0, !PT ;  /* 0x0000038005047812 */ /* 0x000fc800078ec0ff */
[----:B------:R-:W-:Y:S01]  /*1e3c0*/  SHF.R.U64 R4, R4, 0x3, RZ ;  /* 0x0000000304047819 */ /* 0x000fe200000012ff */
[----:B---3--:R-:W-:Y:S03]  /*1e3d0*/  @!P2 ST.E desc[UR36][R50.64], R0 ;  /* 0x000000003200a985 */ /* 0x008fe6000c101924 */
[----:B------:R-:W-:-:S03]  /*1e3e0*/  LOP3.LUT R72, R4, R5, RZ, 0x3c, !PT ;  /* 0x0000000504487212 */ /* 0x000fc600078e3cff */
[----:B----4-:R2:W-:Y:S04]  /*1e3f0*/  @!P0 ST.E desc[UR36][R54.64], R2 ;  /* 0x0000000236008985 */ /* 0x0105e8000c101924 */
[----:B------:R3:W5:Y:S04]  /*1e400*/  LD.E.128 R4, desc[UR36][R76.64] ;  /* 0x000000244c047980 */ /* 0x000768000c101d00 */
[----:B------:R-:W5:Y:S04]  /*1e410*/  LD.E.128 R8, desc[UR36][R8.64] ;  /* 0x0000002408087980 */ /* 0x000f68000c101d00 */
[----:B------:R-:W5:Y:S01]  /*1e420*/  LD.E.128 R12, desc[UR36][R12.64] ;  /* 0x000000240c0c7980 */ /* 0x000f62000c101d00 */
[----:B---3--:R-:W-:-:S03]  /*1e430*/  IMAD R77, R79, UR4, RZ ;  /* 0x000000044f4d7c24 */ /* 0x008fc6000f8e02ff */
[----:B------:R-:W5:Y:S01]  /*1e440*/  LD.E.128 R24, desc[UR36][R24.64] ;  /* 0x0000002418187980 */ /* 0x000f62000c101d00 */
[C---:B------:R-:W-:Y:S02]  /*1e450*/  IMAD R79, R20.reuse, UR5, R77 ;  /* 0x00000005144f7c24 */ /* 0x040fe4000f8e024d */
[----:B------:R-:W-:Y:S01]  /*1e460*/  IMAD.WIDE.U32 R76, R20, UR4, RZ ;  /* 0x00000004144c7c25 */ /* 0x000fe2000f8e00ff */
[----:B------:R-:W-:Y:S01]  /*1e470*/  ULDC.64 UR4, c[0x0][0xae8] ;  /* 0x0002ba0000047ab9 */ /* 0x000fe20000000a00 */
[----:B------:R-:W5:Y:S02]  /*1e480*/  LD.E.128 R28, desc[UR36][R28.64] ;  /* 0x000000241c1c7980 */ /* 0x000f64000c101d00 */
[----:B------:R-:W-:Y:S02]  /*1e490*/  IMAD.IADD R77, R77, 0x1, R79 ;  /* 0x000000014d4d7824 */ /* 0x000fe400078e024f */
[----:B------:R-:W-:Y:S01]  /*1e4a0*/  IMAD R79, R214, 0x20, R189 ;  /* 0x00000020d64f7824 */ /* 0x000fe200078e02bd */
[----:B------:R-:W5:Y:S01]  /*1e4b0*/  LD.E.128 R32, desc[UR36][R32.64] ;  /* 0x0000002420207980 */ /* 0x000f62000c101d00 */
[----:B------:R-:W-:-:S02]  /*1e4c0*/  IMAD R82, R82, UR4, RZ ;  /* 0x0000000452527c24 */ /* 0x000fc4000f8e02ff */
[----:B--2---:R-:W-:Y:S01]  /*1e4d0*/  IMAD.IADD R2, R202, 0x1, R79 ;  /* 0x00000001ca027824 */ /* 0x004fe200078e024f */
[----:B------:R-:W5:Y:S01]  /*1e4e0*/  LD.E.128 R36, desc[UR36][R36.64] ;  /* 0x0000002424247980 */ /* 0x000f62000c101d00 */
[C---:B------:R-:W-:Y:S02]  /*1e4f0*/  IMAD R79, R215.reuse, UR5, R82 ;  /* 0x00000005d74f7c24 */ /* 0x040fe4000f8e0252 */
[----:B------:R-:W-:Y:S01]  /*1e500*/  IMAD.WIDE.U32 R76, R215, UR4, R76 ;  /* 0x00000004d74c7c25 */ /* 0x000fe2000f8e004c */
[----:B------:R-:W-:Y:S01]  /*1e510*/  ULDC.64 UR4, c[0x0][0xaf0] ;  /* 0x0002bc0000047ab9 */ /* 0x000fe20000000a00 */
[----:B------:R-:W5:Y:S02]  /*1e520*/  LD.E.128 R40, desc[UR36][R40.64] ;  /* 0x0000002428287980 */ /* 0x000f64000c101d00 */
[----:B0-----:R-:W-:Y:S02]  /*1e530*/  @P1 IMAD.HI.U32 R0, R2, R83, RZ ;  /* 0x0000005302001227 */ /* 0x001fe400078e00ff */
[----:B------:R-:W5:Y:S02]  /*1e540*/  LD.E.128 R44, desc[UR36][R44.64] ;  /* 0x000000242c2c7980 */ /* 0x000f64000c101d00 */
[----:B------:R-:W-:-:S02]  /*1e550*/  IMAD.IADD R77, R77, 0x1, R79 ;  /* 0x000000014d4d7824 */ /* 0x000fc400078e024f */
[----:B------:R-:W-:Y:S01]  /*1e560*/  IMAD.MOV.U32 R79, RZ, RZ, R2 ;  /* 0x000000ffff4f7224 */ /* 0x000fe200078e0002 */
[----:B-1----:R-:W-:Y:S01]  /*1e570*/  @P1 SHF.R.U32.HI R79, RZ, R85, R0 ;  /* 0x00000055ff4f1219 */ /* 0x002fe20000011600 */
[----:B------:R-:W-:Y:S01]  /*1e580*/  IMAD R78, R78, UR4, RZ ;  /* 0x000000044e4e7c24 */ /* 0x000fe2000f8e02ff */
[----:B------:R-:W5:Y:S01]  /*1e590*/  LD.E.128 R48, desc[UR36][R48.64] ;  /* 0x0000002430307980 */ /* 0x000f62000c101d00 */
[C---:B------:R-:W-:Y:S01]  /*1e5a0*/  IMAD.WIDE.U32 R76, R81.reuse, UR4, R76 ;  /* 0x00000004514c7c25 */ /* 0x040fe2000f8e004c */
[--C-:B------:R-:W-:Y:S02]  /*1e5b0*/  SHF.R.S32.HI R0, RZ, 0x1f, R79.reuse ;  /* 0x0000001fff007819 */ /* 0x100fe4000001144f */
[----:B------:R-:W5:Y:S01]  /*1e5c0*/  LD.E.128 R52, desc[UR36][R52.64] ;  /* 0x0000002434347980 */ /* 0x000f62000c101d00 */
[----:B------:R-:W-:Y:S01]  /*1e5d0*/  IMAD R83, R81, UR5, R78 ;  /* 0x0000000551537c24 */ /* 0x000fe2000f8e024e */
[----:B------:R-:W-:Y:S01]  /*1e5e0*/  ULDC.64 UR4, c[0x0][0xae0] ;  /* 0x0002b80000047ab9 */ /* 0x000fe20000000a00 */
[----:B------:R-:W-:Y:S01]  /*1e5f0*/  IMAD.MOV R81, RZ, RZ, -R79 ;  /* 0x000000ffff517224 */ /* 0x000fe200078e0a4f */
[----:B------:R-:W5:Y:S01]  /*1e600*/  LD.E.128 R56, desc[UR36][R56.64] ;  /* 0x0000002438387980 */ /* 0x000f62000c101d00 */
[----:B------:R-:W-:Y:S01]  /*1e610*/  IMAD R0, R0, UR4, RZ ;  /* 0x0000000400007c24 */ /* 0x000fe2000f8e02ff */
[----:B------:R-:W-:Y:S01]  /*1e620*/  IADD3 R77, R77, R83, RZ ;  /* 0x000000534d4d7210 */ /* 0x000fe20007ffe0ff */
[----:B------:R-:W-:Y:S01]  /*1e630*/  IMAD R81, R80, R81, R2 ;  /* 0x0000005150517224 */ /* 0x000fe200078e0202 */
[----:B------:R-:W5:Y:S01]  /*1e640*/  LD.E.128 R60, desc[UR36][R60.64] ;  /* 0x000000243c3c7980 */ /* 0x000f62000c101d00 */
[----:B------:R-:W-:-:S03]  /*1e650*/  IMAD R83, R79, UR5, R0 ;  /* 0x000000054f537c24 */ /* 0x000fc6000f8e0200 */
[----:B------:R-:W5:Y:S01]  /*1e660*/  LD.E.128 R64, desc[UR36][R64.64] ;  /* 0x0000002440407980 */ /* 0x000f62000c101d00 */
[----:B------:R-:W-:-:S03]  /*1e670*/  SHF.R.S32.HI R0, RZ, 0x1f, R81 ;  /* 0x0000001fff007819 */ /* 0x000fc60000011451 */
[----:B------:R-:W5:Y:S04]  /*1e680*/  LD.E.128 R68, desc[UR36][R68.64] ;  /* 0x0000002444447980 */ /* 0x000f68000c101d00 */
[----:B------:R-:W5:Y:S01]  /*1e690*/  LD.E.128 R72, desc[UR36][R72.64] ;  /* 0x0000002448487980 */ /* 0x000f62000c101d00 */
        /* <DEDUP_REMOVED lines=9> */
[----:B------:R-:W-:Y:S02]  /*1e730*/  IMAD.IADD R77, R77, 0x1, R83 ;  /* 0x000000014d4d7824 */ /* 0x000fe400078e0253 */
[----:B------:R-:W-:Y:S01]  /*1e740*/  IMAD R2, R0, UR4, RZ ;  /* 0x0000000400027c24 */ /* 0x000fe2000f8e02ff */
[CC--:B------:R-:W-:Y:S01]  /*1e750*/  ISETP.GE.AND P2, PT, R202.reuse, R3.reuse, PT ;  /* 0x00000003ca00720c */ /* 0x0c0fe20003f46270 */
[----:B------:R-:W-:Y:S02]  /*1e760*/  VIADD R0, R202, 0x20 ;  /* 0x00000020ca007836 */ /* 0x000fe40000000000 */
[C---:B------:R-:W-:Y:S02]  /*1e770*/  IMAD R79, R81.reuse, UR5, R2 ;  /* 0x00000005514f7c24 */ /* 0x040fe4000f8e0202 */
[----:B------:R-:W-:Y:S01]  /*1e780*/  IMAD.WIDE.U32 R76, R81, UR4, R76 ;  /* 0x00000004514c7c25 */ /* 0x000fe2000f8e004c */
[----:B------:R-:W-:Y:S01]  /*1e790*/  ISETP.GE.AND P1, PT, R0, R3, PT ;  /* 0x000000030000720c */ /* 0x000fe20003f26270 */
[----:B------:R-:W-:-:S02]  /*1e7a0*/  ULDC.64 UR4, c[0x0][0xa80] ;  /* 0x0002a00000047ab9 */ /* 0x000fc40000000a00 */
[----:B------:R-:W-:Y:S01]  /*1e7b0*/  VIADD R0, R184, 0x28420 ;  /* 0x00028420b8007836 */ /* 0x000fe20000000000 */
[----:B------:R-:W-:Y:S01]  /*1e7c0*/  LEA R20, P3, R76, UR4, 0x1 ;  /* 0x000000044c147c11 */ /* 0x000fe2000f8608ff */
[----:B------:R-:W-:Y:S02]  /*1e7d0*/  VIADD R2, R202, 0x40 ;  /* 0x00000040ca027836 */ /* 0x000fe40000000000 */
[----:B------:R-:W-:Y:S01]  /*1e7e0*/  IMAD.IADD R77, R77, 0x1, R79 ;  /* 0x000000014d4d7824 */ /* 0x000fe200078e024f */
[----:B------:R-:W-:Y:S01]  /*1e7f0*/  PRMT R0, RZ, 0x654, R0 ;  /* 0x00000654ff007816 */ /* 0x000fe20000000000 */
[----:B0-----:R0:W1:Y:S01]  /*1e800*/  SHFL.IDX PT, R82, R20, RZ, 0x181f ;  /* 0x00181fff14527589 */ /* 0x00106200000e0000 */
[----:B------:R-:W-:Y:S02]  /*1e810*/  ISETP.GE.AND P0, PT, R2, R3, PT ;  /* 0x000000030200720c */ /* 0x000fe40003f06270 */
[----:B------:R-:W-:Y:S01]  /*1e820*/  LEA.HI.X R2, R76, UR5, R77, 0x1, P3 ;  /* 0x000000054c027c11 */ /* 0x000fe200098f0c4d */
[----:B------:R2:W-:Y:S04]  /*1e830*/  SYNCS.ARRIVE.TRANS64.RED.A1T0 RZ, [R0+URZ], RZ ;  /* 0x000000ff00ff79a7 */ /* 0x0005e8000810043f */
[----:B--2---:R0:W2:Y:S01]  /*1e840*/  SHFL.IDX PT, R0, R2, RZ, 0x181f ;  /* 0x00181fff02007589 */ /* 0x0040a200000e0000 */
[----:B------:R-:W-:Y:S05]  /*1e850*/  @P2 BRA `(.L_x_1941) ;  /* 0x0000000000442947 */ /* 0x000fea0003800000 */
        /* <DEDUP_REMOVED lines=17> */
.L_x_1941:
[----:B------:R-:W-:Y:S05]  /*1e970*/  BSYNC B1 ;  /* 0x0000000000017941 */ /* 0x000fea0003800000 */
.L_x_1940:
[----:B--2---:R2:W4:Y:S01]  /*1e980*/  SHFL.IDX PT, R0, R2, 0x1, 0x181f ;  /* 0x00381f0002007f89 */ /* 0x00452200000e0000 */
        /* <DEDUP_REMOVED lines=8> */
[----:B---3--:R-:W-:-:S04]  /*1ea10*/  @!P4 LEA R4, P5, R18, R30, 0x1 ;  /* 0x0000001e1204c211 */ /* 0x008fc800078a08ff */
        /* <DEDUP_REMOVED lines=11> */
.L_x_1943:
[----:B------:R-:W-:Y:S05]  /*1ead0*/  BSYNC B1 ;  /* 0x0000000000017941 */ /* 0x000fea0003800000 */
.L_x_1942:
[----:B----4-:R4:W0:Y:S01]  /*1eae0*/  SHFL.IDX PT, R0, R2, 0x2, 0x181f ;  /* 0x00581f0002007f89 */ /* 0x01082200000e0000 */
        /* <DEDUP_REMOVED lines=9> */
[----:B------:R-:W-:Y:S02]  /*1eb80*/  @!P2 LEA R6, P4, R191, R10, 0x1 ;  /* 0x0000000abf06a211 */ /* 0x000fe400078808ff */
[----:B0-----:R-:W-:Y:S02]  /*1eb90*/  @!P3 LEA.HI.X R5, R18, R0, R19, 0x1, P5 ;  /* 0x000000001205b211 */ /* 0x001fe400028f0c13 */
        /* <DEDUP_REMOVED lines=9> */
.L_x_1945:
[----:B------:R-:W-:Y:S05]  /*1ec30*/  BSYNC B1 ;  /* 0x0000000000017941 */ /* 0x000fea0003800000 */
.L_x_1944:
[----:B0-----:R-:W-:Y:S01]  /*1ec40*/  IADD3 R0, R202, 0x60, RZ ;  /* 0x00000060ca007810 */ /* 0x001fe20007ffe0ff */
[----:B------:R0:W0:Y:S03]  /*1ec50*/  SHFL.IDX PT, R8, R2, 0x3, 0x181f ;  /* 0x00781f0002087f89 */ /* 0x00002600000e0000 */
[----:B------:R-:W-:Y:S01]  /*1ec60*/  ISETP.GE.AND P0, PT, R0, R3, PT ;  /* 0x000000030000720c */ /* 0x000fe20003f06270 */
[----:B--2-4-:R-:W2:-:S12]  /*1ec70*/  SHFL.IDX PT, R20, R20, 0x3, 0x181f ;  /* 0x00781f0014147f89 */ /* 0x014e9800000e0000 */
[----:B------:R-:W-:Y:S05]  /*1ec80*/  @P0 BRA `(.L_x_1946) ;  /* 0x0000000c00a40947 */ /* 0x000fea0003800000 */
[----:B------:R-:W-:Y:S02]  /*1ec90*/  ULDC UR4, c[0x0][0xac8] ;  /* 0x0002b20000047ab9 */ /* 0x000fe40000000800 */
[----:B------:R-:W-:Y:S02]  /*1eca0*/  ISETP.GE.AND P3, PT, R18, UR4, PT ;  /* 0x0000000412007c0c */ /* 0x000fe4000bf66270 */
[----:B------:R-:W-:Y:S02]  /*1ecb0*/  ISETP.GE.AND P4, PT, R191, UR4, PT ;  /* 0x00000004bf007c0c */ /* 0x000fe4000bf86270 */
[----:B------:R-:W-:-:S09]  /*1ecc0*/  ISETP.GE.AND P5, PT, R205, UR4, PT ;  /* 0x00000004cd007c0c */ /* 0x000fd2000bfa6270 */
[CC--:B0-2---:R-:W-:Y:S02]  /*1ecd0*/  @!P3 LEA R2, P0, R18.reuse, R20.reuse, 0x1 ;  /* 0x000000141202b211 */ /* 0x0c5fe400078008ff */
        /* <DEDUP_REMOVED lines=14> */
.L_x_1937:
[----:B------:R-:W-:Y:S01]  /*1edc0*/  ULDC.64 UR4, c[0x0][0xc00] ;  /* 0x0003000000047ab9 */ /* 0x000fe20000000a00 */
[----:B------:R-:W2:Y:S01]  /*1edd0*/  LDC.64 R2, c[0x0][0xc00] ;  /* 0x00030000ff027b82 */ /* 0x000ea20000000a00 */
[----:B------:R-:W-:Y:S01]  /*1ede0*/  ISETP.NE.U32.AND P0, PT, RZ, UR4, PT ;  /* 0x00000004ff007c0c */ /* 0x000fe2000bf05070 */
[----:B------:R-:W-:-:S03]  /*1edf0*/  IMAD.MOV.U32 R0, RZ, RZ, RZ ;  /* 0x000000ffff007224 */ /* 0x000fc600078e00ff */
[----:B------:R-:W-:Y:S01]  /*1ee00*/  ISETP.NE.AND.EX P0, PT, RZ, UR5, PT, P0 ;  /* 0x00000005ff007c0c */ /* 0x000fe2000bf05300 */
[----:B------:R-:W-:Y:S02]  /*1ee10*/  ULDC.64 UR4, c[0x0][0xc08] ;  /* 0x0003020000047ab9 */ /* 0x000fe40000000a00 */
[----:B------:R-:W-:Y:S01]  /*1ee20*/  ISETP.NE.U32.AND P1, PT, RZ, UR4, PT ;  /* 0x00000004ff007c0c */ /* 0x000fe2000bf25070 */
[----:B------:R-:W3:Y:S03]  /*1ee30*/  LDC R25, c[0x0][0xbe8] ;  /* 0x0002fa00ff197b82 */ /* 0x000ee60000000800 */
[----:B------:R-:W-:Y:S01]  /*1ee40*/  ISETP.NE.AND.EX P1, PT, RZ, UR5, PT, P1 ;  /* 0x00000005ff007c0c */ /* 0x000fe2000bf25310 */
[----:B--2---:R-:W-:-:S12]  /*1ee50*/  IMAD.WIDE R2, R216, 0x4, R2 ;  /* 0x00000004d8027825 */ /* 0x004fd800078e0202 */
[----:B------:R-:W2:Y:S01]  /*1ee60*/  @P1 LDC.64 R4, c[0x0][0xc08] ;  /* 0x00030200ff041b82 */ /* 0x000ea20000000a00 */
[----:B------:R-:W-:Y:S02]  /*1ee70*/  ULDC UR4, c[0x0][0xa88] ;  /* 0x0002a20000047ab9 */ /* 0x000fe40000000800 */
[----:B------:R-:W-:Y:S01]  /*1ee80*/  IMAD.U32 R6, RZ, RZ, UR4 ;  /* 0x00000004ff067e24 */ /* 0x000fe2000f8e00ff */
[----:B------:R4:W5:Y:S01]  /*1ee90*/  @P0 LDG.E R0, desc[UR36][R2.64] ;  /* 0x0000002402000981 */ /* 0x000962000c1e1900 */
[----:B------:R-:W0:Y:S01]  /*1eea0*/  S2R R7, SR_TID.X ;  /* 0x0000000000077919 */ /* 0x000e220000002100 */
[----:B--2---:R-:W-:-:S05]  /*1eeb0*/  @P1 IMAD.WIDE R4, R216, 0x4, R4 ;  /* 0x00000004d8041825 */ /* 0x004fca00078e0204 */
[----:B------:R4:W5:Y:S01]  /*1eec0*/  @P1 LDG.E R6, desc[UR36][R4.64] ;  /* 0x0000002404061981 */ /* 0x000962000c1e1900 */
[----:B---3--:R-:W-:Y:S01]  /*1eed0*/  ISETP.NE.AND P2, PT, R25, 0x1, PT ;  /* 0x000000011900780c */ /* 0x008fe20003f45270 */
[----:B0-----:R-:W-:-:S12]  /*1eee0*/  VIADD R7, R7, 0xffffff80 ;  /* 0xffffff8007077836 */ /* 0x001fd80000000000 */
[----:B-1----:R-:W0:Y:S01]  /*1eef0*/  @P2 LDC R20, c[0x0][0xbec] ;  /* 0x0002fb00ff142b82 */ /* 0x002e220000000800 */
[----:B------:R-:W-:Y:S02]  /*1ef00*/  ISETP.GE.AND P3, PT, R7, 0x80, PT ;  /* 0x000000800700780c */ /* 0x000fe40003f66270 */
[----:B------:R-:W-:-:S05]  /*1ef10*/  SHF.R.S32.HI R7, RZ, 0x1f, R216 ;  /* 0x0000001fff077819 */ /* 0x000fca00000114d8 */
[----:B------:R-:W1:Y:S01]  /*1ef20*/  @P2 LDC R27, c[0x0][0xbf0] ;  /* 0x0002fc00ff1b2b82 */ /* 0x000e620000000800 */
[----:B----4-:R-:W-:Y:S05]  /*1ef30*/  @P1 BRA `(.L_x_1947) ;  /* 0x0000000000101947 */ /* 0x010fea0003800000 */
[----:B------:R-:W-:Y:S05]  /*1ef40*/  @!P0 BRA `(.L_x_1947) ;  /* 0x00000000000c8947 */ /* 0x000fea0003800000 */
[----:B------:R-:W2:Y:S04]  /*1ef50*/  LDG.E R5, desc[UR36][R2.64] ;  /* 0x0000002402057981 */ /* 0x000ea8000c1e1900 */
[----:B-----5:R-:W2:Y:S02]  /*1ef60*/  LDG.E R6, desc[UR36][R2.64+0x4] ;  /* 0x0000042402067981 */ /* 0x020ea4000c1e1900 */
[----:B--2---:R-:W-:-:S07]  /*1ef70*/  IMAD.IADD R6, R6, 0x1, -R5 ;  /* 0x0000000106067824 */ /* 0x004fce00078e0a05 */
.L_x_1947:
[----:B------:R-:W-:Y:S01]  /*1ef80*/  BSSY B1, `(.L_x_1948) ;  /* 0x000002d000017945 */ /* 0x000fe20003800000 */
[----:B------:R-:W-:Y:S02]  /*1ef90*/  SHF.R.S32.HI R10, RZ, 0x1f, R215 ;  /* 0x0000001fff0a7819 */ /* 0x000fe400000114d7 */
[----:B------:R-:W-:Y:S02]  /*1efa0*/  SEL R13, R216, RZ, !P0 ;  /* 0x000000ffd80d7207 */ /* 0x000fe40004000000 */
[----:B------:R-:W-:Y:S02]  /*1efb0*/  SEL R12, R7, RZ, !P0 ;  /* 0x000000ff070c7207 */ /* 0x000fe40004000000 */
[----:B-----5:R-:W-:Y:S01]  /*1efc0*/  SHF.R.S32.HI R11, RZ, 0x1f, R0 ;  /* 0x0000001fff0b7819 */ /* 0x020fe20000011400 */
[----:B------:R-:W-:Y:S06]  /*1efd0*/  @P3 BRA `(.L_x_1949) ;  /* 0x00000000009c3947 */ /* 0x000fec0003800000 */
[----:B------:R-:W2:Y:S01]  /*1efe0*/  S2R R3, SR_TID.X ;  /* 0x0000000000037919 */ /* 0x000ea20000002100 */
[----:B------:R-:W3:Y:S02]  /*1eff0*/  LDC R14, c[0x0][0xbe8] ;  /* 0x0002fa00ff0e7b82 */ /* 0x000ee40000000800 */
[----:B---3--:R-:W-:Y:S01]  /*1f000*/  IMAD R2, R6, R14, RZ ;  /* 0x0000000e06027224 */ /* 0x008fe200078e02ff */
[----:B--2---:R-:W-:-:S04]  /*1f010*/  IADD3 R9, R202, -0x80, R3 ;  /* 0xffffff80ca097810 */ /* 0x004fc80007ffe003 */
[----:B------:R-:W-:-:S13]  /*1f020*/  ISETP.GE.AND P0, PT, R9, R2, PT ;  /* 0x000000020900720c */ /* 0x000fda0003f06270 */
[----:B------:R-:W-:Y:S05]  /*1f030*/  @P0 BRA `(.L_x_1949) ;  /* 0x0000000000840947 */ /* 0x000fea0003800000 */
[----:B------:R-:W-:Y:S01]  /*1f040*/  ISETP.NE.AND P0, PT, R14, 0x1, PT ;  /* 0x000000010e00780c */ /* 0x000fe20003f05270 */
[----:B------:R-:W-:Y:S01]  /*1f050*/  ULDC.64 UR4, c[0x0][0xb90] ;  /* 0x0002e40000047ab9 */ /* 0x000fe20000000a00 */
[----:B------:R-:W-:Y:S01]  /*1f060*/  MOV R3, R11 ;  /* 0x0000000b00037202 */ /* 0x000fe20000000f00 */
[----:B------:R-:W-:Y:S02]  /*1f070*/  IMAD R8, R10, UR4, RZ ;  /* 0x000000040a087c24 */ /* 0x000fe4000f8e02ff */
[----:B------:R-:W-:Y:S02]  /*1f080*/  IMAD.MOV.U32 R2, RZ, RZ, R0 ;  /* 0x000000ffff027224 */ /* 0x000fe400078e0000 */
[----:B------:R-:W-:Y:S02]  /*1f090*/  IMAD.MOV.U32 R5, RZ, RZ, R9 ;  /* 0x000000ffff057224 */ /* 0x000fe400078e0009 */
[----:B------:R-:W-:-:S04]  /*1f0a0*/  IMAD.WIDE.U32 R2, R215, UR4, R2 ;  /* 0x00000004d7027c25 */ /* 0x000fc8000f8e0002 */
[----:B------:R-:W2:Y:S01]  /*1f0b0*/  @P0 LDC R4, c[0x0][0xbec] ;  /* 0x0002fb00ff040b82 */ /* 0x000ea20000000800 */
[----:B------:R-:W-:Y:S01]  /*1f0c0*/  IMAD R7, R215, UR5, R8 ;  /* 0x00000005d7077c24 */ /* 0x000fe2000f8e0208 */
[----:B------:R-:W-:-:S03]  /*1f0d0*/  ULDC.64 UR4, c[0x0][0xb98] ;  /* 0x0002e60000047ab9 */ /* 0x000fc60000000a00 */
[----:B------:R-:W-:-:S03]  /*1f0e0*/  IMAD.IADD R3, R3, 0x1, R7 ;  /* 0x0000000103037824 */ /* 0x000fc600078e0207 */
[----:B------:R-:W3:Y:S01]  /*1f0f0*/  @P0 LDC R15, c[0x0][0xbf0] ;  /* 0x0002fc00ff0f0b82 */ /* 0x000ee20000000800 */
[----:B------:R-:W-:-:S04]  /*1f100*/  IMAD.WIDE.U32 R2, R13, UR4, R2 ;  /* 0x000000040d027c25 */ /* 0x000fc8000f8e0002 */
[----:B--2---:R-:W-:-:S05]  /*1f110*/  @P0 IMAD.HI.U32 R4, R9, R4, RZ ;  /* 0x0000000409040227 */ /* 0x004fca00078e00ff */
[----:B---3--:R-:W-:Y:S01]  /*1f120*/  @P0 SHF.R.U32.HI R5, RZ, R15, R4 ;  /* 0x0000000fff050219 */ /* 0x008fe20000011604 */
[----:B------:R-:W-:-:S03]  /*1f130*/  IMAD R4, R12, UR4, RZ ;  /* 0x000000040c047c24 */ /* 0x000fc6000f8e02ff */
[----:B------:R-:W-:Y:S01]  /*1f140*/  IADD3 R2, P0, R5, R2, RZ ;  /* 0x0000000205027210 */ /* 0x000fe20007f1e0ff */
[----:B------:R-:W-:Y:S02]  /*1f150*/  IMAD.MOV R7, RZ, RZ, -R5 ;  /* 0x000000ffff077224 */ /* 0x000fe400078e0a05 */
[----:B------:R-:W-:Y:S01]  /*1f160*/  IMAD R8, R13, UR5, R4 ;  /* 0x000000050d087c24 */ /* 0x000fe2000f8e0204 */
[----:B------:R-:W-:Y:S01]  /*1f170*/  ULDC.64 UR4, c[0x0][0xb88] ;  /* 0x0002e20000047ab9 */ /* 0x000fe20000000a00 */
[----:B------:R-:W-:Y:S01]  /*1f180*/  IMAD R7, R14, R7, R9 ;  /* 0x000000070e077224 */ /* 0x000fe200078e0209 */
[----:B------:R-:W-:-:S04]  /*1f190*/  SHF.R.S32.HI R9, RZ, 0x1f, R5 ;  /* 0x0000001fff097819 */ /* 0x000fc80000011405 */
        /* <DEDUP_REMOVED lines=8> */
[----:B------:R-:W-:Y:S01]  /*1f220*/  LEA.HI.X R5, R2, UR5, R3, 0x2, P0 ;  /* 0x0000000502057c11 */ /* 0x000fe200080f1403 */
[----:B------:R-:W-:-:S05]  /*1f230*/  IMAD.MOV.U32 R3, RZ, RZ, -0x800000 ;  /* 0xff800000ff037424 */ /* 0x000fca00078e00ff */
[----:B------:R2:W-:Y:S02]  /*1f240*/  STG.E desc[UR36][R4.64], R3 ;  /* 0x0000000304007986 */ /* 0x0005e4000c101924 */
.L_x_1949:
[----:B------:R-:W-:Y:S05]  /*1f250*/  BSYNC B1 ;  /* 0x0000000000017941 */ /* 0x000fea0003800000 */
.L_x_1948:
[----:B------:R-:W-:Y:S01]  /*1f260*/  ULDC.64 UR4, c[0x0][0xaa0] ;  /* 0x0002a80000047ab9 */ /* 0x000fe20000000a00 */
[----:B------:R-:W-:Y:S02]  /*1f270*/  IMAD R7, R214, 0x20, R189 ;  /* 0x00000020d6077824 */ /* 0x000fe400078e02bd */
[----:B--2---:R-:W-:-:S03]  /*1f280*/  IMAD R3, R11, UR4, RZ ;  /* 0x000000040b037c24 */ /* 0x004fc6000f8e02ff */
[----:B------:R-:W-:Y:S01]  /*1f290*/  IADD3 R9, R202, R7, RZ ;  /* 0x00000007ca097210 */ /* 0x000fe20007ffe0ff */
[C---:B------:R-:W-:Y:S01]  /*1f2a0*/  IMAD R5, R0.reuse, UR5, R3 ;  /* 0x0000000500057c24 */ /* 0x040fe2000f8e0203 */
[----:B------:R-:W-:Y:S01]  /*1f2b0*/  IADD3 R202, R189, R202, RZ ;  /* 0x000000cabdca7210 */ /* 0x000fe20007ffe0ff */
[----:B------:R-:W-:Y:S01]  /*1f2c0*/  IMAD.WIDE.U32 R2, R0, UR4, RZ ;  /* 0x0000000400027c25 */ /* 0x000fe2000f8e00ff */
[----:B------:R-:W-:-:S03]  /*1f2d0*/  ULDC.64 UR4, c[0x0][0xae8] ;  /* 0x0002ba0000047ab9 */ /* 0x000fc60000000a00 */
[----:B------:R-:W-:Y:S02]  /*1f2e0*/  IMAD.IADD R3, R3, 0x1, R5 ;  /* 0x0000000103037824 */ /* 0x000fe400078e0205 */
[----:B------:R-:W-:Y:S02]  /*1f2f0*/  IMAD R4, R10, UR4, RZ ;  /* 0x000000040a047c24 */ /* 0x000fe4000f8e02ff */
[----:B0-----:R-:W-:-:S04]  /*1f300*/  @P2 IMAD.HI.U32 R0, R9, R20, RZ ;  /* 0x0000001409002227 */ /* 0x001fc800078e00ff */
[C---:B------:R-:W-:Y:S02]  /*1f310*/  IMAD R7, R215.reuse, UR5, R4 ;  /* 0x00000005d7077c24 */ /* 0x040fe4000f8e0204 */
[----:B------:R-:W-:Y:S01]  /*1f320*/  IMAD.WIDE.U32 R2, R215, UR4, R2 ;  /* 0x00000004d7027c25 */ /* 0x000fe2000f8e0002 */
[----:B------:R-:W-:-:S03]  /*1f330*/  ULDC.64 UR4, c[0x0][0xaf0] ;  /* 0x0002bc0000047ab9 */ /* 0x000fc60000000a00 */
[----:B------:R-:W-:Y:S01]  /*1f340*/  IMAD.MOV.U32 R5, RZ, RZ, R9 ;  /* 0x000000ffff057224 */ /* 0x000fe200078e0009 */
[----:B-1----:R-:W-:Y:S01]  /*1f350*/  @P2 SHF.R.U32.HI R5, RZ, R27, R0 ;  /* 0x0000001bff052219 */ /* 0x002fe20000011600 */
[----:B------:R-:W-:Y:S02]  /*1f360*/  IMAD R4, R12, UR4, RZ ;  /* 0x000000040c047c24 */ /* 0x000fe4000f8e02ff */
[----:B------:R-:W-:Y:S01]  /*1f370*/  IMAD.IADD R3, R3, 0x1, R7 ;  /* 0x0000000103037824 */ /* 0x000fe200078e0207 */
[----:B------:R-:W-:Y:S01]  /*1f380*/  SHF.R.S32.HI R0, RZ, 0x1f, R5 ;  /* 0x0000001fff007819 */ /* 0x000fe20000011405 */
[C---:B------:R-:W-:Y:S02]  /*1f390*/  IMAD R7, R13.reuse, UR5, R4 ;  /* 0x000000050d077c24 */ /* 0x040fe4000f8e0204 */
[----:B------:R-:W-:Y:S01]  /*1f3a0*/  IMAD.WIDE.U32 R2, R13, UR4, R2 ;  /* 0x000000040d027c25 */ /* 0x000fe2000f8e0002 */
[----:B------:R-:W-:-:S03]  /*1f3b0*/  ULDC.64 UR4, c[0x0][0xae0] ;  /* 0x0002b80000047ab9 */ /* 0x000fc60000000a00 */
[----:B------:R-:W-:Y:S02]  /*1f3c0*/  IMAD.MOV R4, RZ, RZ, -R5 ;  /* 0x000000ffff047224 */ /* 0x000fe400078e0a05 */
[----:B------:R-:W-:Y:S02]  /*1f3d0*/  IMAD.IADD R3, R3, 0x1, R7 ;  /* 0x0000000103037824 */ /* 0x000fe400078e0207 */
[----:B------:R-:W-:Y:S02]  /*1f3e0*/  IMAD R0, R0, UR4, RZ ;  /* 0x0000000400007c24 */ /* 0x000fe4000f8e02ff */
[----:B------:R-:W-:Y:S02]  /*1f3f0*/  IMAD R7, R25, R4, R9 ;  /* 0x0000000419077224 */ /* 0x000fe400078e0209 */
[C---:B------:R-:W-:Y:S02]  /*1f400*/  IMAD R9, R5.reuse, UR5, R0 ;  /* 0x0000000505097c24 */ /* 0x040fe4000f8e0200 */
[----:B------:R-:W-:Y:S01]  /*1f410*/  IMAD.WIDE.U32 R2, R5, UR4, R2 ;  /* 0x0000000405027c25 */ /* 0x000fe2000f8e0002 */
[----:B------:R-:W-:Y:S01]  /*1f420*/  SHF.R.S32.HI R0, RZ, 0x1f, R7 ;  /* 0x0000001fff007819 */ /* 0x000fe20000011407 */
[----:B------:R-:W-:-:S02]  /*1f430*/  ULDC.64 UR4, c[0x0][0xad8] ;  /* 0x0002b60000047ab9 */ /* 0x000fc40000000a00 */
[----:B------:R-:W-:Y:S02]  /*1f440*/  IMAD.IADD R3, R3, 0x1, R9 ;  /* 0x0000000103037824 */ /* 0x000fe400078e0209 */
[----:B------:R-:W-:Y:S02]  /*1f450*/  IMAD R0, R0, UR4, RZ ;  /* 0x0000000400007c24 */ /* 0x000fe4000f8e02ff */
[----:B------:R-:W-:-:S04]  /*1f460*/  IMAD.WIDE.U32 R4, R7, UR4, R2 ;  /* 0x0000000407047c25 */ /* 0x000fc8000f8e0002 */
[----:B------:R-:W-:Y:S01]  /*1f470*/  IMAD R3, R7, UR5, R0 ;  /* 0x0000000507037c24 */ /* 0x000fe2000f8e0200 */
[----:B------:R-:W-:Y:S02]  /*1f480*/  ULDC.64 UR4, c[0x0][0xa80] ;  /* 0x0002a00000047ab9 */ /* 0x000fe40000000a00 */
[----:B------:R-:W-:Y:S01]  /*1f490*/  LEA R2, P0, R4, UR4, 0x1 ;  /* 0x0000000404027c11 */ /* 0x000fe2000f8008ff */
[----:B------:R-:W-:Y:S01]  /*1f4a0*/  IMAD.IADD R3, R5, 0x1, R3 ;  /* 0x0000000105037824 */ /* 0x000fe200078e0203 */
[----:B------:R-:W-:-:S04]  /*1f4b0*/  UMOV UR4, 0xffffffff ;  /* 0xffffffff00047882 */ /* 0x000fc80000000000 */
[----:B------:R-:W-:Y:S01]  /*1f4c0*/  LEA.HI.X R3, R4, UR5, R3, 0x1, P0 ;  /* 0x0000000504037c11 */ /* 0x000fe200080f0c03 */
[----:B------:R-:W-:Y:S06]  /*1f4d0*/  BRA.DIV UR4, `(.L_x_1950) ;  /* 0x000000be04047947 */ /* 0x000fec000b800000 */
[----:B------:R0:W1:Y:S04]  /*1f4e0*/  SHFL.IDX PT, R0, R3, RZ, 0x181f ;  /* 0x00181fff03007589 */ /* 0x00006800000e0000 */
[----:B------:R0:W2:Y:S02]  /*1f4f0*/  SHFL.IDX PT, R14, R2, RZ, 0x181f ;  /* 0x00181fff020e7589 */ /* 0x0000a400000e0000 */
.L_x_2259:
        /* <DEDUP_REMOVED lines=9> */
[CC--:B--2---:R-:W-:Y:S02]  /*1f590*/  @!P3 LEA R4, P5, R18.reuse, R14.reuse, 0x1 ;  /* 0x0000000e1204b211 */ /* 0x0c4fe400078a08ff */
[----:B------:R-:W-:Y:S02]  /*1f5a0*/  @!P2 LEA R6, P4, R191, R14, 0x1 ;  /* 0x0000000ebf06a211 */ /* 0x000fe400078808ff */
[----:B-1----:R-:W-:Y:S02]  /*1f5b0*/  @!P3 LEA.HI.X R5, R18, R0, R19, 0x1, P5 ;  /* 0x000000001205b211 */ /* 0x002fe400028f0c13 */
        /* <DEDUP_REMOVED lines=9> */
.L_x_1952:
[----:B------:R-:W-:Y:S05]  /*1f650*/  BSYNC B1 ;  /* 0x0000000000017941 */ /* 0x000fea0003800000 */
.L_x_1951:
[----:B------:R-:W-:-:S03]  /*1f660*/  UMOV UR4, 0xffffffff ;  /* 0xffffffff00047882 */ /* 0x000fc60000000000 */
[----:B------:R-:W-:Y:S05]  /*1f670*/  BRA.DIV UR4, `(.L_x_1953) ;  /* 0x000000ba04d07947 */ /* 0x000fea000b800000 */
[----:B-1----:R1:W4:Y:S04]  /*1f680*/  SHFL.IDX PT, R0, R3, 0x1, 0x181f ;  /* 0x00381f0003007f89 */ /* 0x00232800000e0000 */
[----:B--23--:R1:W2:Y:S02]  /*1f690*/  SHFL.IDX PT, R14, R2, 0x1, 0x181f ;  /* 0x00381f00020e7f89 */ /* 0x00c2a400000e0000 */
.L_x_2263:
        /* <DEDUP_REMOVED lines=21> */
.L_x_1955:
[----:B------:R-:W-:Y:S05]  /*1f7f0*/  BSYNC B1 ;  /* 0x0000000000017941 */ /* 0x000fea0003800000 */
.L_x_1954:
[----:B------:R-:W-:-:S03]  /*1f800*/  UMOV UR4, 0xffffffff ;  /* 0xffffffff00047882 */ /* 0x000fc60000000000 */
[----:B------:R-:W-:Y:S05]  /*1f810*/  BRA.DIV UR4, `(.L_x_1956) ;  /* 0x000000ba04b07947 */ /* 0x000fea000b800000 */
[----:B----4-:R4:W0:Y:S04]  /*1f820*/  SHFL.IDX PT, R0, R3, 0x2, 0x181f ;  /* 0x00581f0003007f89 */ /* 0x01082800000e0000 */
[----:B--23--:R4:W2:Y:S02]  /*1f830*/  SHFL.IDX PT, R14, R2, 0x2, 0x181f ;  /* 0x00581f00020e7f89 */ /* 0x00c8a400000e0000 */
.L_x_2267:
        /* <DEDUP_REMOVED lines=11> */
[----:B0-----:R-:W-:Y:S02]  /*1f8f0*/  @!P3 LEA.HI.X R5, R18, R0, R19, 0x1, P5 ;  /* 0x000000001205b211 */ /* 0x001fe400028f0c13 */
        /* <DEDUP_REMOVED lines=9> */
.L_x_1958:
[----:B------:R-:W-:Y:S05]  /*1f990*/  BSYNC B1 ;  /* 0x0000000000017941 */ /* 0x000fea0003800000 */
.L_x_1957:
[----:B------:R-:W-:-:S03]  /*1f9a0*/  UMOV UR4, 0xffffffff ;  /* 0xffffffff00047882 */ /* 0x000fc60000000000 */
[----:B------:R-:W-:Y:S05]  /*1f9b0*/  BRA.DIV UR4, `(.L_x_1959) ;  /* 0x000000ba04907947 */ /* 0x000fea000b800000 */
[----:B0-----:R0:W0:Y:S04]  /*1f9c0*/  SHFL.IDX PT, R0, R3, 0x3, 0x181f ;  /* 0x00781f0003007f89 */ /* 0x00102800000e0000 */
[----:B--23--:R2:W3:Y:S02]  /*1f9d0*/  SHFL.IDX PT, R14, R2, 0x3, 0x181f ;  /* 0x00781f00020e7f89 */ /* 0x00c4e400000e0000 */
.L_x_2271:
[----:B-12-4-:R-:W-:-:S05]  /*1f9e0*/  VIADD R2, R202, 0x60 ;  /* 0x00000060ca027836 */ /* 0x016fca0000000000 */
[----:B------:R-:W-:-:S13]  /*1f9f0*/  ISETP.GE.AND P0, PT, R2, R25, PT ;  /* 0x000000190200720c */ /* 0x000fda0003f06270 */
        /* <DEDUP_REMOVED lines=18> */
.L_x_1946:
[----:B------:R-:W-:Y:S05]  /*1fb20*/  BSYNC B0 ;  /* 0x0000000000007941 */ /* 0x000fea0003800000 */
.L_x_1936:
[----:B------:R-:W-:Y:S02]  /*1fb30*/  ULDC UR4, c[0x0][0xc3c] ;  /* 0x00030f0000047ab9 */ /* 0x000fe40000000800 */
[----:B------:R-:W-:-:S13]  /*1fb40*/  ISETP.GE.AND P0, PT, R23, UR4, PT ;  /* 0x0000000417007c0c */ /* 0x000fda000bf06270 */
[----:B------:R-:W-:Y:S05]  /*1fb50*/  @!P0 BRA `(.L_x_1960) ;  /* 0xfffffe1400b48947 */ /* 0x000fea000383ffff */
[----:B------:R-:W-:Y:S05]  /*1fb60*/  BRA `(.L_x_1720) ;  /* 0x0000007800447947 */ /* 0x000fea0003800000 */
.L_x_1718:
        /* <DEDUP_REMOVED lines=46> */
[----:B------:R-:W0:Y:S02]  /*1fe50*/  SHFL.IDX PT, R4, R6, 0x1f, 0x1f ;  /* 0x03e01f0006047f89 */ /* 0x000e2400000e0000 */
[----:B0-----:R-:W-:-:S04]  /*1fe60*/  IMAD R4, R4, UR5, RZ ;  /* 0x0000000504047c24 */ /* 0x001fc8000f8e02ff */
[----:B------:R-:W-:Y:S01]  /*1fe70*/  IMAD.MOV.U32 R3, RZ, RZ, R4 ;  /* 0x000000ffff037224 */ /* 0x000fe200078e0004 */
[----:B---3--:R-:W-:-:S13]  /*1fe80*/  ISETP.GT.AND P6, PT, R4, UR6, PT ;  /* 0x0000000604007c0c */ /* 0x008fda000bfc4270 */
[----:B------:R-:W-:Y:S05]  /*1fe90*/  @P6 BRA `(.L_x_1962) ;  /* 0x0000000000986947 */ /* 0x000fea0003800000 */
[----:B------:R-:W0:Y:S01]  /*1fea0*/  LDC R10, c[0x0][0xc3c] ;  /* 0x00030f00ff0a7b82 */ /* 0x000e220000000800 */
[----:B------:R-:W-:Y:S01]  /*1feb0*/  IMAD.MOV.U32 R4, RZ, RZ, R3 ;  /* 0x000000ffff047224 */ /* 0x000fe200078e0003 */
[----:B------:R-:W-:Y:S01]  /*1fec0*/  UMOV UR4, URZ ;  /* 0x0000003f00047c82 */ /* 0x000fe20008000000 */
[----:B------:R-:W-:Y:S01]  /*1fed0*/  ULDC UR7, c[0x0][0xc3c] ;  /* 0x00030f0000077ab9 */ /* 0x000fe20000000800 */
[----:B------:R-:W-:-:S05]  /*1fee0*/  ULDC UR5, c[0x0][0xc38] ;  /* 0x00030e0000057ab9 */ /* 0x000fca0000000800 */
.L_x_1966:
        /* <DEDUP_REMOVED lines=12> */
.L_x_1965:
[----:B------:R-:W-:Y:S05]  /*1ffb0*/  BSYNC B0 ;  /* 0x0000000000007941 */ /* 0x000fea0003800000 */
.L_x_1964:
        /* <DEDUP_REMOVED lines=15> */
[----:B------:R-:W0:Y:S02]  /*200b0*/  SHFL.IDX PT, R3, R6, 0x1f, 0x1f ;  /* 0x03e01f0006037f89 */ /* 0x000e2400000e0000 */
[----:B0-----:R-:W-:-:S05]  /*200c0*/  IMAD R3, R3, UR5, RZ ;  /* 0x0000000503037c24 */ /* 0x001fca000f8e02ff */
[----:B------:R-:W-:-:S04]  /*200d0*/  IADD3 R4, R3, R4, RZ ;  /* 0x0000000403047210 */ /* 0x000fc80007ffe0ff */
[----:B------:R-:W-:-:S13]  /*200e0*/  ISETP.GT.AND P6, PT, R4, UR6, PT ;  /* 0x0000000604007c0c */ /* 0x000fda000bfc4270 */
[----:B------:R-:W-:Y:S05]  /*200f0*/  @!P6 BRA `(.L_x_1966) ;  /* 0xfffffffc007ce947 */ /* 0x000fea000383ffff */
.L_x_1962:
[----:B------:R-:W-:-:S04]  /*20100*/  IMAD.IADD R11, R4, 0x1, -R3 ;  /* 0x00000001040b7824 */ /* 0x000fc800078e0a03 */
[----:B------:R-:W-:-:S05]  /*20110*/  IMAD R2, R6, UR5, R11 ;  /* 0x0000000506027c24 */ /* 0x000fca000f8e020b */
[----:B------:R-:W-:Y:S02]  /*20120*/  ISETP.GT.AND P0, PT, R2, UR6, PT ;  /* 0x0000000602007c0c */ /* 0x000fe4000bf04270 */
[----:B------:R-:W0:Y:S11]  /*20130*/  LDC.64 R2, c[0x0][0xc90] ;  /* 0x00032400ff027b82 */ /* 0x000e360000000a00 */
[----:B------:R-:W-:-:S04]  /*20140*/  VOTE.ANY R8, PT, !P0 ;  /* 0x0000000000087806 */ /* 0x000fc800040e0100 */
[----:B------:R-:W1:Y:S02]  /*20150*/  POPC R13, R8 ;  /* 0x00000008000d7309 */ /* 0x000e640000000000 */
[----:B-1----:R-:W-:-:S04]  /*20160*/  VIADD R19, R13, UR4 ;  /* 0x000000040d137c36 */ /* 0x002fc80008000000 */
[----:B0-----:R-:W-:-:S05]  /*20170*/  IMAD.WIDE R2, R19, 0x4, R2 ;  /* 0x0000000413027825 */ /* 0x001fca00078e0202 */
[----:B------:R-:W2:Y:S01]  /*20180*/  LDG.E R7, desc[UR36][R2.64] ;  /* 0x0000002402077981 */ /* 0x000ea2000c1e1900 */
[----:B------:R-:W-:-:S03]  /*20190*/  ISETP.NE.AND P0, PT, R8, RZ, PT ;  /* 0x000000ff0800720c */ /* 0x000fc60003f05270 */
[----:B------:R-:W2:Y:S02]  /*201a0*/  SHFL.IDX PT, R0, R0, R13, 0x1f ;  /* 0x00001f0d00007589 */ /* 0x000ea400000e0000 */
[----:B--2---:R-:W-:-:S05]  /*201b0*/  IMAD R4, R0, R7, RZ ;  /* 0x0000000700047224 */ /* 0x004fca00078e02ff */
        /* <DEDUP_REMOVED lines=8> */
.L_x_1967:
[----:B-1----:R-:W-:Y:S02]  /*20240*/  IMAD.MOV R2, RZ, RZ, -R3 ;  /* 0x000000ffff027224 */ /* 0x002fe400078e0a03 */
[----:B---3--:R-:W-:Y:S02]  /*20250*/  IMAD R16, R16, UR5, R11 ;  /* 0x0000000510107c24 */ /* 0x008fe4000f8e020b */
[----:B------:R-:W-:Y:S01]  /*20260*/  IMAD.MOV.U32 R11, RZ, RZ, R2 ;  /* 0x000000ffff0b7224 */ /* 0x000fe200078e0002 */
[----:B------:R-:W-:Y:S02]  /*20270*/  IABS R2, R4 ;  /* 0x0000000400027213 */ /* 0x000fe40000000000 */
[----:B--2---:R-:W-:Y:S01]  /*20280*/  IADD3 R9, -R16, UR6, RZ ;  /* 0x0000000610097c10 */ /* 0x004fe2000fffe1ff */
[----:B------:R-:W-:Y:S01]  /*20290*/  IMAD R11, R11, R12, RZ ;  /* 0x0000000c0b0b7224 */ /* 0x000fe200078e02ff */
[----:B------:R-:W-:Y:S01]  /*202a0*/  IADD3 R8, RZ, -R2, RZ ;  /* 0x80000002ff087210 */ /* 0x000fe20007ffe0ff */
[----:B------:R-:W-:Y:S01]  /*202b0*/  IMAD.MOV.U32 R2, RZ, RZ, RZ ;  /* 0x000000ffff027224 */ /* 0x000fe200078e00ff */
[----:B------:R-:W-:-:S03]  /*202c0*/  IABS R6, R9 ;  /* 0x0000000900067213 */ /* 0x000fc60000000000 */
        /* <DEDUP_REMOVED lines=13> */
[----:B------:R-:W-:Y:S02]  /*203a0*/  @!P2 IADD3 R2, -R2, RZ, RZ ;  /* 0x000000ff0202a210 */ /* 0x000fe40007ffe1ff */
[----:B------:R-:W-:-:S05]  /*203b0*/  @!P1 LOP3.LUT R2, RZ, R4, RZ, 0x33, !PT ;  /* 0x00000004ff029212 */ /* 0x000fca00078e33ff */
[----:B------:R-:W-:Y:S02]  /*203c0*/  IMAD R6, R7, R2, RZ ;  /* 0x0000000207067224 */ /* 0x000fe400078e02ff */
[----:B------:R-:W-:Y:S02]  /*203d0*/  IMAD.MOV R2, RZ, RZ, -R2 ;  /* 0x000000ffff027224 */ /* 0x000fe400078e0a02 */
[----:B------:R-:W-:Y:S02]  /*203e0*/  IMAD.MOV R8, RZ, RZ, -R6 ;  /* 0x000000ffff087224 */ /* 0x000fe400078e0a06 */
[----:B------:R-:W-:Y:S02]  /*203f0*/  IMAD R13, R4, R2, R9 ;  /* 0x00000002040d7224 */ /* 0x000fe400078e0209 */
[----:B------:R-:W-:Y:S01]  /*20400*/  IMAD.MOV.U32 R2, RZ, RZ, RZ ;  /* 0x000000ffff027224 */ /* 0x000fe200078e00ff */
[----:B------:R-:W-:Y:S02]  /*20410*/  VIADDMNMX R18, R8, UR5, R7, PT ;  /* 0x0000000508127c46 */ /* 0x000fe4000b800107 */
[----:B------:R-:W-:-:S02]  /*20420*/  IABS R11, R13 ;  /* 0x0000000d000b7213 */ /* 0x000fc40000000000 */
[-C--:B------:R-:W-:Y:S02]  /*20430*/  IABS R8, R18.reuse ;  /* 0x0000001200087213 */ /* 0x080fe40000000000 */
[----:B------:R-:W-:Y:S02]  /*20440*/  IABS R4, R18 ;  /* 0x0000001200047213 */ /* 0x000fe40000000000 */
[----:B------:R-:W1:Y:S08]  /*20450*/  I2F.RP R7, R8 ;  /* 0x0000000800077306 */ /* 0x000e700000209400 */
[----:B-1----:R-:W1:Y:S02]  /*20460*/  MUFU.RCP R7, R7 ;  /* 0x0000000700077308 */ /* 0x002e640000001000 */
[----:B-1----:R-:W-:-:S06]  /*20470*/  VIADD R3, R7, 0xffffffe ;  /* 0x0ffffffe07037836 */ /* 0x002fcc0000000000 */
[----:B------:R-:W0:Y:S02]  /*20480*/  F2I.FTZ.U32.TRUNC.NTZ R3, R3 ;  /* 0x0000000300037305 */ /* 0x000e24000021f000 */
[----:B0-----:R-:W-:-:S04]  /*20490*/  IMAD.MOV R10, RZ, RZ, -R3 ;  /* 0x000000ffff0a7224 */ /* 0x001fc800078e0a03 */
[----:B------:R-:W-:-:S04]  /*204a0*/  IMAD.MOV.U32 R9, RZ, RZ, R10 ;  /* 0x000000ffff097224 */ /* 0x000fc800078e000a */
[----:B------:R-:W-:-:S04]  /*204b0*/  IMAD R9, R9, R8, RZ ;  /* 0x0000000809097224 */ /* 0x000fc800078e02ff */
[----:B------:R-:W-:Y:S01]  /*204c0*/  IMAD.HI.U32 R2, R3, R9, R2 ;  /* 0x0000000903027227 */ /* 0x000fe200078e0002 */
[----:B------:R-:W-:-:S05]  /*204d0*/  IADD3 R3, RZ, -R4, RZ ;  /* 0x80000004ff037210 */ /* 0x000fca0007ffe0ff */
        /* <DEDUP_REMOVED lines=8> */
[----:B------:R-:W-:Y:S01]  /*20560*/  ISETP.GE.AND P2, PT, R3, RZ, PT ;  /* 0x000000ff0300720c */ /* 0x000fe20003f46270 */
[----:B------:R-:W-:-:S06]  /*20570*/  IMAD.IADD R3, R13, 0x1, R6 ;  /* 0x000000010d037824 */ /* 0x000fcc00078e0206 */
[----:B------:R-:W-:-:S06]  /*20580*/  @P0 VIADD R2, R2, 0x1 ;  /* 0x0000000102020836 */ /* 0x000fcc0000000000 */
[----:B------:R-:W-:Y:S01]  /*20590*/  @!P2 IMAD.MOV R2, RZ, RZ, -R2 ;  /* 0x000000ffff02a224 */ /* 0x000fe200078e0a02 */
[----:B------:R-:W-:Y:S01]  /*205a0*/  @!P1 LOP3.LUT R2, RZ, R18, RZ, 0x33, !PT ;  /* 0x00000012ff029212 */ /* 0x000fe200078e33ff */
[----:B------:R-:W-:-:S03]  /*205b0*/  IMAD.MOV R18, RZ, RZ, -R18 ;  /* 0x000000ffff127224 */ /* 0x000fc600078e0a12 */
[----:B------:R-:W-:Y:S01]  /*205c0*/  LOP3.LUT R17, RZ, R2, RZ, 0x33, !PT ;  /* 0x00000002ff117212 */ /* 0x000fe200078e33ff */
[----:B------:R-:W-:-:S03]  /*205d0*/  IMAD R18, R2, R18, R3 ;  /* 0x0000001202127224 */ /* 0x000fc600078e0203 */
[----:B------:R-:W-:Y:S01]  /*205e0*/  IADD3 R17, R0, R17, RZ ;  /* 0x0000001100117210 */ /* 0x000fe20007ffe0ff */
[----:B------:R-:W-:Y:S06]  /*205f0*/  BRA `(.L_x_1968) ;  /* 0x00000000000c7947 */ /* 0x000fec0003800000 */
.L_x_1963:
[----:B------:R-:W-:Y:S02]  /*20600*/  IMAD.MOV.U32 R17, RZ, RZ, RZ ;  /* 0x000000ffff117224 */ /* 0x000fe400078e00ff */
[----:B------:R-:W-:Y:S02]  /*20610*/  IMAD.U32 R16, RZ, RZ, UR6 ;  /* 0x00000006ff107e24 */ /* 0x000fe4000f8e00ff */
[----:B------:R-:W-:-:S07]  /*20620*/  IMAD.MOV.U32 R18, RZ, RZ, RZ ;  /* 0x000000ffff127224 */ /* 0x000fce00078e00ff */
.L_x_1968:
[----:B------:R-:W-:-:S13]  /*20630*/  ISETP.NE.AND P0, PT, R5, RZ, PT ;  /* 0x000000ff0500720c */ /* 0x000fda0003f05270 */
[----:B------:R-:W0:Y:S01]  /*20640*/  @!P0 S2R R3, SR_CgaCtaId ;  /* 0x0000000000038919 */ /* 0x000e220000008800 */
[----:B------:R-:W-:-:S04]  /*20650*/  @!P0 MOV R0, 0x400 ;  /* 0x0000040000008802 */ /* 0x000fc80000000f00 */
[----:B0-----:R-:W-:-:S05]  /*20660*/  @!P0 LEA R0, R3, R0, 0x18 ;  /* 0x0000000003008211 */ /* 0x001fca00078ec0ff */
[----:B------:R2:W-:Y:S01]  /*20670*/  @!P0 STS.128 [R0+0x284d0], R16 ;  /* 0x0284d01000008388 */ /* 0x0005e20000000c00 */
[----:B------:R-:W-:Y:S06]  /*20680*/  BAR.ARV 0x5, 0x180 ;  /* 0x0146000000007b1d */ /* 0x000fec0000002000 */
.L_x_1961:
[----:B------:R3:W-:Y:S01]  /*20690*/  STL [R1+0x20], RZ ;  /* 0x000020ff01007387 */ /* 0x0007e20000100800 */
[----:B------:R-:W-:Y:S01]  /*206a0*/  ULDC UR4, c[0x0][0xc3c] ;  /* 0x00030f0000047ab9 */ /* 0x000fe20000000800 */
[----:B------:R-:W-:Y:S01]  /*206b0*/  IMAD.MOV.U32 R30, RZ, RZ, 0x1 ;  /* 0x00000001ff1e7424 */ /* 0x000fe200078e00ff */
[----:B-1----:R-:W-:Y:S01]  /*206c0*/  ISETP.GE.AND P0, PT, R19, UR4, PT ;  /* 0x0000000413007c0c */ /* 0x002fe2000bf06270 */
[----:B------:R-:W-:-:S12]  /*206d0*/  IMAD.MOV.U32 R28, RZ, RZ, RZ ;  /* 0x000000ffff1c7224 */ /* 0x000fd800078e00ff */
[----:B---3--:R-:W-:Y:S05]  /*206e0*/  @P0 BRA `(.L_x_1969) ;  /* 0x0000006800600947 */ /* 0x008fea0003800000 */
[----:B--2---:R-:W2:Y:S01]  /*206f0*/  LDL R0, [R1+0x2c] ;  /* 0x00002c0001007983 */ /* 0x004ea20000100800 */
[----:B------:R-:W1:Y:S01]  /*20700*/  S2UR UR4, SR_CgaCtaId ;  /* 0x00000000000479c3 */ /* 0x000e620000008800 */
[----:B------:R-:W-:Y:S01]  /*20710*/  MOV R23, 0x400 ;  /* 0x0000040000177802 */ /* 0x000fe20000000f00 */
[----:B------:R-:W-:Y:S01]  /*20720*/  BSSY B7, `(.L_x_1969) ;  /* 0x0000694000077945 */ /* 0x000fe20003800000 */
[----:B------:R-:W3:Y:S01]  /*20730*/  S2R R13, SR_TID.X ;  /* 0x00000000000d7919 */ /* 0x000ee20000002100 */
[----:B------:R-:W-:Y:S01]  /*20740*/  IMAD.MOV.U32 R31, RZ, RZ, 0x1 ;  /* 0x00000001ff1f7424 */ /* 0x000fe200078e00ff */
[----:B------:R-:W-:Y:S01]  /*20750*/  CS2R R28, SRZ ;  /* 0x00000000001c7805 */ /* 0x000fe2000001ff00 */
[----:B------:R-:W-:Y:S01]  /*20760*/  IMAD.MOV.U32 R30, RZ, RZ, 0x1 ;  /* 0x00000001ff1e7424 */ /* 0x000fe200078e00ff */
[----:B------:R-:W-:Y:S01]  /*20770*/  ULDC.64 UR40, c[0x0][0x198] ;  /* 0x0000660000287ab9 */ /* 0x000fe20000000a00 */
[----:B------:R-:W-:Y:S01]  /*20780*/  ULDC UR39, c[0x0][0xc] ;  /* 0x0000030000277ab9 */ /* 0x000fe20000000800 */
[C---:B---3--:R-:W-:Y:S01]  /*20790*/  LOP3.LUT R12, R13.reuse, 0x7f, RZ, 0xc0, !PT ;  /* 0x0000007f0d0c7812 */ /* 0x048fe200078ec0ff */
[C---:B------:R-:W-:Y:S01]  /*207a0*/  IMAD.SHL.U32 R5, R13.reuse, 0x40, RZ ;  /* 0x000000400d057824 */ /* 0x040fe200078e00ff */
[----:B------:R-:W-:Y:S01]  /*207b0*/  SHF.R.U32.HI R4, RZ, 0x1, R13 ;  /* 0x00000001ff047819 */ /* 0x000fe2000001160d */
[C---:B0-----:R-:W-:Y:S01]  /*207c0*/  IMAD.SHL.U32 R2, R13.reuse, 0x80, RZ ;  /* 0x000000800d027824 */ /* 0x041fe200078e00ff */
[----:B------:R-:W-:Y:S01]  /*207d0*/  SHF.L.U32 R9, R13, 0x3, RZ ;  /* 0x000000030d097819 */ /* 0x000fe200000006ff */
[----:B------:R-:W-:Y:S01]  /*207e0*/  IMAD.SHL.U32 R7, R12, 0x20, RZ ;  /* 0x000000200c077824 */ /* 0x000fe200078e00ff */
[----:B------:R-:W-:Y:S01]  /*207f0*/  LOP3.LUT R6, R5, 0x180, RZ, 0xc0, !PT ;  /* 0x0000018005067812 */ /* 0x000fe200078ec0ff */
[----:B------:R-:W-:Y:S01]  /*20800*/  IMAD.SHL.U32 R10, R13, 0x2, RZ ;  /* 0x000000020d0a7824 */ /* 0x000fe200078e00ff */
[----:B------:R-:W-:-:S02]  /*20810*/  LOP3.LUT R3, R2, 0x380, RZ, 0xc0, !PT ;  /* 0x0000038002037812 */ /* 0x000fc400078ec0ff */
[----:B------:R-:W-:Y:S02]  /*20820*/  LOP3.LUT R8, R7, 0xc00, RZ, 0xc0, !PT ;  /* 0x00000c0007087812 */ /* 0x000fe400078ec0ff */
[----:B------:R-:W-:Y:S02]  /*20830*/  LOP3.LUT R6, R6, 0x10, R13, 0xf8, !PT ;  /* 0x0000001006067812 */ /* 0x000fe400078ef80d */
[----:B------:R-:W-:Y:S02]  /*20840*/  LOP3.LUT R8, R8, 0x40, R5, 0xf8, !PT ;  /* 0x0000004008087812 */ /* 0x000fe400078ef805 */
[----:B------:R-:W-:Y:S01]  /*20850*/  LOP3.LUT R3, R3, 0x30, R4, 0xf8, !PT ;  /* 0x0000003003037812 */ /* 0x000fe200078ef804 */
[----:B------:R-:W-:Y:S01]  /*20860*/  IMAD.SHL.U32 R4, R12, 0x10, RZ ;  /* 0x000000100c047824 */ /* 0x000fe200078e00ff */
[----:B------:R-:W-:Y:S02]  /*20870*/  LOP3.LUT R6, R6, 0x30, R9, 0x78, !PT ;  /* 0x0000003006067812 */ /* 0x000fe400078e7809 */
[----:B------:R-:W-:-:S02]  /*20880*/  LOP3.LUT R5, R8, 0x200, R5, 0xf8, !PT ;  /* 0x0000020008057812 */ /* 0x000fc400078ef805 */
[C---:B------:R-:W-:Y:S02]  /*20890*/  LOP3.LUT P0, RZ, R13.reuse, 0x4, RZ, 0xc0, !PT ;  /* 0x000000040dff7812 */ /* 0x040fe4000780c0ff */
[----:B--2---:R-:W-:Y:S01]  /*208a0*/  R2UR UR5, R0 ;  /* 0x00000000000572ca */ /* 0x004fe200000e0000 */
[----:B------:R-:W-:-:S05]  /*208b0*/  IMAD.SHL.U32 R0, R13, 0x10, RZ ;  /* 0x000000100d007824 */ /* 0x000fca00078e00ff */
[----:B------:R-:W-:Y:S02]  /*208c0*/  LOP3.LUT R7, R0, 0x3f0, RZ, 0xc0, !PT ;  /* 0x000003f000077812 */ /* 0x000fe400078ec0ff */
[----:B------:R-:W-:Y:S02]  /*208d0*/  LOP3.LUT R3, R3, 0x70, R0, 0x78, !PT ;  /* 0x0000007003037812 */ /* 0x000fe400078e7800 */
[----:B------:R-:W-:Y:S02]  /*208e0*/  LOP3.LUT R7, R7, 0x70, R10, 0x78, !PT ;  /* 0x0000007007077812 */ /* 0x000fe400078e780a */
[----:B------:R-:W-:Y:S01]  /*208f0*/  LOP3.LUT R2, R3, 0xc00, R2, 0xf8, !PT ;  /* 0x00000c0003027812 */ /* 0x000fe200078ef802 */
[----:B------:R-:W-:Y:S01]  /*20900*/  ULOP3.LUT UR42, UR5, 0x2, URZ, 0xfc, !UPT ;  /* 0x00000002052a7892 */ /* 0x000fe2000f8efc3f */
[----:B------:R-:W-:Y:S01]  /*20910*/  LOP3.LUT R11, R7, 0x400, R4, 0xf8, !PT ;  /* 0x00000400070b7812 */ /* 0x000fe200078ef804 */
[----:B------:R-:W-:Y:S01]  /*20920*/  ULOP3.LUT UR38, UR5, 0x1, URZ, 0xfc, !UPT ;  /* 0x0000000105267892 */ /* 0x000fe2000f8efc3f */
[----:B------:R-:W-:-:S02]  /*20930*/  LOP3.LUT R4, R5, R6, RZ, 0xfc, !PT ;  /* 0x0000000605047212 */ /* 0x000fc400078efcff */
[----:B------:R-:W-:Y:S02]  /*20940*/  SHF.R.U32.HI R5, RZ, 0x3, R12 ;  /* 0x00000003ff057819 */ /* 0x000fe4000001160c */
[----:B------:R-:W-:Y:S01]  /*20950*/  LOP3.LUT R34, R0, 0x70, RZ, 0xc0, !PT ;  /* 0x0000007000227812 */ /* 0x000fe200078ec0ff */
[----:B------:R1:W-:Y:S01]  /*20960*/  STL [R1+0x8], R4 ;  /* 0x0000080401007387 */ /* 0x0003e20000100800 */
[----:B------:R-:W-:Y:S02]  /*20970*/  LOP3.LUT R0, R5, 0x70, R0, 0xf8, !PT ;  /* 0x0000007005007812 */ /* 0x000fe400078ef800 */
[----:B------:R-:W-:Y:S01]  /*20980*/  MOV R3, 0x20 ;  /* 0x0000002000037802 */ /* 0x000fe20000000f00 */
[----:B------:R-:W-:Y:S04]  /*20990*/  STL [R1+0x4], R11 ;  /* 0x0000040b01007387 */ /* 0x000fe80000100800 */
[----:B------:R0:W-:Y:S01]  /*209a0*/  STL [R1+0x10], R2 ;  /* 0x0000100201007387 */ /* 0x0001e20000100800 */
[----:B-1----:R-:W-:-:S03]  /*209b0*/  IMAD.U32 R4, RZ, RZ, UR4 ;  /* 0x00000004ff047e24 */ /* 0x002fc6000f8e00ff */
[----:B------:R1:W-:Y:S02]  /*209c0*/  STL [R1+0x20], RZ ;  /* 0x000020ff01007387 */ /* 0x0003e40000100800 */
[----:B------:R-:W-:Y:S02]  /*209d0*/  LEA R23, R4, R23, 0x18 ;  /* 0x0000001704177211 */ /* 0x000fe400078ec0ff */
[----:B------:R1:W-:Y:S01]  /*209e0*/  STL [R1], R4 ;  /* 0x0000000401007387 */ /* 0x0003e20000100800 */
[----:B0-----:R-:W-:Y:S02]  /*209f0*/  IMAD.MOV.U32 R2, RZ, RZ, 0x40 ;  /* 0x00000040ff027424 */ /* 0x001fe400078e00ff */
[----:B------:R-:W-:-:S03]  /*20a00*/  IMAD.IADD R0, R23, 0x1, R11 ;  /* 0x0000000117007824 */ /* 0x000fc600078e020b */
[----:B------:R-:W-:Y:S02]  /*20a10*/  SEL R6, R2, 0xffffffc0, !P0 ;  /* 0xffffffc002067807 */ /* 0x000fe40004000000 */
[----:B------:R1:W-:Y:S01]  /*20a20*/  STL [R1+0x18], R0 ;  /* 0x0000180001007387 */ /* 0x0003e20000100800 */
[----:B------:R-:W-:Y:S02]  /*20a30*/  SEL R2, R3, 0xffffffe0, !P0 ;  /* 0xffffffe003027807 */ /* 0x000fe40004000000 */
[----:B------:R-:W-:-:S07]  /*20a40*/  LOP3.LUT R2, R34, 0x80, RZ, 0xfc, !PT ;  /* 0x0000008022027812 */ /* 0x000fce00078efcff */
.L_x_2099:
[----:B------:R-:W-:Y:S05]  /*20a50*/  YIELD ;  /* 0x0000000000007946 */ /* 0x000fea0003800000 */
[----:B------:R-:W-:Y:S01]  /*20a60*/  ULDC.64 UR4, c[0x0][0xa28] ;  /* 0x00028a0000047ab9 */ /* 0x000fe20000000a00 */
[----:B------:R-:W-:Y:S01]  /*20a70*/  IMAD.MOV.U32 R35, RZ, RZ, RZ ;  /* 0x000000ffff237224 */ /* 0x000fe200078e00ff */
[----:B------:R-:W-:Y:S01]  /*20a80*/  ISETP.NE.U32.AND P0, PT, RZ, UR4, PT ;  /* 0x00000004ff007c0c */ /* 0x000fe2000bf05070 */
[----:B-1----:R-:W0:Y:S01]  /*20a90*/  LDC.64 R4, c[0x0][0xa00] ;  /* 0x00028000ff047b82 */ /* 0x002e220000000a00 */
[----:B------:R-:W-:Y:S02]  /*20aa0*/  ULDC.64 UR6, c[0x0][0xa10] ;  /* 0x0002840000067ab9 */ /* 0x000fe40000000a00 */
[----:B------:R-:W-:Y:S01]  /*20ab0*/  ISETP.NE.AND.EX P0, PT, RZ, UR5, PT, P0 ;  /* 0x00000005ff007c0c */ /* 0x000fe2000bf05300 */
[----:B------:R-:W-:-:S12]  /*20ac0*/  ULDC.64 UR4, c[0x0][0xa18] ;  /* 0x0002860000047ab9 */ /* 0x000fd80000000a00 */
[----:B--2---:R-:W1:Y:S01]  /*20ad0*/  @P0 LDC.64 R2, c[0x0][0xa28] ;  /* 0x00028a00ff020b82 */ /* 0x004e620000000a00 */
[----:B------:R-:W-:Y:S01]  /*20ae0*/  ISETP.NE.U32.AND P1, PT, RZ, UR6, PT ;  /* 0x00000006ff007c0c */ /* 0x000fe2000bf25070 */
[----:B-1----:R-:W-:-:S05]  /*20af0*/  @P0 IMAD.WIDE R2, R19, 0x4, R2 ;  /* 0x0000000413020825 */ /* 0x002fca00078e0202 */
[----:B------:R1:W5:Y:S01]  /*20b00*/  @P0 LDG.E R35, desc[UR36][R2.64] ;  /* 0x0000002402230981 */ /* 0x000362000c1e1900 */
[----:B------:R-:W-:Y:S01]  /*20b10*/  ISETP.NE.U32.AND P0, PT, RZ, UR4, PT ;  /* 0x00000004ff007c0c */ /* 0x000fe2000bf05070 */
[----:B------:R-:W-:Y:S01]  /*20b20*/  IMAD.MOV.U32 R26, RZ, RZ, RZ ;  /* 0x000000ffff1a7224 */ /* 0x000fe200078e00ff */
[----:B------:R-:W-:Y:S01]  /*20b30*/  ISETP.NE.AND.EX P1, PT, RZ, UR7, PT, P1 ;  /* 0x00000007ff007c0c */ /* 0x000fe2000bf25310 */
[----:B0-----:R-:W-:Y:S01]  /*20b40*/  IMAD.WIDE R4, R19, 0x4, R4 ;  /* 0x0000000413047825 */ /* 0x001fe200078e0204 */
[----:B------:R-:W-:Y:S01]  /*20b50*/  ISETP.NE.AND.EX P2, PT, RZ, UR5, PT, P0 ;  /* 0x00000005ff007c0c */ /* 0x000fe2000bf45300 */
[----:B------:R-:W-:Y:S01]  /*20b60*/  ULDC.64 UR4, c[0x0][0xa00] ;  /* 0x0002800000047ab9 */ /* 0x000fe20000000a00 */
[----:B------:R-:W-:Y:S02]  /*20b70*/  MOV R0, RZ ;  /* 0x000000ff00007202 */ /* 0x000fe40000000f00 */
[----:B------:R-:W-:Y:S01]  /*20b80*/  ISETP.NE.U32.AND P0, PT, RZ, UR4, PT ;  /* 0x00000004ff007c0c */ /* 0x000fe2000bf05070 */
[----:B-1----:R-:W0:Y:S03]  /*20b90*/  LDC.64 R2, c[0x0][0xa10] ;  /* 0x00028400ff027b82 */ /* 0x002e260000000a00 */
[----:B------:R-:W-:-:S05]  /*20ba0*/  ISETP.NE.AND.EX P0, PT, RZ, UR5, PT, P0 ;  /* 0x00000005ff007c0c */ /* 0x000fca000bf05300 */
[----:B------:R-:W1:Y:S08]  /*20bb0*/  @P2 LDC.64 R6, c[0x0][0xa18] ;  /* 0x00028600ff062b82 */ /* 0x000e700000000a00 */
[----:B------:R-:W5:Y:S01]  /*20bc0*/  @P0 LDG.E R26, desc[UR36][R4.64] ;  /* 0x00000024041a0981 */ /* 0x000f62000c1e1900 */
[----:B0-----:R-:W-:-:S05]  /*20bd0*/  IMAD.WIDE R2, R19, 0x4, R2 ;  /* 0x0000000413027825 */ /* 0x001fca00078e0202 */
[----:B------:R-:W5:Y:S01]  /*20be0*/  @P1 LDG.E R0, desc[UR36][R2.64] ;  /* 0x0000002402001981 */ /* 0x000f62000c1e1900 */
[----:B------:R-:W-:Y:S02]  /*20bf0*/  ULDC UR4, c[0x0][0x288] ;  /* 0x0000a20000047ab9 */ /* 0x000fe40000000800 */
[----:B------:R-:W-:Y:S01]  /*20c00*/  IMAD.U32 R25, RZ, RZ, UR4 ;  /* 0x00000004ff197e24 */ /* 0x000fe2000f8e00ff */
[----:B------:R-:W-:Y:S02]  /*20c10*/  ULDC.64 UR4, c[0x0][0x418] ;  /* 0x0001060000047ab9 */ /* 0x000fe40000000a00 */
[----:B------:R-:W-:-:S03]  /*20c20*/  UISETP.NE.U32.AND UP0, UPT, UR4, URZ, UPT ;  /* 0x0000003f0400728c */ /* 0x000fc6000bf05070 */
[----:B------:R-:W-:Y:S01]  /*20c30*/  ULDC UR4, c[0x0][0x424] ;  /* 0x0001090000047ab9 */ /* 0x000fe20000000800 */
[----:B------:R-:W-:Y:S01]  /*20c40*/  UISETP.NE.AND.EX UP0, UPT, UR5, URZ, UPT, UP0 ;  /* 0x0000003f0500728c */ /* 0x000fe2000bf05300 */
[----:B-1----:R-:W-:Y:S02]  /*20c50*/  @P2 IMAD.WIDE R6, R19, 0x4, R6 ;  /* 0x0000000413062825 */ /* 0x002fe400078e0206 */
[----:B------:R-:W-:Y:S01]  /*20c60*/  ULDC UR5, c[0x0][0x2f0] ;  /* 0x0000bc0000057ab9 */ /* 0x000fe20000000800 */
[----:B------:R-:W-:Y:S02]  /*20c70*/  USEL UR4, UR4, 0x1, UP0 ;  /* 0x0000000104047887 */ /* 0x000fe40008000000 */
[----:B------:R0:W5:Y:S02]  /*20c80*/  @P2 LDG.E R25, desc[UR36][R6.64] ;  /* 0x0000002406192981 */ /* 0x000164000c1e1900 */
[----:B------:R-:W-:-:S03]  /*20c90*/  UIMAD UR4, UR4, UR5, URZ ;  /* 0x00000005040472a4 */ /* 0x000fc6000f8e023f */
[----:B------:R-:W-:-:S03]  /*20ca0*/  ULDC UR5, c[0x0][0x348] ;  /* 0x0000d20000057ab9 */ /* 0x000fc60000000800 */
[----:B------:R-:W-:Y:S02]  /*20cb0*/  IMAD.U32 R9, RZ, RZ, UR4 ;  /* 0x00000004ff097e24 */ /* 0x000fe4000f8e00ff */
[----:B0-----:R-:W-:Y:S01]  /*20cc0*/  IMAD.U32 R6, RZ, RZ, UR5 ;  /* 0x00000005ff067e24 */ /* 0x001fe2000f8e00ff */
[----:B------:R-:W-:Y:S06]  /*20cd0*/  @P2 BRA `(.L_x_1970) ;  /* 0x0000000000102947 */ /* 0x000fec0003800000 */
[----:B------:R-:W-:Y:S05]  /*20ce0*/  @!P0 BRA `(.L_x_1970) ;  /* 0x00000000000c8947 */ /* 0x000fea0003800000 */
[----:B------:R-:W2:Y:S04]  /*20cf0*/  LDG.E R8, desc[UR36][R4.64] ;  /* 0x0000002404087981 */ /* 0x000ea8000c1e1900 */
[----:B-----5:R-:W2:Y:S02]  /*20d00*/  LDG.E R25, desc[UR36][R4.64+0x4] ;  /* 0x0000042404197981 */ /* 0x020ea4000c1e1900 */
[----:B--2---:R-:W-:-:S07]  /*20d10*/  IMAD.IADD R25, R25, 0x1, -R8 ;  /* 0x0000000119197824 */ /* 0x004fce00078e0a08 */
.L_x_1970:
[----:B------:R-:W-:Y:S02]  /*20d20*/  ULDC.64 UR4, c[0x0][0xa20] ;  /* 0x0002880000047ab9 */ /* 0x000fe40000000a00 */
[----:B------:R-:W-:-:S04]  /*20d30*/  ISETP.NE.U32.AND P0, PT, RZ, UR4, PT ;  /* 0x00000004ff007c0c */ /* 0x000fc8000bf05070 */
[----:B------:R-:W-:-:S13]  /*20d40*/  ISETP.NE.AND.EX P0, PT, RZ, UR5, PT, P0 ;  /* 0x00000005ff007c0c */ /* 0x000fda000bf05300 */
[----:B------:R-:W-:Y:S05]  /*20d50*/  @!P0 BRA `(.L_x_1971) ;  /* 0x0000000000108947 */ /* 0x000fea0003800000 */
[----:B------:R-:W0:Y:S02]  /*20d60*/  LDC.64 R4, c[0x0][0xa20] ;  /* 0x00028800ff047b82 */ /* 0x000e240000000a00 */
[----:B0-----:R-:W-:-:S05]  /*20d70*/  IMAD.WIDE R4, R19, 0x4, R4 ;  /* 0x0000000413047825 */ /* 0x001fca00078e0204 */
[----:B------:R0:W5:Y:S01]  /*20d80*/  LDG.E R9, desc[UR36][R4.64] ;  /* 0x0000002404097981 */ /* 0x000162000c1e1900 */
[----:B------:R-:W-:Y:S05]  /*20d90*/  BRA `(.L_x_1972) ;  /* 0x0000000000247947 */ /* 0x000fea0003800000 */
.L_x_1971:
[----:B------:R-:W-:Y:S02]  /*20da0*/  ULDC.64 UR4, c[0x0][0xa08] ;  /* 0x0002820000047ab9 */ /* 0x000fe40000000a00 */
[----:B------:R-:W-:-:S04]  /*20db0*/  ISETP.NE.U32.AND P0, PT, RZ, UR4, PT ;  /* 0x00000004ff007c0c */ /* 0x000fc8000bf05070 */
[----:B------:R-:W-:-:S13]  /*20dc0*/  ISETP.NE.AND.EX P0, PT, RZ, UR5, PT, P0 ;  /* 0x00000005ff007c0c */ /* 0x000fda000bf05300 */
[----:B------:R-:W-:Y:S05]  /*20dd0*/  @!P0 BRA `(.L_x_1972) ;  /* 0x0000000000148947 */ /* 0x000fea0003800000 */
[----:B------:R-:W0:Y:S02]  /*20de0*/  LDC.64 R4, c[0x0][0xa08] ;  /* 0x00028200ff047b82 */ /* 0x000e240000000a00 */
[----:B0-----:R-:W-:-:S05]  /*20df0*/  IMAD.WIDE R4, R19, 0x4, R4 ;  /* 0x0000000413047825 */ /* 0x001fca00078e0204 */
[----:B------:R-:W2:Y:S04]  /*20e00*/  LDG.E R9, desc[UR36][R4.64] ;  /* 0x0000002404097981 */ /* 0x000ea8000c1e1900 */
[----:B------:R-:W2:Y:S02]  /*20e10*/  LDG.E R8, desc[UR36][R4.64+0x4] ;  /* 0x0000042404087981 */ /* 0x000ea4000c1e1900 */
[----:B--2---:R-:W-:-:S07]  /*20e20*/  IMAD.IADD R9, R8, 0x1, -R9 ;  /* 0x0000000108097824 */ /* 0x004fce00078e0a09 */
.L_x_1972:
[----:B0-----:R-:W2:Y:S01]  /*20e30*/  @P1 LDG.E R4, desc[UR36][R2.64] ;  /* 0x0000002402041981 */ /* 0x001ea2000c1e1900 */
[----:B------:R-:W0:Y:S03]  /*20e40*/  LDC R5, c[0x0][0x448] ;  /* 0x00011200ff057b82 */ /* 0x000e260000000800 */
[----:B------:R-:W2:Y:S01]  /*20e50*/  @P1 LDG.E R11, desc[UR36][R2.64+0x4] ;  /* 0x00000424020b1981 */ /* 0x000ea2000c1e1900 */
[----:B-----5:R-:W-:Y:S01]  /*20e60*/  IMAD.IADD R9, R9, 0x1, -R35 ;  /* 0x0000000109097824 */ /* 0x020fe200078e0a23 */
[----:B------:R-:W-:Y:S02]  /*20e70*/  SHF.L.U32 R17, R17, 0x7, RZ ;  /* 0x0000000711117819 */ /* 0x000fe400000006ff */
[----:B0-----:R-:W-:-:S13]  /*20e80*/  ISETP.NE.AND P2, PT, R5, 0x1, PT ;  /* 0x000000010500780c */ /* 0x001fda0003f45270 */
[----:B------:R-:W0:Y:S08]  /*20e90*/  @P2 LDC R7, c[0x0][0x44c] ;  /* 0x00011300ff072b82 */ /* 0x000e300000000800 */
[----:B------:R-:W1:Y:S01]  /*20ea0*/  @P2 LDC R5, c[0x0][0x450] ;  /* 0x00011400ff052b82 */ /* 0x000e620000000800 */
[----:B--2---:R-:W-:Y:S02]  /*20eb0*/  @P1 IMAD.IADD R6, R11, 0x1, -R4 ;  /* 0x000000010b061824 */ /* 0x004fe400078e0a04 */
[----:B------:R-:W-:-:S02]  /*20ec0*/  VIADD R4, R17, 0x7f ;  /* 0x0000007f11047836 */ /* 0x000fc40000000000 */
[----:B------:R-:W-:Y:S02]  /*20ed0*/  IMAD.IADD R24, R9, 0x1, R6 ;  /* 0x0000000109187824 */ /* 0x000fe400078e0206 */
[----:B0-----:R-:W-:-:S04]  /*20ee0*/  @P2 IMAD.HI.U32 R8, R4, R7, RZ ;  /* 0x0000000704082227 */ /* 0x001fc800078e00ff */
[C---:B------:R-:W-:Y:S02]  /*20ef0*/  VIADD R10, R24.reuse, 0x3f ;  /* 0x0000003f180a7836 */ /* 0x040fe40000000000 */
[----:B------:R-:W-:Y:S01]  /*20f00*/  IMAD.MOV.U32 R7, RZ, RZ, R4 ;  /* 0x000000ffff077224 */ /* 0x000fe200078e0004 */
[----:B-1----:R-:W-:Y:S02]  /*20f10*/  @P2 SHF.R.U32.HI R7, RZ, R5, R8 ;  /* 0x00000005ff072219 */ /* 0x002fe40000011608 */
[----:B------:R-:W-:Y:S02]  /*20f20*/  SHF.R.S32.HI R3, RZ, 0x1f, R10 ;  /* 0x0000001fff037819 */ /* 0x000fe4000001140a */
[----:B------:R-:W-:Y:S02]  /*20f30*/  IADD3 R8, R24, 0x1, -R25 ;  /* 0x0000000118087810 */ /* 0x000fe40007ffe819 */
[----:B------:R-:W-:Y:S02]  /*20f40*/  LEA.HI R10, R3, R10, RZ, 0x6 ;  /* 0x0000000a030a7211 */ /* 0x000fe400078f30ff */
[----:B------:R-:W0:Y:S01]  /*20f50*/  LDC.64 R2, c[0x0][0x9e0] ;  /* 0x00027800ff027b82 */ /* 0x000e220000000a00 */
[----:B------:R-:W-:Y:S01]  /*20f60*/  IMAD.IADD R7, R8, 0x1, R7 ;  /* 0x0000000108077824 */ /* 0x000fe200078e0207 */
[----:B------:R-:W-:-:S02]  /*20f70*/  SHF.R.S32.HI R10, RZ, 0x6, R10 ;  /* 0x00000006ff0a7819 */ /* 0x000fc4000001140a */
[----:B0-----:R-:W-:Y:S02]  /*20f80*/  ISETP.GE.AND P3, PT, R3, 0x1, PT ;  /* 0x000000010300780c */ /* 0x001fe40003f66270 */
[----:B------:R-:W-:-:S11]  /*20f90*/  IADD3 R2, R7, R2, RZ ;  /* 0x0000000207027210 */ /* 0x000fd60007ffe0ff */
[----:B------:R-:W-:Y:S05]  /*20fa0*/  @!P3 BRA `(.L_x_1973) ;  /* 0x000000000048b947 */ /* 0x000fea0003800000 */
        /* <DEDUP_REMOVED lines=11> */
.L_x_1975:
[----:B------:R-:W-:-:S13]  /*21060*/  ISETP.NE.AND P0, PT, R3, 0x1, PT ;  /* 0x000000010300780c */ /* 0x000fda0003f05270 */
[----:B------:R-:W0:Y:S02]  /*21070*/  @P0 LDC.64 R4, c[0x0][0x9e8] ;  /* 0x00027a00ff040b82 */ /* 0x000e240000000a00 */
[----:B0-----:R-:W-:-:S05]  /*21080*/  @P0 IMAD.HI.U32 R4, R11, R4, RZ ;  /* 0x000000040b040227 */ /* 0x001fca00078e00ff */
[----:B------:R-:W-:-:S07]  /*21090*/  @P0 SHF.R.U32.HI R11, RZ, R5, R4 ;  /* 0x00000005ff0b0219 */ /* 0x000fce0000011604 */
.L_x_1976:
[----:B------:R-:W-:Y:S05]  /*210a0*/  BSYNC B0 ;  /* 0x0000000000007941 */ /* 0x000fea0003800000 */
.L_x_1974:
[----:B------:R-:W-:-:S05]  /*210b0*/  IMAD R11, R11, R3, R3 ;  /* 0x000000030b0b7224 */ /* 0x000fca00078e0203 */
[----:B------:R-:W-:-:S07]  /*210c0*/  VIMNMX R2, R2, R11, PT ;  /* 0x0000000b02027248 */ /* 0x000fce0003fe0100 */
.L_x_1973:
[----:B------:R-:W0:Y:S01]  /*210d0*/  @P2 LDC R7, c[0x0][0x44c] ;  /* 0x00011300ff072b82 */ /* 0x000e220000000800 */
[----:B------:R-:W-:Y:S01]  /*210e0*/  IMAD.MOV.U32 R4, RZ, RZ, R17 ;  /* 0x000000ffff047224 */ /* 0x000fe200078e0011 */
[----:B------:R-:W-:-:S06]  /*210f0*/  ULDC UR4, c[0x0][0x9dc] ;  /* 0x0002770000047ab9 */ /* 0x000fcc0000000800 */
[----:B------:R-:W1:Y:S01]  /*21100*/  @P2 LDC R5, c[0x0][0x450] ;  /* 0x00011400ff052b82 */ /* 0x000e620000000800 */
[----:B0-----:R-:W-:-:S05]  /*21110*/  @P2 IMAD.HI.U32 R7, R17, R7, RZ ;  /* 0x0000000711072227 */ /* 0x001fca00078e00ff */
[----:B-1----:R-:W-:Y:S01]  /*21120*/  @P2 SHF.R.U32.HI R4, RZ, R5, R7 ;  /* 0x00000005ff042219 */ /* 0x002fe20000011607 */
[----:B------:R-:W-:-:S04]  /*21130*/  IMAD.IADD R7, R24, 0x1, -R25 ;  /* 0x0000000118077824 */ /* 0x000fc800078e0a19 */
        /* <DEDUP_REMOVED lines=13> */
.L_x_1979:
[----:B------:R-:W-:-:S13]  /*21210*/  ISETP.NE.AND P0, PT, R3, 0x1, PT ;  /* 0x000000010300780c */ /* 0x000fda0003f05270 */
[----:B------:R-:W0:Y:S02]  /*21220*/  @P0 LDC.64 R4, c[0x0][0x9e8] ;  /* 0x00027a00ff040b82 */ /* 0x000e240000000a00 */
[----:B0-----:R-:W-:-:S05]  /*21230*/  @P0 IMAD.HI.U32 R4, R12, R4, RZ ;  /* 0x000000040c040227 */ /* 0x001fca00078e00ff */
[----:B------:R-:W-:-:S07]  /*21240*/  @P0 SHF.R.U32.HI R12, RZ, R5, R4 ;  /* 0x00000005ff0c0219 */ /* 0x000fce0000011604 */
.L_x_1980:
[----:B------:R-:W-:Y:S05]  /*21250*/  BSYNC B0 ;  /* 0x0000000000007941 */ /* 0x000fea0003800000 */
.L_x_1978:
[----:B------:R-:W-:-:S05]  /*21260*/  IMAD R3, R12, R3, RZ ;  /* 0x000000030c037224 */ /* 0x000fca00078e02ff */
[----:B------:R-:W-:-:S07]  /*21270*/  VIMNMX R11, R11, R3, !PT ;  /* 0x000000030b0b7248 */ /* 0x000fce0007fe0100 */
.L_x_1977:
[----:B------:R-:W-:Y:S01]  /*21280*/  IADD3 R2, R2, 0x3f, RZ ;  /* 0x0000003f02027810 */ /* 0x000fe20007ffe0ff */
[----:B------:R-:W-:Y:S03]  /*21290*/  BSSY B0, `(.L_x_1981) ;  /* 0x0000119000007945 */ /* 0x000fe60003800000 */
[----:B------:R-:W-:-:S04]  /*212a0*/  SHF.R.S32.HI R3, RZ, 0x1f, R2 ;  /* 0x0000001fff037819 */ /* 0x000fc80000011402 */
[----:B------:R-:W-:Y:S02]  /*212b0*/  LEA.HI R3, R3, R2, RZ, 0x6 ;  /* 0x0000000203037211 */ /* 0x000fe400078f30ff */
[----:B------:R-:W-:Y:S02]  /*212c0*/  SHF.R.S32.HI R2, RZ, 0x1f, R11 ;  /* 0x0000001fff027819 */ /* 0x000fe4000001140b */
[----:B------:R-:W-:Y:S02]  /*212d0*/  SHF.R.S32.HI R3, RZ, 0x6, R3 ;  /* 0x00000006ff037819 */ /* 0x000fe40000011403 */
[----:B------:R-:W-:Y:S02]  /*212e0*/  LEA.HI R2, R2, R11, RZ, 0x6 ;  /* 0x0000000b02027211 */ /* 0x000fe400078f30ff */
[----:B------:R-:W-:Y:S02]  /*212f0*/  VIMNMX R3, R10, R3, PT ;  /* 0x000000030a037248 */ /* 0x000fe40003fe0100 */
[----:B------:R-:W-:-:S03]  /*21300*/  SHF.R.S32.HI R2, RZ, 0x6, R2 ;  /* 0x00000006ff027819 */ /* 0x000fc60000011402 */
[----:B------:R-:W-:Y:S01]  /*21310*/  IMAD R3, R3, 0x40, -R9 ;  /* 0x0000004003037824 */ /* 0x000fe200078e0a09 */
[----:B------:R-:W-:-:S04]  /*21320*/  VIMNMX R2, RZ, R2, !PT ;  /* 0x00000002ff027248 */ /* 0x000fc80007fe0100 */
[----:B------:R-:W-:Y:S01]  /*21330*/  VIMNMX R3, R3, R6, PT ;  /* 0x0000000603037248 */ /* 0x000fe20003fe0100 */
[----:B------:R-:W-:-:S05]  /*21340*/  IMAD R2, R2, 0x40, -R9 ;  /* 0x0000004002027824 */ /* 0x000fca00078e0a09 */
[----:B------:R-:W-:-:S04]  /*21350*/  VIMNMX R4, RZ, R2, !PT ;  /* 0x00000002ff047248 */ /* 0x000fc80007fe0100 */
[----:B------:R-:W-:Y:S02]  /*21360*/  ISETP.GT.AND P0, PT, R3, R4, PT ;  /* 0x000000040300720c */ /* 0x000fe40003f04270 */
[----:B------:R-:W-:-:S11]  /*21370*/  SHF.R.U32.HI R4, RZ, 0x6, R4 ;  /* 0x00000006ff047819 */ /* 0x000fd60000011604 */
[----:B------:R-:W-:-:S05]  /*21380*/  @P0 VIADD R2, R3, 0x3f ;  /* 0x0000003f03020836 */ /* 0x000fca0000000000 */
        /* <DEDUP_REMOVED lines=10> */
[----:B------:R-:W0:Y:S02]  /*21430*/  S2R R5, SR_TID.X ;  /* 0x0000000000057919 */ /* 0x000e240000002100 */
[----:B0-----:R-:W-:-:S04]  /*21440*/  SHF.R.U32.HI R5, RZ, 0x5, R5 ;  /* 0x00000005ff057819 */ /* 0x001fc80000011605 */
[----:B------:R-:W-:-:S05]  /*21450*/  LOP3.LUT R5, R5, 0x3, RZ, 0xc0, !PT ;  /* 0x0000000305057812 */ /* 0x000fca00078ec0ff */
[----:B------:R0:W1:Y:S02]  /*21460*/  SHFL.IDX PT, R14, R5, RZ, 0x1f ;  /* 0x00001fff050e7589 */ /* 0x00006400000e0000 */
.L_x_2274:
[----:B-1----:R-:W-:Y:S02]  /*21470*/  ISETP.NE.AND P0, PT, R14, RZ, PT ;  /* 0x000000ff0e00720c */ /* 0x002fe40003f05270 */
[----:B------:R-:W-:-:S11]  /*21480*/  PLOP3.LUT P6, PT, PT, PT, PT, 0x8, 0x0 ;  /* 0x000000000000781c */ /* 0x000fd60003fce170 */
[----:B------:R-:W-:Y:S05]  /*21490*/  @P0 BRA `(.L_x_1984) ;  /* 0x00000000000c0947 */ /* 0x000fea0003800000 */
[----:B------:R-:W-:-:S03]  /*214a0*/  UMOV UR4, 0xffffffff ;  /* 0xffffffff00047882 */ /* 0x000fc60000000000 */
[----:B------:R-:W-:Y:S05]  /*214b0*/  BRA.DIV UR4, `(.L_x_1985) ;  /* 0x000000a2044c7947 */ /* 0x000fea000b800000 */
[----:B------:R-:W-:-:S13]  /*214c0*/  ELECT P6, URZ, PT ;  /* 0x00000000003f782f */ /* 0x000fda00038c0000 */
.L_x_1984:
[----:B0-----:R-:W2:Y:S01]  /*214d0*/  LDL R5, [R1+0x20] ;  /* 0x0000200001057983 */ /* 0x001ea20000100800 */
[----:B------:R-:W-:Y:S01]  /*214e0*/  BSSY B1, `(.L_x_1986) ;  /* 0x0000008000017945 */ /* 0x000fe20003800000 */
[----:B--2---:R-:W-:-:S05]  /*214f0*/  VIADD R5, R5, 0x1 ;  /* 0x0000000105057836 */ /* 0x004fca0000000000 */
[----:B------:R-:W-:-:S04]  /*21500*/  LEA.HI R6, R5, R5, RZ, 0x1 ;  /* 0x0000000505067211 */ /* 0x000fc800078f08ff */
[----:B------:R-:W-:-:S05]  /*21510*/  LOP3.LUT R6, R6, 0xfffffffe, RZ, 0xc0, !PT ;  /* 0xfffffffe06067812 */ /* 0x000fca00078ec0ff */
[----:B------:R-:W-:-:S05]  /*21520*/  IMAD.IADD R5, R5, 0x1, -R6 ;  /* 0x0000000105057824 */ /* 0x000fca00078e0a06 */
[----:B------:R-:W-:-:S04]  /*21530*/  SHF.L.U32 R5, R5, 0x1f, RZ ;  /* 0x0000001f05057819 */ /* 0x000fc800000006ff */
[----:B------:R-:W0:Y:S02]  /*21540*/  SYNCS.PHASECHK.TRANS64.TRYWAIT P0, [R23+URZ+0x28420], R5 ;  /* 0x02842005170075a7 */ /* 0x000e24000800017f */
[----:B0-----:R-:W-:Y:S05]  /*21550*/  @!P0 BRA `(.L_x_1987) ;  /* 0x000000a000448947 */ /* 0x001fea0003800000 */
.L_x_2277:
[----:B------:R-:W-:Y:S05]  /*21560*/  BSYNC B1 ;  /* 0x0000000000017941 */ /* 0x000fea0003800000 */
.L_x_1986:
[----:B------:R-:W-:Y:S04]  /*21570*/  BSSY B1, `(.L_x_1988) ;  /* 0x000006c000017945 */ /* 0x000fe80003800000 */
[----:B------:R-:W-:Y:S05]  /*21580*/  @!P6 BRA `(.L_x_1989) ;  /* 0x0000000400a8e947 */ /* 0x000fea0003800000 */
[----:B------:R-:W-:Y:S01]  /*21590*/  LEA R12, R29, R23, 0x3 ;  /* 0x000000171d0c7211 */ /* 0x000fe200078e18ff */
[----:B------:R-:W1:Y:S01]  /*215a0*/  S2R R6, SR_TID.X ;  /* 0x0000000000067919 */ /* 0x000e620000002100 */
[----:B------:R-:W-:Y:S01]  /*215b0*/  SHF.L.U32 R11, R31, 0x1f, RZ ;  /* 0x0000001f1f0b7819 */ /* 0x000fe200000006ff */
[----:B------:R-:W-:Y:S03]  /*215c0*/  BSSY B2, `(.L_x_1990) ;  /* 0x0000005000027945 */ /* 0x000fe60003800000 */
[----:B------:R-:W2:Y:S01]  /*215d0*/  SYNCS.PHASECHK.TRANS64.TRYWAIT P0, [R12+URZ+0x284a0], R11 ;  /* 0x0284a00b0c0075a7 */ /* 0x000ea2000800017f */
[----:B-1----:R-:W-:-:S04]  /*215e0*/  LOP3.LUT R6, R6, 0x7f, RZ, 0xc0, !PT ;  /* 0x0000007f06067812 */ /* 0x002fc800078ec0ff */
[----:B------:R-:W-:Y:S01]  /*215f0*/  ISETP.NE.AND P1, PT, R6, RZ, PT ;  /* 0x000000ff0600720c */ /* 0x000fe20003f25270 */
[----:B--2---:R-:W-:-:S12]  /*21600*/  @!P0 BRA `(.L_x_1991) ;  /* 0x000000a0002c8947 */ /* 0x004fd80003800000 */
.L_x_2278:
[----:B------:R-:W-:Y:S05]  /*21610*/  BSYNC B2 ;  /* 0x0000000000027941 */ /* 0x000fea0003800000 */
.L_x_1990:
[----:B------:R-:W-:Y:S04]  /*21620*/  BSSY B2, `(.L_x_1992) ;  /* 0x0000009000027945 */ /* 0x000fe80003800000 */
[----:B------:R-:W-:Y:S05]  /*21630*/  @P1 BRA `(.L_x_1993) ;  /* 0x00000000001c1947 */ /* 0x000fea0003800000 */
[----:B0-----:R-:W0:Y:S02]  /*21640*/  S2R R5, SR_TID.X ;  /* 0x0000000000057919 */ /* 0x001e240000002100 */
[----:B0-----:R-:W-:Y:S01]  /*21650*/  LOP3.LUT R6, R5, 0x1f, RZ, 0xc0, !PT ;  /* 0x0000001f05067812 */ /* 0x001fe200078ec0ff */
[----:B------:R-:W-:-:S03]  /*21660*/  IMAD.MOV.U32 R5, RZ, RZ, 0x4000 ;  /* 0x00004000ff057424 */ /* 0x000fc600078e00ff */
[----:B------:R-:W-:Y:S01]  /*21670*/  ISETP.NE.AND P0, PT, R6, RZ, PT ;  /* 0x000000ff0600720c */ /* 0x000fe20003f05270 */
[----:B------:R2:W-:-:S12]  /*21680*/  SYNCS.ARRIVE.TRANS64 RZ, [R12+URZ+0x28490], R5 ;  /* 0x028490050cff79a7 */ /* 0x0005d8000800003f */
[----:B--2---:R-:W-:Y:S05]  /*21690*/  @!P0 BRA `(.L_x_1993) ;  /* 0x0000000000048947 */ /* 0x004fea0003800000 */
[----:B------:R-:W-:Y:S01]  /*216a0*/  BPT.TRAP 0x1 ;  /* 0x000000040000795c */ /* 0x000fe20000300000 */
.L_x_1993:
[----:B------:R-:W-:Y:S05]  /*216b0*/  BSYNC B2 ;  /* 0x0000000000027941 */ /* 0x000fea0003800000 */
.L_x_1992:
[----:B------:R-:W-:Y:S01]  /*216c0*/  IMAD.MOV.U32 R21, RZ, RZ, RZ ;  /* 0x000000ffff157224 */ /* 0x000fe200078e00ff */
[----:B------:R-:W-:Y:S01]  /*216d0*/  UIADD3 UR4, UP0, UR40, 0x570, URZ ;  /* 0x0000057028047890 */ /* 0x000fe2000ff1e03f */
[----:B------:R-:W-:Y:S01]  /*216e0*/  IMAD R9, R29, 0x4000, R23 ;  /* 0x000040001d097824 */ /* 0x000fe200078e0217 */
[----:B------:R-:W-:Y:S01]  /*216f0*/  PLOP3.LUT P0, PT, PT, PT, PT, 0x80, 0x0 ;  /* 0x000000000000781c */ /* 0x000fe20003f0f070 */
[----:B------:R-:W-:Y:S01]  /*21700*/  IMAD R6, R3, 0x40, R0 ;  /* 0x0000004003067824 */ /* 0x000fe200078e0200 */
[----:B------:R-:W-:Y:S01]  /*21710*/  R2UR UR10, R21 ;  /* 0x00000000150a72ca */ /* 0x000fe200000e0000 */
[----:B0-----:R-:W-:Y:S01]  /*21720*/  VIADD R5, R12, 0x28490 ;  /* 0x000284900c057836 */ /* 0x001fe20000000000 */
[----:B------:R-:W-:Y:S01]  /*21730*/  IADD3 R13, R9, 0x20000, RZ ;  /* 0x00020000090d7810 */ /* 0x000fe20007ffe0ff */
[----:B------:R-:W-:Y:S01]  /*21740*/  VIADD R6, R6, 0xffffffc0 ;  /* 0xffffffc006067836 */ /* 0x000fe20000000000 */
[----:B------:R-:W-:Y:S01]  /*21750*/  UIADD3.X UR5, URZ, UR41, URZ, UP0, !UPT ;  /* 0x000000293f057290 */ /* 0x000fe200087fe43f */
[----:B------:R-:W-:Y:S01]  /*21760*/  UMOV UR6, 0x0 ;  /* 0x0000000000067882 */ /* 0x000fe20000000000 */
[----:B------:R-:W-:-:S10]  /*21770*/  UMOV UR7, 0x12f00000 ;  /* 0x12f0000000077882 */ /* 0x000fd40000000000 */
.L_x_1994:
        /* <DEDUP_REMOVED lines=10> */
[----:B------:R-:W-:Y:S01]  /*21820*/  IMAD.MOV.U32 R20, RZ, RZ, 0x80 ;  /* 0x00000080ff147424 */ /* 0x000fe200078e00ff */
[----:B------:R-:W-:Y:S01]  /*21830*/  PLOP3.LUT P0, PT, PT, PT, PT, 0x80, 0x0 ;  /* 0x000000000000781c */ /* 0x000fe20003f0f070 */
[----:B------:R-:W-:Y:S01]  /*21840*/  VIADD R13, R9, 0x22000 ;  /* 0x00022000090d7836 */ /* 0x000fe20000000000 */
[----:B------:R-:W-:Y:S01]  /*21850*/  UMOV UR6, 0x0 ;  /* 0x0000000000067882 */ /* 0x000fe20000000000 */
[----:B------:R-:W-:Y:S01]  /*21860*/  UMOV UR7, 0x12f00000 ;  /* 0x12f0000000077882 */ /* 0x000fe20000000000 */
[----:B------:R-:W-:-:S15]  /*21870*/  R2UR UR10, R20 ;  /* 0x00000000140a72ca */ /* 0x000fde00000e0000 */
.L_x_1995:
        /* <DEDUP_REMOVED lines=10> */
[----:B------:R-:W0:Y:S01]  /*21920*/  SYNCS.PHASECHK.TRANS64.TRYWAIT P0, [R12+URZ+0x284c0], R11 ;  /* 0x0284c00b0c0075a7 */ /* 0x000e22000800017f */
[----:B------:R-:W-:Y:S04]  /*21930*/  BSSY B2, `(.L_x_1996) ;  /* 0x0000002000027945 */ /* 0x000fe80003800000 */
[----:B0-----:R-:W-:Y:S05]  /*21940*/  @!P0 BRA `(.L_x_1997) ;  /* 0x0000009c00708947 */ /* 0x001fea0003800000 */
.L_x_2279:
[----:B------:R-:W-:Y:S05]  /*21950*/  BSYNC B2 ;  /* 0x0000000000027941 */ /* 0x000fea0003800000 */
.L_x_1996:
[----:B------:R-:W-:Y:S01]  /*21960*/  BSSY B2, `(.L_x_1998) ;  /* 0x000000b000027945 */ /* 0x000fe20003800000 */
[----:B------:R-:W-:Y:S02]  /*21970*/  IMAD.MOV.U32 R14, RZ, RZ, 0x0 ;  /* 0x00000000ff0e7424 */ /* 0x000fe400078e00ff */
[----:B------:R-:W-:Y:S01]  /*21980*/  IMAD.MOV.U32 R15, RZ, RZ, 0x12f00000 ;  /* 0x12f00000ff0f7424 */ /* 0x000fe200078e00ff */
[----:B------:R-:W-:Y:S06]  /*21990*/  @P1 BRA `(.L_x_1999) ;  /* 0x00000000001c1947 */ /* 0x000fec0003800000 */
[----:B------:R-:W2:Y:S02]  /*219a0*/  S2R R5, SR_TID.X ;  /* 0x0000000000057919 */ /* 0x000ea40000002100 */
[----:B--2---:R-:W-:Y:S01]  /*219b0*/  LOP3.LUT R13, R5, 0x1f, RZ, 0xc0, !PT ;  /* 0x0000001f050d7812 */ /* 0x004fe200078ec0ff */
[----:B------:R-:W-:-:S03]  /*219c0*/  IMAD.MOV.U32 R5, RZ, RZ, 0x4000 ;  /* 0x00004000ff057424 */ /* 0x000fc600078e00ff */
[----:B------:R-:W-:Y:S01]  /*219d0*/  ISETP.NE.AND P0, PT, R13, RZ, PT ;  /* 0x000000ff0d00720c */ /* 0x000fe20003f05270 */
[----:B------:R2:W-:-:S12]  /*219e0*/  SYNCS.ARRIVE.TRANS64 RZ, [R12+URZ+0x284b0], R5 ;  /* 0x0284b0050cff79a7 */ /* 0x0005d8000800003f */
[----:B--2---:R-:W-:Y:S05]  /*219f0*/  @!P0 BRA `(.L_x_1999) ;  /* 0x0000000000048947 */ /* 0x004fea0003800000 */
[----:B------:R-:W-:Y:S01]  /*21a00*/  BPT.TRAP 0x1 ;  /* 0x000000040000795c */ /* 0x000fe20000300000 */
.L_x_1999:
[----:B------:R-:W-:Y:S05]  /*21a10*/  BSYNC B2 ;  /* 0x0000000000027941 */ /* 0x000fea0003800000 */
.L_x_1998:
        /* <DEDUP_REMOVED lines=8> */
.L_x_2000:
        /* <DEDUP_REMOVED lines=15> */
.L_x_2001:
        /* <DEDUP_REMOVED lines=10> */
.L_x_1989:
[----:B------:R-:W-:Y:S05]  /*21c30*/  BSYNC B1 ;  /* 0x0000000000017941 */ /* 0x000fea0003800000 */
.L_x_1988:
[----:B------:R-:W-:Y:S01]  /*21c40*/  VIADD R12, R3, 0xfffffffe ;  /* 0xfffffffe030c7836 */ /* 0x000fe20000000000 */
[----:B------:R-:W-:Y:S01]  /*21c50*/  PLOP3.LUT P0, PT, PT, PT, PT, 0x8, 0x0 ;  /* 0x000000000000781c */ /* 0x000fe20003f0e170 */
[----:B------:R-:W-:-:S03]  /*21c60*/  VIADD R29, R29, 0x1 ;  /* 0x000000011d1d7836 */ /* 0x000fc60000000000 */
[----:B------:R-:W-:Y:S02]  /*21c70*/  ISETP.GE.AND P2, PT, R12, R4, PT ;  /* 0x000000040c00720c */ /* 0x000fe40003f46270 */
[----:B------:R-:W-:-:S04]  /*21c80*/  ISETP.NE.AND P1, PT, R29, 0x2, PT ;  /* 0x000000021d00780c */ /* 0x000fc80003f25270 */
[----:B------:R-:W-:Y:S02]  /*21c90*/  SEL R3, RZ, 0x1, P1 ;  /* 0x00000001ff037807 */ /* 0x000fe40000800000 */
[----:B------:R-:W-:Y:S02]  /*21ca0*/  SEL R29, R29, RZ, P1 ;  /* 0x000000ff1d1d7207 */ /* 0x000fe40000800000 */
[----:B------:R-:W-:-:S03]  /*21cb0*/  LOP3.LUT R31, R31, R3, RZ, 0x3c, !PT ;  /* 0x000000031f1f7212 */ /* 0x000fc600078e3cff */
[----:B------:R-:W-:Y:S05]  /*21cc0*/  @!P2 BRA `(.L_x_1982) ;  /* 0x0000000400d4a947 */ /* 0x000fea0003800000 */
.L_x_2016:
[----:B------:R-:W-:Y:S05]  /*21cd0*/  YIELD ;  /* 0x0000000000007946 */ /* 0x000fea0003800000 */
[----:B------:R-:W-:Y:S04]  /*21ce0*/  BSSY B1, `(.L_x_2002) ;  /* 0x000006b000017945 */ /* 0x000fe80003800000 */
[----:B------:R-:W-:Y:S05]  /*21cf0*/  @!P6 BRA `(.L_x_2003) ;  /* 0x0000000400a4e947 */ /* 0x000fea0003800000 */
[----:B------:R-:W-:Y:S01]  /*21d00*/  IMAD R11, R29, 0x8, R23 ;  /* 0x000000081d0b7824 */ /* 0x000fe200078e0217 */
[----:B------:R-:W-:Y:S01]  /*21d10*/  SHF.L.U32 R9, R31, 0x1f, RZ ;  /* 0x0000001f1f097819 */ /* 0x000fe200000006ff */
[----:B------:R-:W1:Y:S01]  /*21d20*/  S2R R3, SR_TID.X ;  /* 0x0000000000037919 */ /* 0x000e620000002100 */
[----:B------:R-:W-:Y:S02]  /*21d30*/  BSSY B2, `(.L_x_2004) ;  /* 0x0000005000027945 */ /* 0x000fe40003800000 */
[----:B------:R-:W2:Y:S01]  /*21d40*/  SYNCS.PHASECHK.TRANS64.TRYWAIT P1, [R11+URZ+0x284a0], R9 ;  /* 0x0284a0090b0075a7 */ /* 0x000ea2000802017f */
[----:B-1----:R-:W-:-:S04]  /*21d50*/  LOP3.LUT R3, R3, 0x7f, RZ, 0xc0, !PT ;  /* 0x0000007f03037812 */ /* 0x002fc800078ec0ff */
[----:B------:R-:W-:Y:S01]  /*21d60*/  ISETP.NE.AND P2, PT, R3, RZ, PT ;  /* 0x000000ff0300720c */ /* 0x000fe20003f45270 */
[----:B--2---:R-:W-:-:S12]  /*21d70*/  @!P1 BRA `(.L_x_2005) ;  /* 0x0000009800789947 */ /* 0x004fd80003800000 */
.L_x_2280:
[----:B------:R-:W-:Y:S05]  /*21d80*/  BSYNC B2 ;  /* 0x0000000000027941 */ /* 0x000fea0003800000 */
.L_x_2004:
[----:B------:R-:W-:Y:S04]  /*21d90*/  BSSY B2, `(.L_x_2006) ;  /* 0x0000009000027945 */ /* 0x000fe80003800000 */
[----:B------:R-:W-:Y:S05]  /*21da0*/  @P2 BRA `(.L_x_2007) ;  /* 0x00000000001c2947 */ /* 0x000fea0003800000 */
[----:B------:R-:W0:Y:S02]  /*21db0*/  S2R R3, SR_TID.X ;  /* 0x0000000000037919 */ /* 0x000e240000002100 */
[----:B0-----:R-:W-:Y:S01]  /*21dc0*/  LOP3.LUT R5, R3, 0x1f, RZ, 0xc0, !PT ;  /* 0x0000001f03057812 */ /* 0x001fe200078ec0ff */
[----:B------:R-:W-:-:S03]  /*21dd0*/  IMAD.MOV.U32 R3, RZ, RZ, 0x4000 ;  /* 0x00004000ff037424 */ /* 0x000fc600078e00ff */
[----:B------:R-:W-:Y:S01]  /*21de0*/  ISETP.NE.AND P1, PT, R5, RZ, PT ;  /* 0x000000ff0500720c */ /* 0x000fe20003f25270 */
[----:B------:R2:W-:-:S12]  /*21df0*/  SYNCS.ARRIVE.TRANS64 RZ, [R11+URZ+0x28490], R3 ;  /* 0x028490030bff79a7 */ /* 0x0005d8000800003f */
[----:B--2---:R-:W-:Y:S05]  /*21e00*/  @!P1 BRA `(.L_x_2007) ;  /* 0x0000000000049947 */ /* 0x004fea0003800000 */
[----:B------:R-:W-:Y:S01]  /*21e10*/  BPT.TRAP 0x1 ;  /* 0x000000040000795c */ /* 0x000fe20000300000 */
.L_x_2007:
[----:B------:R-:W-:Y:S05]  /*21e20*/  BSYNC B2 ;  /* 0x0000000000027941 */ /* 0x000fea0003800000 */
.L_x_2006:
[----:B------:R-:W-:Y:S01]  /*21e30*/  IMAD.MOV.U32 R20, RZ, RZ, RZ ;  /* 0x000000ffff147224 */ /* 0x000fe200078e00ff */
[----:B------:R-:W-:Y:S01]  /*21e40*/  LEA R6, R29, R23, 0xe ;  /* 0x000000171d067211 */ /* 0x000fe200078e70ff */
[----:B------:R-:W-:Y:S01]  /*21e50*/  UIADD3 UR4, UP0, UR40, 0x570, URZ ;  /* 0x0000057028047890 */ /* 0x000fe2000ff1e03f */
[----:B------:R-:W-:Y:S01]  /*21e60*/  PLOP3.LUT P1, PT, PT, PT, PT, 0x80, 0x0 ;  /* 0x000000000000781c */ /* 0x000fe20003f2f070 */
[----:B0-----:R-:W-:Y:S01]  /*21e70*/  IMAD R5, R12, 0x40, R0 ;  /* 0x000000400c057824 */ /* 0x001fe200078e0200 */
[----:B------:R-:W-:Y:S01]  /*21e80*/  R2UR UR10, R20 ;  /* 0x00000000140a72ca */ /* 0x000fe200000e0000 */
[----:B------:R-:W-:Y:S01]  /*21e90*/  VIADD R3, R11, 0x28490 ;  /* 0x000284900b037836 */ /* 0x000fe20000000000 */
[----:B------:R-:W-:Y:S01]  /*21ea0*/  UIADD3.X UR5, URZ, UR41, URZ, UP0, !UPT ;  /* 0x000000293f057290 */ /* 0x000fe200087fe43f */
[----:B------:R-:W-:Y:S01]  /*21eb0*/  VIADD R13, R6, 0x20000 ;  /* 0x00020000060d7836 */ /* 0x000fe20000000000 */
[----:B------:R-:W-:Y:S01]  /*21ec0*/  UMOV UR6, 0x0 ;  /* 0x0000000000067882 */ /* 0x000fe20000000000 */
[----:B------:R-:W-:-:S10]  /*21ed0*/  UMOV UR7, 0x12f00000 ;  /* 0x12f0000000077882 */ /* 0x000fd40000000000 */
.L_x_2008:
        /* <DEDUP_REMOVED lines=16> */
.L_x_2009:
        /* <DEDUP_REMOVED lines=13> */
.L_x_2281:
[----:B------:R-:W-:Y:S05]  /*220b0*/  BSYNC B2 ;  /* 0x0000000000027941 */ /* 0x000fea0003800000 */
.L_x_2010:
        /* <DEDUP_REMOVED lines=11> */
.L_x_2013:
[----:B------:R-:W-:Y:S05]  /*22170*/  BSYNC B2 ;  /* 0x0000000000027941 */ /* 0x000fea0003800000 */
.L_x_2012:
        /* <DEDUP_REMOVED lines=8> */
.L_x_2014:
        /* <DEDUP_REMOVED lines=15> */
.L_x_2015:
        /* <DEDUP_REMOVED lines=10> */
.L_x_2003:
[----:B------:R-:W-:Y:S05]  /*22390*/  BSYNC B1 ;  /* 0x0000000000017941 */ /* 0x000fea0003800000 */
.L_x_2002:
        /* <DEDUP_REMOVED lines=8> */
.L_x_1982:
[----:B------:R-:W-:Y:S05]  /*22420*/  BSYNC B0 ;  /* 0x0000000000007941 */ /* 0x000fea0003800000 */
.L_x_1981:
[----:B------:R-:W1:Y:S01]  /*22430*/  LDC R0, c[0x0][0x448] ;  /* 0x00011200ff007b82 */ /* 0x000e620000000800 */
[----:B0-----:R-:W-:Y:S01]  /*22440*/  IADD3 R5, R17, 0x7f, RZ ;  /* 0x0000007f11057810 */ /* 0x001fe20007ffe0ff */
[----:B------:R-:W-:Y:S06]  /*22450*/  @!P0 WARPSYNC.ALL ;  /* 0x0000000000008948 */ /* 0x000fec0003800000 */
[----:B------:R-:W-:Y:S01]  /*22460*/  @!P0 BAR.SYNC.DEFER_BLOCKING 0xc, 0x180 ;  /* 0x0306000000008b1d */ /* 0x000fe20000010000 */
[----:B-1----:R-:W-:-:S13]  /*22470*/  ISETP.NE.AND P1, PT, R0, 0x1, PT ;  /* 0x000000010000780c */ /* 0x002fda0003f25270 */
[----:B------:R-:W0:Y:S08]  /*22480*/  @P1 LDC R2, c[0x0][0x44c] ;  /* 0x00011300ff021b82 */ /* 0x000e300000000800 */
[----:B------:R-:W1:Y:S01]  /*22490*/  @P1 LDC R0, c[0x0][0x450] ;  /* 0x00011400ff001b82 */ /* 0x000e620000000800 */
[----:B0-----:R-:W-:-:S05]  /*224a0*/  @P1 IMAD.HI.U32 R3, R5, R2, RZ ;  /* 0x0000000205031227 */ /* 0x001fca00078e00ff */
[----:B-1----:R-:W-:Y:S02]  /*224b0*/  @P1 SHF.R.U32.HI R5, RZ, R0, R3 ;  /* 0x00000000ff051219 */ /* 0x002fe40000011603 */
[----:B------:R-:W0:Y:S03]  /*224c0*/  LDC.64 R2, c[0x0][0x9e0] ;  /* 0x00027800ff027b82 */ /* 0x000e260000000a00 */
[----:B------:R-:W-:Y:S01]  /*224d0*/  IMAD.IADD R8, R8, 0x1, R5 ;  /* 0x0000000108087824 */ /* 0x000fe200078e0205 */
[----:B0-----:R-:W-:-:S03]  /*224e0*/  ISETP.GE.AND P2, PT, R3, 0x1, PT ;  /* 0x000000010300780c */ /* 0x001fc60003f46270 */
[----:B------:R-:W-:-:S10]  /*224f0*/  IMAD.IADD R2, R8, 0x1, R2 ;  /* 0x0000000108027824 */ /* 0x000fd400078e0202 */
        /* <DEDUP_REMOVED lines=12> */
.L_x_2019:
[----:B------:R-:W-:-:S13]  /*225c0*/  ISETP.NE.AND P0, PT, R3, 0x1, PT ;  /* 0x000000010300780c */ /* 0x000fda0003f05270 */
[----:B------:R-:W0:Y:S02]  /*225d0*/  @P0 LDC.64 R4, c[0x0][0x9e8] ;  /* 0x00027a00ff040b82 */ /* 0x000e240000000a00 */
[----:B0-----:R-:W-:-:S05]  /*225e0*/  @P0 IMAD.HI.U32 R4, R0, R4, RZ ;  /* 0x0000000400040227 */ /* 0x001fca00078e00ff */
[----:B------:R-:W-:-:S07]  /*225f0*/  @P0 SHF.R.U32.HI R0, RZ, R5, R4 ;  /* 0x00000005ff000219 */ /* 0x000fce0000011604 */
.L_x_2020:
[----:B------:R-:W-:Y:S05]  /*22600*/  BSYNC B0 ;  /* 0x0000000000007941 */ /* 0x000fea0003800000 */
.L_x_2018:
[----:B------:R-:W-:-:S05]  /*22610*/  IMAD R5, R0, R3, R3 ;  /* 0x0000000300057224 */ /* 0x000fca00078e0203 */
[----:B------:R-:W-:-:S07]  /*22620*/  VIMNMX R2, R2, R5, PT ;  /* 0x0000000502027248 */ /* 0x000fce0003fe0100 */
.L_x_2017:
[----:B------:R-:W-:Y:S01]  /*22630*/  VIADD R2, R2, 0x3f ;  /* 0x0000003f02027836 */ /* 0x000fe20000000000 */
[----:B------:R-:W0:Y:S01]  /*22640*/  @P1 LDC R0, c[0x0][0x44c] ;  /* 0x00011300ff001b82 */ /* 0x000e220000000800 */
[----:B------:R-:W-:-:S03]  /*22650*/  ULDC UR4, c[0x0][0x9dc] ;  /* 0x0002770000047ab9 */ /* 0x000fc60000000800 */
[----:B------:R-:W-:-:S04]  /*22660*/  SHF.R.S32.HI R5, RZ, 0x1f, R2 ;  /* 0x0000001fff057819 */ /* 0x000fc80000011402 */
[----:B------:R-:W-:Y:S02]  /*22670*/  LEA.HI R5, R5, R2, RZ, 0x6 ;  /* 0x0000000205057211 */ /* 0x000fe400078f30ff */
[----:B------:R-:W1:Y:S02]  /*22680*/  @P1 LDC R2, c[0x0][0x450] ;  /* 0x00011400ff021b82 */ /* 0x000e640000000800 */
[----:B------:R-:W-:-:S04]  /*22690*/  SHF.R.S32.HI R5, RZ, 0x6, R5 ;  /* 0x00000006ff057819 */ /* 0x000fc80000011405 */
[----:B------:R-:W-:-:S05]  /*226a0*/  VIMNMX R27, R10, R5, PT ;  /* 0x000000050a1b7248 */ /* 0x000fca0003fe0100 */
[----:B------:R2:W-:Y:S01]  /*226b0*/  STL [R1+0x1c], R27 ;  /* 0x00001c1b01007387 */ /* 0x0005e20000100800 */
[----:B0-----:R-:W-:-:S04]  /*226c0*/  @P1 IMAD.HI.U32 R5, R17, R0, RZ ;  /* 0x0000000011051227 */ /* 0x001fc800078e00ff */
[----:B------:R-:W-:Y:S01]  /*226d0*/  IMAD.MOV.U32 R0, RZ, RZ, R17 ;  /* 0x000000ffff007224 */ /* 0x000fe200078e0011 */
[----:B-1----:R-:W-:-:S04]  /*226e0*/  @P1 SHF.R.U32.HI R0, RZ, R2, R5 ;  /* 0x00000002ff001219 */ /* 0x002fc80000011605 */
[----:B------:R-:W-:-:S05]  /*226f0*/  IADD3 R2, R7, R0, RZ ;  /* 0x0000000007027210 */ /* 0x000fca0007ffe0ff */
[----:B------:R-:W-:Y:S01]  /*22700*/  VIADD R0, R2, -UR4 ;  /* 0x8000000402007c36 */ /* 0x000fe20008000000 */
[----:B--2---:R-:W-:Y:S06]  /*22710*/  @!P2 BRA `(.L_x_2021) ;  /* 0x000000000044a947 */ /* 0x004fec0003800000 */
        /* <DEDUP_REMOVED lines=10> */
.L_x_2023:
[----:B------:R-:W-:-:S13]  /*227c0*/  ISETP.NE.AND P0, PT, R3, 0x1, PT ;  /* 0x000000010300780c */ /* 0x000fda0003f05270 */
[----:B------:R-:W0:Y:S02]  /*227d0*/  @P0 LDC.64 R4, c[0x0][0x9e8] ;  /* 0x00027a00ff040b82 */ /* 0x000e240000000a00 */
[----:B0-----:R-:W-:-:S05]  /*227e0*/  @P0 IMAD.HI.U32 R4, R2, R4, RZ ;  /* 0x0000000402040227 */ /* 0x001fca00078e00ff */
[----:B------:R-:W-:-:S07]  /*227f0*/  @P0 SHF.R.U32.HI R2, RZ, R5, R4 ;  /* 0x00000005ff020219 */ /* 0x000fce0000011604 */
.L_x_2024:
[----:B------:R-:W-:Y:S05]  /*22800*/  BSYNC B0 ;  /* 0x0000000000007941 */ /* 0x000fea0003800000 */
.L_x_2022:
[----:B------:R-:W-:-:S05]  /*22810*/  IMAD R3, R2, R3, RZ ;  /* 0x0000000302037224 */ /* 0x000fca00078e02ff */
[----:B------:R-:W-:-:S07]  /*22820*/  VIMNMX R0, R0, R3, !PT ;  /* 0x0000000300007248 */ /* 0x000fce0007fe0100 */
.L_x_2021:
[----:B------:R-:W-:-:S04]  /*22830*/  SHF.R.S32.HI R3, RZ, 0x1f, R0 ;  /* 0x0000001fff037819 */ /* 0x000fc80000011400 */
[----:B------:R-:W-:-:S04]  /*22840*/  LEA.HI R3, R3, R0, RZ, 0x6 ;  /* 0x0000000003037211 */ /* 0x000fc800078f30ff */
[----:B------:R-:W-:-:S04]  /*22850*/  SHF.R.S32.HI R3, RZ, 0x6, R3 ;  /* 0x00000006ff037819 */ /* 0x000fc80000011403 */
[----:B------:R-:W-:-:S04]  /*22860*/  VIMNMX R36, RZ, R3, !PT ;  /* 0x00000003ff247248 */ /* 0x000fc80007fe0100 */
[----:B------:R-:W-:-:S13]  /*22870*/  ISETP.GT.AND P0, PT, R27, R36, PT ;  /* 0x000000241b00720c */ /* 0x000fda0003f04270 */
        /* <DEDUP_REMOVED lines=18> */
.L_x_2025:
        /* <DEDUP_REMOVED lines=20> */
.L_x_2028:
[----:B------:R-:W-:Y:S05]  /*22ae0*/  BSYNC B6 ;  /* 0x0000000000067941 */ /* 0x000fea0003800000 */
.L_x_2027:
        /* <DEDUP_REMOVED lines=11> */
[----:B------:R-:W-:Y:S01]  /*22ba0*/  MOV R5, UR7 ;  /* 0x0000000700057c02 */ /* 0x000fe20008000f00 */
[----:B------:R-:W0:Y:S01]  /*22bb0*/  LDC.64 R2, c[0x4][R2] ;  /* 0x0100000002027b82 */ /* 0x000e220000000a00 */
[----:B------:R-:W-:Y:S01]  /*22bc0*/  IMAD.U32 R6, RZ, RZ, UR8 ;  /* 0x00000008ff067e24 */ /* 0x000fe2000f8e00ff */
[----:B------:R-:W-:Y:S01]  /*22bd0*/  MOV R13, RZ ;  /* 0x000000ff000d7202 */ /* 0x000fe20000000f00 */
[----:B------:R-:W-:Y:S02]  /*22be0*/  IMAD.U32 R7, RZ, RZ, UR9 ;  /* 0x00000009ff077e24 */ /* 0x000fe4000f8e00ff */
[----:B------:R-:W-:-:S02]  /*22bf0*/  IMAD.U32 R10, RZ, RZ, UR4 ;  /* 0x00000004ff0a7e24 */ /* 0x000fc4000f8e00ff */
[----:B------:R-:W-:Y:S02]  /*22c00*/  IMAD.U32 R11, RZ, RZ, UR5 ;  /* 0x00000005ff0b7e24 */ /* 0x000fe4000f8e00ff */
[----:B------:R-:W-:Y:S02]  /*22c10*/  IMAD.MOV.U32 R8, RZ, RZ, 0x70 ;  /* 0x00000070ff087424 */ /* 0x000fe400078e00ff */
[----:B------:R-:W-:-:S07]  /*22c20*/  IMAD.MOV.U32 R12, RZ, RZ, 0x1 ;  /* 0x00000001ff0c7424 */ /* 0x000fce00078e00ff */
[----:B------:R-:W-:-:S07]  /*22c30*/  LEPC R20, `(.L_x_2030) ;  /* 0x000000001014794e */ /* 0x000fce0000000000 */
[----:B0-----:R-:W-:Y:S05]  /*22c40*/  CALL.ABS.NOINC R2 ;  /* 0x0000000002007343 */ /* 0x001fea0003c00000 */
.L_x_2030:
[----:B------:R-:W-:Y:S05]  /*22c50*/  BSYNC B6 ;  /* 0x0000000000067941 */ /* 0x000fea0003800000 */
.L_x_2029:
        /* <DEDUP_REMOVED lines=20> */
.L_x_2032:
[----:B------:R-:W-:Y:S05]  /*22da0*/  BSYNC B6 ;  /* 0x0000000000067941 */ /* 0x000fea0003800000 */
.L_x_2031:
[----:B------:R-:W-:Y:S01]  /*22db0*/  LOP3.LUT P6, RZ, R22, 0x1, RZ, 0xc0, !PT ;  /* 0x0000000116ff7812 */ /* 0x000fe200078cc0ff */
[----:B------:R-:W-:-:S12]  /*22dc0*/  BSSY B6, `(.L_x_2033) ;  /* 0x0000012000067945 */ /* 0x000fd80003800000 */
        /* <DEDUP_REMOVED lines=17> */
.L_x_2034:
[----:B------:R-:W-:Y:S05]  /*22ee0*/  BSYNC B6 ;  /* 0x0000000000067941 */ /* 0x000fea0003800000 */
.L_x_2033:
[----:B------:R-:W-:Y:S01]  /*22ef0*/  ULDC.64 UR4, c[0x0][0x9f8] ;  /* 0x00027e0000047ab9 */ /* 0x000fe20000000a00 */
[----:B------:R-:W-:Y:S01]  /*22f00*/  IMAD.MOV.U32 R32, RZ, RZ, R19 ;  /* 0x000000ffff207224 */ /* 0x000fe200078e0013 */
[----:B------:R-:W-:Y:S01]  /*22f10*/  ISETP.NE.U32.AND P0, PT, RZ, UR4, PT ;  /* 0x00000004ff007c0c */ /* 0x000fe2000bf05070 */
[----:B------:R-:W0:Y:S01]  /*22f20*/  S2R R20, SR_TID.X ;  /* 0x0000000000147919 */ /* 0x000e220000002100 */
[----:B------:R-:W1:Y:S02]  /*22f30*/  S2R R21, SR_TID.X ;  /* 0x0000000000157919 */ /* 0x000e640000002100 */
[----:B------:R-:W-:Y:S01]  /*22f40*/  ISETP.NE.AND.EX P0, PT, RZ, UR5, PT, P0 ;  /* 0x00000005ff007c0c */ /* 0x000fe2000bf05300 */
[----:B------:R-:W2:-:S12]  /*22f50*/  LDC R9, c[0x0][0x2f4] ;  /* 0x0000bd00ff097b82 */ /* 0x000e980000000800 */
[----:B------:R-:W3:Y:S01]  /*22f60*/  @P0 LDC.64 R2, c[0x0][0x9f8] ;  /* 0x00027e00ff020b82 */ /* 0x000ee20000000a00 */
[----:B------:R-:W-:Y:S02]  /*22f70*/  LEA R8, R27, 0xffffffc0, 0x6 ;  /* 0xffffffc01b087811 */ /* 0x000fe400078e30ff */
[----:B0-----:R-:W-:Y:S01]  /*22f80*/  LOP3.LUT R20, R20, 0x7f, RZ, 0xc0, !PT ;  /* 0x0000007f14147812 */ /* 0x001fe200078ec0ff */
[----:B---3--:R-:W-:-:S05]  /*22f90*/  @P0 IMAD.WIDE R2, R19, 0x4, R2 ;  /* 0x0000000413020825 */ /* 0x008fca00078e0202 */
[----:B------:R0:W3:Y:S01]  /*22fa0*/  @P0 LDG.E R32, desc[UR36][R2.64] ;  /* 0x0000002402200981 */ /* 0x0000e2000c1e1900 */
[----:B------:R-:W-:Y:S02]  /*22fb0*/  SHF.R.U32.HI R20, RZ, 0x3, R20 ;  /* 0x00000003ff147819 */ /* 0x000fe40000011614 */
[----:B-1----:R-:W-:-:S04]  /*22fc0*/  SHF.L.U32 R21, R21, 0x4, RZ ;  /* 0x0000000415157819 */ /* 0x002fc800000006ff */
[----:B------:R-:W-:Y:S01]  /*22fd0*/  LOP3.LUT R21, R20, 0x70, R21, 0xf8, !PT ;  /* 0x0000007014157812 */ /* 0x000fe200078ef815 */
[----:B0-----:R-:W0:Y:S04]  /*22fe0*/  LDC R2, c[0x0][0x430] ;  /* 0x00010c00ff027b82 */ /* 0x001e280000000800 */
[----:B------:R-:W-:-:S04]  /*22ff0*/  IMAD.IADD R5, R21, 0x1, R8 ;  /* 0x0000000115057824 */ /* 0x000fc800078e0208 */
[C---:B------:R-:W-:Y:S01]  /*23000*/  IMAD.IADD R3, R5.reuse, 0x1, R35 ;  /* 0x0000000105037824 */ /* 0x040fe200078e0223 */
[----:B------:R-:W-:-:S03]  /*23010*/  ISETP.GE.AND P0, PT, R5, R24, PT ;  /* 0x000000180500720c */ /* 0x000fc60003f06270 */
[----:B------:R-:W-:Y:S01]  /*23020*/  IMAD.MOV.U32 R6, RZ, RZ, R3 ;  /* 0x000000ffff067224 */ /* 0x000fe200078e0003 */
[----:B------:R-:W-:Y:S02]  /*23030*/  ISETP.GT.U32.OR P0, PT, R21, 0x3f, P0 ;  /* 0x0000003f1500780c */ /* 0x000fe40000704470 */
[----:B0-----:R-:W-:-:S13]  /*23040*/  ISETP.NE.AND P1, PT, R2, 0x1, PT ;  /* 0x000000010200780c */ /* 0x001fda0003f25270 */
[----:B------:R-:W0:Y:S08]  /*23050*/  @P1 LDC R4, c[0x0][0x434] ;  /* 0x00010d00ff041b82 */ /* 0x000e300000000800 */
[----:B------:R-:W1:Y:S01]  /*23060*/  @P1 LDC R0, c[0x0][0x438] ;  /* 0x00010e00ff001b82 */ /* 0x000e620000000800 */
[----:B0-----:R-:W-:-:S05]  /*23070*/  @P1 IMAD.HI.U32 R4, R3, R4, RZ ;  /* 0x0000000403041227 */ /* 0x001fca00078e00ff */
[----:B-1----:R-:W-:Y:S02]  /*23080*/  @P1 SHF.R.U32.HI R6, RZ, R0, R4 ;  /* 0x00000000ff061219 */ /* 0x002fe40000011604 */
[----:B------:R-:W0:Y:S02]  /*23090*/  @!P0 LDC.64 R4, c[0x0][0x418] ;  /* 0x00010600ff048b82 */ /* 0x000e240000000a00 */
[--C-:B------:R-:W-:Y:S01]  /*230a0*/  @!P0 SHF.R.S32.HI R7, RZ, 0x1f, R6.reuse ;  /* 0x0000001fff078819 */ /* 0x100fe20000011406 */
[----:B------:R-:W-:-:S04]  /*230b0*/  IMAD.MOV R0, RZ, RZ, -R6 ;  /* 0x000000ffff007224 */ /* 0x000fc800078e0a06 */
[----:B------:R-:W-:Y:S02]  /*230c0*/  IMAD R0, R2, R0, R3 ;  /* 0x0000000002007224 */ /* 0x000fe400078e0203 */
[----:B------:R-:W1:Y:S01]  /*230d0*/  @!P0 LDC.64 R2, c[0x0][0x428] ;  /* 0x00010a00ff028b82 */ /* 0x000e620000000a00 */
[----:B------:R-:W-:Y:S02]  /*230e0*/  ISETP.GT.U32.AND P3, PT, R21, 0x3f, PT ;  /* 0x0000003f1500780c */ /* 0x000fe40003f64070 */
[----:B------:R-:W-:Y:S02]  /*230f0*/  LOP3.LUT R22, R22, 0xfffffffb, RZ, 0xc0, !PT ;  /* 0xfffffffb16167812 */ /* 0x000fe400078ec0ff */
[----:B------:R-:W-:-:S09]  /*23100*/  LOP3.LUT R20, R34, 0x80, RZ, 0xfc, !PT ;  /* 0x0000008022147812 */ /* 0x000fd200078efcff */
[----:B------:R-:W-:-:S04]  /*23110*/  @P3 LOP3.LUT R22, R22, 0x4, RZ, 0xfc, !PT ;  /* 0x0000000416163812 */ /* 0x000fc800078efcff */
[----:B------:R-:W-:-:S04]  /*23120*/  LOP3.LUT R22, R22, 0xfffffff7, RZ, 0xc0, !PT ;  /* 0xfffffff716167812 */ /* 0x000fc800078ec0ff */
[----:B------:R-:W-:Y:S01]  /*23130*/  LOP3.LUT R22, R22, 0xfffffffd, RZ, 0xc0, !PT ;  /* 0xfffffffd16167812 */ /* 0x000fe200078ec0ff */
[----:B------:R-:W-:Y:S01]  /*23140*/  UMOV UR4, 0xffffffff ;  /* 0xffffffff00047882 */ /* 0x000fe20000000000 */
[----:B---3--:R-:W-:Y:S01]  /*23150*/  SHF.R.S32.HI R37, RZ, 0x1f, R32 ;  /* 0x0000001fff257819 */ /* 0x008fe20000011420 */
[----:B-1----:R-:W-:-:S04]  /*23160*/  @!P0 IMAD.WIDE.U32 R6, R32, R2, R6 ;  /* 0x0000000220068225 */ /* 0x002fc800078e0006 */
[----:B------:R-:W-:-:S04]  /*23170*/  @!P0 IMAD R2, R37, R2, RZ ;  /* 0x0000000225028224 */ /* 0x000fc800078e02ff */
[----:B------:R-:W-:Y:S01]  /*23180*/  @!P0 IMAD R3, R32, R3, R2 ;  /* 0x0000000320038224 */ /* 0x000fe200078e0202 */
[----:B0-----:R-:W-:Y:S01]  /*23190*/  @!P0 LEA R2, P1, R6, R4, 0x2 ;  /* 0x0000000406028211 */ /* 0x001fe200078210ff */
[----:B------:R-:W-:Y:S02]  /*231a0*/  IMAD.MOV.U32 R4, RZ, RZ, RZ ;  /* 0x000000ffff047224 */ /* 0x000fe400078e00ff */
[----:B------:R-:W-:-:S05]  /*231b0*/  @!P0 IMAD.IADD R3, R7, 0x1, R3 ;  /* 0x0000000107038824 */ /* 0x000fca00078e0203 */
[----:B------:R-:W-:Y:S02]  /*231c0*/  @!P0 LEA.HI.X R3, R6, R5, R3, 0x2, P1 ;  /* 0x0000000506038211 */ /* 0x000fe400008f1403 */
[----:B--2---:R-:W-:-:S03]  /*231d0*/  ISETP.GE.AND P1, PT, R34, R9, PT ;  /* 0x000000092200720c */ /* 0x004fc60003f26270 */
[----:B------:R0:W5:Y:S01]  /*231e0*/  @!P0 LDG.E R4, desc[UR36][R2.64] ;  /* 0x0000002402048981 */ /* 0x000162000c1e1900 */
[----:B------:R-:W-:Y:S02]  /*231f0*/  ISETP.GE.AND P0, PT, R20, R9, PT ;  /* 0x000000091400720c */ /* 0x000fe40003f06270 */
[----:B0-----:R-:W-:-:S07]  /*23200*/  MOV R2, UR42 ;  /* 0x0000002a00027c02 */ /* 0x001fce0008000f00 */
[----:B------:R-:W-:Y:S02]  /*23210*/  @P1 LOP3.LUT R22, R22, 0x2, RZ, 0xfc, !PT ;  /* 0x0000000216161812 */ /* 0x000fe400078efcff */
[----:B------:R-:W-:-:S13]  /*23220*/  ISETP.NE.AND P2, PT, R2, 0x3, PT ;  /* 0x000000030200780c */ /* 0x000fda0003f45270 */
[----:B------:R-:W-:-:S04]  /*23230*/  @P2 LOP3.LUT R22, R22, 0x8, RZ, 0xfc, !PT ;  /* 0x0000000816162812 */ /* 0x000fc800078efcff */
[----:B------:R-:W-:-:S04]  /*23240*/  LOP3.LUT R22, R22, 0xfffffffe, RZ, 0xc0, !PT ;  /* 0xfffffffe16167812 */ /* 0x000fc800078ec0ff */
[----:B------:R-:W-:Y:S01]  /*23250*/  @P0 LOP3.LUT R22, R22, 0x1, RZ, 0xfc, !PT ;  /* 0x0000000116160812 */ /* 0x000fe200078efcff */
[----:B------:R-:W-:Y:S06]  /*23260*/  BRA.DIV UR4, `(.L_x_2035) ;  /* 0x0000008604647947 */ /* 0x000fec000b800000 */
.L_x_2284:
[----:B------:R-:W-:Y:S01]  /*23270*/  SHF.R.S32.HI R33, RZ, 0x1f, R18 ;  /* 0x0000001fff217819 */ /* 0x000fe20000011412 */
[----:B------:R-:W-:Y:S06]  /*23280*/  @!P2 BRA `(.L_x_2036) ;  /* 0x000000000004a947 */ /* 0x000fec0003800000 */
[----:B------:R-:W-:Y:S01]  /*23290*/  BPT.TRAP 0x1 ;  /* 0x000000040000795c */ /* 0x000fe20000300000 */
.L_x_2036:
[----:B------:R-:W-:Y:S01]  /*232a0*/  IMAD R6, R28, 0x8, R23 ;  /* 0x000000081c067824 */ /* 0x000fe200078e0217 */
[----:B------:R-:W-:Y:S01]  /*232b0*/  SHF.L.U32 R21, R30, 0x1f, RZ ;  /* 0x0000001f1e157819 */ /* 0x000fe200000006ff */
[----:B------:R-:W0:Y:S01]  /*232c0*/  S2R R2, SR_TID.X ;  /* 0x0000000000027919 */ /* 0x000e220000002100 */
[----:B------:R-:W-:Y:S01]  /*232d0*/  BSSY B0, `(.L_x_2037) ;  /* 0x0000007000007945 */ /* 0x000fe20003800000 */
[----:B------:R-:W-:Y:S01]  /*232e0*/  SHF.R.S32.HI R10, RZ, 0x1f, R0 ;  /* 0x0000001fff0a7819 */ /* 0x000fe20000011400 */
[----:B------:R-:W1:Y:S01]  /*232f0*/  SYNCS.PHASECHK.TRANS64.TRYWAIT P0, [R6+URZ+0x28480], R21 ;  /* 0x02848015060075a7 */ /* 0x000e62000800017f */
[----:B0-----:R-:W-:-:S04]  /*23300*/  LOP3.LUT R2, R2, 0x7f, RZ, 0xc0, !PT ;  /* 0x0000007f02027812 */ /* 0x001fc800078ec0ff */
[----:B------:R-:W-:-:S04]  /*23310*/  SHF.R.U32.HI R2, RZ, 0x3, R2 ;  /* 0x00000003ff027819 */ /* 0x000fc80000011602 */
[----:B------:R-:W-:Y:S01]  /*23320*/  IADD3 R24, -R2, R24, -R8 ;  /* 0x0000001802187210 */ /* 0x000fe20007ffe908 */
[----:B-1----:R-:W-:Y:S06]  /*23330*/  @!P0 BRA `(.L_x_2038) ;  /* 0x0000008400648947 */ /* 0x002fec0003800000 */
.L_x_2285:
[----:B------:R-:W-:Y:S05]  /*23340*/  BSYNC B0 ;  /* 0x0000000000007941 */ /* 0x000fea0003800000 */
.L_x_2037:
[----:B------:R-:W2:Y:S01]  /*23350*/  LDL R7, [R1+0x4] ;  /* 0x0000040001077983 */ /* 0x000ea20000100800 */
[----:B------:R-:W-:Y:S01]  /*23360*/  ULDC.64 UR4, c[0x0][0x328] ;  /* 0x0000ca0000047ab9 */ /* 0x000fe20000000a00 */
[----:B-----5:R-:W-:Y:S01]  /*23370*/  SHF.R.S32.HI R20, RZ, 0x1f, R4 ;  /* 0x0000001fff147819 */ /* 0x020fe20000011404 */
[----:B------:R-:W-:Y:S01]  /*23380*/  IMAD R5, R10, UR4, RZ ;  /* 0x000000040a057c24 */ /* 0x000fe2000f8e02ff */
[----:B------:R-:W-:Y:S01]  /*23390*/  ISETP.GE.AND P4, PT, R24, 0x1, PT ;  /* 0x000000011800780c */ /* 0x000fe20003f86270 */
        /* <DEDUP_REMOVED lines=12> */
[----:B------:R-:W-:Y:S02]  /*23460*/  ULDC.64 UR4, c[0x0][0x318] ;  /* 0x0000c60000047ab9 */ /* 0x000fe40000000a00 */
[----:B------:R-:W-:Y:S01]  /*23470*/  IADD3 R2, P0, R2, UR4, RZ ;  /* 0x0000000402027c10 */ /* 0x000fe2000ff1e0ff */
[----:B------:R-:W-:-:S03]  /*23480*/  UMOV UR4, 0xffffffff ;  /* 0xffffffff00047882 */ /* 0x000fc60000000000 */
[----:B------:R-:W-:Y:S01]  /*23490*/  IADD3.X R3, R3, UR5, R5, P0, !PT ;  /* 0x0000000503037c10 */ /* 0x000fe200087fe405 */
[----:B--2---:R-:W-:Y:S01]  /*234a0*/  IMAD R7, R28, 0x4000, R7 ;  /* 0x000040001c077824 */ /* 0x004fe200078e0207 */
[----:B------:R-:W-:Y:S07]  /*234b0*/  BRA.DIV UR4, `(.L_x_2039) ;  /* 0x0000008604187947 */ /* 0x000fee000b800000 */
[----:B------:R-:W1:Y:S01]  /*234c0*/  LDC R12, c[0x0][0x2f4] ;  /* 0x0000bd00ff0c7b82 */ /* 0x000e620000000800 */
[----:B------:R-:W2:Y:S01]  /*234d0*/  SHFL.IDX PT, R8, R2, RZ, 0x181f ;  /* 0x00181fff02087589 */ /* 0x000ea200000e0000 */
[----:B------:R-:W-:Y:S02]  /*234e0*/  LOP3.LUT R11, R34, 0x80, RZ, 0xfc, !PT ;  /* 0x00000080220b7812 */ /* 0x000fe400078efcff */
[C---:B------:R-:W-:Y:S01]  /*234f0*/  ISETP.GE.AND P3, PT, R24.reuse, 0x11, PT ;  /* 0x000000111800780c */ /* 0x040fe20003f66270 */
[----:B------:R-:W3:Y:S01]  /*23500*/  SHFL.IDX PT, R5, R3, RZ, 0x181f ;  /* 0x00181fff03057589 */ /* 0x000ee200000e0000 */
[----:B------:R-:W-:Y:S02]  /*23510*/  ISETP.GE.AND P5, PT, R24, 0x31, PT ;  /* 0x000000311800780c */ /* 0x000fe40003fa6270 */
[C---:B-1----:R-:W-:Y:S02]  /*23520*/  ISETP.GE.AND P2, PT, R34.reuse, R12, PT ;  /* 0x0000000c2200720c */ /* 0x042fe40003f46270 */
[----:B--2---:R-:W-:-:S02]  /*23530*/  IADD3 R8, P0, R34, R8, RZ ;  /* 0x0000000822087210 */ /* 0x004fc40007f1e0ff */
[----:B------:R-:W-:-:S03]  /*23540*/  ISETP.LT.OR P1, PT, R24, 0x1, P2 ;  /* 0x000000011800780c */ /* 0x000fc60001721670 */
[----:B---3--:R-:W-:Y:S01]  /*23550*/  IMAD.X R9, RZ, RZ, R5, P0 ;  /* 0x000000ffff097224 */ /* 0x008fe200000e0605 */
[----:B------:R-:W-:Y:S01]  /*23560*/  ISETP.GE.AND P0, PT, R11, R12, PT ;  /* 0x0000000c0b00720c */ /* 0x000fe20003f06270 */
[----:B------:R-:W-:Y:S02]  /*23570*/  IMAD.IADD R5, R23, 0x1, R7 ;  /* 0x0000000117057824 */ /* 0x000fe400078e0207 */
[----:B------:R-:W-:Y:S06]  /*23580*/  SHFL.IDX PT, R7, R3, 0x1, 0x181f ;  /* 0x00381f0003077f89 */ /* 0x000fec00000e0000 */
[----:B------:R-:W-:Y:S01]  /*23590*/  LDGSTS.E.BYPASS.LTC128B.128 [R5+0x10000], desc[UR36][R8.64], !P1 ;  /* 0x1000000008057fae */ /* 0x000fe2000c901d64 */
[----:B------:R-:W-:-:S13]  /*235a0*/  ISETP.LT.OR P1, PT, R24, 0x1, P0 ;  /* 0x000000011800780c */ /* 0x000fda0000721670 */
[----:B------:R1:W-:Y:S04]  /*235b0*/  LDGSTS.E.BYPASS.LTC128B.128 [R5+0x12000], desc[UR36][R8.64+0x80], !P1 ;  /* 0x1200008008057fae */ /* 0x0003e8000c901d64 */
[----:B-1----:R-:W1:Y:S02]  /*235c0*/  SHFL.IDX PT, R8, R2, 0x1, 0x181f ;  /* 0x00381f0002087f89 */ /* 0x002e6400000e0000 */
[----:B-1----:R-:W-:-:S04]  /*235d0*/  IADD3 R8, P1, R34, R8, RZ ;  /* 0x0000000822087210 */ /* 0x002fc80007f3e0ff */
[----:B------:R-:W-:Y:S02]  /*235e0*/  IADD3.X R9, RZ, R7, RZ, P1, !PT ;  /* 0x00000007ff097210 */ /* 0x000fe40000ffe4ff */
[C---:B------:R-:W-:Y:S01]  /*235f0*/  ISETP.LT.OR P1, PT, R24.reuse, 0x11, P2 ;  /* 0x000000111800780c */ /* 0x040fe20001721670 */
[----:B------:R-:W-:Y:S04]  /*23600*/  SHFL.IDX PT, R7, R3, 0x2, 0x181f ;  /* 0x00581f0003077f89 */ /* 0x000fe800000e0000 */
[----:B------:R-:W-:Y:S08]  /*23610*/  SHFL.IDX PT, R3, R3, 0x3, 0x181f ;  /* 0x00781f0003037f89 */ /* 0x000ff000000e0000 */
[----:B------:R-:W-:Y:S01]  /*23620*/  LDGSTS.E.BYPASS.LTC128B.128 [R5+0x10800], desc[UR36][R8.64], !P1 ;  /* 0x1080000008057fae */ /* 0x000fe2000c901d64 */
[----:B------:R-:W-:-:S13]  /*23630*/  ISETP.LT.OR P1, PT, R24, 0x11, P0 ;  /* 0x000000111800780c */ /* 0x000fda0000721670 */
[----:B------:R1:W-:Y:S04]  /*23640*/  LDGSTS.E.BYPASS.LTC128B.128 [R5+0x12800], desc[UR36][R8.64+0x80], !P1 ;  /* 0x1280008008057fae */ /* 0x0003e8000c901d64 */
[----:B-1----:R-:W1:Y:S04]  /*23650*/  SHFL.IDX PT, R8, R2, 0x2, 0x181f ;  /* 0x00581f0002087f89 */ /* 0x002e6800000e0000 */
[----:B------:R-:W2:Y:S01]  /*23660*/  SHFL.IDX PT, R2, R2, 0x3, 0x181f ;  /* 0x00781f0002027f89 */ /* 0x000ea200000e0000 */
[----:B-1----:R-:W-:-:S05]  /*23670*/  IADD3 R8, P1, R34, R8, RZ ;  /* 0x0000000822087210 */ /* 0x002fca0007f3e0ff */
[----:B------:R-:W-:Y:S01]  /*23680*/  IMAD.X R9, RZ, RZ, R7, P1 ;  /* 0x000000ffff097224 */ /* 0x000fe200008e0607 */
[----:B------:R-:W-:-:S13]  /*23690*/  ISETP.LT.OR P1, PT, R24, 0x21, P2 ;  /* 0x000000211800780c */ /* 0x000fda0001721670 */
[----:B------:R1:W-:Y:S01]  /*236a0*/  LDGSTS.E.BYPASS.LTC128B.128 [R5+0x11000], desc[UR36][R8.64], !P1 ;  /* 0x1100000008057fae */ /* 0x0003e2000c901d64 */
[----:B------:R-:W-:-:S13]  /*236b0*/  ISETP.LT.OR P1, PT, R24, 0x21, P0 ;  /* 0x000000211800780c */ /* 0x000fda0000721670 */
[----:B------:R1:W-:Y:S01]  /*236c0*/  LDGSTS.E.BYPASS.LTC128B.128 [R5+0x13000], desc[UR36][R8.64+0x80], !P1 ;  /* 0x1300008008057fae */ /* 0x0003e2000c901d64 */
[----:B--2---:R-:W-:-:S13]  /*236d0*/  ISETP.GE.AND P1, PT, R24, 0x21, PT ;  /* 0x000000211800780c */ /* 0x004fda0003f26270 */
.L_x_2295:
[C---:B------:R-:W-:Y:S02]  /*236e0*/  ISETP.LT.OR P2, PT, R24.reuse, 0x31, P2 ;  /* 0x000000311800780c */ /* 0x040fe40001741670 */
[----:B------:R-:W-:Y:S02]  /*236f0*/  ISETP.LT.OR P0, PT, R24, 0x31, P0 ;  /* 0x000000311800780c */ /* 0x000fe40000701670 */
[----:B------:R-:W-:-:S05]  /*23700*/  IADD3 R2, P6, R34, R2, RZ ;  /* 0x0000000222027210 */ /* 0x000fca0007fde0ff */
        /* <DEDUP_REMOVED lines=8> */
.L_x_2040:
        /* <DEDUP_REMOVED lines=10> */
.L_x_2041:
[----:B------:R4:W-:Y:S01]  /*23830*/  SYNCS.ARRIVE.TRANS64.A1T0 RZ, [R6+URZ+0x28470], RZ ;  /* 0x028470ff06ff79a7 */ /* 0x0009e2000810003f */
[----:B------:R-:W-:Y:S05]  /*23840*/  @!P6 BRA `(.L_x_2042) ;  /* 0x000000000004e947 */ /* 0x000fea0003800000 */
[----:B------:R-:W-:Y:S01]  /*23850*/  BPT.TRAP 0x1 ;  /* 0x000000040000795c */ /* 0x000fe20000300000 */
.L_x_2042:
[----:B------:R-:W5:Y:S01]  /*23860*/  SYNCS.PHASECHK.TRANS64.TRYWAIT P0, [R6+URZ+0x28440], R21 ;  /* 0x02844015060075a7 */ /* 0x000f62000800017f */
[----:B------:R-:W-:Y:S04]  /*23870*/  BSSY B0, `(.L_x_2043) ;  /* 0x0000002000007945 */ /* 0x000fe80003800000 */
[----:B-----5:R-:W-:Y:S05]  /*23880*/  @!P0 BRA `(.L_x_2044) ;  /* 0x00000084009c8947 */ /* 0x020fea0003800000 */
.L_x_2296:
[----:B------:R-:W-:Y:S05]  /*23890*/  BSYNC B0 ;  /* 0x0000000000007941 */ /* 0x000fea0003800000 */
.L_x_2043:
[----:B------:R-:W-:Y:S01]  /*238a0*/  ULDC.64 UR4, c[0x0][0x300] ;  /* 0x0000c00000047ab9 */ /* 0x000fe20000000a00 */
[----:B-12---:R-:W1:Y:S01]  /*238b0*/  LDC R8, c[0x0][0x2f4] ;  /* 0x0000bd00ff087b82 */ /* 0x006e620000000800 */
[----:B------:R-:W-:Y:S01]  /*238c0*/  IMAD R7, R10, UR4, RZ ;  /* 0x000000040a077c24 */ /* 0x000fe2000f8e02ff */
[----:B------:R-:W-:Y:S01]  /*238d0*/  ULDC.64 UR6, c[0x0][0x2e8] ;  /* 0x0000ba0000067ab9 */ /* 0x000fe20000000a00 */
[----:B---3--:R-:W-:Y:S01]  /*238e0*/  IMAD.WIDE.U32 R2, R0, UR4, RZ ;  /* 0x0000000400027c25 */ /* 0x008fe2000f8e00ff */
        /* <DEDUP_REMOVED lines=12> */
[----:B-1----:R-:W-:Y:S02]  /*239b0*/  ISETP.GE.AND P2, PT, R9, R8, PT ;  /* 0x000000080900720c */ /* 0x002fe40003f46270 */
[----:B------:R-:W-:Y:S01]  /*239c0*/  IMAD R0, R18, UR5, R0 ;  /* 0x0000000512007c24 */ /* 0x000fe2000f8e0200 */
[----:B------:R-:W-:-:S04]  /*239d0*/  IADD3 R4, P0, R2, UR6, RZ ;  /* 0x0000000602047c10 */ /* 0x000fc8000ff1e0ff */
[----:B------:R-:W-:Y:S01]  /*239e0*/  IADD3.X R0, R3, UR7, R0, P0, !PT ;  /* 0x0000000703007c10 */ /* 0x000fe200087fe400 */
[----:B------:R-:W-:Y:S08]  /*239f0*/  BRA.DIV UR4, `(.L_x_2045) ;  /* 0x0000008604547947 */ /* 0x000ff0000b800000 */
[----:B------:R-:W1:Y:S01]  /*23a00*/  SHFL.IDX PT, R3, R4, RZ, 0x181f ;  /* 0x00181fff04037589 */ /* 0x000e6200000e0000 */
[----:B------:R-:W-:-:S03]  /*23a10*/  ISETP.GE.AND P6, PT, R34, R8, PT ;  /* 0x000000082200720c */ /* 0x000fc60003fc6270 */
[----:B------:R-:W2:Y:S01]  /*23a20*/  SHFL.IDX PT, R2, R0, RZ, 0x181f ;  /* 0x00181fff00027589 */ /* 0x000ea200000e0000 */
[----:B-1----:R-:W-:-:S05]  /*23a30*/  @P4 IADD3 R3, P0, R34, R3, RZ ;  /* 0x0000000322034210 */ /* 0x002fca0007f1e0ff */
[----:B--2---:R-:W-:-:S05]  /*23a40*/  @P4 IMAD.X R2, RZ, RZ, R2, P0 ;  /* 0x000000ffff024224 */ /* 0x004fca00000e0602 */
[----:B------:R-:W-:-:S04]  /*23a50*/  @P4 LOP3.LUT R3, R3, R2, RZ, 0x3c, !PT ;  /* 0x0000000203034212 */ /* 0x000fc800078e3cff */
[----:B------:R-:W-:-:S04]  /*23a60*/  @P4 LOP3.LUT R2, R3, R2, RZ, 0x3c, !PT ;  /* 0x0000000203024212 */ /* 0x000fc800078e3cff */
[----:B------:R-:W-:-:S05]  /*23a70*/  @P4 LOP3.LUT R3, R3, R2, RZ, 0x3c, !PT ;  /* 0x0000000203034212 */ /* 0x000fca00078e3cff */
[----:B------:R-:W-:Y:S01]  /*23a80*/  @!PT LDS RZ, [RZ] ;  /* 0x00000000fffff984 */ /* 0x000fe20000000800 */
[----:B------:R-:W-:Y:S04]  /*23a90*/  @P4 LDGSTS.E.BYPASS.LTC128B.128 [R5+0x20000], desc[UR36][R2.64], !P6 ;  /* 0x2000000002054fae */ /* 0x000fe8000f101d64 */
[----:B------:R1:W-:Y:S04]  /*23aa0*/  @P4 LDGSTS.E.BYPASS.LTC128B.128 [R5+0x22000], desc[UR36][R2.64+0x80], !P2 ;  /* 0x2200008002054fae */ /* 0x0003e8000d101d64 */
[----:B-1----:R-:W1:Y:S04]  /*23ab0*/  SHFL.IDX PT, R3, R4, 0x1, 0x181f ;  /* 0x00381f0004037f89 */ /* 0x002e6800000e0000 */
[----:B------:R-:W2:Y:S01]  /*23ac0*/  SHFL.IDX PT, R2, R0, 0x1, 0x181f ;  /* 0x00381f0000027f89 */ /* 0x000ea200000e0000 */
[----:B-1----:R-:W-:-:S05]  /*23ad0*/  @P3 IADD3 R3, P0, R34, R3, RZ ;  /* 0x0000000322033210 */ /* 0x002fca0007f1e0ff */
[----:B--2---:R-:W-:-:S05]  /*23ae0*/  @P3 IMAD.X R2, RZ, RZ, R2, P0 ;  /* 0x000000ffff023224 */ /* 0x004fca00000e0602 */
[----:B------:R-:W-:-:S04]  /*23af0*/  @P3 LOP3.LUT R3, R3, R2, RZ, 0x3c, !PT ;  /* 0x0000000203033212 */ /* 0x000fc800078e3cff */
[----:B------:R-:W-:-:S04]  /*23b00*/  @P3 LOP3.LUT R2, R3, R2, RZ, 0x3c, !PT ;  /* 0x0000000203023212 */ /* 0x000fc800078e3cff */
[----:B------:R-:W-:-:S05]  /*23b10*/  @P3 LOP3.LUT R3, R3, R2, RZ, 0x3c, !PT ;  /* 0x0000000203033212 */ /* 0x000fca00078e3cff */
[----:B------:R-:W-:Y:S04]  /*23b20*/  @P3 LDGSTS.E.BYPASS.LTC128B.128 [R5+0x20800], desc[UR36][R2.64], !P6 ;  /* 0x2080000002053fae */ /* 0x000fe8000f101d64 */
[----:B------:R1:W-:Y:S04]  /*23b30*/  @P3 LDGSTS.E.BYPASS.LTC128B.128 [R5+0x22800], desc[UR36][R2.64+0x80], !P2 ;  /* 0x2280008002053fae */ /* 0x0003e8000d101d64 */
[----:B-1----:R-:W1:Y:S04]  /*23b40*/  SHFL.IDX PT, R3, R4, 0x2, 0x181f ;  /* 0x00581f0004037f89 */ /* 0x002e6800000e0000 */
[----:B------:R-:W2:Y:S04]  /*23b50*/  SHFL.IDX PT, R2, R0, 0x2, 0x181f ;  /* 0x00581f0000027f89 */ /* 0x000ea800000e0000 */
[----:B------:R-:W3:Y:S04]  /*23b60*/  SHFL.IDX PT, R4, R4, 0x3, 0x181f ;  /* 0x00781f0004047f89 */ /* 0x000ee800000e0000 */
[----:B------:R-:W0:Y:S01]  /*23b70*/  SHFL.IDX PT, R0, R0, 0x3, 0x181f ;  /* 0x00781f0000007f89 */ /* 0x000e2200000e0000 */
[----:B-1----:R-:W-:-:S04]  /*23b80*/  @P1 IADD3 R3, P0, R34, R3, RZ ;  /* 0x0000000322031210 */ /* 0x002fc80007f1e0ff */
[----:B--2---:R-:W-:-:S04]  /*23b90*/  @P1 IADD3.X R2, RZ, R2, RZ, P0, !PT ;  /* 0x00000002ff021210 */ /* 0x004fc800007fe4ff */
[----:B------:R-:W-:-:S04]  /*23ba0*/  @P1 LOP3.LUT R3, R3, R2, RZ, 0x3c, !PT ;  /* 0x0000000203031212 */ /* 0x000fc800078e3cff */
[----:B------:R-:W-:-:S04]  /*23bb0*/  @P1 LOP3.LUT R2, R3, R2, RZ, 0x3c, !PT ;  /* 0x0000000203021212 */ /* 0x000fc800078e3cff */
[----:B------:R-:W-:-:S05]  /*23bc0*/  @P1 LOP3.LUT R3, R3, R2, RZ, 0x3c, !PT ;  /* 0x0000000203031212 */ /* 0x000fca00078e3cff */
[----:B------:R1:W-:Y:S04]  /*23bd0*/  @P1 LDGSTS.E.BYPASS.LTC128B.128 [R5+0x21000], desc[UR36][R2.64], !P6 ;  /* 0x2100000002051fae */ /* 0x0003e8000f101d64 */
[----:B0--3--:R1:W-:Y:S02]  /*23be0*/  @P1 LDGSTS.E.BYPASS.LTC128B.128 [R5+0x23000], desc[UR36][R2.64+0x80], !P2 ;  /* 0x2300008002051fae */ /* 0x0093e4000d101d64 */
.L_x_2306:
[C---:B01----:R-:W-:Y:S02]  /*23bf0*/  @P5 IADD3 R2, P0, R34.reuse, R4, RZ ;  /* 0x0000000422025210 */ /* 0x043fe40007f1e0ff */
[----:B------:R-:W-:-:S03]  /*23c00*/  ISETP.GE.AND P1, PT, R34, R8, PT ;  /* 0x000000082200720c */ /* 0x000fc60003f26270 */
[----:B------:R-:W-:Y:S01]  /*23c10*/  @P5 IMAD.X R0, RZ, RZ, R0, P0 ;  /* 0x000000ffff005224 */ /* 0x000fe200000e0600 */
[----:B------:R-:W-:-:S03]  /*23c20*/  PLOP3.LUT P0, PT, PT, PT, PT, 0x80, 0x0 ;  /* 0x000000000000781c */ /* 0x000fc60003f0f070 */
[----:B------:R-:W-:-:S06]  /*23c30*/  @P5 IMAD.MOV.U32 R3, RZ, RZ, R0 ;  /* 0x000000ffff035224 */ /* 0x000fcc00078e0000 */
[----:B------:R-:W-:Y:S01]  /*23c40*/  @!PT LDS RZ, [RZ] ;  /* 0x00000000fffff984 */ /* 0x000fe20000000800 */
[----:B------:R-:W-:Y:S01]  /*23c50*/  @!PT LDS RZ, [RZ] ;  /* 0x00000000fffff984 */ /* 0x000fe20000000800 */
[----:B------:R-:W-:Y:S01]  /*23c60*/  @!PT LDS RZ, [RZ] ;  /* 0x00000000fffff984 */ /* 0x000fe20000000800 */
[----:B------:R0:W-:Y:S04]  /*23c70*/  @P5 LDGSTS.E.BYPASS.LTC128B.128 [R5+0x21800], desc[UR36][R2.64], !P1 ;  /* 0x2180000002055fae */ /* 0x0001e8000c901d64 */
[----:B------:R0:W-:Y:S01]  /*23c80*/  @P5 LDGSTS.E.BYPASS.LTC128B.128 [R5+0x23800], desc[UR36][R2.64+0x80], !P2 ;  /* 0x2380008002055fae */ /* 0x0001e2000d101d64 */
[----:B------:R-:W-:Y:S01]  /*23c90*/  NOP ;  /* 0x0000000000007918 */ /* 0x000fe20000000000 */
.L_x_2046:
        /* <DEDUP_REMOVED lines=10> */
.L_x_2047:
[----:B------:R-:W-:Y:S01]  /*23d40*/  SHF.R.S32.HI R0, RZ, 0x1f, R26 ;  /* 0x0000001fff007819 */ /* 0x000fe2000001141a */
[----:B------:R1:W-:Y:S06]  /*23d50*/  SYNCS.ARRIVE.TRANS64.A1T0 RZ, [R6+URZ+0x28430], RZ ;  /* 0x028430ff06ff79a7 */ /* 0x0003ec000810003f */
[----:B------:R-:W-:Y:S05]  /*23d60*/  WARPSYNC.ALL ;  /* 0x0000000000007948 */ /* 0x000fea0003800000 */
[----:B------:R-:W-:Y:S01]  /*23d70*/  ULDC.64 UR4, c[0x0][0x298] ;  /* 0x0000a60000047ab9 */ /* 0x000fe20000000a00 */
[----:B------:R-:W-:Y:S01]  /*23d80*/  ULDC.64 UR6, c[0x0][0xa00] ;  /* 0x0002800000067ab9 */ /* 0x000fe20000000a00 */
[----:B0-----:R-:W-:Y:S01]  /*23d90*/  VIADD R2, R23, 0x18000 ;  /* 0x0001800017027836 */ /* 0x001fe20000000000 */
[----:B------:R-:W-:Y:S01]  /*23da0*/  BAR.SYNC.DEFER_BLOCKING 0x8, 0x180 ;  /* 0x0206000000007b1d */ /* 0x000fe20000010000 */
[----:B------:R-:W-:Y:S01]  /*23db0*/  IMAD R3, R0, UR4, RZ ;  /* 0x0000000400037c24 */ /* 0x000fe2000f8e02ff */
[----:B------:R-:W-:-:S02]  /*23dc0*/  ISETP.NE.U32.AND P0, PT, RZ, UR6, PT ;  /* 0x00000006ff007c0c */ /* 0x000fc4000bf05070 */
[----:B------:R-:W-:Y:S01]  /*23dd0*/  LOP3.LUT P1, RZ, R2, 0x3ff, RZ, 0xc0, !PT ;  /* 0x000003ff02ff7812 */ /* 0x000fe2000782c0ff */
[C---:B------:R-:W-:Y:S01]  /*23de0*/  IMAD R0, R26.reuse, UR5, R3 ;  /* 0x000000051a007c24 */ /* 0x040fe2000f8e0203 */
[----:B------:R-:W-:Y:S01]  /*23df0*/  ISETP.NE.AND.EX P0, PT, RZ, UR7, PT, P0 ;  /* 0x00000007ff007c0c */ /* 0x000fe2000bf05300 */
[----:B------:R-:W-:Y:S01]  /*23e00*/  IMAD.WIDE.U32 R26, R26, UR4, RZ ;  /* 0x000000041a1a7c25 */ /* 0x000fe2000f8e00ff */
[----:B------:R-:W-:Y:S01]  /*23e10*/  SHF.R.S32.HI R2, RZ, 0x1f, R19 ;  /* 0x0000001fff027819 */ /* 0x000fe20000011413 */
[----:B------:R-:W-:Y:S01]  /*23e20*/  BSSY B6, `(.L_x_2048) ;  /* 0x0000017000067945 */ /* 0x000fe20003800000 */
[----:B------:R-:W-:Y:S01]  /*23e30*/  SEL R24, R19, RZ, !P0 ;  /* 0x000000ff13187207 */ /* 0x000fe20004000000 */
[----:B------:R-:W-:Y:S01]  /*23e40*/  IMAD.IADD R3, R27, 0x1, R0 ;  /* 0x000000011b037824 */ /* 0x000fe200078e0200 */
[----:B------:R-:W-:-:S04]  /*23e50*/  SEL R0, R2, RZ, !P0 ;  /* 0x000000ff02007207 */ /* 0x000fc80004000000 */
[----:B------:R0:W-:Y:S04]  /*23e60*/  STL [R1+0x24], R3 ;  /* 0x0000240301007387 */ /* 0x0001e80000100800 */
[----:B------:R0:W-:Y:S01]  /*23e70*/  STL [R1+0x28], R0 ;  /* 0x0000280001007387 */ /* 0x0001e20000100800 */
[----:B------:R-:W-:Y:S05]  /*23e80*/  @!P1 BRA `(.L_x_2049) ;  /* 0x0000000000409947 */ /* 0x000fea0003800000 */
[----:B------:R-:W-:Y:S01]  /*23e90*/  MOV R2, 0x0 ;  /* 0x0000000000027802 */ /* 0x000fe20000000f00 */
[----:B------:R-:W-:Y:S01]  /*23ea0*/  ULDC.64 UR4, c[0x4][0xc0] ;  /* 0x0100300000047ab9 */ /* 0x000fe20000000a00 */
[----:B------:R-:W-:Y:S01]  /*23eb0*/  ULDC.64 UR6, c[0x4][0xc8] ;  /* 0x0100320000067ab9 */ /* 0x000fe20000000a00 */
[----:B------:R-:W-:Y:S01]  /*23ec0*/  ULDC.64 UR8, c[0x4][0x28] ;  /* 0x01000a0000087ab9 */ /* 0x000fe20000000a00 */
[----:B------:R-:W-:Y:S01]  /*23ed0*/  IMAD.U32 R4, RZ, RZ, UR4 ;  /* 0x00000004ff047e24 */ /* 0x000fe2000f8e00ff */
[----:B-1--4-:R-:W-:Y:S01]  /*23ee0*/  MOV R6, UR6 ;  /* 0x0000000600067c02 */ /* 0x012fe20008000f00 */
[----:B0-----:R-:W0:Y:S01]  /*23ef0*/  LDC.64 R2, c[0x4][R2] ;  /* 0x0100000002027b82 */ /* 0x001e220000000a00 */
        /* <DEDUP_REMOVED lines=9> */
.L_x_2049:
[----:B------:R-:W-:Y:S05]  /*23f90*/  BSYNC B6 ;  /* 0x0000000000067941 */ /* 0x000fea0003800000 */
.L_x_2048:
[----:B------:R-:W2:Y:S01]  /*23fa0*/  LDL.LU R20, [R1+0x28] ;  /* 0x0000280001147983 */ /* 0x000ea20000300800 */
[----:B------:R-:W3:Y:S01]  /*23fb0*/  LDC R7, c[0x0][0x448] ;  /* 0x00011200ff077b82 */ /* 0x000ee20000000800 */
[----:B------:R-:W-:Y:S02]  /*23fc0*/  ULDC.64 UR4, c[0x0][0x2d8] ;  /* 0x0000b60000047ab9 */ /* 0x000fe40000000a00 */
[----:B------:R-:W2:Y:S01]  /*23fd0*/  LDL.LU R2, [R1+0x24] ;  /* 0x0000240001027983 */ /* 0x000ea20000300800 */
[----:B0-----:R-:W-:-:S03]  /*23fe0*/  IMAD R0, R33, UR4, RZ ;  /* 0x0000000421007c24 */ /* 0x001fc6000f8e02ff */
[----:B------:R0:W5:Y:S01]  /*23ff0*/  LDL R8, [R1+0x18] ;  /* 0x0000180001087983 */ /* 0x0001620000100800 */
[----:B------:R-:W-:Y:S01]  /*24000*/  IMAD R0, R18, UR5, R0 ;  /* 0x0000000512007c24 */ /* 0x000fe2000f8e0200 */
[----:B---3--:R-:W-:-:S13]  /*24010*/  ISETP.NE.AND P0, PT, R7, 0x1, PT ;  /* 0x000000010700780c */ /* 0x008fda0003f05270 */
[----:B-1--4-:R-:W1:Y:S01]  /*24020*/  @P0 LDC R6, c[0x0][0x44c] ;  /* 0x00011300ff060b82 */ /* 0x012e620000000800 */
[----:B------:R-:W-:Y:S02]  /*24030*/  LOP3.LUT R9, R34, 0x80, RZ, 0xfc, !PT ;  /* 0x0000008022097812 */ /* 0x000fe400078efcff */
[----:B--2---:R-:W-:Y:S02]  /*24040*/  MOV R21, R20 ;  /* 0x0000001400157202 */ /* 0x004fe40000000f00 */
[----:B------:R-:W2:Y:S01]  /*24050*/  S2R R20, SR_TID.X ;  /* 0x0000000000147919 */ /* 0x000ea20000002100 */
[----:B------:R-:W-:Y:S02]  /*24060*/  IMAD.MOV.U32 R3, RZ, RZ, R2 ;  /* 0x000000ffff037224 */ /* 0x000fe400078e0002 */
[----:B------:R-:W-:-:S04]  /*24070*/  IMAD.MOV.U32 R2, RZ, RZ, R26 ;  /* 0x000000ffff027224 */ /* 0x000fc800078e001a */
[----:B------:R-:W-:Y:S01]  /*24080*/  IMAD.WIDE.U32 R2, R18, UR4, R2 ;  /* 0x0000000412027c25 */ /* 0x000fe2000f8e0002 */
[----:B------:R-:W-:-:S03]  /*24090*/  ULDC.64 UR4, c[0x0][0x2e0] ;  /* 0x0000b80000047ab9 */ /* 0x000fc60000000a00 */
[----:B------:R-:W-:Y:S02]  /*240a0*/  IMAD.IADD R3, R3, 0x1, R0 ;  /* 0x0000000103037824 */ /* 0x000fe400078e0200 */
[----:B------:R-:W-:Y:S02]  /*240b0*/  IMAD R0, R21, UR4, RZ ;  /* 0x0000000415007c24 */ /* 0x000fe4000f8e02ff */
[----:B------:R-:W-:-:S04]  /*240c0*/  IMAD.WIDE.U32 R2, R24, UR4, R2 ;  /* 0x0000000418027c25 */ /* 0x000fc8000f8e0002 */
[----:B------:R-:W-:Y:S01]  /*240d0*/  IMAD R0, R24, UR5, R0 ;  /* 0x0000000518007c24 */ /* 0x000fe2000f8e0200 */
[----:B------:R-:W-:-:S03]  /*240e0*/  ULDC.64 UR4, c[0x0][0x2d0] ;  /* 0x0000b40000047ab9 */ /* 0x000fc60000000a00 */
[----:B------:R-:W-:Y:S02]  /*240f0*/  IMAD.IADD R3, R3, 0x1, R0 ;  /* 0x0000000103037824 */ /* 0x000fe400078e0200 */
[----:B------:R-:W3:Y:S01]  /*24100*/  @P0 LDC R0, c[0x0][0x450] ;  /* 0x00011400ff000b82 */ /* 0x000ee20000000800 */
[C---:B--2---:R-:W-:Y:S01]  /*24110*/  LOP3.LUT R21, R20.reuse, 0x7f, RZ, 0xc0, !PT ;  /* 0x0000007f14157812 */ /* 0x044fe200078ec0ff */
[----:B------:R-:W-:-:S03]  /*24120*/  IMAD.SHL.U32 R20, R20, 0x10, RZ ;  /* 0x0000001014147824 */ /* 0x000fc600078e00ff */
[----:B------:R-:W-:-:S04]  /*24130*/  SHF.R.U32.HI R21, RZ, 0x3, R21 ;  /* 0x00000003ff157819 */ /* 0x000fc80000011615 */
[----:B------:R-:W-:-:S05]  /*24140*/  LOP3.LUT R20, R21, 0x70, R20, 0xf8, !PT ;  /* 0x0000007015147812 */ /* 0x000fca00078ef814 */
[----:B------:R-:W-:-:S04]  /*24150*/  IMAD.IADD R5, R20, 0x1, R17 ;  /* 0x0000000114057824 */ /* 0x000fc800078e0211 */
[----:B-1----:R-:W-:Y:S01]  /*24160*/  @P0 IMAD.HI.U32 R6, R5, R6, RZ ;  /* 0x0000000605060227 */ /* 0x002fe200078e00ff */
[----:B------:R-:W-:-:S04]  /*24170*/  MOV R4, R5 ;  /* 0x0000000500047202 */ /* 0x000fc80000000f00 */
[----:B---3--:R-:W-:Y:S01]  /*24180*/  @P0 SHF.R.U32.HI R4, RZ, R0, R6 ;  /* 0x00000000ff040219 */ /* 0x008fe20000011606 */
[----:B------:R-:W1:Y:S04]  /*24190*/  S2R R20, SR_TID.X ;  /* 0x0000000000147919 */ /* 0x000e680000002100 */
[----:B------:R-:W-:-:S04]  /*241a0*/  IMAD.MOV R0, RZ, RZ, -R4 ;  /* 0x000000ffff007224 */ /* 0x000fc800078e0a04 */
        /* <DEDUP_REMOVED lines=15> */
[----:B------:R-:W-:Y:S02]  /*242a0*/  IADD3.X R4, R3, UR5, R4, P0, !PT ;  /* 0x0000000503047c10 */ /* 0x000fe400087fe404 */
[----:B------:R-:W-:Y:S01]  /*242b0*/  ISETP.GE.AND P0, PT, R34, UR4, PT ;  /* 0x0000000422007c0c */ /* 0x000fe2000bf06270 */
[----:B------:R-:W-:Y:S01]  /*242c0*/  UMOV UR4, 0xffffffff ;  /* 0xffffffff00047882 */ /* 0x000fe20000000000 */
[----:B-1----:R-:W-:-:S04]  /*242d0*/  LOP3.LUT R20, R20, 0x7f, RZ, 0xc0, !PT ;  /* 0x0000007f14147812 */ /* 0x002fc800078ec0ff */
[----:B------:R-:W-:Y:S01]  /*242e0*/  SHF.R.U32.HI R9, RZ, 0x3, R20 ;  /* 0x00000003ff097819 */ /* 0x000fe20000011614 */
[----:B0-----:R-:W-:Y:S06]  /*242f0*/  BRA.DIV UR4, `(.L_x_2050) ;  /* 0x00000082047c7947 */ /* 0x001fec000b800000 */
[----:B------:R-:W0:Y:S01]  /*24300*/  SHFL.IDX PT, R3, R0, RZ, 0x181f ;  /* 0x00181fff00037589 */ /* 0x000e2200000e0000 */
[----:B------:R-:W-:Y:S02]  /*24310*/  IMAD R25, R25, R7, RZ ;  /* 0x0000000719197224 */ /* 0x000fe400078e02ff */
[----:B------:R-:W-:Y:S01]  /*24320*/  IMAD.IADD R17, R9, 0x1, R17 ;  /* 0x0000000109117824 */ /* 0x000fe200078e0211 */
[----:B------:R-:W1:Y:S03]  /*24330*/  SHFL.IDX PT, R2, R4, RZ, 0x181f ;  /* 0x00181fff04027589 */ /* 0x000e6600000e0000 */
[C---:B------:R-:W-:Y:S01]  /*24340*/  VIADD R6, R17.reuse, 0x10 ;  /* 0x0000001011067836 */ /* 0x040fe20000000000 */
[----:B------:R-:W-:Y:S01]  /*24350*/  ISETP.GE.AND P2, PT, R17, R25, PT ;  /* 0x000000191100720c */ /* 0x000fe20003f46270 */
[----:B------:R-:W-:-:S12]  /*24360*/  SHFL.IDX PT, R14, R0, 0x7, 0x181f ;  /* 0x00f81f00000e7f89 */ /* 0x000fd800000e0000 */
[----:B0-----:R-:W-:-:S05]  /*24370*/  @!P2 IADD3 R3, P3, R34, R3, RZ ;  /* 0x000000032203a210 */ /* 0x001fca0007f7e0ff */
[----:B-1----:R-:W-:-:S05]  /*24380*/  @!P2 IMAD.X R2, RZ, RZ, R2, P3 ;  /* 0x000000ffff02a224 */ /* 0x002fca00018e0602 */
[----:B------:R-:W-:-:S04]  /*24390*/  @!P2 LOP3.LUT R3, R3, R2, RZ, 0x3c, !PT ;  /* 0x000000020303a212 */ /* 0x000fc800078e3cff */
[----:B------:R-:W-:-:S04]  /*243a0*/  @!P2 LOP3.LUT R2, R3, R2, RZ, 0x3c, !PT ;  /* 0x000000020302a212 */ /* 0x000fc800078e3cff */
[----:B------:R-:W-:-:S05]  /*243b0*/  @!P2 LOP3.LUT R3, R3, R2, RZ, 0x3c, !PT ;  /* 0x000000020303a212 */ /* 0x000fca00078e3cff */
[----:B-----5:R-:W-:Y:S04]  /*243c0*/  @!P2 LDGSTS.E.BYPASS.LTC128B.128 [R8+0x18000], desc[UR36][R2.64], !P0 ;  /* 0x180000000208afae */ /* 0x020fe8000c101d64 */
        /* <DEDUP_REMOVED lines=60> */
[----:B0-----:R-:W-:-:S05]  /*24790*/  @!P2 IADD3 R3, P3, R34, R3, RZ ;  /* 0x000000032203a210 */ /* 0x001fca0007f7e0ff */
[----:B-1----:R-:W-:-:S05]  /*247a0*/  @!P2 IMAD.X R2, RZ, RZ, R2, P3 ;  /* 0x000000ffff02a224 */ /* 0x002fca00018e0602 */
[----:B------:R-:W-:-:S04]  /*247b0*/  @!P2 LOP3.LUT R3, R3, R2, RZ, 0x3c, !PT ;  /* 0x000000020303a212 */ /* 0x000fc800078e3cff */
[----:B------:R-:W-:-:S04]  /*247c0*/  @!P2 LOP3.LUT R2, R3, R2, RZ, 0x3c, !PT ;  /* 0x000000020302a212 */ /* 0x000fc800078e3cff */
[----:B------:R-:W-:-:S05]  /*247d0*/  @!P2 LOP3.LUT R3, R3, R2, RZ, 0x3c, !PT ;  /* 0x000000020303a212 */ /* 0x000fca00078e3cff */
[----:B------:R0:W-:Y:S04]  /*247e0*/  @!P2 LDGSTS.E.BYPASS.LTC128B.128 [R8+0x1b000], desc[UR36][R2.64], !P0 ;  /* 0x1b0000000208afae */ /* 0x0001e8000c101d64 */
[----:B--2---:R0:W-:Y:S02]  /*247f0*/  @!P2 LDGSTS.E.BYPASS.LTC128B.128 [R8+0x1f000], desc[UR36][R2.64+0x80], !P1 ;  /* 0x1f0000800208afae */ /* 0x0041e4000c901d64 */
.L_x_2323:
[----:B------:R-:W-:Y:S01]  /*24800*/  VIADD R0, R17, 0x70 ;  /* 0x0000007011007836 */ /* 0x000fe20000000000 */
[----:B------:R-:W-:Y:S04]  /*24810*/  BSSY B0, `(.L_x_2051) ;  /* 0x000000a000007945 */ /* 0x000fe80003800000 */
[----:B------:R-:W-:-:S13]  /*24820*/  ISETP.GE.AND P2, PT, R0, R25, PT ;  /* 0x000000190000720c */ /* 0x000fda0003f46270 */
[----:B------:R-:W-:Y:S05]  /*24830*/  @P2 BRA `(.L_x_2052) ;  /* 0x00000000001c2947 */ /* 0x000fea0003800000 */
[----:B0-----:R-:W-:-:S05]  /*24840*/  IADD3 R2, P2, R34, R14, RZ ;  /* 0x0000000e22027210 */ /* 0x001fca0007f5e0ff */
[----:B------:R-:W-:-:S05]  /*24850*/  IMAD.X R3, RZ, RZ, R4, P2 ;  /* 0x000000ffff037224 */ /* 0x000fca00010e0604 */
[----:B------:R-:W-:Y:S01]  /*24860*/  @!PT LDS RZ, [RZ] ;  /* 0x00000000fffff984 */ /* 0x000fe20000000800 */
[----:B------:R-:W-:Y:S01]  /*24870*/  @!PT LDS RZ, [RZ] ;  /* 0x00000000fffff984 */ /* 0x000fe20000000800 */
[----:B------:R-:W-:Y:S01]  /*24880*/  @!PT LDS RZ, [RZ] ;  /* 0x00000000fffff984 */ /* 0x000fe20000000800 */
[----:B------:R1:W-:Y:S04]  /*24890*/  LDGSTS.E.BYPASS.LTC128B.128 [R8+0x1b800], desc[UR36][R2.64], !P0 ;  /* 0x1b80000002087fae */ /* 0x0003e8000c101d64 */
[----:B------:R1:W-:Y:S02]  /*248a0*/  LDGSTS.E.BYPASS.LTC128B.128 [R8+0x1f800], desc[UR36][R2.64+0x80], !P1 ;  /* 0x1f80008002087fae */ /* 0x0003e4000c901d64 */
.L_x_2052:
[----:B------:R-:W-:Y:S05]  /*248b0*/  BSYNC B0 ;  /* 0x0000000000007941 */ /* 0x000fea0003800000 */
.L_x_2051:
[----:B------:R-:W-:Y:S01]  /*248c0*/  NOP ;  /* 0x0000000000007918 */ /* 0x000fe20000000000 */
[----:B------:R-:W-:-:S13]  /*248d0*/  PLOP3.LUT P0, PT, PT, PT, PT, 0x80, 0x0 ;  /* 0x000000000000781c */ /* 0x000fda0003f0f070 */
.L_x_2053:
[----:B------:R-:W-:Y:S02]  /*248e0*/  PLOP3.LUT P1, PT, P1, P0, PT, 0xa2, 0x0 ;  /* 0x000000000000781c */ /* 0x000fe40000f21472 */
[----:B------:R-:W-:-:S08]  /*248f0*/  @P0 R2UR P1, UR4, R23 ;  /* 0x00000000170402ca */ /* 0x000fd00000020000 */
[----:B------:R-:W-:-:S05]  /*24900*/  @P0 PLOP3.LUT P0, PT, P1, PT, PT, 0x80, 0x0 ;  /* 0x000000000000081c */ /* 0x000fca0000f0f070 */
[----:B------:R-:W-:Y:S01]  /*24910*/  @!P1 SYNCS.ARRIVE.TRANS64.RED.A0T1 RZ, [UR4+0x28400], RZ ;  /* 0x028400ffffff99a7 */ /* 0x000fe20008200404 */
[----:B------:R-:W-:Y:S07]  /*24920*/  @!P1 ARRIVES.LDGSTSBAR.64.TRANSCNT [UR4+0x28400] ;  /* 0x02840000ff0099b0 */ /* 0x000fee0008000a84 */
[----:B------:R-:W-:Y:S05]  /*24930*/  @P0 BRA.U.ANY `(.L_x_2053) ;  /* 0xfffffffd00e80947 */ /* 0x000fea000393ffff */
[----:B01----:R-:W2:Y:S02]  /*24940*/  LDL.LU R2, [R1+0x20] ;  /* 0x0000200001027983 */ /* 0x003ea40000300800 */
[----:B--2---:R-:W-:-:S05]  /*24950*/  VIADD R2, R2, 0x1 ;  /* 0x0000000102027836 */ /* 0x004fca0000000000 */
[----:B------:R0:W-:Y:S01]  /*24960*/  STL [R1+0x20], R2 ;  /* 0x0000200201007387 */ /* 0x0001e20000100800 */
[----:B------:R-:W-:-:S04]  /*24970*/  LEA.HI R0, R2, R2, RZ, 0x1 ;  /* 0x0000000202007211 */ /* 0x000fc800078f08ff */
[----:B------:R-:W-:-:S05]  /*24980*/  LOP3.LUT R0, R0, 0xfffffffe, RZ, 0xc0, !PT ;  /* 0xfffffffe00007812 */ /* 0x000fca00078ec0ff */
[----:B------:R-:W-:-:S05]  /*24990*/  IMAD.IADD R0, R2, 0x1, -R0 ;  /* 0x0000000102007824 */ /* 0x000fca00078e0a00 */
[----:B------:R-:W-:Y:S01]  /*249a0*/  SHF.L.U32 R0, R0, 0x1f, RZ ;  /* 0x0000001f00007819 */ /* 0x000fe200000006ff */
[----:B------:R-:W-:Y:S01]  /*249b0*/  NOP ;  /* 0x0000000000007918 */ /* 0x000fe20000000000 */
[----:B0-----:R-:W2:Y:S01]  /*249c0*/  LDL.LU R2, [R1+0x1c] ;  /* 0x00001c0001027983 */ /* 0x001ea20000300800 */
[----:B------:R0:W-:Y:S01]  /*249d0*/  SYNCS.ARRIVE.TRANS64.A1T0 RZ, [R23+URZ+0x28400], RZ ;  /* 0x028400ff17ff79a7 */ /* 0x0001e2000810003f */
[----:B------:R-:W-:Y:S01]  /*249e0*/  BSSY B0, `(.L_x_2054) ;  /* 0x0000005000007945 */ /* 0x000fe20003800000 */
[----:B------:R-:W1:Y:S01]  /*249f0*/  SYNCS.PHASECHK.TRANS64.TRYWAIT P1, [R23+URZ+0x28420], R0 ;  /* 0x02842000170075a7 */ /* 0x000e62000802017f */
[----:B--2---:R-:W-:-:S04]  /*24a00*/  IADD3 R20, R2, -0x2, RZ ;  /* 0xfffffffe02147810 */ /* 0x004fc80007ffe0ff */
[----:B------:R-:W-:Y:S01]  /*24a10*/  ISETP.GE.AND P0, PT, R20, R36, PT ;  /* 0x000000241400720c */ /* 0x000fe20003f06270 */
[----:B01----:R-:W-:-:S12]  /*24a20*/  @!P1 BRA `(.L_x_2055) ;  /* 0x00000084006c9947 */ /* 0x003fd80003800000 */
.L_x_2324:
[----:B------:R-:W-:Y:S05]  /*24a30*/  BSYNC B0 ;  /* 0x0000000000007941 */ /* 0x000fea0003800000 */
.L_x_2054:
[----:B------:R-:W-:Y:S05]  /*24a40*/  @!P0 BRA `(.L_x_2056) ;  /* 0x0000001000888947 */ /* 0x000fea0003800000 */
[----:B------:R-:W-:Y:S02]  /*24a50*/  IMAD.MOV.U32 R5, RZ, RZ, R28 ;  /* 0x000000ffff057224 */ /* 0x000fe400078e001c */
[----:B------:R-:W-:-:S07]  /*24a60*/  IMAD.MOV.U32 R6, RZ, RZ, R30 ;  /* 0x000000ffff067224 */ /* 0x000fce00078e001e */
.L_x_2076:
[----:B01----:R-:W0:Y:S01]  /*24a70*/  S2R R0, SR_TID.X ;  /* 0x0000000000007919 */ /* 0x003e220000002100 */
[----:B------:R-:W1:Y:S01]  /*24a80*/  LDC R7, c[0x0][0x430] ;  /* 0x00010c00ff077b82 */ /* 0x000e620000000800 */
[----:B------:R-:W-:Y:S01]  /*24a90*/  IMAD R4, R20, 0x40, R35 ;  /* 0x0000004014047824 */ /* 0x000fe200078e0223 */
[----:B------:R-:W-:Y:S01]  /*24aa0*/  LOP3.LUT P2, RZ, R22, 0x8, RZ, 0xc0, !PT ;  /* 0x0000000816ff7812 */ /* 0x000fe2000784c0ff */
[----:B------:R-:W2:Y:S01]  /*24ab0*/  S2R R2, SR_TID.X ;  /* 0x0000000000027919 */ /* 0x000ea20000002100 */
[----:B-1----:R-:W-:Y:S02]  /*24ac0*/  ISETP.NE.AND P0, PT, R7, 0x1, PT ;  /* 0x000000010700780c */ /* 0x002fe40003f05270 */
[----:B0-----:R-:W-:Y:S01]  /*24ad0*/  LOP3.LUT R0, R0, 0x7f, RZ, 0xc0, !PT ;  /* 0x0000007f00007812 */ /* 0x001fe200078ec0ff */
[----:B--2---:R-:W-:-:S03]  /*24ae0*/  IMAD.SHL.U32 R8, R2, 0x10, RZ ;  /* 0x0000001002087824 */ /* 0x004fc600078e00ff */
[----:B------:R-:W-:-:S07]  /*24af0*/  SHF.R.U32.HI R0, RZ, 0x3, R0 ;  /* 0x00000003ff007819 */ /* 0x000fce0000011600 */
[----:B------:R-:W0:Y:S01]  /*24b00*/  @P0 LDC R3, c[0x0][0x434] ;  /* 0x00010d00ff030b82 */ /* 0x000e220000000800 */
[----:B------:R-:W-:-:S04]  /*24b10*/  LOP3.LUT R8, R0, 0x70, R8, 0xf8, !PT ;  /* 0x0000007000087812 */ /* 0x000fc800078ef808 */
[----:B------:R-:W-:-:S03]  /*24b20*/  ISETP.GT.U32.AND P1, PT, R8, 0x3f, PT ;  /* 0x0000003f0800780c */ /* 0x000fc60003f24070 */
[----:B------:R-:W1:Y:S01]  /*24b30*/  @P0 LDC R0, c[0x0][0x438] ;  /* 0x00010e00ff000b82 */ /* 0x000e620000000800 */
[----:B------:R-:W-:-:S04]  /*24b40*/  IMAD.IADD R4, R8, 0x1, R4 ;  /* 0x0000000108047824 */ /* 0x000fc800078e0204 */
[----:B------:R-:W-:-:S05]  /*24b50*/  IMAD.MOV.U32 R2, RZ, RZ, R4 ;  /* 0x000000ffff027224 */ /* 0x000fca00078e0004 */
[----:B------:R-:W2:Y:S01]  /*24b60*/  @!P1 LDC.64 R8, c[0x0][0x428] ;  /* 0x00010a00ff089b82 */ /* 0x000ea20000000a00 */
[----:B0-----:R-:W-:-:S07]  /*24b70*/  @P0 IMAD.HI.U32 R3, R4, R3, RZ ;  /* 0x0000000304030227 */ /* 0x001fce00078e00ff */
[----:B------:R-:W0:Y:S01]  /*24b80*/  @!P1 LDC.64 R10, c[0x0][0x418] ;  /* 0x00010600ff0a9b82 */ /* 0x000e220000000a00 */
[----:B-1----:R-:W-:-:S04]  /*24b90*/  @P0 SHF.R.U32.HI R2, RZ, R0, R3 ;  /* 0x00000000ff020219 */ /* 0x002fc80000011603 */
[----:B------:R-:W-:Y:S02]  /*24ba0*/  IADD3 R0, -R2, RZ, RZ ;  /* 0x000000ff02007210 */ /* 0x000fe40007ffe1ff */
[----:B------:R-:W-:-:S03]  /*24bb0*/  @!P1 SHF.R.S32.HI R3, RZ, 0x1f, R2 ;  /* 0x0000001fff039819 */ /* 0x000fc60000011402 */
[----:B------:R-:W-:Y:S02]  /*24bc0*/  IMAD R7, R7, R0, R4 ;  /* 0x0000000007077224 */ /* 0x000fe400078e0204 */
[-C--:B--2---:R-:W-:Y:S02]  /*24bd0*/  @!P1 IMAD R0, R37, R8.reuse, RZ ;  /* 0x0000000825009224 */ /* 0x084fe400078e02ff */
[----:B------:R-:W-:-:S04]  /*24be0*/  @!P1 IMAD.WIDE.U32 R2, R32, R8, R2 ;  /* 0x0000000820029225 */ /* 0x000fc800078e0002 */
[----:B------:R-:W-:Y:S01]  /*24bf0*/  @!P1 IMAD R0, R32, R9, R0 ;  /* 0x0000000920009224 */ /* 0x000fe200078e0200 */
[----:B0-----:R-:W-:Y:S01]  /*24c00*/  @!P1 LEA R10, P0, R2, R10, 0x2 ;  /* 0x0000000a020a9211 */ /* 0x001fe200078010ff */
[----:B------:R-:W-:Y:S02]  /*24c10*/  VIADD R28, R5, 0x1 ;  /* 0x00000001051c7836 */ /* 0x000fe40000000000 */
[----:B------:R-:W-:Y:S02]  /*24c20*/  @!P1 IMAD.IADD R0, R0, 0x1, R3 ;  /* 0x0000000100009824 */ /* 0x000fe400078e0203 */
[----:B------:R-:W-:-:S03]  /*24c30*/  IMAD.MOV.U32 R8, RZ, RZ, RZ ;  /* 0x000000ffff087224 */ /* 0x000fc600078e00ff */
[----:B------:R-:W-:Y:S02]  /*24c40*/  @!P1 LEA.HI.X R11, R2, R11, R0, 0x2, P0 ;  /* 0x0000000b020b9211 */ /* 0x000fe400000f1400 */
[----:B------:R-:W-:Y:S01]  /*24c50*/  ISETP.NE.AND P0, PT, R28, 0x2, PT ;  /* 0x000000021c00780c */ /* 0x000fe20003f05270 */
[----:B------:R-:W-:Y:S05]  /*24c60*/  YIELD ;  /* 0x0000000000007946 */ /* 0x000fea0003800000 */
[----:B------:R-:W-:Y:S01]  /*24c70*/  SEL R3, RZ, 0x1, P0 ;  /* 0x00000001ff037807 */ /* 0x000fe20000000000 */
[----:B------:R0:W5:Y:S01]  /*24c80*/  @!P1 LDG.E R8, desc[UR36][R10.64] ;  /* 0x000000240a089981 */ /* 0x000162000c1e1900 */
[C---:B------:R-:W-:Y:S01]  /*24c90*/  ISETP.GT.AND P1, PT, R20.reuse, R36, PT ;  /* 0x000000241400720c */ /* 0x040fe20003f24270 */
[----:B------:R-:W-:Y:S01]  /*24ca0*/  VIADD R20, R20, 0xffffffff ;  /* 0xffffffff14147836 */ /* 0x000fe20000000000 */
[----:B------:R-:W-:-:S02]  /*24cb0*/  SEL R28, R28, RZ, P0 ;  /* 0x000000ff1c1c7207 */ /* 0x000fc40000000000 */
[----:B------:R-:W-:Y:S01]  /*24cc0*/  LOP3.LUT R30, R6, R3, RZ, 0x3c, !PT ;  /* 0x00000003061e7212 */ /* 0x000fe200078e3cff */
[----:B------:R-:W-:Y:S08]  /*24cd0*/  @!P2 BRA `(.L_x_2057) ;  /* 0x000000000004a947 */ /* 0x000ff00003800000 */
[----:B------:R-:W-:Y:S01]  /*24ce0*/  BPT.TRAP 0x1 ;  /* 0x000000040000795c */ /* 0x000fe20000300000 */
.L_x_2057:
[----:B------:R-:W-:Y:S01]  /*24cf0*/  IMAD R0, R28, 0x8, R23 ;  /* 0x000000081c007824 */ /* 0x000fe200078e0217 */
[----:B------:R-:W-:Y:S01]  /*24d00*/  SHF.L.U32 R17, R30, 0x1f, RZ ;  /* 0x0000001f1e117819 */ /* 0x000fe200000006ff */
[----:B------:R-:W-:Y:S01]  /*24d10*/  BSSY B0, `(.L_x_2058) ;  /* 0x0000004000007945 */ /* 0x000fe20003800000 */
[----:B------:R-:W-:Y:S02]  /*24d20*/  SHF.R.S32.HI R9, RZ, 0x1f, R7 ;  /* 0x0000001fff097819 */ /* 0x000fe40000011407 */
[----:B------:R-:W1:Y:S02]  /*24d30*/  SYNCS.PHASECHK.TRANS64.TRYWAIT P0, [R0+URZ+0x28480], R17 ;  /* 0x02848011000075a7 */ /* 0x000e64000800017f */
[----:B-1----:R-:W-:Y:S05]  /*24d40*/  @!P0 BRA `(.L_x_2059) ;  /* 0x0000008000b88947 */ /* 0x002fea0003800000 */
.L_x_2325:
[----:B------:R-:W-:Y:S05]  /*24d50*/  BSYNC B0 ;  /* 0x0000000000007941 */ /* 0x000fea0003800000 */
.L_x_2058:
[----:B------:R-:W2:Y:S01]  /*24d60*/  LDL R13, [R1+0x4] ;  /* 0x00000400010d7983 */ /* 0x000ea20000100800 */
[----:B------:R-:W-:Y:S01]  /*24d70*/  ULDC.64 UR4, c[0x0][0x328] ;  /* 0x0000ca0000047ab9 */ /* 0x000fe20000000a00 */
[----:B0----5:R-:W-:Y:S01]  /*24d80*/  SHF.R.S32.HI R10, RZ, 0x1f, R8 ;  /* 0x0000001fff0a7819 */ /* 0x021fe20000011408 */
[----:B------:R-:W-:Y:S01]  /*24d90*/  IMAD R4, R9, UR4, RZ ;  /* 0x0000000409047c24 */ /* 0x000fe2000f8e02ff */
[----:B------:R-:W0:Y:S01]  /*24da0*/  LDC R11, c[0x0][0x2f4] ;  /* 0x0000bd00ff0b7b82 */ /* 0x000e220000000800 */
[C---:B------:R-:W-:Y:S01]  /*24db0*/  IMAD.WIDE.U32 R2, R7.reuse, UR4, RZ ;  /* 0x0000000407027c25 */ /* 0x040fe2000f8e00ff */
[----:B------:R-:W-:Y:S01]  /*24dc0*/  ULDC.64 UR6, c[0x0][0x318] ;  /* 0x0000c60000067ab9 */ /* 0x000fe20000000a00 */
[----:B------:R-:W-:Y:S02]  /*24dd0*/  LOP3.LUT R12, R34, 0x80, RZ, 0xfc, !PT ;  /* 0x00000080220c7812 */ /* 0x000fe400078efcff */
        /* <DEDUP_REMOVED lines=10> */
[-C--:B0-----:R-:W-:Y:S01]  /*24e80*/  ISETP.GE.AND P2, PT, R12, R11.reuse, PT ;  /* 0x0000000b0c00720c */ /* 0x081fe20003f46270 */
[----:B------:R-:W-:Y:S01]  /*24e90*/  IMAD.WIDE.U32 R2, R18, UR4, R2 ;  /* 0x0000000412027c25 */ /* 0x000fe2000f8e0002 */
[----:B------:R-:W-:Y:S01]  /*24ea0*/  UMOV UR4, 0xffffffff ;  /* 0xffffffff00047882 */ /* 0x000fe20000000000 */
[----:B------:R-:W-:-:S02]  /*24eb0*/  ISETP.GE.AND P3, PT, R34, R11, PT ;  /* 0x0000000b2200720c */ /* 0x000fc40003f66270 */
[----:B------:R-:W-:-:S04]  /*24ec0*/  IADD3 R21, P0, R2, UR6, RZ ;  /* 0x0000000602157c10 */ /* 0x000fc8000ff1e0ff */
[----:B------:R-:W-:Y:S01]  /*24ed0*/  IADD3.X R24, R24, UR7, R3, P0, !PT ;  /* 0x0000000718187c10 */ /* 0x000fe200087fe403 */
[----:B--2---:R-:W-:Y:S01]  /*24ee0*/  IMAD R4, R28, 0x4000, R13 ;  /* 0x000040001c047824 */ /* 0x004fe200078e020d */
[----:B------:R-:W-:Y:S07]  /*24ef0*/  BRA.DIV UR4, `(.L_x_2060) ;  /* 0x0000008204607947 */ /* 0x000fee000b800000 */
        /* <DEDUP_REMOVED lines=22> */
.L_x_2335:
        /* <DEDUP_REMOVED lines=9> */
.L_x_2061:
        /* <DEDUP_REMOVED lines=10> */
.L_x_2062:
[----:B------:R3:W-:Y:S01]  /*25190*/  SYNCS.ARRIVE.TRANS64.A1T0 RZ, [R0+URZ+0x28470], RZ ;  /* 0x028470ff00ff79a7 */ /* 0x0007e2000810003f */
[----:B------:R-:W-:Y:S05]  /*251a0*/  @!P3 BRA `(.L_x_2063) ;  /* 0x000000000004b947 */ /* 0x000fea0003800000 */
[----:B------:R-:W-:Y:S01]  /*251b0*/  BPT.TRAP 0x1 ;  /* 0x000000040000795c */ /* 0x000fe20000300000 */
.L_x_2063:
[----:B------:R-:W4:Y:S01]  /*251c0*/  SYNCS.PHASECHK.TRANS64.TRYWAIT P0, [R0+URZ+0x28440], R17 ;  /* 0x02844011000075a7 */ /* 0x000f22000800017f */
[----:B------:R-:W-:Y:S04]  /*251d0*/  BSSY B0, `(.L_x_2064) ;  /* 0x0000002000007945 */ /* 0x000fe80003800000 */
[----:B----4-:R-:W-:Y:S05]  /*251e0*/  @!P0 BRA `(.L_x_2065) ;  /* 0x0000008000cc8947 */ /* 0x010fea0003800000 */
.L_x_2336:
[----:B------:R-:W-:Y:S05]  /*251f0*/  BSYNC B0 ;  /* 0x0000000000007941 */ /* 0x000fea0003800000 */
.L_x_2064:
[----:B------:R-:W-:Y:S01]  /*25200*/  ULDC.64 UR4, c[0x0][0x300] ;  /* 0x0000c00000047ab9 */ /* 0x000fe20000000a00 */
[----:B------:R-:W5:Y:S01]  /*25210*/  LDC R11, c[0x0][0x2f4] ;  /* 0x0000bd00ff0b7b82 */ /* 0x000f620000000800 */
[----:B------:R-:W-:Y:S01]  /*25220*/  IMAD R9, R9, UR4, RZ ;  /* 0x0000000409097c24 */ /* 0x000fe2000f8e02ff */
[----:B------:R-:W-:Y:S01]  /*25230*/  ULDC.64 UR6, c[0x0][0x2e8] ;  /* 0x0000ba0000067ab9 */ /* 0x000fe20000000a00 */
[----:B--2---:R-:W-:Y:S01]  /*25240*/  IMAD.WIDE.U32 R2, R7, UR4, RZ ;  /* 0x0000000407027c25 */ /* 0x004fe2000f8e00ff */
[----:B------:R-:W-:-:S03]  /*25250*/  LOP3.LUT R12, R34, 0x80, RZ, 0xfc, !PT ;  /* 0x00000080220c7812 */ /* 0x000fc600078efcff */
[----:B------:R-:W-:Y:S01]  /*25260*/  IMAD R9, R7, UR5, R9 ;  /* 0x0000000507097c24 */ /* 0x000fe2000f8e0209 */
[----:B------:R-:W-:Y:S02]  /*25270*/  ULDC.64 UR4, c[0x0][0x310] ;  /* 0x0000c40000047ab9 */ /* 0x000fe40000000a00 */
[----:B------:R-:W-:Y:S02]  /*25280*/  IMAD R10, R10, UR4, RZ ;  /* 0x000000040a0a7c24 */ /* 0x000fe4000f8e02ff */
[----:B------:R-:W-:Y:S02]  /*25290*/  IADD3 R3, R3, R9, RZ ;  /* 0x0000000903037210 */ /* 0x000fe40007ffe0ff */
[C---:B------:R-:W-:Y:S02]  /*252a0*/  IMAD R10, R8.reuse, UR5, R10 ;  /* 0x00000005080a7c24 */ /* 0x040fe4000f8e020a */
[----:B------:R-:W-:Y:S01]  /*252b0*/  IMAD.WIDE.U32 R2, R8, UR4, R2 ;  /* 0x0000000408027c25 */ /* 0x000fe2000f8e0002 */
[----:B------:R-:W-:-:S03]  /*252c0*/  ULDC.64 UR4, c[0x0][0x308] ;  /* 0x0000c20000047ab9 */ /* 0x000fc60000000a00 */
[----:B------:R-:W-:Y:S02]  /*252d0*/  IMAD.IADD R3, R3, 0x1, R10 ;  /* 0x0000000103037824 */ /* 0x000fe400078e020a */
[----:B------:R-:W-:Y:S01]  /*252e0*/  IMAD R8, R33, UR4, RZ ;  /* 0x0000000421087c24 */ /* 0x000fe2000f8e02ff */
[-C--:B-----5:R-:W-:Y:S01]  /*252f0*/  ISETP.GE.AND P2, PT, R12, R11.reuse, PT ;  /* 0x0000000b0c00720c */ /* 0x0a0fe20003f46270 */
[----:B------:R-:W-:Y:S01]  /*25300*/  IMAD.WIDE.U32 R2, R18, UR4, R2 ;  /* 0x0000000412027c25 */ /* 0x000fe2000f8e0002 */
[----:B------:R-:W-:Y:S01]  /*25310*/  UMOV UR4, 0xffffffff ;  /* 0xffffffff00047882 */ /* 0x000fe20000000000 */
[----:B------:R-:W-:Y:S02]  /*25320*/  ISETP.GE.AND P3, PT, R34, R11, PT ;  /* 0x0000000b2200720c */ /* 0x000fe40003f66270 */
[----:B------:R-:W-:Y:S01]  /*25330*/  IMAD R8, R18, UR5, R8 ;  /* 0x0000000512087c24 */ /* 0x000fe2000f8e0208 */
[----:B------:R-:W-:-:S04]  /*25340*/  IADD3 R7, P0, R2, UR6, RZ ;  /* 0x0000000602077c10 */ /* 0x000fc8000ff1e0ff */
[----:B------:R-:W-:Y:S01]  /*25350*/  IADD3.X R8, R8, UR7, R3, P0, !PT ;  /* 0x0000000708087c10 */ /* 0x000fe200087fe403 */
[----:B------:R-:W-:Y:S08]  /*25360*/  BRA.DIV UR4, `(.L_x_2066) ;  /* 0x0000008204807947 */ /* 0x000ff0000b800000 */
[----:B------:R-:W2:Y:S04]  /*25370*/  SHFL.IDX PT, R2, R7, RZ, 0x181f ;  /* 0x00181fff07027589 */ /* 0x000ea800000e0000 */
[----:B------:R-:W5:Y:S01]  /*25380*/  SHFL.IDX PT, R3, R8, RZ, 0x181f ;  /* 0x00181fff08037589 */ /* 0x000f6200000e0000 */
[----:B--2---:R-:W-:-:S05]  /*25390*/  IADD3 R2, P0, R34, R2, RZ ;  /* 0x0000000222027210 */ /* 0x004fca0007f1e0ff */
[----:B-----5:R-:W-:-:S05]  /*253a0*/  IMAD.X R3, RZ, RZ, R3, P0 ;  /* 0x000000ffff037224 */ /* 0x020fca00000e0603 */
[----:B------:R-:W-:Y:S01]  /*253b0*/  @!PT LDS RZ, [RZ] ;  /* 0x00000000fffff984 */ /* 0x000fe20000000800 */
[----:B------:R-:W-:Y:S04]  /*253c0*/  LDGSTS.E.BYPASS.LTC128B.128 [R4+0x20000], desc[UR36][R2.64], !P3 ;  /* 0x2000000002047fae */ /* 0x000fe8000d901d64 */
[----:B------:R2:W-:Y:S04]  /*253d0*/  LDGSTS.E.BYPASS.LTC128B.128 [R4+0x22000], desc[UR36][R2.64+0x80], !P2 ;  /* 0x2200008002047fae */ /* 0x0005e8000d101d64 */
[----:B--2---:R-:W2:Y:S04]  /*253e0*/  SHFL.IDX PT, R2, R7, 0x1, 0x181f ;  /* 0x00381f0007027f89 */ /* 0x004ea800000e0000 */
[----:B------:R-:W5:Y:S01]  /*253f0*/  SHFL.IDX PT, R3, R8, 0x1, 0x181f ;  /* 0x00381f0008037f89 */ /* 0x000f6200000e0000 */
[----:B--2---:R-:W-:-:S05]  /*25400*/  IADD3 R2, P0, R34, R2, RZ ;  /* 0x0000000222027210 */ /* 0x004fca0007f1e0ff */
[----:B-----5:R-:W-:-:S05]  /*25410*/  IMAD.X R3, RZ, RZ, R3, P0 ;  /* 0x000000ffff037224 */ /* 0x020fca00000e0603 */
[----:B------:R-:W-:Y:S04]  /*25420*/  LDGSTS.E.BYPASS.LTC128B.128 [R4+0x20800], desc[UR36][R2.64], !P3 ;  /* 0x2080000002047fae */ /* 0x000fe8000d901d64 */
[----:B------:R2:W-:Y:S04]  /*25430*/  LDGSTS.E.BYPASS.LTC128B.128 [R4+0x22800], desc[UR36][R2.64+0x80], !P2 ;  /* 0x2280008002047fae */ /* 0x0005e8000d101d64 */
[----:B--2---:R-:W2:Y:S04]  /*25440*/  SHFL.IDX PT, R2, R7, 0x2, 0x181f ;  /* 0x00581f0007027f89 */ /* 0x004ea800000e0000 */
[----:B------:R-:W5:Y:S04]  /*25450*/  SHFL.IDX PT, R3, R8, 0x2, 0x181f ;  /* 0x00581f0008037f89 */ /* 0x000f6800000e0000 */
[----:B------:R-:W0:Y:S01]  /*25460*/  SHFL.IDX PT, R8, R8, 0x3, 0x181f ;  /* 0x00781f0008087f89 */ /* 0x000e2200000e0000 */
[----:B--2---:R-:W-:-:S05]  /*25470*/  IADD3 R2, P0, R34, R2, RZ ;  /* 0x0000000222027210 */ /* 0x004fca0007f1e0ff */
[----:B-----5:R-:W-:-:S05]  /*25480*/  IMAD.X R3, RZ, RZ, R3, P0 ;  /* 0x000000ffff037224 */ /* 0x020fca00000e0603 */
[----:B------:R-:W-:Y:S04]  /*25490*/  LDGSTS.E.BYPASS.LTC128B.128 [R4+0x21000], desc[UR36][R2.64], !P3 ;  /* 0x2100000002047fae */ /* 0x000fe8000d901d64 */
[----:B------:R2:W-:Y:S04]  /*254a0*/  LDGSTS.E.BYPASS.LTC128B.128 [R4+0x23000], desc[UR36][R2.64+0x80], !P2 ;  /* 0x2300008002047fae */ /* 0x0005e8000d101d64 */
[----:B--2---:R2:W0:Y:S02]  /*254b0*/  SHFL.IDX PT, R2, R7, 0x3, 0x181f ;  /* 0x00781f0007027f89 */ /* 0x00442400000e0000 */
.L_x_2346:
        /* <DEDUP_REMOVED lines=9> */
.L_x_2067:
        /* <DEDUP_REMOVED lines=10> */
.L_x_2068:
[----:B------:R1:W-:Y:S02]  /*255f0*/  SYNCS.ARRIVE.TRANS64.A1T0 RZ, [R0+URZ+0x28430], RZ ;  /* 0x028430ff00ff79a7 */ /* 0x0003e4000810003f */
[----:B-1-34-:R-:W-:-:S05]  /*25600*/  IMAD.U32 R0, RZ, RZ, UR38 ;  /* 0x00000026ff007e24 */ /* 0x01afca000f8e00ff */
[----:B------:R-:W-:-:S13]  /*25610*/  ISETP.NE.AND P0, PT, R0, 0x3, PT ;  /* 0x000000030000780c */ /* 0x000fda0003f05270 */
[----:B------:R-:W-:Y:S05]  /*25620*/  @!P0 BRA `(.L_x_2069) ;  /* 0x0000000000048947 */ /* 0x000fea0003800000 */
[----:B------:R-:W-:Y:S01]  /*25630*/  BPT.TRAP 0x1 ;  /* 0x000000040000795c */ /* 0x000fe20000300000 */
.L_x_2069:
[----:B0-----:R-:W-:Y:S01]  /*25640*/  LOP3.LUT R3, R6, 0x1, RZ, 0x3c, !PT ;  /* 0x0000000106037812 */ /* 0x001fe200078e3cff */
[----:B------:R-:W-:Y:S01]  /*25650*/  BSSY B0, `(.L_x_2070) ;  /* 0x0000005000007945 */ /* 0x000fe20003800000 */
[----:B------:R-:W-:Y:S02]  /*25660*/  LEA R0, R5, R23, 0x3 ;  /* 0x0000001705007211 */ /* 0x000fe400078e18ff */
[----:B------:R-:W-:-:S04]  /*25670*/  SHF.L.U32 R3, R3, 0x1f, RZ ;  /* 0x0000001f03037819 */ /* 0x000fc800000006ff */
[----:B------:R-:W0:Y:S02]  /*25680*/  SYNCS.PHASECHK.TRANS64.TRYWAIT P2, [R0+URZ+0x28470], R3 ;  /* 0x02847003000075a7 */ /* 0x000e24000804017f */
[----:B0-----:R-:W-:Y:S05]  /*25690*/  @!P2 BRA `(.L_x_2071) ;  /* 0x0000008000d8a947 */ /* 0x001fea0003800000 */
.L_x_2347:
[----:B------:R-:W-:Y:S05]  /*256a0*/  BSYNC B0 ;  /* 0x0000000000007941 */ /* 0x000fea0003800000 */
.L_x_2070:
[----:B------:R-:W-:-:S13]  /*256b0*/  LOP3.LUT P2, RZ, R22, 0x8, RZ, 0xc0, !PT ;  /* 0x0000000816ff7812 */ /* 0x000fda000784c0ff */
[----:B------:R-:W-:Y:S05]  /*256c0*/  @!P2 BRA `(.L_x_2072) ;  /* 0x000000000004a947 */ /* 0x000fea0003800000 */
[----:B------:R-:W-:Y:S01]  /*256d0*/  BPT.TRAP 0x1 ;  /* 0x000000040000795c */ /* 0x000fe20000300000 */
.L_x_2072:
[----:B0-----:R-:W-:Y:S01]  /*256e0*/  SHF.L.U32 R3, R6, 0x1f, RZ ;  /* 0x0000001f06037819 */ /* 0x001fe200000006ff */
[----:B------:R-:W-:-:S03]  /*256f0*/  IMAD.SHL.U32 R12, R5, 0x4000, RZ ;  /* 0x00004000050c7824 */ /* 0x000fc600078e00ff */
[----:B------:R-:W0:Y:S02]  /*25700*/  SYNCS.PHASECHK.TRANS64.TRYWAIT P2, [R0+URZ+0x28460], R3 ;  /* 0x02846003000075a7 */ /* 0x000e24000804017f */
[----:B0-----:R-:W-:Y:S05]  /*25710*/  @!P2 BRA `(.L_x_2073) ;  /* 0x0000008000cca947 */ /* 0x001fea0003800000 */
.L_x_2348:
[----:B------:R-:W3:Y:S04]  /*25720*/  LDL R2, [R1+0x10] ;  /* 0x0000100001027983 */ /* 0x000ee80000100800 */
[----:B------:R-:W4:Y:S01]  /*25730*/  LDL R13, [R1+0x8] ;  /* 0x00000800010d7983 */ /* 0x000f220000100800 */
[----:B------:R-:W-:Y:S05]  /*25740*/  WARPSYNC.ALL ;  /* 0x0000000000007948 */ /* 0x000fea0003800000 */
[----:B------:R-:W1:Y:S01]  /*25750*/  S2R R9, SR_TID.X ;  /* 0x0000000000097919 */ /* 0x000e620000002100 */
[----:B------:R-:W-:Y:S01]  /*25760*/  IMAD.MOV.U32 R14, RZ, RZ, 0x40 ;  /* 0x00000040ff0e7424 */ /* 0x000fe200078e00ff */
[----:B------:R-:W-:Y:S01]  /*25770*/  LOP3.LUT P2, RZ, R22, 0x8, RZ, 0xc0, !PT ;  /* 0x0000000816ff7812 */ /* 0x000fe2000784c0ff */
[----:B------:R-:W5:Y:S01]  /*25780*/  S2R R21, SR_TID.X ;  /* 0x0000000000157919 */ /* 0x000f620000002100 */
[----:B-1----:R-:W-:-:S04]  /*25790*/  LOP3.LUT P3, RZ, R9, 0x4, RZ, 0xc0, !PT ;  /* 0x0000000409ff7812 */ /* 0x002fc8000786c0ff */
[----:B------:R-:W-:Y:S02]  /*257a0*/  SEL R14, R14, 0xffffffc0, !P3 ;  /* 0xffffffc00e0e7807 */ /* 0x000fe40005800000 */
[----:B-----5:R-:W-:Y:S01]  /*257b0*/  LOP3.LUT P3, RZ, R21, 0x4, RZ, 0xc0, !PT ;  /* 0x0000000415ff7812 */ /* 0x020fe2000786c0ff */
[----:B------:R-:W-:-:S05]  /*257c0*/  IMAD.MOV.U32 R21, RZ, RZ, 0x20 ;  /* 0x00000020ff157424 */ /* 0x000fca00078e00ff */
[----:B------:R-:W-:Y:S02]  /*257d0*/  SEL R21, R21, 0xffffffe0, !P3 ;  /* 0xffffffe015157807 */ /* 0x000fe40005800000 */
[C---:B---3--:R-:W-:Y:S02]  /*257e0*/  LOP3.LUT R2, R12.reuse, R2, RZ, 0xfc, !PT ;  /* 0x000000020c027212 */ /* 0x048fe400078efcff */
[----:B----4-:R-:W-:-:S03]  /*257f0*/  LOP3.LUT R17, R12, R13, RZ, 0xfc, !PT ;  /* 0x0000000d0c117212 */ /* 0x010fc600078efcff */
[----:B------:R-:W-:-:S04]  /*25800*/  IMAD.IADD R2, R23, 0x1, R2 ;  /* 0x0000000117027824 */ /* 0x000fc800078e0202 */
[----:B0-----:R-:W-:Y:S01]  /*25810*/  IMAD.IADD R3, R14, 0x1, R2 ;  /* 0x000000010e037824 */ /* 0x001fe200078e0202 */
[----:B--2---:R-:W0:Y:S01]  /*25820*/  LDSM.16.MT88.4 R4, [R2+0x10000] ;  /* 0x010000000204783b */ /* 0x004e220000004200 */
[----:B------:R-:W-:Y:S01]  /*25830*/  IMAD.IADD R17, R23, 0x1, R17 ;  /* 0x0000000117117824 */ /* 0x000fe200078e0211 */
        /* <DEDUP_REMOVED lines=30> */
[----:B------:R0:W-:Y:S02]  /*25a20*/  STSM.16.M88.4 [R17], R4 ;  /* 0x0000000411007844 */ /* 0x0001e40000000200 */
[C-C-:B0-----:R-:W-:Y:S02]  /*25a30*/  PRMT R4, R8.reuse, 0x6420, R9.reuse ;  /* 0x0000642008047816 */ /* 0x141fe40000000009 */
[----:B------:R-:W-:-:S02]  /*25a40*/  PRMT R5, R8, 0x7531, R9 ;  /* 0x0000753108057816 */ /* 0x000fc40000000009 */
        /* <DEDUP_REMOVED lines=23> */
.L_x_2074:
[----:B-1----:R1:W-:Y:S01]  /*25bc0*/  SYNCS.ARRIVE.TRANS64.A1T0 RZ, [R0+URZ+0x28450], RZ ;  /* 0x028450ff00ff79a7 */ /* 0x0023e2000810003f */
[----:B------:R-:W-:Y:S06]  /*25bd0*/  BAR.SYNC.DEFER_BLOCKING 0x2, 0x80 ;  /* 0x0082000000007b1d */ /* 0x000fec0000010000 */
[----:B------:R-:W-:Y:S05]  /*25be0*/  @!P0 BRA `(.L_x_2075) ;  /* 0x0000000000048947 */ /* 0x000fea0003800000 */
[----:B------:R-:W-:Y:S01]  /*25bf0*/  BPT.TRAP 0x1 ;  /* 0x000000040000795c */ /* 0x000fe20000300000 */
.L_x_2075:
[----:B------:R-:W2:Y:S01]  /*25c00*/  LDL R2, [R1] ;  /* 0x0000000001027983 */ /* 0x000ea20000100800 */
[----:B-1----:R-:W-:Y:S01]  /*25c10*/  IADD3 R0, R0, 0x28480, RZ ;  /* 0x0002848000007810 */ /* 0x002fe20007ffe0ff */
[----:B------:R-:W-:Y:S02]  /*25c20*/  IMAD.MOV.U32 R5, RZ, RZ, R28 ;  /* 0x000000ffff057224 */ /* 0x000fe400078e001c */
[----:B------:R-:W-:Y:S01]  /*25c30*/  IMAD.MOV.U32 R6, RZ, RZ, R30 ;  /* 0x000000ffff067224 */ /* 0x000fe200078e001e */
[----:B--2---:R-:W-:-:S04]  /*25c40*/  PRMT R0, R2, 0x654, R0 ;  /* 0x0000065402007816 */ /* 0x004fc80000000000 */
[----:B------:R1:W-:Y:S01]  /*25c50*/  SYNCS.ARRIVE.TRANS64.RED.A1T0 RZ, [R0+URZ], RZ ;  /* 0x000000ff00ff79a7 */ /* 0x0003e2000810043f */
[----:B------:R-:W-:Y:S05]  /*25c60*/  @P1 BRA `(.L_x_2076) ;  /* 0xffffffec00801947 */ /* 0x000fea000383ffff */
.L_x_2056:
[----:B01----:R-:W0:Y:S01]  /*25c70*/  S2R R0, SR_TID.X ;  /* 0x0000000000007919 */ /* 0x003e220000002100 */
        /* <DEDUP_REMOVED lines=17> */
[----:B0-----:R-:W-:-:S07]  /*25d90*/  IADD3 R16, R0, UR39, R7 ;  /* 0x0000002700107c10 */ /* 0x001fce000fffe007 */
.L_x_2078:
[----:B------:R-:W-:Y:S05]  /*25da0*/  BSYNC B0 ;  /* 0x0000000000007941 */ /* 0x000fea0003800000 */
.L_x_2077:
[----:B------:R-:W-:Y:S05]  /*25db0*/  @!P0 BRA `(.L_x_2079) ;  /* 0x0000000000048947 */ /* 0x000fea0003800000 */
[----:B------:R-:W-:Y:S01]  /*25dc0*/  BPT.TRAP 0x1 ;  /* 0x000000040000795c */ /* 0x000fe20000300000 */
.L_x_2079:
[----:B------:R-:W-:Y:S01]  /*25dd0*/  LOP3.LUT R0, R30, 0x1, RZ, 0x3c, !PT ;  /* 0x000000011e007812 */ /* 0x000fe200078e3cff */
[----:B------:R-:W-:Y:S01]  /*25de0*/  IMAD R17, R28, 0x8, R23 ;  /* 0x000000081c117824 */ /* 0x000fe200078e0217 */
[----:B------:R-:W-:Y:S02]  /*25df0*/  BSSY B0, `(.L_x_2080) ;  /* 0x0000004000007945 */ /* 0x000fe40003800000 */
[----:B------:R-:W-:-:S04]  /*25e00*/  SHF.L.U32 R0, R0, 0x1f, RZ ;  /* 0x0000001f00007819 */ /* 0x000fc800000006ff */
[----:B------:R-:W0:Y:S02]  /*25e10*/  SYNCS.PHASECHK.TRANS64.TRYWAIT P1, [R17+URZ+0x28470], R0 ;  /* 0x02847000110075a7 */ /* 0x000e24000802017f */
[----:B0-----:R-:W-:Y:S05]  /*25e20*/  @!P1 BRA `(.L_x_2081) ;  /* 0x0000007c001c9947 */ /* 0x001fea0003800000 */
.L_x_2349:
[----:B------:R-:W-:Y:S05]  /*25e30*/  BSYNC B0 ;  /* 0x0000000000007941 */ /* 0x000fea0003800000 */
.L_x_2080:
[----:B------:R-:W-:-:S13]  /*25e40*/  LOP3.LUT P1, RZ, R22, 0x8, RZ, 0xc0, !PT ;  /* 0x0000000816ff7812 */ /* 0x000fda000782c0ff */
[----:B------:R-:W-:Y:S05]  /*25e50*/  @!P1 BRA `(.L_x_2082) ;  /* 0x0000000000049947 */ /* 0x000fea0003800000 */
[----:B------:R-:W-:Y:S01]  /*25e60*/  BPT.TRAP 0x1 ;  /* 0x000000040000795c */ /* 0x000fe20000300000 */
.L_x_2082:
[----:B0-----:R-:W-:-:S04]  /*25e70*/  SHF.L.U32 R0, R30, 0x1f, RZ ;  /* 0x0000001f1e007819 */ /* 0x001fc800000006ff */
[----:B------:R-:W0:Y:S02]  /*25e80*/  SYNCS.PHASECHK.TRANS64.TRYWAIT P1, [R17+URZ+0x28460], R0 ;  /* 0x02846000110075a7 */ /* 0x000e24000802017f */
[----:B0-----:R-:W-:Y:S05]  /*25e90*/  @!P1 BRA `(.L_x_2083) ;  /* 0x0000007c00149947 */ /* 0x001fea0003800000 */
.L_x_2350:
[----:B------:R-:W2:Y:S04]  /*25ea0*/  LDL R2, [R1+0x10] ;  /* 0x0000100001027983 */ /* 0x000ea80000100800 */
[----:B------:R-:W3:Y:S01]  /*25eb0*/  LDL R12, [R1+0x8] ;  /* 0x00000800010c7983 */ /* 0x000ee20000100800 */
[----:B0-----:R-:W-:Y:S01]  /*25ec0*/  IMAD.SHL.U32 R0, R28, 0x4000, RZ ;  /* 0x000040001c007824 */ /* 0x001fe200078e00ff */
[----:B------:R-:W-:Y:S05]  /*25ed0*/  WARPSYNC.ALL ;  /* 0x0000000000007948 */ /* 0x000fea0003800000 */
[----:B------:R-:W0:Y:S01]  /*25ee0*/  S2R R3, SR_TID.X ;  /* 0x0000000000037919 */ /* 0x000e220000002100 */
[----:B------:R-:W-:Y:S01]  /*25ef0*/  LOP3.LUT P1, RZ, R22, 0x8, RZ, 0xc0, !PT ;  /* 0x0000000816ff7812 */ /* 0x000fe2000782c0ff */
[----:B------:R-:W1:Y:S01]  /*25f00*/  S2R R18, SR_TID.X ;  /* 0x0000000000127919 */ /* 0x000e620000002100 */
[----:B0-----:R-:W-:-:S02]  /*25f10*/  LOP3.LUT P2, RZ, R3, 0x4, RZ, 0xc0, !PT ;  /* 0x0000000403ff7812 */ /* 0x001fc4000784c0ff */
[----:B------:R-:W-:-:S04]  /*25f20*/  MOV R3, 0x40 ;  /* 0x0000004000037802 */ /* 0x000fc80000000f00 */
[----:B------:R-:W-:Y:S02]  /*25f30*/  SEL R3, R3, 0xffffffc0, !P2 ;  /* 0xffffffc003037807 */ /* 0x000fe40005000000 */
[----:B-1----:R-:W-:Y:S01]  /*25f40*/  LOP3.LUT P2, RZ, R18, 0x4, RZ, 0xc0, !PT ;  /* 0x0000000412ff7812 */ /* 0x002fe2000784c0ff */
[----:B------:R-:W-:-:S05]  /*25f50*/  IMAD.MOV.U32 R18, RZ, RZ, 0x20 ;  /* 0x00000020ff127424 */ /* 0x000fca00078e00ff */
[----:B------:R-:W-:Y:S02]  /*25f60*/  SEL R18, R18, 0xffffffe0, !P2 ;  /* 0xffffffe012127807 */ /* 0x000fe40005000000 */
[C---:B--2---:R-:W-:Y:S02]  /*25f70*/  LOP3.LUT R2, R0.reuse, R2, RZ, 0xfc, !PT ;  /* 0x0000000200027212 */ /* 0x044fe400078efcff */
[----:B---3--:R-:W-:-:S03]  /*25f80*/  LOP3.LUT R0, R0, R12, RZ, 0xfc, !PT ;  /* 0x0000000c00007212 */ /* 0x008fc600078efcff */
[----:B------:R-:W-:-:S04]  /*25f90*/  IMAD.IADD R2, R23, 0x1, R2 ;  /* 0x0000000117027824 */ /* 0x000fc800078e0202 */
[----:B------:R-:W-:Y:S01]  /*25fa0*/  IMAD.IADD R3, R3, 0x1, R2 ;  /* 0x0000000103037824 */ /* 0x000fe200078e0202 */
[----:B------:R-:W0:Y:S01]  /*25fb0*/  LDSM.16.MT88.4 R4, [R2+0x10000] ;  /* 0x010000000204783b */ /* 0x000e220000004200 */
[----:B------:R-:W-:Y:S01]  /*25fc0*/  IMAD.IADD R0, R23, 0x1, R0 ;  /* 0x0000000117007824 */ /* 0x000fe200078e0200 */
[C-C-:B0-----:R-:W-:Y:S02]  /*25fd0*/  PRMT R8, R4.reuse, 0x6420, R5.reuse ;  /* 0x0000642004087816 */ /* 0x141fe40000000005 */
[----:B------:R-:W-:Y:S02]  /*25fe0*/  PRMT R9, R4, 0x7531, R5 ;  /* 0x0000753104097816 */ /* 0x000fe40000000005 */
[C-C-:B------:R-:W-:Y:S02]  /*25ff0*/  PRMT R10, R6.reuse, 0x6420, R7.reuse ;  /* 0x00006420060a7816 */ /* 0x140fe40000000007 */
[----:B------:R-:W-:Y:S02]  /*26000*/  PRMT R11, R6, 0x7531, R7 ;  /* 0x00007531060b7816 */ /* 0x000fe40000000007 */
[----:B------:R-:W0:Y:S04]  /*26010*/  LDSM.16.MT88.4 R4, [R3+0x10000] ;  /* 0x010000000304783b */ /* 0x000e280000004200 */
[----:B------:R0:W-:Y:S02]  /*26020*/  STSM.16.M88.4 [R0+0x8000], R8 ;  /* 0x0080000800007844 */ /* 0x0001e40000000200 */
        /* <DEDUP_REMOVED lines=50> */
.L_x_2084:
[----:B-1----:R1:W-:Y:S01]  /*26350*/  SYNCS.ARRIVE.TRANS64.A1T0 RZ, [R17+URZ+0x28450], RZ ;  /* 0x028450ff11ff79a7 */ /* 0x0023e2000810003f */
[----:B------:R-:W-:Y:S06]  /*26360*/  BAR.SYNC.DEFER_BLOCKING 0x2, 0x80 ;  /* 0x0082000000007b1d */ /* 0x000fec0000010000 */
[----:B------:R-:W-:Y:S05]  /*26370*/  @!P0 BRA `(.L_x_2085) ;  /* 0x0000000000048947 */ /* 0x000fea0003800000 */
[----:B------:R-:W-:Y:S01]  /*26380*/  BPT.TRAP 0x1 ;  /* 0x000000040000795c */ /* 0x000fe20000300000 */
.L_x_2085:
[----:B0-----:R-:W2:Y:S01]  /*26390*/  LDL R0, [R1] ;  /* 0x0000000001007983 */ /* 0x001ea20000100800 */
[----:B-1----:R-:W-:Y:S02]  /*263a0*/  VIADD R17, R17, 0x28480 ;  /* 0x0002848011117836 */ /* 0x002fe40000000000 */
[----:B------:R-:W-:-:S05]  /*263b0*/  VIADD R28, R28, 0x1 ;  /* 0x000000011c1c7836 */ /* 0x000fca0000000000 */
[----:B------:R-:W-:-:S04]  /*263c0*/  ISETP.NE.AND P0, PT, R28, 0x2, PT ;  /* 0x000000021c00780c */ /* 0x000fc80003f05270 */
[----:B------:R-:W-:Y:S02]  /*263d0*/  SEL R3, RZ, 0x1, P0 ;  /* 0x00000001ff037807 */ /* 0x000fe40000000000 */
[----:B------:R-:W-:Y:S02]  /*263e0*/  SEL R28, R28, RZ, P0 ;  /* 0x000000ff1c1c7207 */ /* 0x000fe40000000000 */
[----:B------:R-:W-:Y:S02]  /*263f0*/  LOP3.LUT R30, R30, R3, RZ, 0x3c, !PT ;  /* 0x000000031e1e7212 */ /* 0x000fe400078e3cff */
[----:B--2---:R-:W-:-:S04]  /*26400*/  PRMT R17, R0, 0x654, R17 ;  /* 0x0000065400117816 */ /* 0x004fc80000000011 */
[----:B------:R0:W-:Y:S03]  /*26410*/  SYNCS.ARRIVE.TRANS64.RED.A1T0 RZ, [R17+URZ], RZ ;  /* 0x000000ff11ff79a7 */ /* 0x0001e6000810043f */
.L_x_2026:
[----:B------:R-:W-:-:S13]  /*26420*/  LOP3.LUT P0, RZ, R22, 0x10, RZ, 0xc0, !PT ;  /* 0x0000001016ff7812 */ /* 0x000fda000780c0ff */
[----:B------:R-:W-:Y:S05]  /*26430*/  @!P0 BRA `(.L_x_2086) ;  /* 0x0000000000288947 */ /* 0x000fea0003800000 */
[----:B------:R-:W-:Y:S05]  /*26440*/  WARPSYNC.ALL ;  /* 0x0000000000007948 */ /* 0x000fea0003800000 */
[----:B------:R-:W1:Y:S08]  /*26450*/  S2UR UR4, SR_CgaCtaId ;  /* 0x00000000000479c3 */ /* 0x000e700000008800 */
[----:B------:R-:W-:Y:S01]  /*26460*/  BAR.SYNC.DEFER_BLOCKING 0x5, 0x180 ;  /* 0x0146000000007b1d */ /* 0x000fe20000010000 */
[----:B------:R-:W-:Y:S01]  /*26470*/  MOV R23, 0x400 ;  /* 0x0000040000177802 */ /* 0x000fe20000000f00 */
[----:B-1----:R-:W-:-:S05]  /*26480*/  IMAD.U32 R0, RZ, RZ, UR4 ;  /* 0x00000004ff007e24 */ /* 0x002fca000f8e00ff */
[----:B------:R-:W-:Y:S01]  /*26490*/  LEA R23, R0, R23, 0x18 ;  /* 0x0000001700177211 */ /* 0x000fe200078ec0ff */
[----:B------:R1:W-:Y:S04]  /*264a0*/  STL [R1], R0 ;  /* 0x0000000001007387 */ /* 0x0003e80000100800 */
[----:B0-----:R1:W0:Y:S01]  /*264b0*/  LDS.128 R16, [R23+0x284d0] ;  /* 0x0284d00017107984 */ /* 0x0012220000000c00 */
[----:B------:R-:W-:Y:S06]  /*264c0*/  BAR.ARV 0x4, 0x180 ;  /* 0x0106000000007b1d */ /* 0x000fec0000002000 */
[----:B------:R-:W-:Y:S05]  /*264d0*/  BRA `(.L_x_2087) ;  /* 0x0000000800d47947 */ /* 0x000fea0003800000 */
.L_x_2086:
[----:B------:R-:W1:Y:S01]  /*264e0*/  S2R R0, SR_TID.X ;  /* 0x0000000000007919 */ /* 0x000e620000002100 */
[----:B------:R-:W-:Y:S01]  /*264f0*/  UMOV UR4, 0xffffffff ;  /* 0xffffffff00047882 */ /* 0x000fe20000000000 */
[----:B-1----:R-:W-:-:S04]  /*26500*/  LOP3.LUT R8, R0, 0x1f, RZ, 0xc0, !PT ;  /* 0x0000001f00087812 */ /* 0x002fc800078ec0ff */
[----:B------:R-:W-:Y:S01]  /*26510*/  ISETP.NE.AND P0, PT, R8, 0x1f, PT ;  /* 0x0000001f0800780c */ /* 0x000fe20003f05270 */
[----:B------:R-:W-:-:S12]  /*26520*/  BRA.DIV UR4, `(.L_x_2088) ;  /* 0x0000007604847947 */ /* 0x000fd8000b800000 */
[----:B------:R-:W-:Y:S01]  /*26530*/  IADD3 R5, R19, R8, RZ ;  /* 0x0000000813057210 */ /* 0x000fe20007ffe0ff */
[----:B------:R-:W-:-:S03]  /*26540*/  ULDC UR4, c[0x0][0xc3c] ;  /* 0x00030f0000047ab9 */ /* 0x000fc60000000800 */
[----:B------:R-:W-:-:S13]  /*26550*/  ISETP.GE.OR P1, PT, R5, UR4, !P0 ;  /* 0x0000000405007c0c */ /* 0x000fda000c726670 */
[----:B------:R-:W1:Y:S02]  /*26560*/  @!P1 LDC.64 R2, c[0x0][0xc80] ;  /* 0x00032000ff029b82 */ /* 0x000e640000000a00 */
[----:B-1----:R-:W-:-:S06]  /*26570*/  @!P1 IMAD.WIDE R2, R5, 0x4, R2 ;  /* 0x0000000405029825 */ /* 0x002fcc00078e0202 */
[----:B------:R-:W2:Y:S01]  /*26580*/  @!P1 LDG.E R2, desc[UR36][R2.64] ;  /* 0x0000002402029981 */ /* 0x000ea2000c1e1900 */
[----:B0-----:R-:W-:Y:S01]  /*26590*/  IMAD.MOV.U32 R17, RZ, RZ, RZ ;  /* 0x000000ffff117224 */ /* 0x001fe200078e00ff */
[C---:B------:R-:W-:Y:S02]  /*265a0*/  ISETP.GE.U32.AND P2, PT, R8.reuse, 0x2, PT ;  /* 0x000000020800780c */ /* 0x040fe40003f46070 */
[C---:B------:R-:W-:Y:S01]  /*265b0*/  ISETP.GE.U32.AND P3, PT, R8.reuse, 0x4, PT ;  /* 0x000000040800780c */ /* 0x040fe20003f66070 */
[----:B------:R-:W-:Y:S01]  /*265c0*/  SHFL.IDX PT, R0, R16, RZ, 0x1f ;  /* 0x00001fff10007589 */ /* 0x000fe200000e0000 */
[C---:B------:R-:W-:Y:S02]  /*265d0*/  ISETP.GE.U32.AND P4, PT, R8.reuse, 0x8, PT ;  /* 0x000000080800780c */ /* 0x040fe40003f86070 */
[C---:B------:R-:W-:Y:S01]  /*265e0*/  ISETP.GE.U32.AND P5, PT, R8.reuse, 0x10, PT ;  /* 0x000000100800780c */ /* 0x040fe20003fa6070 */
[----:B--2---:R-:W-:Y:S01]  /*265f0*/  @!P1 IMAD.MOV.U32 R17, RZ, RZ, R2 ;  /* 0x000000ffff119224 */ /* 0x004fe200078e0002 */
[----:B------:R-:W-:-:S04]  /*26600*/  ISETP.NE.AND P1, PT, R8, RZ, PT ;  /* 0x000000ff0800720c */ /* 0x000fc80003f25270 */
[----:B------:R-:W0:Y:S02]  /*26610*/  SHFL.UP PT, R14, R17, 0x1, RZ ;  /* 0x04200000110e7989 */ /* 0x000e2400000e00ff */
[----:B0-----:R-:W-:-:S05]  /*26620*/  SEL R4, R14, RZ, P1 ;  /* 0x000000ff0e047207 */ /* 0x001fca0000800000 */
[----:B------:R-:W-:-:S05]  /*26630*/  IMAD.IADD R4, R17, 0x1, R4 ;  /* 0x0000000111047824 */ /* 0x000fca00078e0204 */
        /* <DEDUP_REMOVED lines=14> */
.L_x_2360:
[----:B------:R-:W-:Y:S02]  /*26720*/  ULDC UR4, c[0x0][0xc38] ;  /* 0x00030e0000047ab9 */ /* 0x000fe40000000800 */
[----:B------:R-:W-:-:S04]  /*26730*/  IMAD.U32 R4, RZ, RZ, UR4 ;  /* 0x00000004ff047e24 */ /* 0x000fc8000f8e00ff */
[----:B-1----:R-:W-:-:S04]  /*26740*/  IMAD R14, R14, R4, RZ ;  /* 0x000000040e0e7224 */ /* 0x002fc800078e02ff */
[----:B------:R-:W-:-:S05]  /*26750*/  IMAD.IADD R5, R5, 0x1, R14 ;  /* 0x0000000105057824 */ /* 0x000fca00078e020e */
[----:B------:R-:W-:-:S13]  /*26760*/  ISETP.GT.AND P6, PT, R5, R0, PT ;  /* 0x000000000500720c */ /* 0x000fda0003fc4270 */
[----:B------:R-:W-:Y:S05]  /*26770*/  @P6 BRA `(.L_x_2089) ;  /* 0x00000000009c6947 */ /* 0x000fea0003800000 */
.L_x_2094:
[----:B------:R-:W1:Y:S01]  /*26780*/  LDC R2, c[0x0][0xc3c] ;  /* 0x00030f00ff027b82 */ /* 0x000e620000000800 */
[----:B------:R-:W-:-:S05]  /*26790*/  VIADD R19, R19, 0x1f ;  /* 0x0000001f13137836 */ /* 0x000fca0000000000 */
[----:B-1----:R-:W-:-:S13]  /*267a0*/  ISETP.GE.AND P6, PT, R19, R2, PT ;  /* 0x000000021300720c */ /* 0x002fda0003fc6270 */
[----:B------:R-:W-:Y:S05]  /*267b0*/  @P6 BRA `(.L_x_2090) ;  /* 0x0000000400d06947 */ /* 0x000fea0003800000 */
[----:B0-----:R-:W0:Y:S01]  /*267c0*/  S2R R3, SR_TID.X ;  /* 0x0000000000037919 */ /* 0x001e220000002100 */
        /* <DEDUP_REMOVED lines=9> */
.L_x_2092:
[----:B------:R-:W-:Y:S05]  /*26860*/  BSYNC B0 ;  /* 0x0000000000007941 */ /* 0x000fea0003800000 */
.L_x_2091:
[----:B------:R-:W-:-:S03]  /*26870*/  UMOV UR4, 0xffffffff ;  /* 0xffffffff00047882 */ /* 0x000fc60000000000 */
[----:B------:R-:W-:Y:S05]  /*26880*/  BRA.DIV UR4, `(.L_x_2093) ;  /* 0x0000007604d07947 */ /* 0x000fea000b800000 */
[----:B-----5:R-:W1:Y:S02]  /*26890*/  SHFL.UP PT, R14, R17, 0x1, RZ ;  /* 0x04200000110e7989 */ /* 0x020e6400000e00ff */
[----:B-1----:R-:W-:-:S05]  /*268a0*/  SEL R14, R14, RZ, P1 ;  /* 0x000000ff0e0e7207 */ /* 0x002fca0000800000 */
        /* <DEDUP_REMOVED lines=13> */
[----:B------:R0:W1:Y:S02]  /*26980*/  SHFL.IDX PT, R14, R3, 0x1f, 0x1f ;  /* 0x03e01f00030e7f89 */ /* 0x00006400000e0000 */
.L_x_2368:
[----:B------:R-:W-:Y:S02]  /*26990*/  ULDC UR4, c[0x0][0xc38] ;  /* 0x00030e0000047ab9 */ /* 0x000fe40000000800 */
[----:B------:R-:W-:-:S04]  /*269a0*/  IMAD.U32 R4, RZ, RZ, UR4 ;  /* 0x00000004ff047e24 */ /* 0x000fc8000f8e00ff */
[----:B-1----:R-:W-:-:S04]  /*269b0*/  IMAD R14, R14, R4, RZ ;  /* 0x000000040e0e7224 */ /* 0x002fc800078e02ff */
[----:B------:R-:W-:-:S05]  /*269c0*/  IMAD.IADD R5, R14, 0x1, R5 ;  /* 0x000000010e057824 */ /* 0x000fca00078e0205 */
[----:B------:R-:W-:-:S13]  /*269d0*/  ISETP.GT.AND P6, PT, R5, R0, PT ;  /* 0x000000000500720c */ /* 0x000fda0003fc4270 */
[----:B------:R-:W-:Y:S05]  /*269e0*/  @!P6 BRA `(.L_x_2094) ;  /* 0xfffffffc0064e947 */ /* 0x000fea000383ffff */
.L_x_2089:
        /* <DEDUP_REMOVED lines=8> */
.L_x_2372:
[----:B------:R-:W-:Y:S02]  /*26a70*/  ISETP.NE.AND P0, PT, R2, RZ, PT ;  /* 0x000000ff0200720c */ /* 0x000fe40003f05270 */
[----:B------:R-:W-:-:S11]  /*26a80*/  MOV R14, RZ ;  /* 0x000000ff000e7202 */ /* 0x000fd60000000f00 */
[----:B------:R-:W-:Y:S05]  /*26a90*/  @!P0 BRA `(.L_x_2096) ;  /* 0x0000000000108947 */ /* 0x000fea0003800000 */
[----:B------:R-:W-:Y:S01]  /*26aa0*/  UMOV UR4, 0xffffffff ;  /* 0xffffffff00047882 */ /* 0x000fe20000000000 */
[----:B------:R-:W-:Y:S02]  /*26ab0*/  VIADD R12, R6, 0xffffffff ;  /* 0xffffffff060c7836 */ /* 0x000fe40000000000 */
[----:B------:R-:W-:Y:S05]  /*26ac0*/  BRA.DIV UR4, `(.L_x_2097) ;  /* 0x0000007a04447947 */ /* 0x000fea000b800000 */
[----:B------:R3:W4:Y:S02]  /*26ad0*/  SHFL.IDX PT, R14, R3, R12, 0x1f ;  /* 0x00001f0c030e7589 */ /* 0x00072400000e0000 */
.L_x_2096:
[----:B0--3--:R-:W0:Y:S01]  /*26ae0*/  LDC.64 R2, c[0x0][0xc90] ;  /* 0x00032400ff027b82 */ /* 0x009e220000000a00 */
[----:B------:R-:W-:-:S04]  /*26af0*/  IMAD.IADD R19, R6, 0x1, R19 ;  /* 0x0000000106137824 */ /* 0x000fc800078e0213 */
[----:B0-----:R-:W-:-:S05]  /*26b00*/  IMAD.WIDE R2, R19, 0x4, R2 ;  /* 0x0000000413027825 */ /* 0x001fca00078e0202 */
[----:B-1----:R0:W2:Y:S01]  /*26b10*/  LDG.E R6, desc[UR36][R2.64] ;  /* 0x0000002402067981 */ /* 0x0020a2000c1e1900 */
[----:B----4-:R-:W-:-:S04]  /*26b20*/  IMAD R16, R14, R4, R16 ;  /* 0x000000040e107224 */ /* 0x010fc800078e0210 */
[----:B------:R-:W-:Y:S02]  /*26b30*/  IMAD.IADD R0, R0, 0x1, -R16 ;  /* 0x0000000100007824 */ /* 0x000fe400078e0a10 */
[----:B0-----:R-:W-:Y:S02]  /*26b40*/  IMAD.MOV.U32 R2, RZ, RZ, RZ ;  /* 0x000000ffff027224 */ /* 0x001fe400078e00ff */
[----:B--2---:R-:W-:-:S05]  /*26b50*/  IMAD R5, R17, R6, RZ ;  /* 0x0000000611057224 */ /* 0x004fca00078e02ff */
[----:B------:R-:W-:-:S04]  /*26b60*/  IABS R7, R5 ;  /* 0x0000000500077213 */ /* 0x000fc80000000000 */
[----:B------:R-:W0:Y:S08]  /*26b70*/  I2F.RP R8, R7 ;  /* 0x0000000700087306 */ /* 0x000e300000209400 */
[----:B0-----:R-:W0:Y:S02]  /*26b80*/  MUFU.RCP R8, R8 ;  /* 0x0000000800087308 */ /* 0x001e240000001000 */
[----:B0-----:R-:W-:Y:S01]  /*26b90*/  VIADD R9, R8, 0xffffffe ;  /* 0x0ffffffe08097836 */ /* 0x001fe20000000000 */
[----:B------:R-:W-:-:S05]  /*26ba0*/  IABS R8, R5 ;  /* 0x0000000500087213 */ /* 0x000fca0000000000 */
[----:B------:R-:W0:Y:S01]  /*26bb0*/  F2I.FTZ.U32.TRUNC.NTZ R3, R9 ;  /* 0x0000000900037305 */ /* 0x000e22000021f000 */
[----:B------:R-:W-:Y:S01]  /*26bc0*/  IADD3 R8, RZ, -R8, RZ ;  /* 0x80000008ff087210 */ /* 0x000fe20007ffe0ff */
[----:B0-----:R-:W-:-:S04]  /*26bd0*/  IMAD.MOV R10, RZ, RZ, -R3 ;  /* 0x000000ffff0a7224 */ /* 0x001fc800078e0a03 */
[----:B------:R-:W-:-:S04]  /*26be0*/  IMAD R11, R10, R7, RZ ;  /* 0x000000070a0b7224 */ /* 0x000fc800078e02ff */
[----:B------:R-:W-:Y:S01]  /*26bf0*/  IMAD.HI.U32 R2, R3, R11, R2 ;  /* 0x0000000b03027227 */ /* 0x000fe200078e0002 */
[----:B------:R-:W-:-:S05]  /*26c00*/  IABS R3, R0 ;  /* 0x0000000000037213 */ /* 0x000fca0000000000 */
        /* <DEDUP_REMOVED lines=12> */
[----:B------:R-:W-:Y:S01]  /*26cd0*/  IMAD R7, R6, R9, RZ ;  /* 0x0000000906077224 */ /* 0x000fe200078e02ff */
[----:B------:R-:W-:-:S03]  /*26ce0*/  IADD3 R9, -R9, RZ, RZ ;  /* 0x000000ff09097210 */ /* 0x000fc60007ffe1ff */
[----:B------:R-:W-:Y:S02]  /*26cf0*/  IMAD.MOV R3, RZ, RZ, -R7 ;  /* 0x000000ffff037224 */ /* 0x000fe400078e0a07 */
[----:B------:R-:W-:-:S03]  /*26d00*/  IMAD R0, R5, R9, R0 ;  /* 0x0000000905007224 */ /* 0x000fc600078e0200 */
[----:B------:R-:W-:-:S04]  /*26d10*/  VIADDMNMX R4, R3, R4, R6, PT ;  /* 0x0000000403047246 */ /* 0x000fc80003800106 */
[----:B------:R-:W-:-:S04]  /*26d20*/  IABS R6, R4 ;  /* 0x0000000400067213 */ /* 0x000fc80000000000 */
[----:B------:R-:W0:Y:S08]  /*26d30*/  I2F.RP R8, R6 ;  /* 0x0000000600087306 */ /* 0x000e300000209400 */
[----:B0-----:R-:W0:Y:S02]  /*26d40*/  MUFU.RCP R8, R8 ;  /* 0x0000000800087308 */ /* 0x001e240000001000 */
[----:B0-----:R-:W-:Y:S01]  /*26d50*/  VIADD R2, R8, 0xffffffe ;  /* 0x0ffffffe08027836 */ /* 0x001fe20000000000 */
[----:B------:R-:W-:-:S05]  /*26d60*/  IABS R8, R0 ;  /* 0x0000000000087213 */ /* 0x000fca0000000000 */
[----:B------:R0:W1:Y:S02]  /*26d70*/  F2I.FTZ.U32.TRUNC.NTZ R3, R2 ;  /* 0x0000000200037305 */ /* 0x000064000021f000 */
[----:B0-----:R-:W-:Y:S02]  /*26d80*/  IMAD.MOV.U32 R2, RZ, RZ, RZ ;  /* 0x000000ffff027224 */ /* 0x001fe400078e00ff */
[----:B-1----:R-:W-:-:S04]  /*26d90*/  IMAD.MOV R5, RZ, RZ, -R3 ;  /* 0x000000ffff057224 */ /* 0x002fc800078e0a03 */
[----:B------:R-:W-:-:S04]  /*26da0*/  IMAD R5, R5, R6, RZ ;  /* 0x0000000605057224 */ /* 0x000fc800078e02ff */
[----:B------:R-:W-:Y:S01]  /*26db0*/  IMAD.HI.U32 R3, R3, R5, R2 ;  /* 0x0000000503037227 */ /* 0x000fe200078e0002 */
[-C--:B------:R-:W-:Y:S02]  /*26dc0*/  IABS R5, R4.reuse ;  /* 0x0000000400057213 */ /* 0x080fe40000000000 */
[C---:B------:R-:W-:Y:S01]  /*26dd0*/  LOP3.LUT R2, R0.reuse, R4, RZ, 0x3c, !PT ;  /* 0x0000000400027212 */ /* 0x040fe200078e3cff */
[----:B------:R-:W-:Y:S02]  /*26de0*/  IMAD.IADD R0, R0, 0x1, R7 ;  /* 0x0000000100007824 */ /* 0x000fe400078e0207 */
[----:B------:R-:W-:Y:S01]  /*26df0*/  IMAD.MOV R5, RZ, RZ, -R5 ;  /* 0x000000ffff057224 */ /* 0x000fe200078e0a05 */
[----:B------:R-:W-:Y:S01]  /*26e00*/  ISETP.GE.AND P2, PT, R2, RZ, PT ;  /* 0x000000ff0200720c */ /* 0x000fe20003f46270 */
[----:B------:R-:W-:-:S04]  /*26e10*/  IMAD.HI.U32 R3, R3, R8, RZ ;  /* 0x0000000803037227 */ /* 0x000fc800078e00ff */
[----:B------:R-:W-:-:S05]  /*26e20*/  IMAD R5, R3, R5, R8 ;  /* 0x0000000503057224 */ /* 0x000fca00078e0208 */
[----:B------:R-:W-:-:S13]  /*26e30*/  ISETP.GT.U32.AND P1, PT, R6, R5, PT ;  /* 0x000000050600720c */ /* 0x000fda0003f24070 */
[----:B------:R-:W-:Y:S02]  /*26e40*/  @!P1 IMAD.IADD R5, R5, 0x1, -R6 ;  /* 0x0000000105059824 */ /* 0x000fe400078e0a06 */
[----:B------:R-:W-:Y:S01]  /*26e50*/  @!P1 VIADD R3, R3, 0x1 ;  /* 0x0000000103039836 */ /* 0x000fe20000000000 */
[----:B------:R-:W-:Y:S02]  /*26e60*/  ISETP.NE.AND P1, PT, R4, RZ, PT ;  /* 0x000000ff0400720c */ /* 0x000fe40003f25270 */
[----:B------:R-:W-:-:S13]  /*26e70*/  ISETP.GE.U32.AND P0, PT, R5, R6, PT ;  /* 0x000000060500720c */ /* 0x000fda0003f06070 */
[----:B------:R-:W-:-:S05]  /*26e80*/  @P0 VIADD R3, R3, 0x1 ;  /* 0x0000000103030836 */ /* 0x000fca0000000000 */
[----:B------:R-:W-:Y:S02]  /*26e90*/  @!P2 IADD3 R3, -R3, RZ, RZ ;  /* 0x000000ff0303a210 */ /* 0x000fe40007ffe1ff */
[----:B------:R-:W-:Y:S01]  /*26ea0*/  @!P1 LOP3.LUT R3, RZ, R4, RZ, 0x33, !PT ;  /* 0x00000004ff039212 */ /* 0x000fe200078e33ff */
[----:B------:R-:W-:-:S04]  /*26eb0*/  IMAD.MOV R4, RZ, RZ, -R4 ;  /* 0x000000ffff047224 */ /* 0x000fc800078e0a04 */
[----:B------:R-:W-:Y:S01]  /*26ec0*/  IMAD R18, R3, R4, R0 ;  /* 0x0000000403127224 */ /* 0x000fe200078e0200 */
[----:B------:R-:W-:-:S05]  /*26ed0*/  LOP3.LUT R0, RZ, R3, RZ, 0x33, !PT ;  /* 0x00000003ff007212 */ /* 0x000fca00078e33ff */
[----:B------:R-:W-:Y:S01]  /*26ee0*/  IMAD.IADD R17, R17, 0x1, R0 ;  /* 0x0000000111117824 */ /* 0x000fe200078e0200 */
[----:B------:R-:W-:Y:S06]  /*26ef0*/  BRA `(.L_x_2098) ;  /* 0x00000000001c7947 */ /* 0x000fec0003800000 */
.L_x_2090:
[----:B------:R-:W-:Y:S01]  /*26f00*/  UMOV UR4, URZ ;  /* 0x0000003f00047c82 */ /* 0x000fe20008000000 */
[----:B------:R-:W-:Y:S01]  /*26f10*/  UMOV UR5, URZ ;  /* 0x0000003f00057c82 */ /* 0x000fe20008000000 */
[----:B------:R-:W-:Y:S01]  /*26f20*/  ULDC UR6, c[0x0][0xc3c] ;  /* 0x00030f0000067ab9 */ /* 0x000fe20000000800 */
[----:B------:R-:W-:Y:S01]  /*26f30*/  IMAD.MOV.U32 R16, RZ, RZ, R0 ;  /* 0x000000ffff107224 */ /* 0x000fe200078e0000 */
[----:B------:R-:W-:Y:S01]  /*26f40*/  MOV R19, UR6 ;  /* 0x0000000600137c02 */ /* 0x000fe20008000f00 */
[----:B------:R-:W-:Y:S02]  /*26f50*/  IMAD.U32 R17, RZ, RZ, UR4 ;  /* 0x00000004ff117e24 */ /* 0x000fe4000f8e00ff */
[----:B------:R-:W-:-:S07]  /*26f60*/  IMAD.U32 R18, RZ, RZ, UR5 ;  /* 0x00000005ff127e24 */ /* 0x000fce000f8e00ff */
.L_x_2098:
[----:B------:R2:W3:Y:S01]  /*26f70*/  LDL R2, [R1] ;  /* 0x0000000001027983 */ /* 0x0004e20000100800 */
[----:B------:R-:W1:Y:S01]  /*26f80*/  S2R R0, SR_TID.X ;  /* 0x0000000000007919 */ /* 0x000e620000002100 */
[----:B------:R-:W-:Y:S05]  /*26f90*/  WARPSYNC.ALL ;  /* 0x0000000000007948 */ /* 0x000fea0003800000 */
[----:B-1----:R-:W-:Y:S01]  /*26fa0*/  LOP3.LUT R0, R0, 0x1f, RZ, 0xc0, !PT ;  /* 0x0000001f00007812 */ /* 0x002fe200078ec0ff */
[----:B------:R-:W-:Y:S03]  /*26fb0*/  BAR.SYNC.DEFER_BLOCKING 0x4, 0x180 ;  /* 0x0106000000007b1d */ /* 0x000fe60000010000 */
[----:B------:R-:W-:-:S13]  /*26fc0*/  ISETP.NE.AND P0, PT, R0, RZ, PT ;  /* 0x000000ff0000720c */ /* 0x000fda0003f05270 */
[----:B------:R-:W-:Y:S01]  /*26fd0*/  @!P0 MOV R0, 0x400 ;  /* 0x0000040000008802 */ /* 0x000fe20000000f00 */
[----:B---3--:R-:W1:Y:S03]  /*26fe0*/  @!P0 S2R R2, SR_CgaCtaId ;  /* 0x0000000000028919 */ /* 0x008e660000008800 */
[----:B-1----:R-:W-:Y:S01]  /*26ff0*/  @!P0 LEA R23, R2, R0, 0x18 ;  /* 0x0000000002178211 */ /* 0x002fe200078ec0ff */
[----:B------:R2:W-:Y:S04]  /*27000*/  @!P0 STL [R1], R2 ;  /* 0x0000000201008387 */ /* 0x0005e80000100800 */
[----:B------:R2:W-:Y:S01]  /*27010*/  @!P0 STS.128 [R23+0x284d0], R16 ;  /* 0x0284d01017008388 */ /* 0x0005e20000000c00 */
[----:B------:R-:W-:Y:S06]  /*27020*/  BAR.ARV 0x5, 0x180 ;  /* 0x0146000000007b1d */ /* 0x000fec0000002000 */
.L_x_2087:
[----:B------:R-:W-:Y:S02]  /*27030*/  ULDC UR4, c[0x0][0xc3c] ;  /* 0x00030f0000047ab9 */ /* 0x000fe40000000800 */
[----:B0-----:R-:W-:-:S13]  /*27040*/  ISETP.GE.AND P0, PT, R19, UR4, PT ;  /* 0x0000000413007c0c */ /* 0x001fda000bf06270 */
[----:B------:R-:W-:Y:S05]  /*27050*/  @!P0 BRA `(.L_x_2099) ;  /* 0xffffff98007c8947 */ /* 0x000fea000383ffff */
[----:B------:R-:W-:Y:S05]  /*27060*/  BSYNC B7 ;  /* 0x0000000000077941 */ /* 0x000fea0003800000 */
.L_x_1969:
[----:B-12---:R-:W2:Y:S01]  /*27070*/  LDL.LU R0, [R1+0x20] ;  /* 0x0000200001007983 */ /* 0x006ea20000300800 */
[----:B------:R-:W-:Y:S01]  /*27080*/  BSSY B0, `(.L_x_2100) ;  /* 0x000000b000007945 */ /* 0x000fe20003800000 */
[----:B------:R-:W1:Y:S01]  /*27090*/  S2R R5, SR_CgaCtaId ;  /* 0x0000000000057919 */ /* 0x000e620000008800 */
[----:B--2---:R-:W-:-:S05]  /*270a0*/  VIADD R0, R0, 0x1 ;  /* 0x0000000100007836 */ /* 0x004fca0000000000 */
[----:B0-----:R-:W-:-:S04]  /*270b0*/  LEA.HI R2, R0, R0, RZ, 0x1 ;  /* 0x0000000000027211 */ /* 0x001fc800078f08ff */
[----:B------:R-:W-:Y:S02]  /*270c0*/  LOP3.LUT R3, R2, 0xfffffffe, RZ, 0xc0, !PT ;  /* 0xfffffffe02037812 */ /* 0x000fe400078ec0ff */
[----:B------:R-:W-:-:S03]  /*270d0*/  MOV R2, 0x400 ;  /* 0x0000040000027802 */ /* 0x000fc60000000f00 */
[----:B------:R-:W-:Y:S01]  /*270e0*/  IMAD.IADD R0, R0, 0x1, -R3 ;  /* 0x0000000100007824 */ /* 0x000fe200078e0a03 */
[----:B-1----:R-:W-:-:S04]  /*270f0*/  LEA R7, R5, R2, 0x18 ;  /* 0x0000000205077211 */ /* 0x002fc800078ec0ff */
[----:B------:R-:W-:-:S04]  /*27100*/  SHF.L.U32 R0, R0, 0x1f, RZ ;  /* 0x0000001f00007819 */ /* 0x000fc800000006ff */
[----:B------:R-:W0:Y:S02]  /*27110*/  SYNCS.PHASECHK.TRANS64.TRYWAIT P0, [R7+URZ+0x28420], R0 ;  /* 0x02842000070075a7 */ /* 0x000e24000800017f */
[----:B0-----:R-:W-:Y:S05]  /*27120*/  @!P0 BRA `(.L_x_2101) ;  /* 0x0000007000d08947 */ /* 0x001fea0003800000 */
.L_x_2375:
[----:B------:R-:W-:Y:S05]  /*27130*/  BSYNC B0 ;  /* 0x0000000000007941 */ /* 0x000fea0003800000 */
.L_x_2100:
[----:B------:R-:W-:-:S03]  /*27140*/  UMOV UR4, 0xffffffff ;  /* 0xffffffff00047882 */ /* 0x000fc60000000000 */
[----:B------:R-:W-:Y:S05]  /*27150*/  BRA.DIV UR4, `(.L_x_2102) ;  /* 0x0000007204d87947 */ /* 0x000fea000b800000 */
[----:B0-----:R-:W0:Y:S02]  /*27160*/  S2R R0, SR_TID.X ;  /* 0x0000000000007919 */ /* 0x001e240000002100 */
[----:B0-----:R-:W-:-:S04]  /*27170*/  SHF.R.U32.HI R0, RZ, 0x5, R0 ;  /* 0x00000005ff007819 */ /* 0x001fc80000011600 */
[----:B------:R-:W-:-:S05]  /*27180*/  LOP3.LUT R0, R0, 0x3, RZ, 0xc0, !PT ;  /* 0x0000000300007812 */ /* 0x000fca00078ec0ff */
[----:B------:R0:W1:Y:S02]  /*27190*/  SHFL.IDX PT, R14, R0, RZ, 0x1f ;  /* 0x00001fff000e7589 */ /* 0x00006400000e0000 */
.L_x_2378:
[----:B-1----:R-:W-:-:S13]  /*271a0*/  ISETP.NE.AND P0, PT, R14, RZ, PT ;  /* 0x000000ff0e00720c */ /* 0x002fda0003f05270 */
[----:B------:R-:W-:Y:S05]  /*271b0*/  @P0 BRA `(.L_x_1720) ;  /* 0x0000000000b00947 */ /* 0x000fea0003800000 */
[----:B------:R-:W-:-:S03]  /*271c0*/  UMOV UR4, 0xffffffff ;  /* 0xffffffff00047882 */ /* 0x000fc60000000000 */
[----:B------:R-:W-:Y:S05]  /*271d0*/  BRA.DIV UR4, `(.L_x_2103) ;  /* 0x0000007204ec7947 */ /* 0x000fea000b800000 */
[----:B------:R-:W-:-:S13]  /*271e0*/  ELECT P6, URZ, PT ;  /* 0x00000000003f782f */ /* 0x000fda00038c0000 */
.L_x_2381:
        /* <DEDUP_REMOVED lines=8> */
.L_x_2104:
[----:B------:R-:W-:Y:S01]  /*27270*/  IMAD R5, R28, 0x8, R7 ;  /* 0x000000081c057824 */ /* 0x000fe200078e0207 */
[----:B------:R-:W-:Y:S01]  /*27280*/  SHF.L.U32 R0, R30, 0x1f, RZ ;  /* 0x0000001f1e007819 */ /* 0x000fe200000006ff */
[----:B------:R-:W-:-:S03]  /*27290*/  VIADD R28, R28, 0x1 ;  /* 0x000000011c1c7836 */ /* 0x000fc60000000000 */
[----:B------:R-:W0:Y:S02]  /*272a0*/  SYNCS.PHASECHK.TRANS64.TRYWAIT P1, [R5+URZ+0x28440], R0 ;  /* 0x02844000050075a7 */ /* 0x000e24000802017f */
[----:B------:R-:W-:-:S04]  /*272b0*/  ISETP.NE.AND P2, PT, R28, 0x2, PT ;  /* 0x000000021c00780c */ /* 0x000fc80003f45270 */
[----:B------:R-:W-:Y:S01]  /*272c0*/  SEL R3, RZ, 0x1, P2 ;  /* 0x00000001ff037807 */ /* 0x000fe20001000000 */
[----:B0-----:R-:W-:Y:S08]  /*272d0*/  @!P1 BRA `(.L_x_2105) ;  /* 0x0000007000cc9947 */ /* 0x001ff00003800000 */
.L_x_2382:
[----:B------:R-:W-:Y:S02]  /*272e0*/  SEL R28, R28, RZ, P2 ;  /* 0x000000ff1c1c7207 */ /* 0x000fe40001000000 */
[----:B------:R-:W-:Y:S01]  /*272f0*/  LOP3.LUT R2, R30, R3, RZ, 0x3c, !PT ;  /* 0x000000031e027212 */ /* 0x000fe200078e3cff */
[----:B------:R-:W-:Y:S06]  /*27300*/  @!P0 BRA `(.L_x_2106) ;  /* 0x0000000000048947 */ /* 0x000fec0003800000 */
[----:B------:R-:W-:Y:S01]  /*27310*/  BPT.TRAP 0x1 ;  /* 0x000000040000795c */ /* 0x000fe20000300000 */
.L_x_2106:
[----:B------:R-:W-:Y:S01]  /*27320*/  IMAD R3, R28, 0x8, R7 ;  /* 0x000000081c037824 */ /* 0x000fe200078e0207 */
[----:B------:R-:W-:-:S04]  /*27330*/  SHF.L.U32 R2, R2, 0x1f, RZ ;  /* 0x0000001f02027819 */ /* 0x000fc800000006ff */
[----:B------:R-:W1:Y:S02]  /*27340*/  SYNCS.PHASECHK.TRANS64.TRYWAIT P1, [R3+URZ+0x28440], R2 ;  /* 0x02844002030075a7 */ /* 0x000e64000802017f */
[----:B-1----:R-:W-:Y:S05]  /*27350*/  @!P1 BRA `(.L_x_2107) ;  /* 0x0000007000c09947 */ /* 0x002fea0003800000 */
.L_x_2383:
[----:B------:R-:W-:Y:S05]  /*27360*/  @!P0 BRA `(.L_x_2108) ;  /* 0x0000000000048947 */ /* 0x000fea0003800000 */
[----:B------:R-:W-:Y:S01]  /*27370*/  BPT.TRAP 0x1 ;  /* 0x000000040000795c */ /* 0x000fe20000300000 */
.L_x_2108:
[----:B------:R-:W2:Y:S02]  /*27380*/  SYNCS.PHASECHK.TRANS64.TRYWAIT P1, [R5+URZ+0x28460], R0 ;  /* 0x02846000050075a7 */ /* 0x000ea4000802017f */
[----:B--2---:R-:W-:Y:S05]  /*27390*/  @!P1 BRA `(.L_x_2109) ;  /* 0x0000007000c49947 */ /* 0x004fea0003800000 */
.L_x_2384:
[----:B------:R-:W-:Y:S05]  /*273a0*/  @!P0 BRA `(.L_x_2110) ;  /* 0x0000000000048947 */ /* 0x000fea0003800000 */
[----:B------:R-:W-:Y:S01]  /*273b0*/  BPT.TRAP 0x1 ;  /* 0x000000040000795c */ /* 0x000fe20000300000 */
.L_x_2110:
[----:B------:R-:W3:Y:S02]  /*273c0*/  SYNCS.PHASECHK.TRANS64.TRYWAIT P1, [R3+URZ+0x28460], R2 ;  /* 0x02846002030075a7 */ /* 0x000ee4000802017f */
[----:B---3--:R-:W-:Y:S05]  /*273d0*/  @!P1 BRA `(.L_x_2111) ;  /* 0x0000007000c89947 */ /* 0x008fea0003800000 */
.L_x_2385:
[----:B------:R-:W-:Y:S05]  /*273e0*/  @!P0 BRA `(.L_x_2112) ;  /* 0x0000000000048947 */ /* 0x000fea0003800000 */
[----:B------:R-:W-:Y:S01]  /*273f0*/  BPT.TRAP 0x1 ;  /* 0x000000040000795c */ /* 0x000fe20000300000 */
.L_x_2112:
[----:B------:R-:W4:Y:S02]  /*27400*/  SYNCS.PHASECHK.TRANS64.TRYWAIT P1, [R5+URZ+0x28480], R0 ;  /* 0x02848000050075a7 */ /* 0x000f24000802017f */
[----:B----4-:R-:W-:Y:S05]  /*27410*/  @!P1 BRA `(.L_x_2113) ;  /* 0x0000007000cc9947 */ /* 0x010fea0003800000 */
.L_x_2386:
[----:B------:R-:W-:Y:S05]  /*27420*/  @!P0 BRA `(.L_x_2114) ;  /* 0x0000000000048947 */ /* 0x000fea0003800000 */
[----:B------:R-:W-:Y:S01]  /*27430*/  BPT.TRAP 0x1 ;  /* 0x000000040000795c */ /* 0x000fe20000300000 */
.L_x_2114:
[----:B------:R0:W0:Y:S02]  /*27440*/  SYNCS.PHASECHK.TRANS64.TRYWAIT P0, [R3+URZ+0x28480], R2 ;  /* 0x02848002030075a7 */ /* 0x000024000800017f */
[----:B0-----:R-:W-:Y:S05]  /*27450*/  @!P0 NANOSLEEP.SYNCS 0x989680 ;  /* 0x009896800000895d */ /* 0x001fea0003900000 */
[----:B------:R-:W0:Y:S02]  /*27460*/  @!P0 SYNCS.PHASECHK.TRANS64 P0, [R3+URZ+0x28480], R2 ;  /* 0x02848002030085a7 */ /* 0x000e24000800007f */
[----:B0-----:R-:W-:Y:S05]  /*27470*/  @!P0 BRA `(.L_x_2114) ;  /* 0xfffffffc00f08947 */ /* 0x001fea000383ffff */
.L_x_1720:
[----:B------:R-:W-:Y:S05]  /*27480*/  BSYNC B8 ;  /* 0x0000000000087941 */ /* 0x000fea0003800000 */
.L_x_1717:
[----:B------:R-:W-:Y:S05]  /*27490*/  EXIT ;  /* 0x000000000000794d */ /* 0x000fea0003800000 */
.L_x_1746:
[----:B--2---:R2:W3:Y:S02]  /*274a0*/  SYNCS.PHASECHK.TRANS64.TRYWAIT P6, [R72+URZ+0x28490], R81 ;  /* 0x02849051480075a7 */ /* 0x0044e400080c017f */
[----:B---3--:R-:W-:Y:S05]  /*274b0*/  @!P6 NANOSLEEP.SYNCS 0x989680 ;  /* 0x009896800000e95d */ /* 0x008fea0003900000 */
[----:B------:R-:W3:Y:S02]  /*274c0*/  @!P6 SYNCS.PHASECHK.TRANS64 P6, [R72+URZ+0x28490], R81 ;  /* 0x028490514800e5a7 */ /* 0x000ee400080c007f */
[----:B---3--:R-:W-:Y:S05]  /*274d0*/  @!P6 BRA `(.L_x_1746) ;  /* 0xfffffffc00f0e947 */ /* 0x008fea000383ffff */
[----:B------:R-:W-:Y:S05]  /*274e0*/  BRA `(.L_x_2115) ;  /* 0xfffffdb400d47947 */ /* 0x000fea000383ffff */
.L_x_1747:
[----:B------:R-:W-:Y:S01]  /*274f0*/  BSSY B1, `(.L_x_2116) ;  /* 0x0000008000017945 */ /* 0x000fe20003800000 */
[----:B0-----:R-:W-:Y:S01]  /*27500*/  MOV R13, R2 ;  /* 0x00000002000d7202 */ /* 0x001fe20000000f00 */
[----:B------:R-:W-:Y:S02]  /*27510*/  IMAD.MOV.U32 R12, RZ, RZ, RZ ;  /* 0x000000ffff0c7224 */ /* 0x000fe400078e00ff */
[----:B------:R-:W-:Y:S02]  /*27520*/  IMAD.MOV.U32 R11, RZ, RZ, 0x181f ;  /* 0x0000181fff0b7424 */ /* 0x000fe400078e00ff */
[----:B------:R-:W-:-:S07]  /*27530*/  IMAD.MOV.U32 R15, RZ, RZ, -0x1 ;  /* 0xffffffffff0f7424 */ /* 0x000fce00078e00ff */
[----:B-12---:R-:W-:Y:S05]  /*27540*/  WARPSYNC.COLLECTIVE R15, `(.L_x_2117) ;  /* 0x000000000f087348 */ /* 0x006fea0003c00000 */
[----:B------:R0:W3:Y:S02]  /*27550*/  SHFL.IDX P6, R14, R13, R12, R11 ;  /* 0x0000000c0d0e7389 */ /* 0x0000e400000c000b */
[----:B0123--:R-:W-:Y:S01]  /*27560*/  ENDCOLLECTIVE ;  /* 0x000000000000791b */ /* 0x00ffe20003800000 */
.L_x_2117:
[----:B------:R-:W-:Y:S05]  /*27570*/  BSYNC B1 ;  /* 0x0000000000017941 */ /* 0x000fea0003800000 */
.L_x_2116:
[----:B------:R-:W-:Y:S01]  /*27580*/  IMAD.MOV.U32 R13, RZ, RZ, R0 ;  /* 0x000000ffff0d7224 */ /* 0x000fe200078e0000 */
[----:B------:R-:W-:Y:S01]  /*27590*/  MOV R11, 0x181f ;  /* 0x0000181f000b7802 */ /* 0x000fe20000000f00 */
[----:B------:R-:W-:Y:S02]  /*275a0*/  IMAD.MOV.U32 R12, RZ, RZ, RZ ;  /* 0x000000ffff0c7224 */ /* 0x000fe400078e00ff */
[----:B------:R-:W-:Y:S02]  /*275b0*/  IMAD.MOV.U32 R15, RZ, RZ, -0x1 ;  /* 0xffffffffff0f7424 */ /* 0x000fe400078e00ff */
[----:B------:R-:W-:-:S07]  /*275c0*/  IMAD.MOV.U32 R3, RZ, RZ, R14 ;  /* 0x000000ffff037224 */ /* 0x000fce00078e000e */
[----:B------:R-:W-:Y:S05]  /*275d0*/  WARPSYNC.COLLECTIVE R15, `(.L_x_2118) ;  /* 0x000000000f087348 */ /* 0x000fea0003c00000 */
[----:B------:R0:W1:Y:S02]  /*275e0*/  SHFL.IDX P6, R14, R13, R12, R11 ;  /* 0x0000000c0d0e7389 */ /* 0x00006400000c000b */
[----:B01----:R-:W-:Y:S01]  /*275f0*/  ENDCOLLECTIVE ;  /* 0x000000000000791b */ /* 0x003fe20003800000 */
.L_x_2118:
[----:B------:R-:W-:Y:S05]  /*27600*/  BRA `(.L_x_2119) ;  /* 0xfffffdb400a07947 */ /* 0x000fea000383ffff */
.L_x_1756:
[----:B------:R-:W-:Y:S01]  /*27610*/  BSSY B1, `(.L_x_2120) ;  /* 0x0000008000017945 */ /* 0x000fe20003800000 */
[----:B0-----:R-:W-:Y:S02]  /*27620*/  IMAD.MOV.U32 R13, RZ, RZ, R2 ;  /* 0x000000ffff0d7224 */ /* 0x001fe400078e0002 */
[----:B------:R-:W-:Y:S02]  /*27630*/  IMAD.MOV.U32 R12, RZ, RZ, 0x1 ;  /* 0x00000001ff0c7424 */ /* 0x000fe400078e00ff */
[----:B------:R-:W-:Y:S02]  /*27640*/  IMAD.MOV.U32 R11, RZ, RZ, 0x181f ;  /* 0x0000181fff0b7424 */ /* 0x000fe400078e00ff */
[----:B------:R-:W-:-:S07]  /*27650*/  IMAD.MOV.U32 R15, RZ, RZ, -0x1 ;  /* 0xffffffffff0f7424 */ /* 0x000fce00078e00ff */
[----:B-1234-:R-:W-:Y:S05]  /*27660*/  WARPSYNC.COLLECTIVE R15, `(.L_x_2121) ;  /* 0x000000000f087348 */ /* 0x01efea0003c00000 */
[----:B------:R0:W0:Y:S02]  /*27670*/  SHFL.IDX P6, R14, R13, R12, R11 ;  /* 0x0000000c0d0e7389 */ /* 0x00002400000c000b */
[----:B01234-:R-:W-:Y:S01]  /*27680*/  ENDCOLLECTIVE ;  /* 0x000000000000791b */ /* 0x01ffe20003800000 */
.L_x_2121:
[----:B------:R-:W-:Y:S05]  /*27690*/  BSYNC B1 ;  /* 0x0000000000017941 */ /* 0x000fea0003800000 */
.L_x_2120:
[----:B------:R-:W-:Y:S01]  /*276a0*/  MOV R13, R0 ;  /* 0x00000000000d7202 */ /* 0x000fe20000000f00 */
[----:B------:R-:W-:Y:S02]  /*276b0*/  IMAD.MOV.U32 R12, RZ, RZ, 0x1 ;  /* 0x00000001ff0c7424 */ /* 0x000fe400078e00ff */
[----:B------:R-:W-:Y:S02]  /*276c0*/  IMAD.MOV.U32 R11, RZ, RZ, 0x181f ;  /* 0x0000181fff0b7424 */ /* 0x000fe400078e00ff */
[----:B------:R-:W-:Y:S02]  /*276d0*/  IMAD.MOV.U32 R15, RZ, RZ, -0x1 ;  /* 0xffffffffff0f7424 */ /* 0x000fe400078e00ff */
[----:B------:R-:W-:-:S07]  /*276e0*/  IMAD.MOV.U32 R3, RZ, RZ, R14 ;  /* 0x000000ffff037224 */ /* 0x000fce00078e000e */
[----:B------:R-:W-:Y:S05]  /*276f0*/  WARPSYNC.COLLECTIVE R15, `(.L_x_2122) ;  /* 0x000000000f087348 */ /* 0x000fea0003c00000 */
[----:B------:R0:W1:Y:S02]  /*27700*/  SHFL.IDX P6, R14, R13, R12, R11 ;  /* 0x0000000c0d0e7389 */ /* 0x00006400000c000b */
[----:B01----:R-:W-:Y:S01]  /*27710*/  ENDCOLLECTIVE ;  /* 0x000000000000791b */ /* 0x003fe20003800000 */
.L_x_2122:
[----:B------:R-:W-:Y:S05]  /*27720*/  BRA `(.L_x_2123) ;  /* 0xfffffdc400087947 */ /* 0x000fea000383ffff */
.L_x_1766:
[----:B-1----:R1:W2:Y:S02]  /*27730*/  SYNCS.PHASECHK.TRANS64.TRYWAIT P4, [R72+URZ+0x28490], R81 ;  /* 0x02849051480075a7 */ /* 0x0022a4000808017f */
[----:B--2---:R-:W-:Y:S05]  /*27740*/  @!P4 NANOSLEEP.SYNCS 0x989680 ;  /* 0x009896800000c95d */ /* 0x004fea0003900000 */
[----:B------:R-:W2:Y:S02]  /*27750*/  @!P4 SYNCS.PHASECHK.TRANS64 P4, [R72+URZ+0x28490], R81 ;  /* 0x028490514800c5a7 */ /* 0x000ea4000808007f */
[----:B--2---:R-:W-:Y:S05]  /*27760*/  @!P4 BRA `(.L_x_1766) ;  /* 0xfffffffc00f0c947 */ /* 0x004fea000383ffff */
[----:B------:R-:W-:Y:S05]  /*27770*/  BRA `(.L_x_2124) ;  /* 0xfffffdd4004c7947 */ /* 0x000fea000383ffff */
.L_x_1767:
[----:B------:R-:W-:Y:S01]  /*27780*/  BSSY B1, `(.L_x_2125) ;  /* 0x0000008000017945 */ /* 0x000fe20003800000 */
[----:B------:R-:W-:Y:S01]  /*27790*/  IMAD.MOV.U32 R13, RZ, RZ, R2 ;  /* 0x000000ffff0d7224 */ /* 0x000fe200078e0002 */
[----:B------:R-:W-:Y:S01]  /*277a0*/  MOV R15, 0xffffffff ;  /* 0xffffffff000f7802 */ /* 0x000fe20000000f00 */
[----:B------:R-:W-:Y:S02]  /*277b0*/  IMAD.MOV.U32 R12, RZ, RZ, RZ ;  /* 0x000000ffff0c7224 */ /* 0x000fe400078e00ff */
[----:B------:R-:W-:-:S07]  /*277c0*/  IMAD.MOV.U32 R11, RZ, RZ, 0x181f ;  /* 0x0000181fff0b7424 */ /* 0x000fce00078e00ff */
[----:B-1----:R-:W-:Y:S05]  /*277d0*/  WARPSYNC.COLLECTIVE R15, `(.L_x_2126) ;  /* 0x000000000f087348 */ /* 0x002fea0003c00000 */
[----:B------:R0:W2:Y:S02]  /*277e0*/  SHFL.IDX P6, R14, R13, R12, R11 ;  /* 0x0000000c0d0e7389 */ /* 0x0000a400000c000b */
[----:B012---:R-:W-:Y:S01]  /*277f0*/  ENDCOLLECTIVE ;  /* 0x000000000000791b */ /* 0x007fe20003800000 */
.L_x_2126:
[----:B------:R-:W-:Y:S05]  /*27800*/  BSYNC B1 ;  /* 0x0000000000017941 */ /* 0x000fea0003800000 */
.L_x_2125:
        /* <DEDUP_REMOVED lines=8> */
.L_x_2127:
[----:B------:R-:W-:Y:S01]  /*27890*/  IMAD.MOV.U32 R38, RZ, RZ, R14 ;  /* 0x000000ffff267224 */ /* 0x000fe200078e000e */
[----:B------:R-:W-:Y:S06]  /*278a0*/  BRA `(.L_x_2128) ;  /* 0xfffffdd400187947 */ /* 0x000fec000383ffff */
.L_x_1772:
[----:B------:R-:W-:Y:S01]  /*278b0*/  BSSY B1, `(.L_x_2129) ;  /* 0x0000008000017945 */ /* 0x000fe20003800000 */
[----:B----4-:R-:W-:Y:S01]  /*278c0*/  MOV R13, R2 ;  /* 0x00000002000d7202 */ /* 0x010fe20000000f00 */
[----:B------:R-:W-:Y:S02]  /*278d0*/  IMAD.MOV.U32 R12, RZ, RZ, 0x1 ;  /* 0x00000001ff0c7424 */ /* 0x000fe400078e00ff */
[----:B------:R-:W-:Y:S02]  /*278e0*/  IMAD.MOV.U32 R11, RZ, RZ, 0x181f ;  /* 0x0000181fff0b7424 */ /* 0x000fe400078e00ff */
[----:B------:R-:W-:-:S07]  /*278f0*/  IMAD.MOV.U32 R15, RZ, RZ, -0x1 ;  /* 0xffffffffff0f7424 */ /* 0x000fce00078e00ff */
[----:B0123--:R-:W-:Y:S05]  /*27900*/  WARPSYNC.COLLECTIVE R15, `(.L_x_2130) ;  /* 0x000000000f087348 */ /* 0x00ffea0003c00000 */
[----:B------:R4:W0:Y:S02]  /*27910*/  SHFL.IDX P6, R14, R13, R12, R11 ;  /* 0x0000000c0d0e7389 */ /* 0x00082400000c000b */
[----:B01234-:R-:W-:Y:S01]  /*27920*/  ENDCOLLECTIVE ;  /* 0x000000000000791b */ /* 0x01ffe20003800000 */
.L_x_2130:
[----:B------:R-:W-:Y:S05]  /*27930*/  BSYNC B1 ;  /* 0x0000000000017941 */ /* 0x000fea0003800000 */
.L_x_2129:
        /* <DEDUP_REMOVED lines=8> */
.L_x_2131:
[----:B------:R-:W-:Y:S05]  /*279c0*/  BRA `(.L_x_2132) ;  /* 0xfffffde0009c7947 */ /* 0x000fea000383ffff */
.L_x_1777:
[----:B0-----:R0:W1:Y:S02]  /*279d0*/  SYNCS.PHASECHK.TRANS64.TRYWAIT P3, [R72+URZ+0x28490], R81 ;  /* 0x02849051480075a7 */ /* 0x001064000806017f */
[----:B-1----:R-:W-:Y:S05]  /*279e0*/  @!P3 NANOSLEEP.SYNCS 0x989680 ;  /* 0x009896800000b95d */ /* 0x002fea0003900000 */
[----:B------:R-:W1:Y:S02]  /*279f0*/  @!P3 SYNCS.PHASECHK.TRANS64 P3, [R72+URZ+0x28490], R81 ;  /* 0x028490514800b5a7 */ /* 0x000e64000806007f */
[----:B-1----:R-:W-:Y:S05]  /*27a00*/  @!P3 BRA `(.L_x_1777) ;  /* 0xfffffffc00f0b947 */ /* 0x002fea000383ffff */
[----:B------:R-:W-:Y:S05]  /*27a10*/  BRA `(.L_x_2133) ;  /* 0xfffffdf000887947 */ /* 0x000fea000383ffff */
.L_x_1778:
        /* <DEDUP_REMOVED lines=8> */
.L_x_2135:
[----:B------:R-:W-:Y:S05]  /*27aa0*/  BSYNC B1 ;  /* 0x0000000000017941 */ /* 0x000fea0003800000 */
.L_x_2134:
[----:B------:R-:W-:Y:S01]  /*27ab0*/  MOV R13, R0 ;  /* 0x00000000000d7202 */ /* 0x000fe20000000f00 */
[----:B------:R-:W-:Y:S02]  /*27ac0*/  IMAD.MOV.U32 R12, RZ, RZ, RZ ;  /* 0x000000ffff0c7224 */ /* 0x000fe400078e00ff */
[----:B------:R-:W-:Y:S02]  /*27ad0*/  IMAD.MOV.U32 R11, RZ, RZ, 0x181f ;  /* 0x0000181fff0b7424 */ /* 0x000fe400078e00ff */
[----:B------:R-:W-:Y:S02]  /*27ae0*/  IMAD.MOV.U32 R15, RZ, RZ, -0x1 ;  /* 0xffffffffff0f7424 */ /* 0x000fe400078e00ff */
[----:B------:R-:W-:-:S07]  /*27af0*/  IMAD.MOV.U32 R3, RZ, RZ, R14 ;  /* 0x000000ffff037224 */ /* 0x000fce00078e000e */
[----:B------:R-:W-:Y:S05]  /*27b00*/  WARPSYNC.COLLECTIVE R15, `(.L_x_2136) ;  /* 0x000000000f087348 */ /* 0x000fea0003c00000 */
[----:B------:R0:W1:Y:S02]  /*27b10*/  SHFL.IDX P6, R14, R13, R12, R11 ;  /* 0x0000000c0d0e7389 */ /* 0x00006400000c000b */
[----:B01----:R-:W-:Y:S01]  /*27b20*/  ENDCOLLECTIVE ;  /* 0x000000000000791b */ /* 0x003fe20003800000 */
.L_x_2136:
[----:B------:R-:W-:Y:S05]  /*27b30*/  BRA `(.L_x_2137) ;  /* 0xfffffdf000ac7947 */ /* 0x000fea000383ffff */
.L_x_1781:
[----:B------:R-:W-:Y:S01]  /*27b40*/  BSSY B1, `(.L_x_2138) ;  /* 0x0000008000017945 */ /* 0x000fe20003800000 */
[----:B------:R-:W-:Y:S01]  /*27b50*/  IMAD.MOV.U32 R13, RZ, RZ, R2 ;  /* 0x000000ffff0d7224 */ /* 0x000fe200078e0002 */
[----:B----4-:R-:W-:Y:S01]  /*27b60*/  MOV R15, 0xffffffff ;  /* 0xffffffff000f7802 */ /* 0x010fe20000000f00 */
[----:B------:R-:W-:Y:S02]  /*27b70*/  IMAD.MOV.U32 R12, RZ, RZ, 0x1 ;  /* 0x00000001ff0c7424 */ /* 0x000fe400078e00ff */
[----:B------:R-:W-:-:S07]  /*27b80*/  IMAD.MOV.U32 R11, RZ, RZ, 0x181f ;  /* 0x0000181fff0b7424 */ /* 0x000fce00078e00ff */
[----:B0123--:R-:W-:Y:S05]  /*27b90*/  WARPSYNC.COLLECTIVE R15, `(.L_x_2139) ;  /* 0x000000000f087348 */ /* 0x00ffea0003c00000 */
[----:B---3--:R3:W4:Y:S02]  /*27ba0*/  SHFL.IDX P6, R14, R13, R12, R11 ;  /* 0x0000000c0d0e7389 */ /* 0x00872400000c000b */
[----:B01234-:R-:W-:Y:S01]  /*27bb0*/  ENDCOLLECTIVE ;  /* 0x000000000000791b */ /* 0x01ffe20003800000 */
.L_x_2139:
[----:B------:R-:W-:Y:S05]  /*27bc0*/  BSYNC B1 ;  /* 0x0000000000017941 */ /* 0x000fea0003800000 */
.L_x_2138:
[----:B------:R-:W-:Y:S02]  /*27bd0*/  IMAD.MOV.U32 R13, RZ, RZ, R0 ;  /* 0x000000ffff0d7224 */ /* 0x000fe400078e0000 */
[----:B------:R-:W-:Y:S02]  /*27be0*/  IMAD.MOV.U32 R12, RZ, RZ, 0x1 ;  /* 0x00000001ff0c7424 */ /* 0x000fe400078e00ff */
[----:B------:R-:W-:Y:S02]  /*27bf0*/  IMAD.MOV.U32 R11, RZ, RZ, 0x181f ;  /* 0x0000181fff0b7424 */ /* 0x000fe400078e00ff */
[----:B------:R-:W-:Y:S02]  /*27c00*/  IMAD.MOV.U32 R15, RZ, RZ, -0x1 ;  /* 0xffffffffff0f7424 */ /* 0x000fe400078e00ff */
[----:B------:R-:W-:-:S07]  /*27c10*/  IMAD.MOV.U32 R3, RZ, RZ, R14 ;  /* 0x000000ffff037224 */ /* 0x000fce00078e000e */
[----:B------:R-:W-:Y:S05]  /*27c20*/  WARPSYNC.COLLECTIVE R15, `(.L_x_2140) ;  /* 0x000000000f087348 */ /* 0x000fea0003c00000 */
[----:B------:R0:W1:Y:S02]  /*27c30*/  SHFL.IDX P6, R14, R13, R12, R11 ;  /* 0x0000000c0d0e7389 */ /* 0x00006400000c000b */
[----:B01----:R-:W-:Y:S01]  /*27c40*/  ENDCOLLECTIVE ;  /* 0x000000000000791b */ /* 0x003fe20003800000 */
.L_x_2140:
[----:B------:R-:W-:Y:S05]  /*27c50*/  BRA `(.L_x_2141) ;  /* 0xfffffdf000ac7947 */ /* 0x000fea000383ffff */
.L_x_1785:
[----:B-1----:R1:W3:Y:S02]  /*27c60*/  SYNCS.PHASECHK.TRANS64.TRYWAIT P4, [R72+URZ+0x284b0], R81 ;  /* 0x0284b051480075a7 */ /* 0x0022e4000808017f */
[----:B---3--:R-:W-:Y:S05]  /*27c70*/  @!P4 NANOSLEEP.SYNCS 0x989680 ;  /* 0x009896800000c95d */ /* 0x008fea0003900000 */
[----:B------:R-:W3:Y:S02]  /*27c80*/  @!P4 SYNCS.PHASECHK.TRANS64 P4, [R72+URZ+0x284b0], R81 ;  /* 0x0284b0514800c5a7 */ /* 0x000ee4000808007f */
[----:B---3--:R-:W-:Y:S05]  /*27c90*/  @!P4 BRA `(.L_x_1785) ;  /* 0xfffffffc00f0c947 */ /* 0x008fea000383ffff */
[----:B------:R-:W-:Y:S05]  /*27ca0*/  BRA `(.L_x_2142) ;  /* 0xfffffdf400207947 */ /* 0x000fea000383ffff */
.L_x_1801:
[----:B------:R-:W0:Y:S01]  /*27cb0*/  S2R R20, SR_TID.X ;  /* 0x0000000000147919 */ /* 0x000e220000002100 */
[----:B------:R-:W-:Y:S01]  /*27cc0*/  BSSY B0, `(.L_x_2143) ;  /* 0x000000c000007945 */ /* 0x000fe20003800000 */
[----:B------:R-:W-:Y:S02]  /*27cd0*/  IMAD.MOV.U32 R12, RZ, RZ, RZ ;  /* 0x000000ffff0c7224 */ /* 0x000fe400078e00ff */
[----:B------:R-:W-:Y:S02]  /*27ce0*/  IMAD.MOV.U32 R11, RZ, RZ, 0x1f ;  /* 0x0000001fff0b7424 */ /* 0x000fe400078e00ff */
[----:B------:R-:W-:Y:S02]  /*27cf0*/  IMAD.MOV.U32 R15, RZ, RZ, -0x1 ;  /* 0xffffffffff0f7424 */ /* 0x000fe400078e00ff */
[----:B0-----:R-:W-:-:S05]  /*27d00*/  VIADD R21, R20, 0xffffff80 ;  /* 0xffffff8014157836 */ /* 0x001fca0000000000 */
[----:B------:R-:W-:-:S04]  /*27d10*/  SHF.R.S32.HI R20, RZ, 0x1f, R21 ;  /* 0x0000001fff147819 */ /* 0x000fc80000011415 */
[----:B------:R-:W-:-:S04]  /*27d20*/  LEA.HI R20, R20, R21, RZ, 0x7 ;  /* 0x0000001514147211 */ /* 0x000fc800078f38ff */
[----:B------:R-:W-:-:S04]  /*27d30*/  SHF.R.S32.HI R20, RZ, 0x7, R20 ;  /* 0x00000007ff147819 */ /* 0x000fc80000011414 */
[----:B------:R-:W-:-:S07]  /*27d40*/  MOV R13, R20 ;  /* 0x00000014000d7202 */ /* 0x000fce0000000f00 */
[----:B-----5:R-:W-:Y:S05]  /*27d50*/  WARPSYNC.COLLECTIVE R15, `(.L_x_2144) ;  /* 0x000000000f087348 */ /* 0x020fea0003c00000 */
[----:B------:R0:W1:Y:S02]  /*27d60*/  SHFL.IDX P6, R14, R13, R12, R11 ;  /* 0x0000000c0d0e7389 */ /* 0x00006400000c000b */
[----:B01---5:R-:W-:Y:S01]  /*27d70*/  ENDCOLLECTIVE ;  /* 0x000000000000791b */ /* 0x023fe20003800000 */
.L_x_2144:
[----:B------:R-:W-:Y:S05]  /*27d80*/  BSYNC B0 ;  /* 0x0000000000007941 */ /* 0x000fea0003800000 */
.L_x_2143:
[----:B------:R-:W-:Y:S05]  /*27d90*/  BRA `(.L_x_2145) ;  /* 0xfffffe0000607947 */ /* 0x000fea000383ffff */
.L_x_1811:
[----:B------:R-:W-:Y:S01]  /*27da0*/  BSSY B1, `(.L_x_2146) ;  /* 0x0000008000017945 */ /* 0x000fe20003800000 */
[----:B------:R-:W-:Y:S01]  /*27db0*/  IMAD.MOV.U32 R13, RZ, RZ, R6 ;  /* 0x000000ffff0d7224 */ /* 0x000fe200078e0006 */
[----:B------:R-:W-:Y:S01]  /*27dc0*/  MOV R15, 0xffffffff ;  /* 0xffffffff000f7802 */ /* 0x000fe20000000f00 */
[----:B------:R-:W-:Y:S02]  /*27dd0*/  IMAD.MOV.U32 R12, RZ, RZ, RZ ;  /* 0x000000ffff0c7224 */ /* 0x000fe400078e00ff */
[----:B------:R-:W-:-:S07]  /*27de0*/  IMAD.MOV.U32 R11, RZ, RZ, 0x181f ;  /* 0x0000181fff0b7424 */ /* 0x000fce00078e00ff */
[----:B------:R-:W-:Y:S05]  /*27df0*/  WARPSYNC.COLLECTIVE R15, `(.L_x_2147) ;  /* 0x000000000f087348 */ /* 0x000fea0003c00000 */
[----:B------:R0:W1:Y:S02]  /*27e00*/  SHFL.IDX P6, R14, R13, R12, R11 ;  /* 0x0000000c0d0e7389 */ /* 0x00006400000c000b */
[----:B01----:R-:W-:Y:S01]  /*27e10*/  ENDCOLLECTIVE ;  /* 0x000000000000791b */ /* 0x003fe20003800000 */
.L_x_2147:
[----:B------:R-:W-:Y:S05]  /*27e20*/  BSYNC B1 ;  /* 0x0000000000017941 */ /* 0x000fea0003800000 */
.L_x_2146:
        /* <DEDUP_REMOVED lines=8> */
.L_x_2148:
[----:B------:R-:W-:Y:S01]  /*27eb0*/  MOV R13, R8 ;  /* 0x00000008000d7202 */ /* 0x000fe20000000f00 */
[----:B------:R-:W-:-:S07]  /*27ec0*/  IMAD.MOV.U32 R3, RZ, RZ, R14 ;  /* 0x000000ffff037224 */ /* 0x000fce00078e000e */
[----:B------:R-:W-:Y:S05]  /*27ed0*/  WARPSYNC.COLLECTIVE R15, `(.L_x_2149) ;  /* 0x000000000f087348 */ /* 0x000fea0003c00000 */
[----:B------:R0:W1:Y:S02]  /*27ee0*/  SHFL.IDX P6, R14, R13, R12, R11 ;  /* 0x0000000c0d0e7389 */ /* 0x00006400000c000b */
[----:B01----:R-:W-:Y:S01]  /*27ef0*/  ENDCOLLECTIVE ;  /* 0x000000000000791b */ /* 0x003fe20003800000 */
.L_x_2149:
[----:B------:R-:W-:Y:S02]  /*27f00*/  IMAD.MOV.U32 R13, RZ, RZ, R7 ;  /* 0x000000ffff0d7224 */ /* 0x000fe400078e0007 */
[----:B------:R-:W-:-:S07]  /*27f10*/  IMAD.MOV.U32 R4, RZ, RZ, R14 ;  /* 0x000000ffff047224 */ /* 0x000fce00078e000e */
[----:B------:R-:W-:Y:S05]  /*27f20*/  WARPSYNC.COLLECTIVE R15, `(.L_x_2150) ;  /* 0x000000000f087348 */ /* 0x000fea0003c00000 */
[----:B------:R0:W1:Y:S02]  /*27f30*/  SHFL.IDX P6, R14, R13, R12, R11 ;  /* 0x0000000c0d0e7389 */ /* 0x00006400000c000b */
[----:B01----:R-:W-:Y:S01]  /*27f40*/  ENDCOLLECTIVE ;  /* 0x000000000000791b */ /* 0x003fe20003800000 */
.L_x_2150:
[----:B------:R-:W-:Y:S05]  /*27f50*/  BRA `(.L_x_2151) ;  /* 0xfffffe08005c7947 */ /* 0x000fea000383ffff */
.L_x_1814:
[----:B------:R-:W-:Y:S01]  /*27f60*/  BSSY B1, `(.L_x_2152) ;  /* 0x0000008000017945 */ /* 0x000fe20003800000 */
[----:B-1----:R-:W-:Y:S02]  /*27f70*/  IMAD.MOV.U32 R13, RZ, RZ, R6 ;  /* 0x000000ffff0d7224 */ /* 0x002fe400078e0006 */
[----:B------:R-:W-:Y:S02]  /*27f80*/  IMAD.MOV.U32 R12, RZ, RZ, 0x1 ;  /* 0x00000001ff0c7424 */ /* 0x000fe400078e00ff */
[----:B------:R-:W-:Y:S02]  /*27f90*/  IMAD.MOV.U32 R11, RZ, RZ, 0x181f ;  /* 0x0000181fff0b7424 */ /* 0x000fe400078e00ff */
[----:B------:R-:W-:-:S07]  /*27fa0*/  IMAD.MOV.U32 R15, RZ, RZ, -0x1 ;  /* 0xffffffffff0f7424 */ /* 0x000fce00078e00ff */
[----:B0-2345:R-:W-:Y:S05]  /*27fb0*/  WARPSYNC.COLLECTIVE R15, `(.L_x_2153) ;  /* 0x000000000f087348 */ /* 0x03dfea0003c00000 */
[----:B----4-:R1:W4:Y:S02]  /*27fc0*/  SHFL.IDX P6, R14, R13, R12, R11 ;  /* 0x0000000c0d0e7389 */ /* 0x01032400000c000b */
[----:B012345:R-:W-:Y:S01]  /*27fd0*/  ENDCOLLECTIVE ;  /* 0x000000000000791b */ /* 0x03ffe20003800000 */
.L_x_2153:
[----:B------:R-:W-:Y:S05]  /*27fe0*/  BSYNC B1 ;  /* 0x0000000000017941 */ /* 0x000fea0003800000 */
.L_x_2152:
[----:B------:R-:W-:Y:S01]  /*27ff0*/  IMAD.MOV.U32 R13, RZ, RZ, R5 ;  /* 0x000000ffff0d7224 */ /* 0x000fe200078e0005 */
[----:B------:R-:W-:Y:S01]  /*28000*/  MOV R0, R14 ;  /* 0x0000000e00007202 */ /* 0x000fe20000000f00 */
[----:B------:R-:W-:Y:S02]  /*28010*/  IMAD.MOV.U32 R12, RZ, RZ, 0x1 ;  /* 0x00000001ff0c7424 */ /* 0x000fe400078e00ff */
[----:B------:R-:W-:Y:S02]  /*28020*/  IMAD.MOV.U32 R11, RZ, RZ, 0x181f ;  /* 0x0000181fff0b7424 */ /* 0x000fe400078e00ff */
[----:B------:R-:W-:-:S07]  /*28030*/  IMAD.MOV.U32 R15, RZ, RZ, -0x1 ;  /* 0xffffffffff0f7424 */ /* 0x000fce00078e00ff */
[----:B------:R-:W-:Y:S05]  /*28040*/  WARPSYNC.COLLECTIVE R15, `(.L_x_2154) ;  /* 0x000000000f087348 */ /* 0x000fea0003c00000 */
[----:B------:R0:W1:Y:S02]  /*28050*/  SHFL.IDX P6, R14, R13, R12, R11 ;  /* 0x0000000c0d0e7389 */ /* 0x00006400000c000b */
[----:B01----:R-:W-:Y:S01]  /*28060*/  ENDCOLLECTIVE ;  /* 0x000000000000791b */ /* 0x003fe20003800000 */
.L_x_2154:
[----:B------:R-:W-:Y:S02]  /*28070*/  IMAD.MOV.U32 R13, RZ, RZ, R8 ;  /* 0x000000ffff0d7224 */ /* 0x000fe400078e0008 */
[----:B------:R-:W-:-:S07]  /*28080*/  IMAD.MOV.U32 R3, RZ, RZ, R14 ;  /* 0x000000ffff037224 */ /* 0x000fce00078e000e */
[----:B------:R-:W-:Y:S05]  /*28090*/  WARPSYNC.COLLECTIVE R15, `(.L_x_2155) ;  /* 0x000000000f087348 */ /* 0x000fea0003c00000 */
[----:B------:R0:W1:Y:S02]  /*280a0*/  SHFL.IDX P6, R14, R13, R12, R11 ;  /* 0x0000000c0d0e7389 */ /* 0x00006400000c000b */
[----:B01----:R-:W-:Y:S01]  /*280b0*/  ENDCOLLECTIVE ;  /* 0x000000000000791b */ /* 0x003fe20003800000 */
.L_x_2155:
[----:B------:R-:W-:Y:S01]  /*280c0*/  IMAD.MOV.U32 R13, RZ, RZ, R7 ;  /* 0x000000ffff0d7224 */ /* 0x000fe200078e0007 */
[----:B------:R-:W-:-:S07]  /*280d0*/  MOV R4, R14 ;  /* 0x0000000e00047202 */ /* 0x000fce0000000f00 */
[----:B------:R-:W-:Y:S05]  /*280e0*/  WARPSYNC.COLLECTIVE R15, `(.L_x_2156) ;  /* 0x000000000f087348 */ /* 0x000fea0003c00000 */
[----:B------:R0:W1:Y:S02]  /*280f0*/  SHFL.IDX P6, R14, R13, R12, R11 ;  /* 0x0000000c0d0e7389 */ /* 0x00006400000c000b */
[----:B01----:R-:W-:Y:S01]  /*28100*/  ENDCOLLECTIVE ;  /* 0x000000000000791b */ /* 0x003fe20003800000 */
.L_x_2156:
[----:B------:R-:W-:Y:S05]  /*28110*/  BRA `(.L_x_2157) ;  /* 0xfffffe0800787947 */ /* 0x000fea000383ffff */
.L_x_1817:
[----:B------:R-:W-:Y:S01]  /*28120*/  BSSY B1, `(.L_x_2158) ;  /* 0x0000008000017945 */ /* 0x000fe20003800000 */
[----:B0-----:R-:W-:Y:S02]  /*28130*/  IMAD.MOV.U32 R13, RZ, RZ, R6 ;  /* 0x000000ffff0d7224 */ /* 0x001fe400078e0006 */
[----:B------:R-:W-:Y:S02]  /*28140*/  IMAD.MOV.U32 R12, RZ, RZ, 0x2 ;  /* 0x00000002ff0c7424 */ /* 0x000fe400078e00ff */
[----:B------:R-:W-:Y:S02]  /*28150*/  IMAD.MOV.U32 R11, RZ, RZ, 0x181f ;  /* 0x0000181fff0b7424 */ /* 0x000fe400078e00ff */
[----:B------:R-:W-:-:S07]  /*28160*/  IMAD.MOV.U32 R15, RZ, RZ, -0x1 ;  /* 0xffffffffff0f7424 */ /* 0x000fce00078e00ff */
[----:B-12345:R-:W-:Y:S05]  /*28170*/  WARPSYNC.COLLECTIVE R15, `(.L_x_2159) ;  /* 0x000000000f087348 */ /* 0x03efea0003c00000 */
[----:B----4-:R0:W4:Y:S02]  /*28180*/  SHFL.IDX P6, R14, R13, R12, R11 ;  /* 0x0000000c0d0e7389 */ /* 0x01012400000c000b */
[----:B012345:R-:W-:Y:S01]  /*28190*/  ENDCOLLECTIVE ;  /* 0x000000000000791b */ /* 0x03ffe20003800000 */
.L_x_2159:
[----:B------:R-:W-:Y:S05]  /*281a0*/  BSYNC B1 ;  /* 0x0000000000017941 */ /* 0x000fea0003800000 */
.L_x_2158:
        /* <DEDUP_REMOVED lines=8> */
.L_x_2160:
[----:B------:R-:W-:Y:S02]  /*28230*/  IMAD.MOV.U32 R13, RZ, RZ, R8 ;  /* 0x000000ffff0d7224 */ /* 0x000fe400078e0008 */
[----:B------:R-:W-:-:S07]  /*28240*/  IMAD.MOV.U32 R3, RZ, RZ, R14 ;  /* 0x000000ffff037224 */ /* 0x000fce00078e000e */
[----:B------:R-:W-:Y:S05]  /*28250*/  WARPSYNC.COLLECTIVE R15, `(.L_x_2161) ;  /* 0x000000000f087348 */ /* 0x000fea0003c00000 */
[----:B------:R0:W1:Y:S02]  /*28260*/  SHFL.IDX P6, R14, R13, R12, R11 ;  /* 0x0000000c0d0e7389 */ /* 0x00006400000c000b */
[----:B01----:R-:W-:Y:S01]  /*28270*/  ENDCOLLECTIVE ;  /* 0x000000000000791b */ /* 0x003fe20003800000 */
.L_x_2161:
[----:B------:R-:W-:Y:S01]  /*28280*/  MOV R13, R7 ;  /* 0x00000007000d7202 */ /* 0x000fe20000000f00 */
[----:B------:R-:W-:-:S07]  /*28290*/  IMAD.MOV.U32 R4, RZ, RZ, R14 ;  /* 0x000000ffff047224 */ /* 0x000fce00078e000e */
[----:B------:R-:W-:Y:S05]  /*282a0*/  WARPSYNC.COLLECTIVE R15, `(.L_x_2162) ;  /* 0x000000000f087348 */ /* 0x000fea0003c00000 */
[----:B------:R0:W1:Y:S02]  /*282b0*/  SHFL.IDX P6, R14, R13, R12, R11 ;  /* 0x0000000c0d0e7389 */ /* 0x00006400000c000b */
[----:B01----:R-:W-:Y:S01]  /*282c0*/  ENDCOLLECTIVE ;  /* 0x000000000000791b */ /* 0x003fe20003800000 */
.L_x_2162:
[----:B------:R-:W-:Y:S05]  /*282d0*/  BRA `(.L_x_2163) ;  /* 0xfffffe08008c7947 */ /* 0x000fea000383ffff */
.L_x_1820:
[----:B------:R-:W-:Y:S01]  /*282e0*/  BSSY B1, `(.L_x_2164) ;  /* 0x0000008000017945 */ /* 0x000fe20003800000 */
[----:B------:R-:W-:Y:S02]  /*282f0*/  IMAD.MOV.U32 R13, RZ, RZ, R6 ;  /* 0x000000ffff0d7224 */ /* 0x000fe400078e0006 */
[----:B------:R-:W-:Y:S02]  /*28300*/  IMAD.MOV.U32 R12, RZ, RZ, 0x3 ;  /* 0x00000003ff0c7424 */ /* 0x000fe400078e00ff */
[----:B------:R-:W-:Y:S02]  /*28310*/  IMAD.MOV.U32 R11, RZ, RZ, 0x181f ;  /* 0x0000181fff0b7424 */ /* 0x000fe400078e00ff */
[----:B------:R-:W-:-:S07]  /*28320*/  IMAD.MOV.U32 R15, RZ, RZ, -0x1 ;  /* 0xffffffffff0f7424 */ /* 0x000fce00078e00ff */
[----:B-12345:R-:W-:Y:S05]  /*28330*/  WARPSYNC.COLLECTIVE R15, `(.L_x_2165) ;  /* 0x000000000f087348 */ /* 0x03efea0003c00000 */
[----:B----4-:R0:W4:Y:S02]  /*28340*/  SHFL.IDX P6, R14, R13, R12, R11 ;  /* 0x0000000c0d0e7389 */ /* 0x01012400000c000b */
[----:B012345:R-:W-:Y:S01]  /*28350*/  ENDCOLLECTIVE ;  /* 0x000000000000791b */ /* 0x03ffe20003800000 */
.L_x_2165:
[----:B------:R-:W-:Y:S05]  /*28360*/  BSYNC B1 ;  /* 0x0000000000017941 */ /* 0x000fea0003800000 */
.L_x_2164:
        /* <DEDUP_REMOVED lines=8> */
.L_x_2166:
[----:B------:R-:W-:Y:S02]  /*283f0*/  IMAD.MOV.U32 R13, RZ, RZ, R8 ;  /* 0x000000ffff0d7224 */ /* 0x000fe400078e0008 */
[----:B------:R-:W-:-:S07]  /*28400*/  IMAD.MOV.U32 R3, RZ, RZ, R14 ;  /* 0x000000ffff037224 */ /* 0x000fce00078e000e */
[----:B------:R-:W-:Y:S05]  /*28410*/  WARPSYNC.COLLECTIVE R15, `(.L_x_2167) ;  /* 0x000000000f087348 */ /* 0x000fea0003c00000 */
[----:B------:R0:W1:Y:S02]  /*28420*/  SHFL.IDX P6, R14, R13, R12, R11 ;  /* 0x0000000c0d0e7389 */ /* 0x00006400000c000b */
[----:B01----:R-:W-:Y:S01]  /*28430*/  ENDCOLLECTIVE ;  /* 0x000000000000791b */ /* 0x003fe20003800000 */
.L_x_2167:
[----:B------:R-:W-:Y:S02]  /*28440*/  IMAD.MOV.U32 R13, RZ, RZ, R7 ;  /* 0x000000ffff0d7224 */ /* 0x000fe400078e0007 */
[----:B------:R-:W-:-:S07]  /*28450*/  IMAD.MOV.U32 R4, RZ, RZ, R14 ;  /* 0x000000ffff047224 */ /* 0x000fce00078e000e */
[----:B------:R-:W-:Y:S05]  /*28460*/  WARPSYNC.COLLECTIVE R15, `(.L_x_2168) ;  /* 0x000000000f087348 */ /* 0x000fea0003c00000 */
[----:B------:R0:W1:Y:S02]  /*28470*/  SHFL.IDX P6, R14, R13, R12, R11 ;  /* 0x0000000c0d0e7389 */ /* 0x00006400000c000b */
[----:B01----:R-:W-:Y:S01]  /*28480*/  ENDCOLLECTIVE ;  /* 0x000000000000791b */ /* 0x003fe20003800000 */
.L_x_2168:
[----:B------:R-:W-:Y:S05]  /*28490*/  BRA `(.L_x_2169) ;  /* 0xfffffe0800a87947 */ /* 0x000fea000383ffff */
.L_x_1824:
[----:B-1----:R1:W2:Y:S02]  /*284a0*/  SYNCS.PHASECHK.TRANS64.TRYWAIT P0, [R184+URZ+0x28400], R5 ;  /* 0x02840005b80075a7 */ /* 0x0022a4000800017f */
[----:B--2---:R-:W-:Y:S05]  /*284b0*/  @!P0 NANOSLEEP.SYNCS 0x989680 ;  /* 0x009896800000895d */ /* 0x004fea0003900000 */
[----:B------:R-:W2:Y:S02]  /*284c0*/  @!P0 SYNCS.PHASECHK.TRANS64 P0, [R184+URZ+0x28400], R5 ;  /* 0x02840005b80085a7 */ /* 0x000ea4000800007f */
[----:B--2---:R-:W-:Y:S05]  /*284d0*/  @!P0 BRA `(.L_x_1824) ;  /* 0xfffffffc00f08947 */ /* 0x004fea000383ffff */
[----:B------:R-:W-:Y:S05]  /*284e0*/  BRA `(.L_x_2170) ;  /* 0xfffffe0c00247947 */ /* 0x000fea000383ffff */
.L_x_1840:
[----:B------:R-:W0:Y:S01]  /*284f0*/  LDC R59, c[0x0][0x3f4] ;  /* 0x0000fd00ff3b7b82 */ /* 0x000e220000000800 */
[----:B------:R-:W-:Y:S01]  /*28500*/  BSSY B1, `(.L_x_2171) ;  /* 0x0000008000017945 */ /* 0x000fe20003800000 */
[----:B------:R-:W-:Y:S01]  /*28510*/  MOV R13, R10 ;  /* 0x0000000a000d7202 */ /* 0x000fe20000000f00 */
[----:B------:R-:W-:Y:S02]  /*28520*/  IMAD.MOV.U32 R12, RZ, RZ, RZ ;  /* 0x000000ffff0c7224 */ /* 0x000fe400078e00ff */
[----:B------:R-:W-:Y:S02]  /*28530*/  IMAD.MOV.U32 R11, RZ, RZ, 0x181f ;  /* 0x0000181fff0b7424 */ /* 0x000fe400078e00ff */
[----:B------:R-:W-:-:S07]  /*28540*/  IMAD.MOV.U32 R15, RZ, RZ, -0x1 ;  /* 0xffffffffff0f7424 */ /* 0x000fce00078e00ff */
[----:B0-----:R-:W-:Y:S05]  /*28550*/  WARPSYNC.COLLECTIVE R15, `(.L_x_2172) ;  /* 0x000000000f087348 */ /* 0x001fea0003c00000 */
[----:B------:R1:W2:Y:S02]  /*28560*/  SHFL.IDX P6, R14, R13, R12, R11 ;  /* 0x0000000c0d0e7389 */ /* 0x0002a400000c000b */
[----:B012---:R-:W-:Y:S01]  /*28570*/  ENDCOLLECTIVE ;  /* 0x000000000000791b */ /* 0x007fe20003800000 */
.L_x_2172:
[----:B------:R-:W-:Y:S05]  /*28580*/  BSYNC B1 ;  /* 0x0000000000017941 */ /* 0x000fea0003800000 */
.L_x_2171:
[----:B------:R-:W-:Y:S01]  /*28590*/  IMAD.MOV.U32 R13, RZ, RZ, R37 ;  /* 0x000000ffff0d7224 */ /* 0x000fe200078e0025 */
[----:B------:R-:W-:Y:S01]  /*285a0*/  MOV R11, 0x181f ;  /* 0x0000181f000b7802 */ /* 0x000fe20000000f00 */
[----:B------:R-:W-:Y:S01]  /*285b0*/  IMAD.MOV.U32 R12, RZ, RZ, RZ ;  /* 0x000000ffff0c7224 */ /* 0x000fe200078e00ff */
[----:B------:R-:W-:Y:S01]  /*285c0*/  ISETP.GE.AND P0, PT, R16, R59, PT ;  /* 0x0000003b1000720c */ /* 0x000fe20003f06270 */
[----:B------:R-:W-:Y:S02]  /*285d0*/  IMAD.MOV.U32 R15, RZ, RZ, -0x1 ;  /* 0xffffffffff0f7424 */ /* 0x000fe400078e00ff */
[----:B------:R-:W-:Y:S02]  /*285e0*/  IMAD.MOV.U32 R3, RZ, RZ, R14 ;  /* 0x000000ffff037224 */ /* 0x000fe400078e000e */
[----:B------:R-:W-:-:S08]  /*285f0*/  IMAD R57, R190, R57, RZ ;  /* 0x00000039be397224 */ /* 0x000fd000078e02ff */
[----:B------:R-:W-:Y:S05]  /*28600*/  WARPSYNC.COLLECTIVE R15, `(.L_x_2173) ;  /* 0x000000000f087348 */ /* 0x000fea0003c00000 */
[----:B------:R0:W1:Y:S02]  /*28610*/  SHFL.IDX P6, R14, R13, R12, R11 ;  /* 0x0000000c0d0e7389 */ /* 0x00006400000c000b */
[----:B01----:R-:W-:Y:S01]  /*28620*/  ENDCOLLECTIVE ;  /* 0x000000000000791b */ /* 0x003fe20003800000 */
.L_x_2173:
[----:B------:R-:W-:Y:S01]  /*28630*/  ISETP.GE.OR P1, PT, R52, R57, P0 ;  /* 0x000000393400720c */ /* 0x000fe20000726670 */
[----:B------:R-:W-:Y:S02]  /*28640*/  IMAD.MOV.U32 R13, RZ, RZ, R53 ;  /* 0x000000ffff0d7224 */ /* 0x000fe400078e0035 */
[----:B------:R-:W-:-:S10]  /*28650*/  IMAD.MOV.U32 R5, RZ, RZ, R14 ;  /* 0x000000ffff057224 */ /* 0x000fd400078e000e */
[----:B------:R-:W-:Y:S05]  /*28660*/  WARPSYNC.COLLECTIVE R15, `(.L_x_2174) ;  /* 0x000000000f087348 */ /* 0x000fea0003c00000 */
[----:B------:R0:W1:Y:S02]  /*28670*/  SHFL.IDX P6, R14, R13, R12, R11 ;  /* 0x0000000c0d0e7389 */ /* 0x00006400000c000b */
[----:B01----:R-:W-:Y:S01]  /*28680*/  ENDCOLLECTIVE ;  /* 0x000000000000791b */ /* 0x003fe20003800000 */
.L_x_2174:
[----:B------:R-:W-:-:S05]  /*28690*/  @!P1 IADD3 R0, P2, R16, R5, RZ ;  /* 0x0000000510009210 */ /* 0x000fca0007f5e0ff */
[----:B------:R-:W-:Y:S02]  /*286a0*/  @!P1 IMAD.X R5, R3, 0x1, R17, P2 ;  /* 0x0000000103059824 */ /* 0x000fe400010e0611 */
[----:B------:R-:W-:Y:S02]  /*286b0*/  @!P1 IMAD.MOV.U32 R4, RZ, RZ, R0 ;  /* 0x000000ffff049224 */ /* 0x000fe400078e0000 */
[----:B------:R-:W-:Y:S02]  /*286c0*/  IMAD.MOV.U32 R13, RZ, RZ, R55 ;  /* 0x000000ffff0d7224 */ /* 0x000fe400078e0037 */
[----:B------:R-:W-:-:S07]  /*286d0*/  IMAD.MOV.U32 R7, RZ, RZ, R14 ;  /* 0x000000ffff077224 */ /* 0x000fce00078e000e */
[----:B------:R-:W-:Y:S05]  /*286e0*/  WARPSYNC.COLLECTIVE R15, `(.L_x_2175) ;  /* 0x000000000f087348 */ /* 0x000fea0003c00000 */
[----:B------:R0:W1:Y:S02]  /*286f0*/  SHFL.IDX P6, R14, R13, R12, R11 ;  /* 0x0000000c0d0e7389 */ /* 0x00006400000c000b */
[----:B01----:R-:W-:Y:S01]  /*28700*/  ENDCOLLECTIVE ;  /* 0x000000000000791b */ /* 0x003fe20003800000 */
.L_x_2175:
[----:B------:R-:W-:-:S04]  /*28710*/  @!P1 IADD3 R14, P3, R16, R14, RZ ;  /* 0x0000000e100e9210 */ /* 0x000fc80007f7e0ff */
[----:B------:R-:W-:Y:S01]  /*28720*/  @!P1 IADD3.X R3, R7, R17, RZ, P3, !PT ;  /* 0x0000001107039210 */ /* 0x000fe20001ffe4ff */
[----:B------:R-:W-:Y:S01]  /*28730*/  @!P1 IMAD.MOV.U32 R24, RZ, RZ, R14 ;  /* 0x000000ffff189224 */ /* 0x000fe200078e000e */
[----:B------:R-:W5:Y:S03]  /*28740*/  @!P1 LD.E.128 R4, desc[UR36][R4.64] ;  /* 0x0000002404049980 */ /* 0x000f66000c101d00 */
[----:B------:R-:W-:-:S06]  /*28750*/  @!P1 IMAD.MOV.U32 R25, RZ, RZ, R3 ;  /* 0x000000ffff199224 */ /* 0x000fcc00078e0003 */
[----:B------:R-:W5:Y:S01]  /*28760*/  @!P1 LD.E.128 R24, desc[UR36][R24.64] ;  /* 0x0000002418189980 */ /* 0x000f62000c101d00 */
[----:B------:R-:W-:Y:S01]  /*28770*/  IMAD.MOV.U32 R13, RZ, RZ, R10 ;  /* 0x000000ffff0d7224 */ /* 0x000fe200078e000a */
[----:B------:R-:W-:Y:S01]  /*28780*/  CS2R R20, SRZ ;  /* 0x0000000000147805 */ /* 0x000fe2000001ff00 */
[----:B------:R-:W-:Y:S01]  /*28790*/  IMAD.MOV.U32 R12, RZ, RZ, 0x1 ;  /* 0x00000001ff0c7424 */ /* 0x000fe200078e00ff */
[----:B------:R-:W-:Y:S02]  /*287a0*/  CS2R R38, SRZ ;  /* 0x0000000000267805 */ /* 0x000fe4000001ff00 */
[----:B------:R-:W-:Y:S02]  /*287b0*/  CS2R R40, SRZ ;  /* 0x0000000000287805 */ /* 0x000fe4000001ff00 */
[----:B------:R-:W-:-:S07]  /*287c0*/  CS2R R42, SRZ ;  /* 0x00000000002a7805 */ /* 0x000fce000001ff00 */
[----:B-----5:R-:W-:Y:S05]  /*287d0*/  WARPSYNC.COLLECTIVE R15, `(.L_x_2176) ;  /* 0x000000000f087348 */ /* 0x020fea0003c00000 */
[----:B------:R0:W1:Y:S02]  /*287e0*/  SHFL.IDX P6, R14, R13, R12, R11 ;  /* 0x0000000c0d0e7389 */ /* 0x00006400000c000b */
[----:B01---5:R-:W-:Y:S01]  /*287f0*/  ENDCOLLECTIVE ;  /* 0x000000000000791b */ /* 0x023fe20003800000 */
.L_x_2176:
[----:B------:R-:W-:Y:S01]  /*28800*/  MOV R13, R37 ;  /* 0x00000025000d7202 */ /* 0x000fe20000000f00 */
[----:B------:R-:W-:-:S07]  /*28810*/  IMAD.MOV.U32 R3, RZ, RZ, R14 ;  /* 0x000000ffff037224 */ /* 0x000fce00078e000e */
[----:B------:R-:W-:Y:S05]  /*28820*/  WARPSYNC.COLLECTIVE R15, `(.L_x_2177) ;  /* 0x000000000f087348 */ /* 0x000fea0003c00000 */
[----:B------:R0:W1:Y:S02]  /*28830*/  SHFL.IDX P6, R14, R13, R12, R11 ;  /* 0x0000000c0d0e7389 */ /* 0x00006400000c000b */
[----:B01----:R-:W-:Y:S01]  /*28840*/  ENDCOLLECTIVE ;  /* 0x000000000000791b */ /* 0x003fe20003800000 */
.L_x_2177:
[----:B------:R-:W-:Y:S02]  /*28850*/  IMAD.MOV.U32 R13, RZ, RZ, R53 ;  /* 0x000000ffff0d7224 */ /* 0x000fe400078e0035 */
[----:B------:R-:W-:-:S07]  /*28860*/  IMAD.MOV.U32 R9, RZ, RZ, R14 ;  /* 0x000000ffff097224 */ /* 0x000fce00078e000e */
[----:B------:R-:W-:Y:S05]  /*28870*/  WARPSYNC.COLLECTIVE R15, `(.L_x_2178) ;  /* 0x000000000f087348 */ /* 0x000fea0003c00000 */
[----:B------:R0:W1:Y:S02]  /*28880*/  SHFL.IDX P6, R14, R13, R12, R11 ;  /* 0x0000000c0d0e7389 */ /* 0x00006400000c000b */
[----:B01----:R-:W-:Y:S01]  /*28890*/  ENDCOLLECTIVE ;  /* 0x000000000000791b */ /* 0x003fe20003800000 */
.L_x_2178:
[----:B------:R-:W-:Y:S02]  /*288a0*/  IMAD.MOV.U32 R13, RZ, RZ, R55 ;  /* 0x000000ffff0d7224 */ /* 0x000fe400078e0037 */
[----:B------:R-:W-:-:S07]  /*288b0*/  IMAD.MOV.U32 R33, RZ, RZ, R14 ;  /* 0x000000ffff217224 */ /* 0x000fce00078e000e */
[----:B------:R-:W-:Y:S05]  /*288c0*/  WARPSYNC.COLLECTIVE R15, `(.L_x_2179) ;  /* 0x000000000f087348 */ /* 0x000fea0003c00000 */
[----:B------:R0:W1:Y:S02]  /*288d0*/  SHFL.IDX P6, R14, R13, R12, R11 ;  /* 0x0000000c0d0e7389 */ /* 0x00006400000c000b */
[----:B01----:R-:W-:Y:S01]  /*288e0*/  ENDCOLLECTIVE ;  /* 0x000000000000791b */ /* 0x003fe20003800000 */
.L_x_2179:
[----:B------:R-:W-:Y:S01]  /*288f0*/  @!P1 IMAD.MOV.U32 R20, RZ, RZ, R4 ;  /* 0x000000ffff149224 */ /* 0x000fe200078e0004 */
[----:B------:R-:W-:Y:S01]  /*28900*/  @!P1 MOV R38, R6 ;  /* 0x0000000600269202 */ /* 0x000fe20000000f00 */
[----:B------:R-:W-:Y:S01]  /*28910*/  @!P1 IMAD.MOV.U32 R21, RZ, RZ, R5 ;  /* 0x000000ffff159224 */ /* 0x000fe200078e0005 */
[----:B------:R-:W-:Y:S01]  /*28920*/  CS2R R4, SRZ ;  /* 0x0000000000047805 */ /* 0x000fe2000001ff00 */
[----:B------:R-:W-:Y:S02]  /*28930*/  @!P1 IMAD.MOV.U32 R39, RZ, RZ, R7 ;  /* 0x000000ffff279224 */ /* 0x000fe400078e0007 */
[----:B------:R-:W-:Y:S02]  /*28940*/  @!P1 IMAD.MOV.U32 R40, RZ, RZ, R24 ;  /* 0x000000ffff289224 */ /* 0x000fe400078e0018 */
[----:B------:R-:W-:Y:S02]  /*28950*/  @!P1 IMAD.MOV.U32 R41, RZ, RZ, R25 ;  /* 0x000000ffff299224 */ /* 0x000fe400078e0019 */
[----:B------:R-:W-:-:S02]  /*28960*/  @!P1 IMAD.MOV.U32 R42, RZ, RZ, R26 ;  /* 0x000000ffff2a9224 */ /* 0x000fc400078e001a */
[----:B------:R-:W-:Y:S01]  /*28970*/  @!P1 IMAD.MOV.U32 R43, RZ, RZ, R27 ;  /* 0x000000ffff2b9224 */ /* 0x000fe200078e001b */
[----:B------:R-:W-:Y:S06]  /*28980*/  BRA `(.L_x_2180) ;  /* 0xfffffe48009c7947 */ /* 0x000fec000383ffff */
.L_x_1843:
[----:B------:R-:W-:Y:S01]  /*28990*/  BSSY B1, `(.L_x_2181) ;  /* 0x0000008000017945 */ /* 0x000fe20003800000 */
[----:B------:R-:W-:Y:S01]  /*289a0*/  IMAD.MOV.U32 R13, RZ, RZ, R10 ;  /* 0x000000ffff0d7224 */ /* 0x000fe200078e000a */
[----:B------:R-:W-:Y:S01]  /*289b0*/  MOV R12, 0x2 ;  /* 0x00000002000c7802 */ /* 0x000fe20000000f00 */
[----:B------:R-:W-:Y:S02]  /*289c0*/  IMAD.MOV.U32 R11, RZ, RZ, 0x181f ;  /* 0x0000181fff0b7424 */ /* 0x000fe400078e00ff */
[----:B------:R-:W-:-:S07]  /*289d0*/  IMAD.MOV.U32 R15, RZ, RZ, -0x1 ;  /* 0xffffffffff0f7424 */ /* 0x000fce00078e00ff */
[----:B-----5:R-:W-:Y:S05]  /*289e0*/  WARPSYNC.COLLECTIVE R15, `(.L_x_2182) ;  /* 0x000000000f087348 */ /* 0x020fea0003c00000 */
[----:B------:R0:W1:Y:S02]  /*289f0*/  SHFL.IDX P6, R14, R13, R12, R11 ;  /* 0x0000000c0d0e7389 */ /* 0x00006400000c000b */
[----:B01---5:R-:W-:Y:S01]  /*28a00*/  ENDCOLLECTIVE ;  /* 0x000000000000791b */ /* 0x023fe20003800000 */
.L_x_2182:
[----:B------:R-:W-:Y:S05]  /*28a10*/  BSYNC B1 ;  /* 0x0000000000017941 */ /* 0x000fea0003800000 */
.L_x_2181:
[----:B------:R-:W-:Y:S01]  /*28a20*/  IMAD.MOV.U32 R13, RZ, RZ, R37 ;  /* 0x000000ffff0d7224 */ /* 0x000fe200078e0025 */
[----:B------:R-:W-:Y:S01]  /*28a30*/  MOV R15, 0xffffffff ;  /* 0xffffffff000f7802 */ /* 0x000fe20000000f00 */
[----:B------:R-:W-:Y:S02]  /*28a40*/  IMAD.MOV.U32 R12, RZ, RZ, 0x2 ;  /* 0x00000002ff0c7424 */ /* 0x000fe400078e00ff */
[----:B------:R-:W-:Y:S02]  /*28a50*/  IMAD.MOV.U32 R11, RZ, RZ, 0x181f ;  /* 0x0000181fff0b7424 */ /* 0x000fe400078e00ff */
[----:B------:R-:W-:Y:S02]  /*28a60*/  IMAD.MOV.U32 R3, RZ, RZ, R14 ;  /* 0x000000ffff037224 */ /* 0x000fe400078e000e */
[----:B------:R-:W-:-:S07]  /*28a70*/  VIADD R0, R52, 0x40 ;  /* 0x0000004034007836 */ /* 0x000fce0000000000 */
[----:B------:R-:W-:Y:S05]  /*28a80*/  WARPSYNC.COLLECTIVE R15, `(.L_x_2183) ;  /* 0x000000000f087348 */ /* 0x000fea0003c00000 */
[----:B------:R0:W1:Y:S02]  /*28a90*/  SHFL.IDX P6, R14, R13, R12, R11 ;  /* 0x0000000c0d0e7389 */ /* 0x00006400000c000b */
[----:B01----:R-:W-:Y:S01]  /*28aa0*/  ENDCOLLECTIVE ;  /* 0x000000000000791b */ /* 0x003fe20003800000 */
.L_x_2183:
[----:B------:R-:W-:Y:S01]  /*28ab0*/  ISETP.GE.OR P1, PT, R0, R57, P0 ;  /* 0x000000390000720c */ /* 0x000fe20000726670 */
[----:B------:R-:W-:Y:S02]  /*28ac0*/  IMAD.MOV.U32 R13, RZ, RZ, R53 ;  /* 0x000000ffff0d7224 */ /* 0x000fe400078e0035 */
[----:B------:R-:W-:-:S10]  /*28ad0*/  IMAD.MOV.U32 R9, RZ, RZ, R14 ;  /* 0x000000ffff097224 */ /* 0x000fd400078e000e */
[----:B------:R-:W-:Y:S05]  /*28ae0*/  WARPSYNC.COLLECTIVE R15, `(.L_x_2184) ;  /* 0x000000000f087348 */ /* 0x000fea0003c00000 */
[----:B------:R0:W1:Y:S02]  /*28af0*/  SHFL.IDX P6, R14, R13, R12, R11 ;  /* 0x0000000c0d0e7389 */ /* 0x00006400000c000b */
[----:B01----:R-:W-:Y:S01]  /*28b00*/  ENDCOLLECTIVE ;  /* 0x000000000000791b */ /* 0x003fe20003800000 */
.L_x_2184:
        /* <DEDUP_REMOVED lines=8> */
.L_x_2185:
[----:B------:R-:W-:-:S04]  /*28b90*/  @!P1 IADD3 R14, P3, R16, R14, RZ ;  /* 0x0000000e100e9210 */ /* 0x000fc80007f7e0ff */
[----:B------:R-:W-:Y:S01]  /*28ba0*/  @!P1 IADD3.X R3, R25, R17, RZ, P3, !PT ;  /* 0x0000001119039210 */ /* 0x000fe20001ffe4ff */
[----:B------:R-:W-:Y:S01]  /*28bb0*/  @!P1 IMAD.MOV.U32 R32, RZ, RZ, R14 ;  /* 0x000000ffff209224 */ /* 0x000fe200078e000e */
[----:B------:R0:W5:Y:S03]  /*28bc0*/  @!P1 LD.E.128 R24, desc[UR36][R8.64] ;  /* 0x0000002408189980 */ /* 0x000166000c101d00 */
[----:B------:R-:W-:-:S06]  /*28bd0*/  @!P1 IMAD.MOV.U32 R33, RZ, RZ, R3 ;  /* 0x000000ffff219224 */ /* 0x000fcc00078e0003 */
[----:B------:R-:W5:Y:S01]  /*28be0*/  @!P1 LD.E.128 R32, desc[UR36][R32.64] ;  /* 0x0000002420209980 */ /* 0x000f62000c101d00 */
[----:B------:R-:W-:Y:S01]  /*28bf0*/  IMAD.MOV.U32 R13, RZ, RZ, R10 ;  /* 0x000000ffff0d7224 */ /* 0x000fe200078e000a */
[----:B------:R-:W-:Y:S01]  /*28c00*/  CS2R R44, SRZ ;  /* 0x00000000002c7805 */ /* 0x000fe2000001ff00 */
[----:B------:R-:W-:Y:S01]  /*28c10*/  IMAD.MOV.U32 R12, RZ, RZ, 0x3 ;  /* 0x00000003ff0c7424 */ /* 0x000fe200078e00ff */
[----:B------:R-:W-:Y:S02]  /*28c20*/  CS2R R46, SRZ ;  /* 0x00000000002e7805 */ /* 0x000fe4000001ff00 */
[----:B------:R-:W-:Y:S02]  /*28c30*/  CS2R R48, SRZ ;  /* 0x0000000000307805 */ /* 0x000fe4000001ff00 */
[----:B------:R-:W-:Y:S02]  /*28c40*/  CS2R R50, SRZ ;  /* 0x0000000000327805 */ /* 0x000fe4000001ff00 */
[----:B0-----:R-:W-:-:S07]  /*28c50*/  CS2R R8, SRZ ;  /* 0x0000000000087805 */ /* 0x001fce000001ff00 */
[----:B-----5:R-:W-:Y:S05]  /*28c60*/  WARPSYNC.COLLECTIVE R15, `(.L_x_2186) ;  /* 0x000000000f087348 */ /* 0x020fea0003c00000 */
[----:B------:R0:W1:Y:S02]  /*28c70*/  SHFL.IDX P6, R14, R13, R12, R11 ;  /* 0x0000000c0d0e7389 */ /* 0x00006400000c000b */
[----:B01---5:R-:W-:Y:S01]  /*28c80*/  ENDCOLLECTIVE ;  /* 0x000000000000791b */ /* 0x023fe20003800000 */
.L_x_2186:
[----:B------:R-:W-:Y:S01]  /*28c90*/  MOV R13, R37 ;  /* 0x00000025000d7202 */ /* 0x000fe20000000f00 */
[----:B------:R-:W-:-:S07]  /*28ca0*/  IMAD.MOV.U32 R3, RZ, RZ, R14 ;  /* 0x000000ffff037224 */ /* 0x000fce00078e000e */
[----:B------:R-:W-:Y:S05]  /*28cb0*/  WARPSYNC.COLLECTIVE R15, `(.L_x_2187) ;  /* 0x000000000f087348 */ /* 0x000fea0003c00000 */
[----:B------:R0:W1:Y:S02]  /*28cc0*/  SHFL.IDX P6, R14, R13, R12, R11 ;  /* 0x0000000c0d0e7389 */ /* 0x00006400000c000b */
[----:B01----:R-:W-:Y:S01]  /*28cd0*/  ENDCOLLECTIVE ;  /* 0x000000000000791b */ /* 0x003fe20003800000 */
.L_x_2187:
[----:B------:R-:W-:Y:S02]  /*28ce0*/  IMAD.MOV.U32 R13, RZ, RZ, R53 ;  /* 0x000000ffff0d7224 */ /* 0x000fe400078e0035 */
[----:B------:R-:W-:-:S07]  /*28cf0*/  IMAD.MOV.U32 R37, RZ, RZ, R14 ;  /* 0x000000ffff257224 */ /* 0x000fce00078e000e */
[----:B------:R-:W-:Y:S05]  /*28d00*/  WARPSYNC.COLLECTIVE R15, `(.L_x_2188) ;  /* 0x000000000f087348 */ /* 0x000fea0003c00000 */
[----:B------:R0:W1:Y:S02]  /*28d10*/  SHFL.IDX P6, R14, R13, R12, R11 ;  /* 0x0000000c0d0e7389 */ /* 0x00006400000c000b */
[----:B01----:R-:W-:Y:S01]  /*28d20*/  ENDCOLLECTIVE ;  /* 0x000000000000791b */ /* 0x003fe20003800000 */
.L_x_2188:
[----:B------:R-:W-:Y:S02]  /*28d30*/  IMAD.MOV.U32 R13, RZ, RZ, R55 ;  /* 0x000000ffff0d7224 */ /* 0x000fe400078e0037 */
[----:B------:R-:W-:-:S07]  /*28d40*/  IMAD.MOV.U32 R53, RZ, RZ, R14 ;  /* 0x000000ffff357224 */ /* 0x000fce00078e000e */
[----:B------:R-:W-:Y:S05]  /*28d50*/  WARPSYNC.COLLECTIVE R15, `(.L_x_2189) ;  /* 0x000000000f087348 */ /* 0x000fea0003c00000 */
[----:B------:R0:W1:Y:S02]  /*28d60*/  SHFL.IDX P6, R14, R13, R12, R11 ;  /* 0x0000000c0d0e7389 */ /* 0x00006400000c000b */
[----:B01----:R-:W-:Y:S01]  /*28d70*/  ENDCOLLECTIVE ;  /* 0x000000000000791b */ /* 0x003fe20003800000 */
.L_x_2189:
[----:B------:R-:W-:Y:S02]  /*28d80*/  IMAD.MOV.U32 R55, RZ, RZ, R14 ;  /* 0x000000ffff377224 */ /* 0x000fe400078e000e */
[----:B------:R-:W-:Y:S01]  /*28d90*/  @!P1 IMAD.MOV.U32 R44, RZ, RZ, R24 ;  /* 0x000000ffff2c9224 */ /* 0x000fe200078e0018 */
[----:B------:R-:W-:Y:S01]  /*28da0*/  @!P1 MOV R45, R25 ;  /* 0x00000019002d9202 */ /* 0x000fe20000000f00 */
[----:B------:R-:W-:Y:S02]  /*28db0*/  @!P1 IMAD.MOV.U32 R46, RZ, RZ, R26 ;  /* 0x000000ffff2e9224 */ /* 0x000fe400078e001a */
[----:B------:R-:W-:Y:S02]  /*28dc0*/  @!P1 IMAD.MOV.U32 R47, RZ, RZ, R27 ;  /* 0x000000ffff2f9224 */ /* 0x000fe400078e001b */
[----:B------:R-:W-:Y:S02]  /*28dd0*/  @!P1 IMAD.MOV.U32 R48, RZ, RZ, R32 ;  /* 0x000000ffff309224 */ /* 0x000fe400078e0020 */
[----:B------:R-:W-:-:S02]  /*28de0*/  @!P1 IMAD.MOV.U32 R49, RZ, RZ, R33 ;  /* 0x000000ffff319224 */ /* 0x000fc400078e0021 */
[----:B------:R-:W-:Y:S02]  /*28df0*/  @!P1 IMAD.MOV.U32 R50, RZ, RZ, R34 ;  /* 0x000000ffff329224 */ /* 0x000fe400078e0022 */
[----:B------:R-:W-:Y:S01]  /*28e00*/  @!P1 IMAD.MOV.U32 R51, RZ, RZ, R35 ;  /* 0x000000ffff339224 */ /* 0x000fe200078e0023 */
[----:B------:R-:W-:Y:S06]  /*28e10*/  BRA `(.L_x_2190) ;  /* 0xfffffe4800487947 */ /* 0x000fec000383ffff */
.L_x_1847:
[----:B0-----:R0:W1:Y:S02]  /*28e20*/  SYNCS.PHASECHK.TRANS64.TRYWAIT P4, [R184+URZ+0x28400], R25 ;  /* 0x02840019b80075a7 */ /* 0x001064000808017f */
[----:B-1----:R-:W-:Y:S05]  /*28e30*/  @!P4 NANOSLEEP.SYNCS 0x989680 ;  /* 0x009896800000c95d */ /* 0x002fea0003900000 */
[----:B------:R-:W1:Y:S02]  /*28e40*/  @!P4 SYNCS.PHASECHK.TRANS64 P4, [R184+URZ+0x28400], R25 ;  /* 0x02840019b800c5a7 */ /* 0x000e64000808007f */
[----:B-1----:R-:W-:Y:S05]  /*28e50*/  @!P4 BRA `(.L_x_1847) ;  /* 0xfffffffc00f0c947 */ /* 0x002fea000383ffff */
[----:B------:R-:W-:Y:S05]  /*28e60*/  BRA `(.L_x_2191) ;  /* 0xfffffe4800b47947 */ /* 0x000fea000383ffff */
.L_x_1857:
[----:B--2---:R2:W3:Y:S02]  /*28e70*/  SYNCS.PHASECHK.TRANS64.TRYWAIT P1, [R5+URZ+0x28430], R8 ;  /* 0x02843008050075a7 */ /* 0x0044e4000802017f */
[----:B---3--:R-:W-:Y:S05]  /*28e80*/  @!P1 NANOSLEEP.SYNCS 0x989680 ;  /* 0x009896800000995d */ /* 0x008fea0003900000 */
[----:B------:R-:W3:Y:S02]  /*28e90*/  @!P1 SYNCS.PHASECHK.TRANS64 P1, [R5+URZ+0x28430], R8 ;  /* 0x02843008050095a7 */ /* 0x000ee4000802007f */
[----:B---3--:R-:W-:Y:S05]  /*28ea0*/  @!P1 BRA `(.L_x_1857) ;  /* 0xfffffffc00f09947 */ /* 0x008fea000383ffff */
[----:B------:R-:W-:Y:S05]  /*28eb0*/  BRA `(.L_x_1856) ;  /* 0xfffffe8800ec7947 */ /* 0x000fea000383ffff */
.L_x_1871:
[----:B-1----:R1:W2:Y:S02]  /*28ec0*/  SYNCS.PHASECHK.TRANS64.TRYWAIT P2, [R5+URZ+0x28450], R8 ;  /* 0x02845008050075a7 */ /* 0x0022a4000804017f */
[----:B--2---:R-:W-:Y:S05]  /*28ed0*/  @!P2 NANOSLEEP.SYNCS 0x989680 ;  /* 0x009896800000a95d */ /* 0x004fea0003900000 */
[----:B------:R-:W2:Y:S02]  /*28ee0*/  @!P2 SYNCS.PHASECHK.TRANS64 P2, [R5+URZ+0x28450], R8 ;  /* 0x028450080500a5a7 */ /* 0x000ea4000804007f */
[----:B--2---:R-:W-:Y:S05]  /*28ef0*/  @!P2 BRA `(.L_x_1871) ;  /* 0xfffffffc00f0a947 */ /* 0x004fea000383ffff */
[----:B------:R-:W-:Y:S05]  /*28f00*/  BRA `(.L_x_1870) ;  /* 0xfffffeac005c7947 */ /* 0x000fea000383ffff */
.L_x_1881:
[----:B-1----:R1:W2:Y:S02]  /*28f10*/  SYNCS.PHASECHK.TRANS64.TRYWAIT P2, [R10+URZ+0x28430], R9 ;  /* 0x028430090a0075a7 */ /* 0x0022a4000804017f */
[----:B--2---:R-:W-:Y:S05]  /*28f20*/  @!P2 NANOSLEEP.SYNCS 0x989680 ;  /* 0x009896800000a95d */ /* 0x004fea0003900000 */
[----:B------:R-:W2:Y:S02]  /*28f30*/  @!P2 SYNCS.PHASECHK.TRANS64 P2, [R10+URZ+0x28430], R9 ;  /* 0x028430090a00a5a7 */ /* 0x000ea4000804007f */
[----:B--2---:R-:W-:Y:S05]  /*28f40*/  @!P2 BRA `(.L_x_1881) ;  /* 0xfffffffc00f0a947 */ /* 0x004fea000383ffff */
[----:B------:R-:W-:Y:S05]  /*28f50*/  BRA `(.L_x_1880) ;  /* 0xfffffeb000c07947 */ /* 0x000fea000383ffff */
.L_x_1895:
[----:B---3--:R3:W4:Y:S02]  /*28f60*/  SYNCS.PHASECHK.TRANS64.TRYWAIT P2, [R10+URZ+0x28450], R9 ;  /* 0x028450090a0075a7 */ /* 0x008724000804017f */
[----:B----4-:R-:W-:Y:S05]  /*28f70*/  @!P2 NANOSLEEP.SYNCS 0x989680 ;  /* 0x009896800000a95d */ /* 0x010fea0003900000 */
[----:B------:R-:W4:Y:S02]  /*28f80*/  @!P2 SYNCS.PHASECHK.TRANS64 P2, [R10+URZ+0x28450], R9 ;  /* 0x028450090a00a5a7 */ /* 0x000f24000804007f */
[----:B----4-:R-:W-:Y:S05]  /*28f90*/  @!P2 BRA `(.L_x_1895) ;  /* 0xfffffffc00f0a947 */ /* 0x010fea000383ffff */
[----:B------:R-:W-:Y:S05]  /*28fa0*/  BRA `(.L_x_1894) ;  /* 0xfffffed800407947 */ /* 0x000fea000383ffff */
.L_x_1906:
[----:B-1----:R1:W2:Y:S02]  /*28fb0*/  SYNCS.PHASECHK.TRANS64.TRYWAIT P2, [R12+URZ+0x28430], R5 ;  /* 0x028430050c0075a7 */ /* 0x0022a4000804017f */
[----:B--2---:R-:W-:Y:S05]  /*28fc0*/  @!P2 NANOSLEEP.SYNCS 0x989680 ;  /* 0x009896800000a95d */ /* 0x004fea0003900000 */
[----:B------:R-:W2:Y:S02]  /*28fd0*/  @!P2 SYNCS.PHASECHK.TRANS64 P2, [R12+URZ+0x28430], R5 ;  /* 0x028430050c00a5a7 */ /* 0x000ea4000804007f */
[----:B--2---:R-:W-:Y:S05]  /*28fe0*/  @!P2 BRA `(.L_x_1906) ;  /* 0xfffffffc00f0a947 */ /* 0x004fea000383ffff */
[----:B------:R-:W-:Y:S05]  /*28ff0*/  BRA `(.L_x_1905) ;  /* 0xfffffedc00b47947 */ /* 0x000fea000383ffff */
.L_x_1912:
[----:B---3--:R3:W4:Y:S02]  /*29000*/  SYNCS.PHASECHK.TRANS64.TRYWAIT P2, [R12+URZ+0x28450], R5 ;  /* 0x028450050c0075a7 */ /* 0x008724000804017f */
[----:B----4-:R-:W-:Y:S05]  /*29010*/  @!P2 NANOSLEEP.SYNCS 0x989680 ;  /* 0x009896800000a95d */ /* 0x010fea0003900000 */
[----:B------:R-:W4:Y:S02]  /*29020*/  @!P2 SYNCS.PHASECHK.TRANS64 P2, [R12+URZ+0x28450], R5 ;  /* 0x028450050c00a5a7 */ /* 0x000f24000804007f */
[----:B----4-:R-:W-:Y:S05]  /*29030*/  @!P2 BRA `(.L_x_1912) ;  /* 0xfffffffc00f0a947 */ /* 0x010fea000383ffff */
[----:B------:R-:W-:Y:S05]  /*29040*/  BRA `(.L_x_1911) ;  /* 0xfffffef8008c7947 */ /* 0x000fea000383ffff */
.L_x_1919:
[----:B0-----:R0:W2:Y:S02]  /*29050*/  SYNCS.PHASECHK.TRANS64.TRYWAIT P1, [R11+URZ+0x28430], R10 ;  /* 0x0284300a0b0075a7 */ /* 0x0010a4000802017f */
[----:B--2---:R-:W-:Y:S05]  /*29060*/  @!P1 NANOSLEEP.SYNCS 0x989680 ;  /* 0x009896800000995d */ /* 0x004fea0003900000 */
[----:B------:R-:W2:Y:S02]  /*29070*/  @!P1 SYNCS.PHASECHK.TRANS64 P1, [R11+URZ+0x28430], R10 ;  /* 0x0284300a0b0095a7 */ /* 0x000ea4000802007f */
[----:B--2---:R-:W-:Y:S05]  /*29080*/  @!P1 BRA `(.L_x_1919) ;  /* 0xfffffffc00f09947 */ /* 0x004fea000383ffff */
[----:B------:R-:W-:Y:S05]  /*29090*/  BRA `(.L_x_1918) ;  /* 0xfffffefc00507947 */ /* 0x000fea000383ffff */
.L_x_1933:
[----:B---3--:R3:W4:Y:S02]  /*290a0*/  SYNCS.PHASECHK.TRANS64.TRYWAIT P1, [R11+URZ+0x28450], R10 ;  /* 0x0284500a0b0075a7 */ /* 0x008724000802017f */
[----:B----4-:R-:W-:Y:S05]  /*290b0*/  @!P1 NANOSLEEP.SYNCS 0x989680 ;  /* 0x009896800000995d */ /* 0x010fea0003900000 */
[----:B------:R-:W4:Y:S02]  /*290c0*/  @!P1 SYNCS.PHASECHK.TRANS64 P1, [R11+URZ+0x28450], R10 ;  /* 0x0284500a0b0095a7 */ /* 0x000f24000802007f */
[----:B----4-:R-:W-:Y:S05]  /*290d0*/  @!P1 BRA `(.L_x_1933) ;  /* 0xfffffffc00f09947 */ /* 0x010fea000383ffff */
[----:B------:R-:W-:Y:S05]  /*290e0*/  BRA `(.L_x_1932) ;  /* 0xffffff2000c07947 */ /* 0x000fea000383ffff */
.L_x_1938:
[----:B------:R-:W-:Y:S02]  /*290f0*/  SEL R28, R9, R8, P0 ;  /* 0x00000008091c7207 */ /* 0x000fe40000000000 */
[----:B------:R-:W-:Y:S02]  /*29100*/  SEL R8, R8, R9, P0 ;  /* 0x0000000908087207 */ /* 0x000fe40000000000 */
[----:B------:R-:W-:Y:S02]  /*29110*/  SEL R32, R11, R12, P0 ;  /* 0x0000000c0b207207 */ /* 0x000fe40000000000 */
[----:B------:R-:W-:Y:S01]  /*29120*/  SEL R9, R12, R11, P0 ;  /* 0x0000000b0c097207 */ /* 0x000fe20000000000 */
[----:B------:R-:W-:Y:S01]  /*29130*/  IMAD.MOV.U32 R11, RZ, RZ, 0x1c1f ;  /* 0x00001c1fff0b7424 */ /* 0x000fe200078e00ff */
[----:B------:R-:W-:Y:S02]  /*29140*/  SEL R40, R15, R38, P0 ;  /* 0x000000260f287207 */ /* 0x000fe40000000000 */
[----:B------:R-:W-:Y:S01]  /*29150*/  SEL R27, R38, R15, P0 ;  /* 0x0000000f261b7207 */ /* 0x000fe20000000000 */
[----:B------:R-:W-:Y:S01]  /*29160*/  IMAD.MOV.U32 R15, RZ, RZ, -0x1 ;  /* 0xffffffffff0f7424 */ /* 0x000fe200078e00ff */
[----:B-----5:R-:W-:-:S02]  /*29170*/  MOV R12, R3 ;  /* 0x00000003000c7202 */ /* 0x020fc40000000f00 */
[----:B------:R-:W-:Y:S02]  /*29180*/  SEL R36, R25, R14, P0 ;  /* 0x0000000e19247207 */ /* 0x000fe40000000000 */
[----:B------:R-:W-:-:S07]  /*29190*/  SEL R25, R14, R25, P0 ;  /* 0x000000190e197207 */ /* 0x000fce0000000000 */
[----:B0-----:R-:W-:Y:S05]  /*291a0*/  WARPSYNC.COLLECTIVE R15, `(.L_x_2192) ;  /* 0x000000000f087348 */ /* 0x001fea0003c00000 */
[----:B------:R1:W2:Y:S02]  /*291b0*/  SHFL.IDX P6, R14, R13, R12, R11 ;  /* 0x0000000c0d0e7389 */ /* 0x0002a400000c000b */
[----:B012---:R-:W-:Y:S01]  /*291c0*/  ENDCOLLECTIVE ;  /* 0x000000000000791b */ /* 0x007fe20003800000 */
.L_x_2192:
[----:B------:R-:W-:Y:S02]  /*291d0*/  SEL R26, R7, R20, P0 ;  /* 0x00000014071a7207 */ /* 0x000fe40000000000 */
[----:B------:R-:W-:Y:S02]  /*291e0*/  SEL R7, R20, R7, P0 ;  /* 0x0000000714077207 */ /* 0x000fe40000000000 */
[----:B------:R-:W-:Y:S02]  /*291f0*/  LOP3.LUT R20, R3, 0x2, RZ, 0x3c, !PT ;  /* 0x0000000203147812 */ /* 0x000fe400078e3cff */
        /* <DEDUP_REMOVED lines=10> */
[----:B------:R-:W-:Y:S01]  /*292a0*/  SEL R44, R31, R48, P0 ;  /* 0x000000301f2c7207 */ /* 0x000fe20000000000 */
[----:B------:R-:W-:Y:S01]  /*292b0*/  IMAD.MOV.U32 R10, RZ, RZ, R14 ;  /* 0x000000ffff0a7224 */ /* 0x000fe200078e000e */
[----:B------:R-:W-:-:S07]  /*292c0*/  SEL R31, R48, R31, P0 ;  /* 0x0000001f301f7207 */ /* 0x000fce0000000000 */
[----:B------:R-:W-:Y:S05]  /*292d0*/  WARPSYNC.COLLECTIVE R15, `(.L_x_2193) ;  /* 0x000000000f087348 */ /* 0x000fea0003c00000 */
[----:B------:R0:W1:Y:S02]  /*292e0*/  SHFL.IDX P6, R14, R13, R12, R11 ;  /* 0x0000000c0d0e7389 */ /* 0x00006400000c000b */
[----:B01----:R-:W-:Y:S01]  /*292f0*/  ENDCOLLECTIVE ;  /* 0x000000000000791b */ /* 0x003fe20003800000 */
.L_x_2193:
        /* <DEDUP_REMOVED lines=8> */
[----:B------:R-:W-:Y:S02]  /*29380*/  MOV R13, R26 ;  /* 0x0000001a000d7202 */ /* 0x000fe40000000f00 */
        /* <DEDUP_REMOVED lines=9> */
.L_x_2194:
        /* <DEDUP_REMOVED lines=19> */
.L_x_2195:
        /* <DEDUP_REMOVED lines=18> */
.L_x_2196:
[----:B------:R-:W-:Y:S02]  /*29670*/  SEL R119, R124, R119, P0 ;  /* 0x000000777c777207 */ /* 0x000fe40000000000 */
[----:B------:R-:W-:Y:S02]  /*29680*/  SEL R124, R127, R126, P0 ;  /* 0x0000007e7f7c7207 */ /* 0x000fe40000000000 */
[----:B------:R-:W-:Y:S02]  /*29690*/  SEL R127, R126, R127, P0 ;  /* 0x0000007f7e7f7207 */ /* 0x000fe40000000000 */
[----:B------:R-:W-:Y:S02]  /*296a0*/  SEL R126, R133, R132, P0 ;  /* 0x00000084857e7207 */ /* 0x000fe40000000000 */
[----:B------:R-:W-:Y:S02]  /*296b0*/  SEL R133, R132, R133, P0 ;  /* 0x0000008584857207 */ /* 0x000fe40000000000 */
[----:B------:R-:W-:Y:S01]  /*296c0*/  SEL R4, R10, R37, P0 ;  /* 0x000000250a047207 */ /* 0x000fe20000000000 */
[----:B------:R-:W-:Y:S01]  /*296d0*/  IMAD.MOV.U32 R13, RZ, RZ, R8 ;  /* 0x000000ffff0d7224 */ /* 0x000fe200078e0008 */
[----:B------:R-:W-:Y:S01]  /*296e0*/  SEL R8, R26, R7, P0 ;  /* 0x000000071a087207 */ /* 0x000fe20000000000 */
[----:B------:R-:W-:-:S02]  /*296f0*/  IMAD.MOV.U32 R12, RZ, RZ, R20 ;  /* 0x000000ffff0c7224 */ /* 0x000fc400078e0014 */
[----:B------:R-:W-:-:S07]  /*29700*/  IMAD.MOV.U32 R28, RZ, RZ, R14 ;  /* 0x000000ffff1c7224 */ /* 0x000fce00078e000e */
[----:B------:R-:W-:Y:S05]  /*29710*/  WARPSYNC.COLLECTIVE R15, `(.L_x_2197) ;  /* 0x000000000f087348 */ /* 0x000fea0003c00000 */
[----:B------:R0:W1:Y:S02]  /*29720*/  SHFL.IDX P6, R14, R13, R12, R11 ;  /* 0x0000000c0d0e7389 */ /* 0x00006400000c000b */
[----:B01----:R-:W-:Y:S01]  /*29730*/  ENDCOLLECTIVE ;  /* 0x000000000000791b */ /* 0x003fe20003800000 */
.L_x_2197:
[----:B------:R-:W-:Y:S02]  /*29740*/  IMAD.MOV.U32 R13, RZ, RZ, R32 ;  /* 0x000000ffff0d7224 */ /* 0x000fe400078e0020 */
[----:B------:R-:W-:Y:S02]  /*29750*/  IMAD.MOV.U32 R12, RZ, RZ, R3 ;  /* 0x000000ffff0c7224 */ /* 0x000fe400078e0003 */
[----:B------:R-:W-:-:S07]  /*29760*/  IMAD.MOV.U32 R99, RZ, RZ, R14 ;  /* 0x000000ffff637224 */ /* 0x000fce00078e000e */
[----:B------:R-:W-:Y:S05]  /*29770*/  WARPSYNC.COLLECTIVE R15, `(.L_x_2198) ;  /* 0x000000000f087348 */ /* 0x000fea0003c00000 */
[----:B------:R0:W1:Y:S02]  /*29780*/  SHFL.IDX P6, R14, R13, R12, R11 ;  /* 0x0000000c0d0e7389 */ /* 0x00006400000c000b */
[----:B01----:R-:W-:Y:S01]  /*29790*/  ENDCOLLECTIVE ;  /* 0x000000000000791b */ /* 0x003fe20003800000 */
.L_x_2198:
[----:B------:R-:W-:Y:S02]  /*297a0*/  IMAD.MOV.U32 R13, RZ, RZ, R9 ;  /* 0x000000ffff0d7224 */ /* 0x000fe400078e0009 */
[----:B------:R-:W-:Y:S01]  /*297b0*/  IMAD.MOV.U32 R12, RZ, RZ, R20 ;  /* 0x000000ffff0c7224 */ /* 0x000fe200078e0014 */
[----:B------:R-:W-:-:S07]  /*297c0*/  MOV R32, R14 ;  /* 0x0000000e00207202 */ /* 0x000fce0000000f00 */
[----:B------:R-:W-:Y:S05]  /*297d0*/  WARPSYNC.COLLECTIVE R15, `(.L_x_2199) ;  /* 0x000000000f087348 */ /* 0x000fea0003c00000 */
[----:B------:R0:W1:Y:S02]  /*297e0*/  SHFL.IDX P6, R14, R13, R12, R11 ;  /* 0x0000000c0d0e7389 */ /* 0x00006400000c000b */
[----:B01----:R-:W-:Y:S01]  /*297f0*/  ENDCOLLECTIVE ;  /* 0x000000000000791b */ /* 0x003fe20003800000 */
.L_x_2199:
[----:B------:R-:W-:Y:S02]  /*29800*/  IMAD.MOV.U32 R13, RZ, RZ, R36 ;  /* 0x000000ffff0d7224 */ /* 0x000fe400078e0024 */
[----:B------:R-:W-:Y:S02]  /*29810*/  IMAD.MOV.U32 R12, RZ, RZ, R3 ;  /* 0x000000ffff0c7224 */ /* 0x000fe400078e0003 */
[----:B------:R-:W-:-:S07]  /*29820*/  IMAD.MOV.U32 R9, RZ, RZ, R14 ;  /* 0x000000ffff097224 */ /* 0x000fce00078e000e */
[----:B------:R-:W-:Y:S05]  /*29830*/  WARPSYNC.COLLECTIVE R15, `(.L_x_2200) ;  /* 0x000000000f087348 */ /* 0x000fea0003c00000 */
[----:B------:R0:W1:Y:S02]  /*29840*/  SHFL.IDX P6, R14, R13, R12, R11 ;  /* 0x0000000c0d0e7389 */ /* 0x00006400000c000b */
[----:B01----:R-:W-:Y:S01]  /*29850*/  ENDCOLLECTIVE ;  /* 0x000000000000791b */ /* 0x003fe20003800000 */
.L_x_2200:
[----:B------:R-:W-:Y:S01]  /*29860*/  MOV R13, R25 ;  /* 0x00000019000d7202 */ /* 0x000fe20000000f00 */
[----:B------:R-:W-:Y:S02]  /*29870*/  IMAD.MOV.U32 R12, RZ, RZ, R20 ;  /* 0x000000ffff0c7224 */ /* 0x000fe400078e0014 */
[----:B------:R-:W-:-:S07]  /*29880*/  IMAD.MOV.U32 R30, RZ, RZ, R14 ;  /* 0x000000ffff1e7224 */ /* 0x000fce00078e000e */
[----:B------:R-:W-:Y:S05]  /*29890*/  WARPSYNC.COLLECTIVE R15, `(.L_x_2201) ;  /* 0x000000000f087348 */ /* 0x000fea0003c00000 */
[----:B------:R0:W1:Y:S02]  /*298a0*/  SHFL.IDX P6, R14, R13, R12, R11 ;  /* 0x0000000c0d0e7389 */ /* 0x00006400000c000b */
[----:B01----:R-:W-:Y:S01]  /*298b0*/  ENDCOLLECTIVE ;  /* 0x000000000000791b */ /* 0x003fe20003800000 */
.L_x_2201:
[----:B------:R-:W-:Y:S02]  /*298c0*/  IMAD.MOV.U32 R13, RZ, RZ, R40 ;  /* 0x000000ffff0d7224 */ /* 0x000fe400078e0028 */
[----:B------:R-:W-:Y:S02]  /*298d0*/  IMAD.MOV.U32 R12, RZ, RZ, R3 ;  /* 0x000000ffff0c7224 */ /* 0x000fe400078e0003 */
[----:B------:R-:W-:-:S07]  /*298e0*/  IMAD.MOV.U32 R25, RZ, RZ, R14 ;  /* 0x000000ffff197224 */ /* 0x000fce00078e000e */
[----:B------:R-:W-:Y:S05]  /*298f0*/  WARPSYNC.COLLECTIVE R15, `(.L_x_2202) ;  /* 0x000000000f087348 */ /* 0x000fea0003c00000 */
[----:B------:R0:W1:Y:S02]  /*29900*/  SHFL.IDX P6, R14, R13, R12, R11 ;  /* 0x0000000c0d0e7389 */ /* 0x00006400000c000b */
[----:B01----:R-:W-:Y:S01]  /*29910*/  ENDCOLLECTIVE ;  /* 0x000000000000791b */ /* 0x003fe20003800000 */
.L_x_2202:
[----:B------:R-:W-:Y:S01]  /*29920*/  IMAD.MOV.U32 R13, RZ, RZ, R27 ;  /* 0x000000ffff0d7224 */ /* 0x000fe200078e001b */
[----:B------:R-:W-:Y:S01]  /*29930*/  MOV R12, R20 ;  /* 0x00000014000c7202 */ /* 0x000fe20000000f00 */
[----:B------:R-:W-:-:S07]  /*29940*/  IMAD.MOV.U32 R34, RZ, RZ, R14 ;  /* 0x000000ffff227224 */ /* 0x000fce00078e000e */
[----:B------:R-:W-:Y:S05]  /*29950*/  WARPSYNC.COLLECTIVE R15, `(.L_x_2203) ;  /* 0x000000000f087348 */ /* 0x000fea0003c00000 */
[----:B------:R0:W1:Y:S02]  /*29960*/  SHFL.IDX P6, R14, R13, R12, R11 ;  /* 0x0000000c0d0e7389 */ /* 0x00006400000c000b */
[----:B01----:R-:W-:Y:S01]  /*29970*/  ENDCOLLECTIVE ;  /* 0x000000000000791b */ /* 0x003fe20003800000 */
.L_x_2203:
[----:B------:R-:W-:Y:S02]  /*29980*/  IMAD.MOV.U32 R13, RZ, RZ, R38 ;  /* 0x000000ffff0d7224 */ /* 0x000fe400078e0026 */
[----:B------:R-:W-:Y:S02]  /*29990*/  IMAD.MOV.U32 R12, RZ, RZ, R3 ;  /* 0x000000ffff0c7224 */ /* 0x000fe400078e0003 */
[----:B------:R-:W-:-:S07]  /*299a0*/  IMAD.MOV.U32 R27, RZ, RZ, R14 ;  /* 0x000000ffff1b7224 */ /* 0x000fce00078e000e */
[----:B------:R-:W-:Y:S05]  /*299b0*/  WARPSYNC.COLLECTIVE R15, `(.L_x_2204) ;  /* 0x000000000f087348 */ /* 0x000fea0003c00000 */
[----:B------:R0:W1:Y:S02]  /*299c0*/  SHFL.IDX P6, R14, R13, R12, R11 ;  /* 0x0000000c0d0e7389 */ /* 0x00006400000c000b */
[----:B01----:R-:W-:Y:S01]  /*299d0*/  ENDCOLLECTIVE ;  /* 0x000000000000791b */ /* 0x003fe20003800000 */
.L_x_2204:
[----:B------:R-:W-:Y:S02]  /*299e0*/  IMAD.MOV.U32 R13, RZ, RZ, R29 ;  /* 0x000000ffff0d7224 */ /* 0x000fe400078e001d */
[----:B------:R-:W-:Y:S02]  /*299f0*/  IMAD.MOV.U32 R12, RZ, RZ, R20 ;  /* 0x000000ffff0c7224 */ /* 0x000fe400078e0014 */
[----:B------:R-:W-:-:S07]  /*29a00*/  IMAD.MOV.U32 R38, RZ, RZ, R14 ;  /* 0x000000ffff267224 */ /* 0x000fce00078e000e */
[----:B------:R-:W-:Y:S05]  /*29a10*/  WARPSYNC.COLLECTIVE R15, `(.L_x_2205) ;  /* 0x000000000f087348 */ /* 0x000fea0003c00000 */
[----:B------:R0:W1:Y:S02]  /*29a20*/  SHFL.IDX P6, R14, R13, R12, R11 ;  /* 0x0000000c0d0e7389 */ /* 0x00006400000c000b */
[----:B01----:R-:W-:Y:S01]  /*29a30*/  ENDCOLLECTIVE ;  /* 0x000000000000791b */ /* 0x003fe20003800000 */
.L_x_2205:
[----:B------:R-:W-:Y:S02]  /*29a40*/  IMAD.MOV.U32 R13, RZ, RZ, R44 ;  /* 0x000000ffff0d7224 */ /* 0x000fe400078e002c */
[----:B------:R-:W-:Y:S01]  /*29a50*/  IMAD.MOV.U32 R12, RZ, RZ, R3 ;  /* 0x000000ffff0c7224 */ /* 0x000fe200078e0003 */
[----:B------:R-:W-:-:S07]  /*29a60*/  MOV R29, R14 ;  /* 0x0000000e001d7202 */ /* 0x000fce0000000f00 */
[----:B------:R-:W-:Y:S05]  /*29a70*/  WARPSYNC.COLLECTIVE R15, `(.L_x_2206) ;  /* 0x000000000f087348 */ /* 0x000fea0003c00000 */
[----:B------:R0:W1:Y:S02]  /*29a80*/  SHFL.IDX P6, R14, R13, R12, R11 ;  /* 0x0000000c0d0e7389 */ /* 0x00006400000c000b */
[----:B01----:R-:W-:Y:S01]  /*29a90*/  ENDCOLLECTIVE ;  /* 0x000000000000791b */ /* 0x003fe20003800000 */
.L_x_2206:
[----:B------:R-:W-:Y:S02]  /*29aa0*/  SEL R36, R38, R29, P0 ;  /* 0x0000001d26247207 */ /* 0x000fe40000000000 */
[----:B------:R-:W-:Y:S01]  /*29ab0*/  SEL R38, R29, R38, P0 ;  /* 0x000000261d267207 */ /* 0x000fe20000000000 */
[----:B------:R-:W-:Y:S02]  /*29ac0*/  IMAD.MOV.U32 R13, RZ, RZ, R31 ;  /* 0x000000ffff0d7224 */ /* 0x000fe400078e001f */
[----:B------:R-:W-:Y:S02]  /*29ad0*/  IMAD.MOV.U32 R12, RZ, RZ, R20 ;  /* 0x000000ffff0c7224 */ /* 0x000fe400078e0014 */
[----:B------:R-:W-:-:S07]  /*29ae0*/  IMAD.MOV.U32 R42, RZ, RZ, R14 ;  /* 0x000000ffff2a7224 */ /* 0x000fce00078e000e */
[----:B------:R-:W-:Y:S05]  /*29af0*/  WARPSYNC.COLLECTIVE R15, `(.L_x_2207) ;  /* 0x000000000f087348 */ /* 0x000fea0003c00000 */
[----:B------:R0:W1:Y:S02]  /*29b00*/  SHFL.IDX P6, R14, R13, R12, R11 ;  /* 0x0000000c0d0e7389 */ /* 0x00006400000c000b */
[----:B01----:R-:W-:Y:S01]  /*29b10*/  ENDCOLLECTIVE ;  /* 0x000000000000791b */ /* 0x003fe20003800000 */
.L_x_2207:
[----:B------:R-:W-:Y:S01]  /*29b20*/  MOV R13, R48 ;  /* 0x00000030000d7202 */ /* 0x000fe20000000f00 */
[----:B------:R-:W-:Y:S02]  /*29b30*/  IMAD.MOV.U32 R12, RZ, RZ, R3 ;  /* 0x000000ffff0c7224 */ /* 0x000fe400078e0003 */
[----:B------:R-:W-:-:S07]  /*29b40*/  IMAD.MOV.U32 R31, RZ, RZ, R14 ;  /* 0x000000ffff1f7224 */ /* 0x000fce00078e000e */
[----:B------:R-:W-:Y:S05]  /*29b50*/  WARPSYNC.COLLECTIVE R15, `(.L_x_2208) ;  /* 0x000000000f087348 */ /* 0x000fea0003c00000 */
[----:B------:R0:W1:Y:S02]  /*29b60*/  SHFL.IDX P6, R14, R13, R12, R11 ;  /* 0x0000000c0d0e7389 */ /* 0x00006400000c000b */
[----:B01----:R-:W-:Y:S01]  /*29b70*/  ENDCOLLECTIVE ;  /* 0x000000000000791b */ /* 0x003fe20003800000 */
.L_x_2208:
        /* <DEDUP_REMOVED lines=8> */
.L_x_2209:
[----:B------:R-:W-:Y:S01]  /*29c00*/  IMAD.MOV.U32 R13, RZ, RZ, R50 ;  /* 0x000000ffff0d7224 */ /* 0x000fe200078e0032 */
[----:B------:R-:W-:Y:S01]  /*29c10*/  MOV R12, R3 ;  /* 0x00000003000c7202 */ /* 0x000fe20000000f00 */
[----:B------:R-:W-:-:S07]  /*29c20*/  IMAD.MOV.U32 R33, RZ, RZ, R14 ;  /* 0x000000ffff217224 */ /* 0x000fce00078e000e */
[----:B------:R-:W-:Y:S05]  /*29c30*/  WARPSYNC.COLLECTIVE R15, `(.L_x_2210) ;  /* 0x000000000f087348 */ /* 0x000fea0003c00000 */
[----:B------:R0:W1:Y:S02]  /*29c40*/  SHFL.IDX P6, R14, R13, R12, R11 ;  /* 0x0000000c0d0e7389 */ /* 0x00006400000c000b */
[----:B01----:R-:W-:Y:S01]  /*29c50*/  ENDCOLLECTIVE ;  /* 0x000000000000791b */ /* 0x003fe20003800000 */
.L_x_2210:
        /* <DEDUP_REMOVED lines=8> */
.L_x_2211:
[----:B------:R-:W-:Y:S02]  /*29ce0*/  IMAD.MOV.U32 R13, RZ, RZ, R52 ;  /* 0x000000ffff0d7224 */ /* 0x000fe400078e0034 */
[----:B------:R-:W-:Y:S02]  /*29cf0*/  IMAD.MOV.U32 R12, RZ, RZ, R3 ;  /* 0x000000ffff0c7224 */ /* 0x000fe400078e0003 */
[----:B------:R-:W-:-:S07]  /*29d00*/  IMAD.MOV.U32 R45, RZ, RZ, R14 ;  /* 0x000000ffff2d7224 */ /* 0x000fce00078e000e */
[----:B------:R-:W-:Y:S05]  /*29d10*/  WARPSYNC.COLLECTIVE R15, `(.L_x_2212) ;  /* 0x000000000f087348 */ /* 0x000fea0003c00000 */
[----:B------:R0:W1:Y:S02]  /*29d20*/  SHFL.IDX P6, R14, R13, R12, R11 ;  /* 0x0000000c0d0e7389 */ /* 0x00006400000c000b */
[----:B01----:R-:W-:Y:S01]  /*29d30*/  ENDCOLLECTIVE ;  /* 0x000000000000791b */ /* 0x003fe20003800000 */
.L_x_2212:
[----:B------:R-:W-:Y:S02]  /*29d40*/  SEL R48, R50, R45, P0 ;  /* 0x0000002d32307207 */ /* 0x000fe40000000000 */
[----:B------:R-:W-:Y:S01]  /*29d50*/  SEL R50, R45, R50, P0 ;  /* 0x000000322d327207 */ /* 0x000fe20000000000 */
[----:B------:R-:W-:Y:S02]  /*29d60*/  IMAD.MOV.U32 R13, RZ, RZ, R61 ;  /* 0x000000ffff0d7224 */ /* 0x000fe400078e003d */
[----:B------:R-:W-:Y:S01]  /*29d70*/  IMAD.MOV.U32 R12, RZ, RZ, R20 ;  /* 0x000000ffff0c7224 */ /* 0x000fe200078e0014 */
[----:B------:R-:W-:-:S07]  /*29d80*/  MOV R54, R14 ;  /* 0x0000000e00367202 */ /* 0x000fce0000000f00 */
[----:B------:R-:W-:Y:S05]  /*29d90*/  WARPSYNC.COLLECTIVE R15, `(.L_x_2213) ;  /* 0x000000000f087348 */ /* 0x000fea0003c00000 */
[----:B------:R0:W1:Y:S02]  /*29da0*/  SHFL.IDX P6, R14, R13, R12, R11 ;  /* 0x0000000c0d0e7389 */ /* 0x00006400000c000b */
[----:B01----:R-:W-:Y:S01]  /*29db0*/  ENDCOLLECTIVE ;  /* 0x000000000000791b */ /* 0x003fe20003800000 */
.L_x_2213:
[----:B------:R-:W-:Y:S02]  /*29dc0*/  IMAD.MOV.U32 R13, RZ, RZ, R58 ;  /* 0x000000ffff0d7224 */ /* 0x000fe400078e003a */
[----:B------:R-:W-:Y:S02]  /*29dd0*/  IMAD.MOV.U32 R12, RZ, RZ, R3 ;  /* 0x000000ffff0c7224 */ /* 0x000fe400078e0003 */
[----:B------:R-:W-:-:S07]  /*29de0*/  IMAD.MOV.U32 R61, RZ, RZ, R14 ;  /* 0x000000ffff3d7224 */ /* 0x000fce00078e000e */
[----:B------:R-:W-:Y:S05]  /*29df0*/  WARPSYNC.COLLECTIVE R15, `(.L_x_2214) ;  /* 0x000000000f087348 */ /* 0x000fea0003c00000 */
[----:B------:R0:W1:Y:S02]  /*29e00*/  SHFL.IDX P6, R14, R13, R12, R11 ;  /* 0x0000000c0d0e7389 */ /* 0x00006400000c000b */
[----:B01----:R-:W-:Y:S01]  /*29e10*/  ENDCOLLECTIVE ;  /* 0x000000000000791b */ /* 0x003fe20003800000 */
.L_x_2214:
[----:B------:R-:W-:Y:S02]  /*29e20*/  SEL R52, R54, R61, P0 ;  /* 0x0000003d36347207 */ /* 0x000fe40000000000 */
[----:B------:R-:W-:Y:S02]  /*29e30*/  SEL R54, R61, R54, P0 ;  /* 0x000000363d367207 */ /* 0x000fe40000000000 */
[----:B------:R-:W-:Y:S01]  /*29e40*/  MOV R13, R81 ;  /* 0x00000051000d7202 */ /* 0x000fe20000000f00 */
[----:B------:R-:W-:Y:S02]  /*29e50*/  IMAD.MOV.U32 R12, RZ, RZ, R20 ;  /* 0x000000ffff0c7224 */ /* 0x000fe400078e0014 */
[----:B------:R-:W-:-:S07]  /*29e60*/  IMAD.MOV.U32 R58, RZ, RZ, R14 ;  /* 0x000000ffff3a7224 */ /* 0x000fce00078e000e */
[----:B------:R-:W-:Y:S05]  /*29e70*/  WARPSYNC.COLLECTIVE R15, `(.L_x_2215) ;  /* 0x000000000f087348 */ /* 0x000fea0003c00000 */
[----:B------:R0:W1:Y:S02]  /*29e80*/  SHFL.IDX P6, R14, R13, R12, R11 ;  /* 0x0000000c0d0e7389 */ /* 0x00006400000c000b */
[----:B01----:R-:W-:Y:S01]  /*29e90*/  ENDCOLLECTIVE ;  /* 0x000000000000791b */ /* 0x003fe20003800000 */
.L_x_2215:
[----:B------:R-:W-:Y:S02]  /*29ea0*/  IMAD.MOV.U32 R13, RZ, RZ, R56 ;  /* 0x000000ffff0d7224 */ /* 0x000fe400078e0038 */
[----:B------:R-:W-:Y:S02]  /*29eb0*/  IMAD.MOV.U32 R12, RZ, RZ, R3 ;  /* 0x000000ffff0c7224 */ /* 0x000fe400078e0003 */
[----:B------:R-:W-:-:S07]  /*29ec0*/  IMAD.MOV.U32 R81, RZ, RZ, R14 ;  /* 0x000000ffff517224 */ /* 0x000fce00078e000e */
[----:B------:R-:W-:Y:S05]  /*29ed0*/  WARPSYNC.COLLECTIVE R15, `(.L_x_2216) ;  /* 0x000000000f087348 */ /* 0x000fea0003c00000 */
[----:B------:R0:W1:Y:S02]  /*29ee0*/  SHFL.IDX P6, R14, R13, R12, R11 ;  /* 0x0000000c0d0e7389 */ /* 0x00006400000c000b */
[----:B01----:R-:W-:Y:S01]  /*29ef0*/  ENDCOLLECTIVE ;  /* 0x000000000000791b */ /* 0x003fe20003800000 */
.L_x_2216:
[----:B------:R-:W-:Y:S02]  /*29f00*/  SEL R56, R58, R81, P0 ;  /* 0x000000513a387207 */ /* 0x000fe40000000000 */
[----:B------:R-:W-:Y:S01]  /*29f10*/  SEL R58, R81, R58, P0 ;  /* 0x0000003a513a7207 */ /* 0x000fe20000000000 */
[----:B------:R-:W-:Y:S01]  /*29f20*/  IMAD.MOV.U32 R13, RZ, RZ, R85 ;  /* 0x000000ffff0d7224 */ /* 0x000fe200078e0055 */
[----:B------:R-:W-:Y:S01]  /*29f30*/  MOV R12, R20 ;  /* 0x00000014000c7202 */ /* 0x000fe20000000f00 */
[----:B------:R-:W-:-:S07]  /*29f40*/  IMAD.MOV.U32 R62, RZ, RZ, R14 ;  /* 0x000000ffff3e7224 */ /* 0x000fce00078e000e */
[----:B------:R-:W-:Y:S05]  /*29f50*/  WARPSYNC.COLLECTIVE R15, `(.L_x_2217) ;  /* 0x000000000f087348 */ /* 0x000fea0003c00000 */
[----:B------:R0:W1:Y:S02]  /*29f60*/  SHFL.IDX P6, R14, R13, R12, R11 ;  /* 0x0000000c0d0e7389 */ /* 0x00006400000c000b */
[----:B01----:R-:W-:Y:S01]  /*29f70*/  ENDCOLLECTIVE ;  /* 0x000000000000791b */ /* 0x003fe20003800000 */
.L_x_2217:
[----:B------:R-:W-:Y:S02]  /*29f80*/  IMAD.MOV.U32 R13, RZ, RZ, R66 ;  /* 0x000000ffff0d7224 */ /* 0x000fe400078e0042 */
[----:B------:R-:W-:Y:S02]  /*29f90*/  IMAD.MOV.U32 R12, RZ, RZ, R3 ;  /* 0x000000ffff0c7224 */ /* 0x000fe400078e0003 */
[----:B------:R-:W-:-:S07]  /*29fa0*/  IMAD.MOV.U32 R85, RZ, RZ, R14 ;  /* 0x000000ffff557224 */ /* 0x000fce00078e000e */
[----:B------:R-:W-:Y:S05]  /*29fb0*/  WARPSYNC.COLLECTIVE R15, `(.L_x_2218) ;  /* 0x000000000f087348 */ /* 0x000fea0003c00000 */
[----:B------:R0:W1:Y:S02]  /*29fc0*/  SHFL.IDX P6, R14, R13, R12, R11 ;  /* 0x0000000c0d0e7389 */ /* 0x00006400000c000b */
[----:B01----:R-:W-:Y:S01]  /*29fd0*/  ENDCOLLECTIVE ;  /* 0x000000000000791b */ /* 0x003fe20003800000 */
.L_x_2218:
[----:B------:R-:W-:Y:S02]  /*29fe0*/  IMAD.MOV.U32 R13, RZ, RZ, R79 ;  /* 0x000000ffff0d7224 */ /* 0x000fe400078e004f */
[----:B------:R-:W-:Y:S02]  /*29ff0*/  IMAD.MOV.U32 R12, RZ, RZ, R20 ;  /* 0x000000ffff0c7224 */ /* 0x000fe400078e0014 */
[----:B------:R-:W-:-:S07]  /*2a000*/  IMAD.MOV.U32 R66, RZ, RZ, R14 ;  /* 0x000000ffff427224 */ /* 0x000fce00078e000e */
[----:B------:R-:W-:Y:S05]  /*2a010*/  WARPSYNC.COLLECTIVE R15, `(.L_x_2219) ;  /* 0x000000000f087348 */ /* 0x000fea0003c00000 */
[----:B------:R0:W1:Y:S02]  /*2a020*/  SHFL.IDX P6, R14, R13, R12, R11 ;  /* 0x0000000c0d0e7389 */ /* 0x00006400000c000b */
[----:B01----:R-:W-:Y:S01]  /*2a030*/  ENDCOLLECTIVE ;  /* 0x000000000000791b */ /* 0x003fe20003800000 */
.L_x_2219:
[----:B------:R-:W-:Y:S01]  /*2a040*/  IMAD.MOV.U32 R13, RZ, RZ, R60 ;  /* 0x000000ffff0d7224 */ /* 0x000fe200078e003c */
[----:B------:R-:W-:Y:S01]  /*2a050*/  SEL R60, R62, R85, P0 ;  /* 0x000000553e3c7207 */ /* 0x000fe20000000000 */
[----:B------:R-:W-:Y:S01]  /*2a060*/  IMAD.MOV.U32 R12, RZ, RZ, R3 ;  /* 0x000000ffff0c7224 */ /* 0x000fe200078e0003 */
[----:B------:R-:W-:Y:S02]  /*2a070*/  SEL R62, R85, R62, P0 ;  /* 0x0000003e553e7207 */ /* 0x000fe40000000000 */
[----:B------:R-:W-:-:S07]  /*2a080*/  MOV R79, R14 ;  /* 0x0000000e004f7202 */ /* 0x000fce0000000f00 */
[----:B------:R-:W-:Y:S05]  /*2a090*/  WARPSYNC.COLLECTIVE R15, `(.L_x_2220) ;  /* 0x000000000f087348 */ /* 0x000fea0003c00000 */
[----:B------:R0:W1:Y:S02]  /*2a0a0*/  SHFL.IDX P6, R14, R13, R12, R11 ;  /* 0x0000000c0d0e7389 */ /* 0x00006400000c000b */
[----:B01----:R-:W-:Y:S01]  /*2a0b0*/  ENDCOLLECTIVE ;  /* 0x000000000000791b */ /* 0x003fe20003800000 */
.L_x_2220:
[----:B------:R-:W-:Y:S02]  /*2a0c0*/  IMAD.MOV.U32 R13, RZ, RZ, R57 ;  /* 0x000000ffff0d7224 */ /* 0x000fe400078e0039 */
[----:B------:R-:W-:Y:S02]  /*2a0d0*/  IMAD.MOV.U32 R12, RZ, RZ, R20 ;  /* 0x000000ffff0c7224 */ /* 0x000fe400078e0014 */
[----:B------:R-:W-:-:S07]  /*2a0e0*/  IMAD.MOV.U32 R70, RZ, RZ, R14 ;  /* 0x000000ffff467224 */ /* 0x000fce00078e000e */
[----:B------:R-:W-:Y:S05]  /*2a0f0*/  WARPSYNC.COLLECTIVE R15, `(.L_x_2221) ;  /* 0x000000000f087348 */ /* 0x000fea0003c00000 */
[----:B------:R0:W1:Y:S02]  /*2a100*/  SHFL.IDX P6, R14, R13, R12, R11 ;  /* 0x0000000c0d0e7389 */ /* 0x00006400000c000b */
[----:B01----:R-:W-:Y:S01]  /*2a110*/  ENDCOLLECTIVE ;  /* 0x000000000000791b */ /* 0x003fe20003800000 */
.L_x_2221:
[----:B------:R-:W-:Y:S01]  /*2a120*/  MOV R13, R74 ;  /* 0x0000004a000d7202 */ /* 0x000fe20000000f00 */
[----:B------:R-:W-:Y:S02]  /*2a130*/  IMAD.MOV.U32 R12, RZ, RZ, R3 ;  /* 0x000000ffff0c7224 */ /* 0x000fe400078e0003 */
[----:B------:R-:W-:-:S07]  /*2a140*/  IMAD.MOV.U32 R57, RZ, RZ, R14 ;  /* 0x000000ffff397224 */ /* 0x000fce00078e000e */
[----:B------:R-:W-:Y:S05]  /*2a150*/  WARPSYNC.COLLECTIVE R15, `(.L_x_2222) ;  /* 0x000000000f087348 */ /* 0x000fea0003c00000 */
[----:B------:R0:W1:Y:S02]  /*2a160*/  SHFL.IDX P6, R14, R13, R12, R11 ;  /* 0x0000000c0d0e7389 */ /* 0x00006400000c000b */
[----:B01----:R-:W-:Y:S01]  /*2a170*/  ENDCOLLECTIVE ;  /* 0x000000000000791b */ /* 0x003fe20003800000 */
.L_x_2222:
[----:B------:R-:W-:Y:S02]  /*2a180*/  IMAD.MOV.U32 R13, RZ, RZ, R41 ;  /* 0x000000ffff0d7224 */ /* 0x000fe400078e0029 */
[----:B------:R-:W-:Y:S02]  /*2a190*/  IMAD.MOV.U32 R12, RZ, RZ, R20 ;  /* 0x000000ffff0c7224 */ /* 0x000fe400078e0014 */
[----:B------:R-:W-:-:S07]  /*2a1a0*/  IMAD.MOV.U32 R74, RZ, RZ, R14 ;  /* 0x000000ffff4a7224 */ /* 0x000fce00078e000e */
[----:B------:R-:W-:Y:S05]  /*2a1b0*/  WARPSYNC.COLLECTIVE R15, `(.L_x_2223) ;  /* 0x000000000f087348 */ /* 0x000fea0003c00000 */
[----:B------:R0:W1:Y:S02]  /*2a1c0*/  SHFL.IDX P6, R14, R13, R12, R11 ;  /* 0x0000000c0d0e7389 */ /* 0x00006400000c000b */
[----:B01----:R-:W-:Y:S01]  /*2a1d0*/  ENDCOLLECTIVE ;  /* 0x000000000000791b */ /* 0x003fe20003800000 */
.L_x_2223:
[----:B------:R-:W-:Y:S01]  /*2a1e0*/  IMAD.MOV.U32 R13, RZ, RZ, R80 ;  /* 0x000000ffff0d7224 */ /* 0x000fe200078e0050 */
[----:B------:R-:W-:Y:S01]  /*2a1f0*/  MOV R12, R3 ;  /* 0x00000003000c7202 */ /* 0x000fe20000000f00 */
[----:B------:R-:W-:-:S07]  /*2a200*/  IMAD.MOV.U32 R41, RZ, RZ, R14 ;  /* 0x000000ffff297224 */ /* 0x000fce00078e000e */
[----:B------:R-:W-:Y:S05]  /*2a210*/  WARPSYNC.COLLECTIVE R15, `(.L_x_2224) ;  /* 0x000000000f087348 */ /* 0x000fea0003c00000 */
[----:B------:R0:W1:Y:S02]  /*2a220*/  SHFL.IDX P6, R14, R13, R12, R11 ;  /* 0x0000000c0d0e7389 */ /* 0x00006400000c000b */
[----:B01----:R-:W-:Y:S01]  /*2a230*/  ENDCOLLECTIVE ;  /* 0x000000000000791b */ /* 0x003fe20003800000 */
.L_x_2224:
[----:B------:R-:W-:Y:S02]  /*2a240*/  IMAD.MOV.U32 R13, RZ, RZ, R53 ;  /* 0x000000ffff0d7224 */ /* 0x000fe400078e0035 */
[----:B------:R-:W-:Y:S02]  /*2a250*/  IMAD.MOV.U32 R12, RZ, RZ, R20 ;  /* 0x000000ffff0c7224 */ /* 0x000fe400078e0014 */
[----:B------:R-:W-:-:S07]  /*2a260*/  IMAD.MOV.U32 R80, RZ, RZ, R14 ;  /* 0x000000ffff507224 */ /* 0x000fce00078e000e */
[----:B------:R-:W-:Y:S05]  /*2a270*/  WARPSYNC.COLLECTIVE R15, `(.L_x_2225) ;  /* 0x000000000f087348 */ /* 0x000fea0003c00000 */
[----:B------:R0:W1:Y:S02]  /*2a280*/  SHFL.IDX P6, R14, R13, R12, R11 ;  /* 0x0000000c0d0e7389 */ /* 0x00006400000c000b */
[----:B01----:R-:W-:Y:S01]  /*2a290*/  ENDCOLLECTIVE ;  /* 0x000000000000791b */ /* 0x003fe20003800000 */
.L_x_2225:
[----:B------:R-:W-:Y:S01]  /*2a2a0*/  IMAD.MOV.U32 R13, RZ, RZ, R64 ;  /* 0x000000ffff0d7224 */ /* 0x000fe200078e0040 */
[----:B------:R-:W-:Y:S01]  /*2a2b0*/  SEL R64, R66, R79, P0 ;  /* 0x0000004f42407207 */ /* 0x000fe20000000000 */
[----:B------:R-:W-:Y:S01]  /*2a2c0*/  IMAD.MOV.U32 R12, RZ, RZ, R3 ;  /* 0x000000ffff0c7224 */ /* 0x000fe200078e0003 */
[----:B------:R-:W-:Y:S01]  /*2a2d0*/  SEL R66, R79, R66, P0 ;  /* 0x000000424f427207 */ /* 0x000fe20000000000 */
[----:B------:R-:W-:-:S07]  /*2a2e0*/  IMAD.MOV.U32 R53, RZ, RZ, R14 ;  /* 0x000000ffff357224 */ /* 0x000fce00078e000e */
[----:B------:R-:W-:Y:S05]  /*2a2f0*/  WARPSYNC.COLLECTIVE R15, `(.L_x_2226) ;  /* 0x000000000f087348 */ /* 0x000fea0003c00000 */
[----:B------:R0:W1:Y:S02]  /*2a300*/  SHFL.IDX P6, R14, R13, R12, R11 ;  /* 0x0000000c0d0e7389 */ /* 0x00006400000c000b */
[----:B01----:R-:W-:Y:S01]  /*2a310*/  ENDCOLLECTIVE ;  /* 0x000000000000791b */ /* 0x003fe20003800000 */
.L_x_2226:
[----:B------:R-:W-:Y:S02]  /*2a320*/  IMAD.MOV.U32 R13, RZ, RZ, R73 ;  /* 0x000000ffff0d7224 */ /* 0x000fe400078e0049 */
[----:B------:R-:W-:Y:S01]  /*2a330*/  IMAD.MOV.U32 R12, RZ, RZ, R20 ;  /* 0x000000ffff0c7224 */ /* 0x000fe200078e0014 */
[----:B------:R-:W-:-:S07]  /*2a340*/  MOV R78, R14 ;  /* 0x0000000e004e7202 */ /* 0x000fce0000000f00 */
[----:B------:R-:W-:Y:S05]  /*2a350*/  WARPSYNC.COLLECTIVE R15, `(.L_x_2227) ;  /* 0x000000000f087348 */ /* 0x000fea0003c00000 */
[----:B------:R0:W1:Y:S02]  /*2a360*/  SHFL.IDX P6, R14, R13, R12, R11 ;  /* 0x0000000c0d0e7389 */ /* 0x00006400000c000b */
[----:B01----:R-:W-:Y:S01]  /*2a370*/  ENDCOLLECTIVE ;  /* 0x000000000000791b */ /* 0x003fe20003800000 */
.L_x_2227:
        /* <DEDUP_REMOVED lines=8> */
.L_x_2228:
[----:B------:R-:W-:Y:S01]  /*2a400*/  MOV R13, R83 ;  /* 0x00000053000d7202 */ /* 0x000fe20000000f00 */
[----:B------:R-:W-:Y:S02]  /*2a410*/  IMAD.MOV.U32 R12, RZ, RZ, R20 ;  /* 0x000000ffff0c7224 */ /* 0x000fe400078e0014 */
[----:B------:R-:W-:-:S07]  /*2a420*/  IMAD.MOV.U32 R69, RZ, RZ, R14 ;  /* 0x000000ffff457224 */ /* 0x000fce00078e000e */
[----:B------:R-:W-:Y:S05]  /*2a430*/  WARPSYNC.COLLECTIVE R15, `(.L_x_2229) ;  /* 0x000000000f087348 */ /* 0x000fea0003c00000 */
[----:B------:R0:W1:Y:S02]  /*2a440*/  SHFL.IDX P6, R14, R13, R12, R11 ;  /* 0x0000000c0d0e7389 */ /* 0x00006400000c000b */
[----:B01----:R-:W-:Y:S01]  /*2a450*/  ENDCOLLECTIVE ;  /* 0x000000000000791b */ /* 0x003fe20003800000 */
.L_x_2229:
        /* <DEDUP_REMOVED lines=8> */
.L_x_2230:
[----:B------:R-:W-:Y:S01]  /*2a4e0*/  IMAD.MOV.U32 R13, RZ, RZ, R105 ;  /* 0x000000ffff0d7224 */ /* 0x000fe200078e0069 */
[----:B------:R-:W-:Y:S01]  /*2a4f0*/  MOV R12, R20 ;  /* 0x00000014000c7202 */ /* 0x000fe20000000f00 */
[----:B------:R-:W-:-:S07]  /*2a500*/  IMAD.MOV.U32 R65, RZ, RZ, R14 ;  /* 0x000000ffff417224 */ /* 0x000fce00078e000e */
[----:B------:R-:W-:Y:S05]  /*2a510*/  WARPSYNC.COLLECTIVE R15, `(.L_x_2231) ;  /* 0x000000000f087348 */ /* 0x000fea0003c00000 */
[----:B------:R0:W1:Y:S02]  /*2a520*/  SHFL.IDX P6, R14, R13, R12, R11 ;  /* 0x0000000c0d0e7389 */ /* 0x00006400000c000b */
[----:B01----:R-:W-:Y:S01]  /*2a530*/  ENDCOLLECTIVE ;  /* 0x000000000000791b */ /* 0x003fe20003800000 */
.L_x_2231:
[----:B------:R-:W-:Y:S02]  /*2a540*/  IMAD.MOV.U32 R13, RZ, RZ, R104 ;  /* 0x000000ffff0d7224 */ /* 0x000fe400078e0068 */
[----:B------:R-:W-:Y:S02]  /*2a550*/  IMAD.MOV.U32 R12, RZ, RZ, R3 ;  /* 0x000000ffff0c7224 */ /* 0x000fe400078e0003 */
[----:B------:R-:W-:-:S07]  /*2a560*/  IMAD.MOV.U32 R102, RZ, RZ, R14 ;  /* 0x000000ffff667224 */ /* 0x000fce00078e000e */
[----:B------:R-:W-:Y:S05]  /*2a570*/  WARPSYNC.COLLECTIVE R15, `(.L_x_2232) ;  /* 0x000000000f087348 */ /* 0x000fea0003c00000 */
[----:B------:R0:W1:Y:S02]  /*2a580*/  SHFL.IDX P6, R14, R13, R12, R11 ;  /* 0x0000000c0d0e7389 */ /* 0x00006400000c000b */
[----:B01----:R-:W-:Y:S01]  /*2a590*/  ENDCOLLECTIVE ;  /* 0x000000000000791b */ /* 0x003fe20003800000 */
.L_x_2232:
[----:B------:R-:W-:Y:S02]  /*2a5a0*/  IMAD.MOV.U32 R13, RZ, RZ, R107 ;  /* 0x000000ffff0d7224 */ /* 0x000fe400078e006b */
[----:B------:R-:W-:Y:S02]  /*2a5b0*/  IMAD.MOV.U32 R12, RZ, RZ, R20 ;  /* 0x000000ffff0c7224 */ /* 0x000fe400078e0014 */
[----:B------:R-:W-:-:S07]  /*2a5c0*/  IMAD.MOV.U32 R49, RZ, RZ, R14 ;  /* 0x000000ffff317224 */ /* 0x000fce00078e000e */
[----:B------:R-:W-:Y:S05]  /*2a5d0*/  WARPSYNC.COLLECTIVE R15, `(.L_x_2233) ;  /* 0x000000000f087348 */ /* 0x000fea0003c00000 */
[----:B------:R0:W1:Y:S02]  /*2a5e0*/  SHFL.IDX P6, R14, R13, R12, R11 ;  /* 0x0000000c0d0e7389 */ /* 0x00006400000c000b */
[----:B01----:R-:W-:Y:S01]  /*2a5f0*/  ENDCOLLECTIVE ;  /* 0x000000000000791b */ /* 0x003fe20003800000 */
.L_x_2233:
[----:B------:R-:W-:Y:S02]  /*2a600*/  IMAD.MOV.U32 R13, RZ, RZ, R106 ;  /* 0x000000ffff0d7224 */ /* 0x000fe400078e006a */
[----:B------:R-:W-:Y:S01]  /*2a610*/  IMAD.MOV.U32 R12, RZ, RZ, R3 ;  /* 0x000000ffff0c7224 */ /* 0x000fe200078e0003 */
[----:B------:R-:W-:-:S07]  /*2a620*/  MOV R104, R14 ;  /* 0x0000000e00687202 */ /* 0x000fce0000000f00 */
[----:B------:R-:W-:Y:S05]  /*2a630*/  WARPSYNC.COLLECTIVE R15, `(.L_x_2234) ;  /* 0x000000000f087348 */ /* 0x000fea0003c00000 */
[----:B------:R0:W1:Y:S02]  /*2a640*/  SHFL.IDX P6, R14, R13, R12, R11 ;  /* 0x0000000c0d0e7389 */ /* 0x00006400000c000b */
[----:B01----:R-:W-:Y:S01]  /*2a650*/  ENDCOLLECTIVE ;  /* 0x000000000000791b */ /* 0x003fe20003800000 */
.L_x_2234:
        /* <DEDUP_REMOVED lines=8> */
.L_x_2235:
[----:B------:R-:W-:Y:S02]  /*2a6e0*/  IMAD.MOV.U32 R13, RZ, RZ, R108 ;  /* 0x000000ffff0d7224 */ /* 0x000fe400078e006c */
[----:B------:R-:W-:Y:S01]  /*2a6f0*/  IMAD.MOV.U32 R12, RZ, RZ, R3 ;  /* 0x000000ffff0c7224 */ /* 0x000fe200078e0003 */
[----:B------:R-:W-:-:S07]  /*2a700*/  MOV R106, R14 ;  /* 0x0000000e006a7202 */ /* 0x000fce0000000f00 */
[----:B------:R-:W-:Y:S05]  /*2a710*/  WARPSYNC.COLLECTIVE R15, `(.L_x_2236) ;  /* 0x000000000f087348 */ /* 0x000fea0003c00000 */
[----:B------:R0:W1:Y:S02]  /*2a720*/  SHFL.IDX P6, R14, R13, R12, R11 ;  /* 0x0000000c0d0e7389 */ /* 0x00006400000c000b */
[----:B01----:R-:W-:Y:S01]  /*2a730*/  ENDCOLLECTIVE ;  /* 0x000000000000791b */ /* 0x003fe20003800000 */
.L_x_2236:
        /* <DEDUP_REMOVED lines=8> */
.L_x_2237:
[----:B------:R-:W-:Y:S02]  /*2a7c0*/  IMAD.MOV.U32 R13, RZ, RZ, R112 ;  /* 0x000000ffff0d7224 */ /* 0x000fe400078e0070 */
[----:B------:R-:W-:Y:S01]  /*2a7d0*/  IMAD.MOV.U32 R12, RZ, RZ, R3 ;  /* 0x000000ffff0c7224 */ /* 0x000fe200078e0003 */
[----:B------:R-:W-:-:S07]  /*2a7e0*/  MOV R108, R14 ;  /* 0x0000000e006c7202 */ /* 0x000fce0000000f00 */
[----:B------:R-:W-:Y:S05]  /*2a7f0*/  WARPSYNC.COLLECTIVE R15, `(.L_x_2238) ;  /* 0x000000000f087348 */ /* 0x000fea0003c00000 */
[----:B------:R0:W1:Y:S02]  /*2a800*/  SHFL.IDX P6, R14, R13, R12, R11 ;  /* 0x0000000c0d0e7389 */ /* 0x00006400000c000b */
[----:B01----:R-:W-:Y:S01]  /*2a810*/  ENDCOLLECTIVE ;  /* 0x000000000000791b */ /* 0x003fe20003800000 */
.L_x_2238:
[----:B------:R-:W-:Y:S02]  /*2a820*/  IMAD.MOV.U32 R13, RZ, RZ, R115 ;  /* 0x000000ffff0d7224 */ /* 0x000fe400078e0073 */
[----:B------:R-:W-:Y:S02]  /*2a830*/  IMAD.MOV.U32 R12, RZ, RZ, R20 ;  /* 0x000000ffff0c7224 */ /* 0x000fe400078e0014 */
[----:B------:R-:W-:-:S07]  /*2a840*/  IMAD.MOV.U32 R43, RZ, RZ, R14 ;  /* 0x000000ffff2b7224 */ /* 0x000fce00078e000e */
[----:B------:R-:W-:Y:S05]  /*2a850*/  WARPSYNC.COLLECTIVE R15, `(.L_x_2239) ;  /* 0x000000000f087348 */ /* 0x000fea0003c00000 */
[----:B------:R0:W1:Y:S02]  /*2a860*/  SHFL.IDX P6, R14, R13, R12, R11 ;  /* 0x0000000c0d0e7389 */ /* 0x00006400000c000b */
[----:B01----:R-:W-:Y:S01]  /*2a870*/  ENDCOLLECTIVE ;  /* 0x000000000000791b */ /* 0x003fe20003800000 */
.L_x_2239:
[----:B------:R-:W-:Y:S01]  /*2a880*/  IMAD.MOV.U32 R13, RZ, RZ, R24 ;  /* 0x000000ffff0d7224 */ /* 0x000fe200078e0018 */
[----:B------:R-:W-:Y:S01]  /*2a890*/  SEL R24, R32, R9, P0 ;  /* 0x0000000920187207 */ /* 0x000fe20000000000 */
[----:B------:R-:W-:Y:S01]  /*2a8a0*/  IMAD.MOV.U32 R12, RZ, RZ, R3 ;  /* 0x000000ffff0c7224 */ /* 0x000fe200078e0003 */
[----:B------:R-:W-:-:S07]  /*2a8b0*/  MOV R110, R14 ;  /* 0x0000000e006e7202 */ /* 0x000fce0000000f00 */
[----:B------:R-:W-:Y:S05]  /*2a8c0*/  WARPSYNC.COLLECTIVE R15, `(.L_x_2240) ;  /* 0x000000000f087348 */ /* 0x000fea0003c00000 */
[----:B------:R0:W1:Y:S02]  /*2a8d0*/  SHFL.IDX P6, R14, R13, R12, R11 ;  /* 0x0000000c0d0e7389 */ /* 0x00006400000c000b */
[----:B01----:R-:W-:Y:S01]  /*2a8e0*/  ENDCOLLECTIVE ;  /* 0x000000000000791b */ /* 0x003fe20003800000 */
.L_x_2240:
        /* <DEDUP_REMOVED lines=8> */
.L_x_2241:
[----:B------:R-:W-:Y:S02]  /*2a970*/  IMAD.MOV.U32 R13, RZ, RZ, R114 ;  /* 0x000000ffff0d7224 */ /* 0x000fe400078e0072 */
[----:B------:R-:W-:Y:S01]  /*2a980*/  IMAD.MOV.U32 R12, RZ, RZ, R3 ;  /* 0x000000ffff0c7224 */ /* 0x000fe200078e0003 */
[----:B------:R-:W-:-:S07]  /*2a990*/  MOV R112, R14 ;  /* 0x0000000e00707202 */ /* 0x000fce0000000f00 */
[----:B------:R-:W-:Y:S05]  /*2a9a0*/  WARPSYNC.COLLECTIVE R15, `(.L_x_2242) ;  /* 0x000000000f087348 */ /* 0x000fea0003c00000 */
[----:B------:R0:W1:Y:S02]  /*2a9b0*/  SHFL.IDX P6, R14, R13, R12, R11 ;  /* 0x0000000c0d0e7389 */ /* 0x00006400000c000b */
[----:B01----:R-:W-:Y:S01]  /*2a9c0*/  ENDCOLLECTIVE ;  /* 0x000000000000791b */ /* 0x003fe20003800000 */
.L_x_2242:
        /* <DEDUP_REMOVED lines=8> */
.L_x_2243:
[----:B------:R-:W-:Y:S02]  /*2aa50*/  IMAD.MOV.U32 R13, RZ, RZ, R116 ;  /* 0x000000ffff0d7224 */ /* 0x000fe400078e0074 */
[----:B------:R-:W-:Y:S01]  /*2aa60*/  IMAD.MOV.U32 R12, RZ, RZ, R3 ;  /* 0x000000ffff0c7224 */ /* 0x000fe200078e0003 */
[----:B------:R-:W-:-:S07]  /*2aa70*/  MOV R114, R14 ;  /* 0x0000000e00727202 */ /* 0x000fce0000000f00 */
[----:B------:R-:W-:Y:S05]  /*2aa80*/  WARPSYNC.COLLECTIVE R15, `(.L_x_2244) ;  /* 0x000000000f087348 */ /* 0x000fea0003c00000 */
[----:B------:R0:W1:Y:S02]  /*2aa90*/  SHFL.IDX P6, R14, R13, R12, R11 ;  /* 0x0000000c0d0e7389 */ /* 0x00006400000c000b */
[----:B01----:R-:W-:Y:S01]  /*2aaa0*/  ENDCOLLECTIVE ;  /* 0x000000000000791b */ /* 0x003fe20003800000 */
.L_x_2244:
        /* <DEDUP_REMOVED lines=8> */
.L_x_2245:
[----:B------:R-:W-:Y:S02]  /*2ab30*/  IMAD.MOV.U32 R13, RZ, RZ, R120 ;  /* 0x000000ffff0d7224 */ /* 0x000fe400078e0078 */
[----:B------:R-:W-:Y:S01]  /*2ab40*/  IMAD.MOV.U32 R12, RZ, RZ, R3 ;  /* 0x000000ffff0c7224 */ /* 0x000fe200078e0003 */
[----:B------:R-:W-:-:S07]  /*2ab50*/  MOV R116, R14 ;  /* 0x0000000e00747202 */ /* 0x000fce0000000f00 */
[----:B------:R-:W-:Y:S05]  /*2ab60*/  WARPSYNC.COLLECTIVE R15, `(.L_x_2246) ;  /* 0x000000000f087348 */ /* 0x000fea0003c00000 */
[----:B------:R0:W1:Y:S02]  /*2ab70*/  SHFL.IDX P6, R14, R13, R12, R11 ;  /* 0x0000000c0d0e7389 */ /* 0x00006400000c000b */
[----:B01----:R-:W-:Y:S01]  /*2ab80*/  ENDCOLLECTIVE ;  /* 0x000000000000791b */ /* 0x003fe20003800000 */
.L_x_2246:
[----:B------:R-:W-:Y:S02]  /*2ab90*/  IMAD.MOV.U32 R13, RZ, RZ, R111 ;  /* 0x000000ffff0d7224 */ /* 0x000fe400078e006f */
[----:B------:R-:W-:Y:S02]  /*2aba0*/  IMAD.MOV.U32 R12, RZ, RZ, R20 ;  /* 0x000000ffff0c7224 */ /* 0x000fe400078e0014 */
[----:B------:R-:W-:-:S07]  /*2abb0*/  IMAD.MOV.U32 R59, RZ, RZ, R14 ;  /* 0x000000ffff3b7224 */ /* 0x000fce00078e000e */
[----:B------:R-:W-:Y:S05]  /*2abc0*/  WARPSYNC.COLLECTIVE R15, `(.L_x_2247) ;  /* 0x000000000f087348 */ /* 0x000fea0003c00000 */
[----:B------:R0:W1:Y:S02]  /*2abd0*/  SHFL.IDX P6, R14, R13, R12, R11 ;  /* 0x0000000c0d0e7389 */ /* 0x00006400000c000b */
[----:B01----:R-:W-:Y:S01]  /*2abe0*/  ENDCOLLECTIVE ;  /* 0x000000000000791b */ /* 0x003fe20003800000 */
.L_x_2247:
[----:B------:R-:W-:Y:S02]  /*2abf0*/  IMAD.MOV.U32 R13, RZ, RZ, R122 ;  /* 0x000000ffff0d7224 */ /* 0x000fe400078e007a */
[----:B------:R-:W-:Y:S01]  /*2ac00*/  IMAD.MOV.U32 R12, RZ, RZ, R3 ;  /* 0x000000ffff0c7224 */ /* 0x000fe200078e0003 */
[----:B------:R-:W-:-:S07]  /*2ac10*/  MOV R118, R14 ;  /* 0x0000000e00767202 */ /* 0x000fce0000000f00 */
[----:B------:R-:W-:Y:S05]  /*2ac20*/  WARPSYNC.COLLECTIVE R15, `(.L_x_2248) ;  /* 0x000000000f087348 */ /* 0x000fea0003c00000 */
[----:B------:R0:W1:Y:S02]  /*2ac30*/  SHFL.IDX P6, R14, R13, R12, R11 ;  /* 0x0000000c0d0e7389 */ /* 0x00006400000c000b */
[----:B01----:R-:W-:Y:S01]  /*2ac40*/  ENDCOLLECTIVE ;  /* 0x000000000000791b */ /* 0x003fe20003800000 */
.L_x_2248:
        /* <DEDUP_REMOVED lines=8> */
.L_x_2249:
[----:B------:R-:W-:Y:S02]  /*2acd0*/  IMAD.MOV.U32 R13, RZ, RZ, R124 ;  /* 0x000000ffff0d7224 */ /* 0x000fe400078e007c */
[----:B------:R-:W-:Y:S01]  /*2ace0*/  IMAD.MOV.U32 R12, RZ, RZ, R3 ;  /* 0x000000ffff0c7224 */ /* 0x000fe200078e0003 */
[----:B------:R-:W-:-:S07]  /*2acf0*/  MOV R120, R14 ;  /* 0x0000000e00787202 */ /* 0x000fce0000000f00 */
[----:B------:R-:W-:Y:S05]  /*2ad00*/  WARPSYNC.COLLECTIVE R15, `(.L_x_2250) ;  /* 0x000000000f087348 */ /* 0x000fea0003c00000 */
[----:B------:R0:W1:Y:S02]  /*2ad10*/  SHFL.IDX P6, R14, R13, R12, R11 ;  /* 0x0000000c0d0e7389 */ /* 0x00006400000c000b */
[----:B01----:R-:W-:Y:S01]  /*2ad20*/  ENDCOLLECTIVE ;  /* 0x000000000000791b */ /* 0x003fe20003800000 */
.L_x_2250:
        /* <DEDUP_REMOVED lines=8> */
.L_x_2251:
[----:B------:R-:W-:Y:S02]  /*2adb0*/  IMAD.MOV.U32 R13, RZ, RZ, R126 ;  /* 0x000000ffff0d7224 */ /* 0x000fe400078e007e */
[----:B------:R-:W-:Y:S01]  /*2adc0*/  IMAD.MOV.U32 R12, RZ, RZ, R3 ;  /* 0x000000ffff0c7224 */ /* 0x000fe200078e0003 */
[----:B------:R-:W-:-:S07]  /*2add0*/  MOV R122, R14 ;  /* 0x0000000e007a7202 */ /* 0x000fce0000000f00 */
[----:B------:R-:W-:Y:S05]  /*2ade0*/  WARPSYNC.COLLECTIVE R15, `(.L_x_2252) ;  /* 0x000000000f087348 */ /* 0x000fea0003c00000 */
[----:B------:R0:W1:Y:S02]  /*2adf0*/  SHFL.IDX P6, R14, R13, R12, R11 ;  /* 0x0000000c0d0e7389 */ /* 0x00006400000c000b */
[----:B01----:R-:W-:Y:S01]  /*2ae00*/  ENDCOLLECTIVE ;  /* 0x000000000000791b */ /* 0x003fe20003800000 */
.L_x_2252:
[----:B------:R-:W-:Y:S02]  /*2ae10*/  IMAD.MOV.U32 R13, RZ, RZ, R133 ;  /* 0x000000ffff0d7224 */ /* 0x000fe400078e0085 */
[----:B------:R-:W-:Y:S02]  /*2ae20*/  IMAD.MOV.U32 R12, RZ, RZ, R20 ;  /* 0x000000ffff0c7224 */ /* 0x000fe400078e0014 */
[----:B------:R-:W-:-:S07]  /*2ae30*/  IMAD.MOV.U32 R71, RZ, RZ, R14 ;  /* 0x000000ffff477224 */ /* 0x000fce00078e000e */
[----:B------:R-:W-:Y:S05]  /*2ae40*/  WARPSYNC.COLLECTIVE R15, `(.L_x_2253) ;  /* 0x000000000f087348 */ /* 0x000fea0003c00000 */
[----:B------:R0:W1:Y:S02]  /*2ae50*/  SHFL.IDX P6, R14, R13, R12, R11 ;  /* 0x0000000c0d0e7389 */ /* 0x00006400000c000b */
[----:B01----:R-:W-:Y:S01]  /*2ae60*/  ENDCOLLECTIVE ;  /* 0x000000000000791b */ /* 0x003fe20003800000 */
.L_x_2253:
        /* <DEDUP_REMOVED lines=11> */
.L_x_2254:
[----:B------:R-:W-:Y:S02]  /*2af20*/  SEL R7, R53, R80, P0 ;  /* 0x0000005035077207 */ /* 0x000fe40000000000 */
[----:B------:R-:W-:Y:S02]  /*2af30*/  SEL R27, R102, R65, P0 ;  /* 0x00000041661b7207 */ /* 0x000fe40000000000 */
[----:B------:R-:W-:Y:S02]  /*2af40*/  SEL R37, R39, R108, P0 ;  /* 0x0000006c27257207 */ /* 0x000fe40000000000 */
[----:B------:R-:W-:Y:S02]  /*2af50*/  SEL R9, R78, R73, P0 ;  /* 0x000000494e097207 */ /* 0x000fe40000000000 */
[----:B------:R-:W-:Y:S01]  /*2af60*/  SEL R39, R108, R39, P0 ;  /* 0x000000276c277207 */ /* 0x000fe20000000000 */
[----:B------:R-:W-:Y:S01]  /*2af70*/  IMAD.MOV.U32 R13, RZ, RZ, R5 ;  /* 0x000000ffff0d7224 */ /* 0x000fe200078e0005 */
[----:B------:R-:W-:Y:S01]  /*2af80*/  SEL R5, R80, R53, P0 ;  /* 0x0000003550057207 */ /* 0x000fe20000000000 */
[----:B------:R-:W-:Y:S01]  /*2af90*/  IMAD.MOV.U32 R12, RZ, RZ, R20 ;  /* 0x000000ffff0c7224 */ /* 0x000fe200078e0014 */
[----:B------:R-:W-:Y:S01]  /*2afa0*/  SEL R53, R55, R116, P0 ;  /* 0x0000007437357207 */ /* 0x000fe20000000000 */
[----:B------:R-:W-:Y:S01]  /*2afb0*/  IMAD.MOV.U32 R20, RZ, RZ, RZ ;  /* 0x000000ffff147224 */ /* 0x000fe200078e00ff */
[----:B------:R-:W-:Y:S01]  /*2afc0*/  SEL R55, R116, R55, P0 ;  /* 0x0000003774377207 */ /* 0x000fe20000000000 */
[----:B------:R-:W-:-:S07]  /*2afd0*/  IMAD.MOV.U32 R75, RZ, RZ, R14 ;  /* 0x000000ffff4b7224 */ /* 0x000fce00078e000e */
[----:B------:R-:W-:Y:S05]  /*2afe0*/  WARPSYNC.COLLECTIVE R15, `(.L_x_2255) ;  /* 0x000000000f087348 */ /* 0x000fea0003c00000 */
[----:B------:R0:W1:Y:S02]  /*2aff0*/  SHFL.IDX P6, R14, R13, R12, R11 ;  /* 0x0000000c0d0e7389 */ /* 0x00006400000c000b */
[----:B01----:R-:W-:Y:S01]  /*2b000*/  ENDCOLLECTIVE ;  /* 0x000000000000791b */ /* 0x003fe20003800000 */
.L_x_2255:
        /* <DEDUP_REMOVED lines=14> */
.L_x_1950:
[----:B------:R-:W-:Y:S02]  /*2b0f0*/  IMAD.MOV.U32 R13, RZ, RZ, R3 ;  /* 0x000000ffff0d7224 */ /* 0x000fe400078e0003 */
[----:B------:R-:W-:Y:S02]  /*2b100*/  IMAD.MOV.U32 R12, RZ, RZ, RZ ;  /* 0x000000ffff0c7224 */ /* 0x000fe400078e00ff */
[----:B------:R-:W-:Y:S02]  /*2b110*/  IMAD.MOV.U32 R11, RZ, RZ, 0x181f ;  /* 0x0000181fff0b7424 */ /* 0x000fe400078e00ff */
[----:B------:R-:W-:-:S07]  /*2b120*/  IMAD.MOV.U32 R15, RZ, RZ, -0x1 ;  /* 0xffffffffff0f7424 */ /* 0x000fce00078e00ff */
[----:B------:R-:W-:Y:S05]  /*2b130*/  WARPSYNC.COLLECTIVE R15, `(.L_x_2257) ;  /* 0x000000000f087348 */ /* 0x000fea0003c00000 */
[----:B------:R0:W1:Y:S02]  /*2b140*/  SHFL.IDX P6, R14, R13, R12, R11 ;  /* 0x0000000c0d0e7389 */ /* 0x00006400000c000b */
[----:B01----:R-:W-:Y:S01]  /*2b150*/  ENDCOLLECTIVE ;  /* 0x000000000000791b */ /* 0x003fe20003800000 */
.L_x_2257:
[----:B------:R-:W-:Y:S01]  /*2b160*/  IMAD.MOV.U32 R13, RZ, RZ, R2 ;  /* 0x000000ffff0d7224 */ /* 0x000fe200078e0002 */
[----:B------:R-:W-:-:S07]  /*2b170*/  MOV R0, R14 ;  /* 0x0000000e00007202 */ /* 0x000fce0000000f00 */
[----:B------:R-:W-:Y:S05]  /*2b180*/  WARPSYNC.COLLECTIVE R15, `(.L_x_2258) ;  /* 0x000000000f087348 */ /* 0x000fea0003c00000 */
[----:B------:R0:W1:Y:S02]  /*2b190*/  SHFL.IDX P6, R14, R13, R12, R11 ;  /* 0x0000000c0d0e7389 */ /* 0x00006400000c000b */
[----:B01----:R-:W-:Y:S01]  /*2b1a0*/  ENDCOLLECTIVE ;  /* 0x000000000000791b */ /* 0x003fe20003800000 */
.L_x_2258:
[----:B------:R-:W-:Y:S05]  /*2b1b0*/  BRA `(.L_x_2259) ;  /* 0xffffff4000d07947 */ /* 0x000fea000383ffff */
.L_x_1953:
[----:B------:R-:W-:Y:S01]  /*2b1c0*/  BSSY B1, `(.L_x_2260) ;  /* 0x0000008000017945 */ /* 0x000fe20003800000 */
[----:B------:R-:W-:Y:S02]  /*2b1d0*/  IMAD.MOV.U32 R13, RZ, RZ, R3 ;  /* 0x000000ffff0d7224 */ /* 0x000fe400078e0003 */
[----:B------:R-:W-:Y:S02]  /*2b1e0*/  IMAD.MOV.U32 R12, RZ, RZ, 0x1 ;  /* 0x00000001ff0c7424 */ /* 0x000fe400078e00ff */
[----:B------:R-:W-:Y:S02]  /*2b1f0*/  IMAD.MOV.U32 R11, RZ, RZ, 0x181f ;  /* 0x0000181fff0b7424 */ /* 0x000fe400078e00ff */
[----:B---3--:R-:W-:-:S07]  /*2b200*/  IMAD.MOV.U32 R15, RZ, RZ, -0x1 ;  /* 0xffffffffff0f7424 */ /* 0x008fce00078e00ff */
[----:B012---:R-:W-:Y:S05]  /*2b210*/  WARPSYNC.COLLECTIVE R15, `(.L_x_2261) ;  /* 0x000000000f087348 */ /* 0x007fea0003c00000 */
[----:B--2---:R2:W3:Y:S02]  /*2b220*/  SHFL.IDX P6, R14, R13, R12, R11 ;  /* 0x0000000c0d0e7389 */ /* 0x0044e400000c000b */
[----:B0123--:R-:W-:Y:S01]  /*2b230*/  ENDCOLLECTIVE ;  /* 0x000000000000791b */ /* 0x00ffe20003800000 */
.L_x_2261:
[----:B------:R-:W-:Y:S05]  /*2b240*/  BSYNC B1 ;  /* 0x0000000000017941 */ /* 0x000fea0003800000 */
.L_x_2260:
        /* <DEDUP_REMOVED lines=8> */
.L_x_2262:
[----:B------:R-:W-:Y:S05]  /*2b2d0*/  BRA `(.L_x_2263) ;  /* 0xffffff4000f07947 */ /* 0x000fea000383ffff */
.L_x_1956:
[----:B------:R-:W-:Y:S01]  /*2b2e0*/  BSSY B1, `(.L_x_2264) ;  /* 0x0000008000017945 */ /* 0x000fe20003800000 */
[----:B------:R-:W-:Y:S01]  /*2b2f0*/  IMAD.MOV.U32 R13, RZ, RZ, R3 ;  /* 0x000000ffff0d7224 */ /* 0x000fe200078e0003 */
[----:B------:R-:W-:Y:S01]  /*2b300*/  MOV R12, 0x2 ;  /* 0x00000002000c7802 */ /* 0x000fe20000000f00 */
[----:B------:R-:W-:Y:S02]  /*2b310*/  IMAD.MOV.U32 R11, RZ, RZ, 0x181f ;  /* 0x0000181fff0b7424 */ /* 0x000fe400078e00ff */
[----:B---3--:R-:W-:-:S07]  /*2b320*/  IMAD.MOV.U32 R15, RZ, RZ, -0x1 ;  /* 0xffffffffff0f7424 */ /* 0x008fce00078e00ff */
[----:B012-4-:R-:W-:Y:S05]  /*2b330*/  WARPSYNC.COLLECTIVE R15, `(.L_x_2265) ;  /* 0x000000000f087348 */ /* 0x017fea0003c00000 */
[----:B--2---:R2:W3:Y:S02]  /*2b340*/  SHFL.IDX P6, R14, R13, R12, R11 ;  /* 0x0000000c0d0e7389 */ /* 0x0044e400000c000b */
[----:B01234-:R-:W-:Y:S01]  /*2b350*/  ENDCOLLECTIVE ;  /* 0x000000000000791b */ /* 0x01ffe20003800000 */
.L_x_2265:
[----:B------:R-:W-:Y:S05]  /*2b360*/  BSYNC B1 ;  /* 0x0000000000017941 */ /* 0x000fea0003800000 */
.L_x_2264:
        /* <DEDUP_REMOVED lines=8> */
.L_x_2266:
[----:B------:R-:W-:Y:S05]  /*2b3f0*/  BRA `(.L_x_2267) ;  /* 0xffffff4400107947 */ /* 0x000fea000383ffff */
.L_x_1959:
[----:B------:R-:W-:Y:S01]  /*2b400*/  BSSY B1, `(.L_x_2268) ;  /* 0x0000008000017945 */ /* 0x000fe20003800000 */
[----:B------:R-:W-:Y:S02]  /*2b410*/  IMAD.MOV.U32 R13, RZ, RZ, R3 ;  /* 0x000000ffff0d7224 */ /* 0x000fe400078e0003 */
[----:B------:R-:W-:Y:S02]  /*2b420*/  IMAD.MOV.U32 R12, RZ, RZ, 0x3 ;  /* 0x00000003ff0c7424 */ /* 0x000fe400078e00ff */
[----:B------:R-:W-:Y:S02]  /*2b430*/  IMAD.MOV.U32 R11, RZ, RZ, 0x181f ;  /* 0x0000181fff0b7424 */ /* 0x000fe400078e00ff */
[----:B---3--:R-:W-:-:S07]  /*2b440*/  IMAD.MOV.U32 R15, RZ, RZ, -0x1 ;  /* 0xffffffffff0f7424 */ /* 0x008fce00078e00ff */
[----:B012-4-:R-:W-:Y:S05]  /*2b450*/  WARPSYNC.COLLECTIVE R15, `(.L_x_2269) ;  /* 0x000000000f087348 */ /* 0x017fea0003c00000 */
[----:B--2---:R2:W3:Y:S02]  /*2b460*/  SHFL.IDX P6, R14, R13, R12, R11 ;  /* 0x0000000c0d0e7389 */ /* 0x0044e400000c000b */
[----:B01234-:R-:W-:Y:S01]  /*2b470*/  ENDCOLLECTIVE ;  /* 0x000000000000791b */ /* 0x01ffe20003800000 */
.L_x_2269:
[----:B------:R-:W-:Y:S05]  /*2b480*/  BSYNC B1 ;  /* 0x0000000000017941 */ /* 0x000fea0003800000 */
.L_x_2268:
        /* <DEDUP_REMOVED lines=8> */
.L_x_2270:
[----:B------:R-:W-:Y:S05]  /*2b510*/  BRA `(.L_x_2271) ;  /* 0xffffff4400307947 */ /* 0x000fea000383ffff */
.L_x_1983:
[----:B------:R-:W0:Y:S01]  /*2b520*/  S2R R5, SR_TID.X ;  /* 0x0000000000057919 */ /* 0x000e220000002100 */
        /* <DEDUP_REMOVED lines=10> */
.L_x_2273:
[----:B------:R-:W-:Y:S05]  /*2b5d0*/  BSYNC B1 ;  /* 0x0000000000017941 */ /* 0x000fea0003800000 */
.L_x_2272:
[----:B------:R-:W-:Y:S05]  /*2b5e0*/  BRA `(.L_x_2274) ;  /* 0xffffff5c00a07947 */ /* 0x000fea000383ffff */
.L_x_1985:
[----:B------:R-:W-:Y:S01]  /*2b5f0*/  BSSY B1, `(.L_x_2275) ;  /* 0x0000006000017945 */ /* 0x000fe20003800000 */
[----:B------:R-:W-:-:S07]  /*2b600*/  IMAD.MOV.U32 R15, RZ, RZ, -0x1 ;  /* 0xffffffffff0f7424 */ /* 0x000fce00078e00ff */
[----:B0-----:R-:W-:Y:S05]  /*2b610*/  WARPSYNC.COLLECTIVE R15, `(.L_x_2276) ;  /* 0x000000000f0c7348 */ /* 0x001fea0003c00000 */
[----:B------:R-:W-:Y:S02]  /*2b620*/  ELECT P6, UR62, PT ;  /* 0x00000000003e782f */ /* 0x000fe400038c0000 */
[----:B------:R-:W-:Y:S01]  /*2b630*/  MOV R14, UR62 ;  /* 0x0000003e000e7c02 */ /* 0x000fe20008000f00 */
[----:B0-----:R-:W-:Y:S10]  /*2b640*/  ENDCOLLECTIVE ;  /* 0x000000000000791b */ /* 0x001ff40003800000 */
.L_x_2276:
[----:B------:R-:W-:Y:S05]  /*2b650*/  BSYNC B1 ;  /* 0x0000000000017941 */ /* 0x000fea0003800000 */
.L_x_2275:
[----:B------:R-:W-:Y:S05]  /*2b660*/  BRA `(.L_x_1984) ;  /* 0xffffff5c00987947 */ /* 0x000fea000383ffff */
.L_x_1987:
[----:B0-----:R0:W1:Y:S02]  /*2b670*/  SYNCS.PHASECHK.TRANS64.TRYWAIT P0, [R23+URZ+0x28420], R5 ;  /* 0x02842005170075a7 */ /* 0x001064000800017f */
[----:B-1----:R-:W-:Y:S05]  /*2b680*/  @!P0 NANOSLEEP.SYNCS 0x989680 ;  /* 0x009896800000895d */ /* 0x002fea0003900000 */
[----:B------:R-:W1:Y:S02]  /*2b690*/  @!P0 SYNCS.PHASECHK.TRANS64 P0, [R23+URZ+0x28420], R5 ;  /* 0x02842005170085a7 */ /* 0x000e64000800007f */
[----:B-1----:R-:W-:Y:S05]  /*2b6a0*/  @!P0 BRA `(.L_x_1987) ;  /* 0xfffffffc00f08947 */ /* 0x002fea000383ffff */
[----:B------:R-:W-:Y:S05]  /*2b6b0*/  BRA `(.L_x_2277) ;  /* 0xffffff5c00a87947 */ /* 0x000fea000383ffff */
.L_x_1991:
[----:B-1----:R1:W2:Y:S02]  /*2b6c0*/  SYNCS.PHASECHK.TRANS64.TRYWAIT P0, [R12+URZ+0x284a0], R11 ;  /* 0x0284a00b0c0075a7 */ /* 0x0022a4000800017f */
[----:B--2---:R-:W-:Y:S05]  /*2b6d0*/  @!P0 NANOSLEEP.SYNCS 0x989680 ;  /* 0x009896800000895d */ /* 0x004fea0003900000 */
[----:B------:R-:W2:Y:S02]  /*2b6e0*/  @!P0 SYNCS.PHASECHK.TRANS64 P0, [R12+URZ+0x284a0], R11 ;  /* 0x0284a00b0c0085a7 */ /* 0x000ea4000800007f */
[----:B--2---:R-:W-:Y:S05]  /*2b6f0*/  @!P0 BRA `(.L_x_1991) ;  /* 0xfffffffc00f08947 */ /* 0x004fea000383ffff */
[----:B------:R-:W-:Y:S05]  /*2b700*/  BRA `(.L_x_2278) ;  /* 0xffffff5c00c07947 */ /* 0x000fea000383ffff */
.L_x_1997:
[----:B0-----:R0:W2:Y:S02]  /*2b710*/  SYNCS.PHASECHK.TRANS64.TRYWAIT P0, [R12+URZ+0x284c0], R11 ;  /* 0x0284c00b0c0075a7 */ /* 0x0010a4000800017f */
[----:B--2---:R-:W-:Y:S05]  /*2b720*/  @!P0 NANOSLEEP.SYNCS 0x989680 ;  /* 0x009896800000895d */ /* 0x004fea0003900000 */
[----:B------:R-:W2:Y:S02]  /*2b730*/  @!P0 SYNCS.PHASECHK.TRANS64 P0, [R12+URZ+0x284c0], R11 ;  /* 0x0284c00b0c0085a7 */ /* 0x000ea4000800007f */
[----:B--2---:R-:W-:Y:S05]  /*2b740*/  @!P0 BRA `(.L_x_1997) ;  /* 0xfffffffc00f08947 */ /* 0x004fea000383ffff */
[----:B------:R-:W-:Y:S05]  /*2b750*/  BRA `(.L_x_2279) ;  /* 0xffffff60007c7947 */ /* 0x000fea000383ffff */
.L_x_2005:
[----:B-1----:R1:W2:Y:S02]  /*2b760*/  SYNCS.PHASECHK.TRANS64.TRYWAIT P1, [R11+URZ+0x284a0], R9 ;  /* 0x0284a0090b0075a7 */ /* 0x0022a4000802017f */
[----:B--2---:R-:W-:Y:S05]  /*2b770*/  @!P1 NANOSLEEP.SYNCS 0x989680 ;  /* 0x009896800000995d */ /* 0x004fea0003900000 */
[----:B------:R-:W2:Y:S02]  /*2b780*/  @!P1 SYNCS.PHASECHK.TRANS64 P1, [R11+URZ+0x284a0], R9 ;  /* 0x0284a0090b0095a7 */ /* 0x000ea4000802007f */
[----:B--2---:R-:W-:Y:S05]  /*2b790*/  @!P1 BRA `(.L_x_2005) ;  /* 0xfffffffc00f09947 */ /* 0x004fea000383ffff */
[----:B------:R-:W-:Y:S05]  /*2b7a0*/  BRA `(.L_x_2280) ;  /* 0xffffff6400747947 */ /* 0x000fea000383ffff */
.L_x_2011:
[----:B0-----:R0:W2:Y:S02]  /*2b7b0*/  SYNCS.PHASECHK.TRANS64.TRYWAIT P1, [R11+URZ+0x284c0], R9 ;  /* 0x0284c0090b0075a7 */ /* 0x0010a4000802017f */
[----:B--2---:R-:W-:Y:S05]  /*2b7c0*/  @!P1 NANOSLEEP.SYNCS 0x989680 ;  /* 0x009896800000995d */ /* 0x004fea0003900000 */
[----:B------:R-:W2:Y:S02]  /*2b7d0*/  @!P1 SYNCS.PHASECHK.TRANS64 P1, [R11+URZ+0x284c0], R9 ;  /* 0x0284c0090b0095a7 */ /* 0x000ea4000802007f */
[----:B--2---:R-:W-:Y:S05]  /*2b7e0*/  @!P1 BRA `(.L_x_2011) ;  /* 0xfffffffc00f09947 */ /* 0x004fea000383ffff */
[----:B------:R-:W-:Y:S05]  /*2b7f0*/  BRA `(.L_x_2281) ;  /* 0xffffff68002c7947 */ /* 0x000fea000383ffff */
.L_x_2035:
        /* <DEDUP_REMOVED lines=11> */
.L_x_2283:
[----:B------:R-:W-:Y:S05]  /*2b8b0*/  BSYNC B0 ;  /* 0x0000000000007941 */ /* 0x000fea0003800000 */
.L_x_2282:
[----:B------:R-:W-:Y:S05]  /*2b8c0*/  BRA `(.L_x_2284) ;  /* 0xffffff7800687947 */ /* 0x000fea000383ffff */
.L_x_2038:
[----:B0-----:R0:W1:Y:S02]  /*2b8d0*/  SYNCS.PHASECHK.TRANS64.TRYWAIT P0, [R6+URZ+0x28480], R21 ;  /* 0x02848015060075a7 */ /* 0x001064000800017f */
[----:B-1----:R-:W-:Y:S05]  /*2b8e0*/  @!P0 NANOSLEEP.SYNCS 0x989680 ;  /* 0x009896800000895d */ /* 0x002fea0003900000 */
[----:B------:R-:W1:Y:S02]  /*2b8f0*/  @!P0 SYNCS.PHASECHK.TRANS64 P0, [R6+URZ+0x28480], R21 ;  /* 0x02848015060085a7 */ /* 0x000e64000800007f */
[----:B-1----:R-:W-:Y:S05]  /*2b900*/  @!P0 BRA `(.L_x_2038) ;  /* 0xfffffffc00f08947 */ /* 0x002fea000383ffff */
[----:B------:R-:W-:Y:S05]  /*2b910*/  BRA `(.L_x_2285) ;  /* 0xffffff7800887947 */ /* 0x000fea000383ffff */
.L_x_2039:
        /* <DEDUP_REMOVED lines=8> */
.L_x_2287:
[----:B------:R-:W-:Y:S05]  /*2b9a0*/  BSYNC B0 ;  /* 0x0000000000007941 */ /* 0x000fea0003800000 */
.L_x_2286:
[----:B------:R-:W-:Y:S01]  /*2b9b0*/  IMAD.MOV.U32 R13, RZ, RZ, R2 ;  /* 0x000000ffff0d7224 */ /* 0x000fe200078e0002 */
[----:B------:R-:W-:Y:S01]  /*2b9c0*/  MOV R5, R14 ;  /* 0x0000000e00057202 */ /* 0x000fe20000000f00 */
[----:B------:R-:W-:Y:S01]  /*2b9d0*/  IMAD.MOV.U32 R12, RZ, RZ, RZ ;  /* 0x000000ffff0c7224 */ /* 0x000fe200078e00ff */
[----:B------:R-:W-:Y:S01]  /*2b9e0*/  LOP3.LUT R27, R34, 0x80, RZ, 0xfc, !PT ;  /* 0x00000080221b7812 */ /* 0x000fe200078efcff */
[----:B------:R-:W-:Y:S01]  /*2b9f0*/  IMAD.MOV.U32 R11, RZ, RZ, 0x181f ;  /* 0x0000181fff0b7424 */ /* 0x000fe200078e00ff */
[C---:B------:R-:W-:Y:S01]  /*2ba00*/  ISETP.GE.AND P3, PT, R24.reuse, 0x11, PT ;  /* 0x000000111800780c */ /* 0x040fe20003f66270 */
[----:B------:R-:W-:Y:S01]  /*2ba10*/  IMAD.MOV.U32 R15, RZ, RZ, -0x1 ;  /* 0xffffffffff0f7424 */ /* 0x000fe200078e00ff */
[----:B------:R-:W-:-:S13]  /*2ba20*/  ISETP.GE.AND P5, PT, R24, 0x31, PT ;  /* 0x000000311800780c */ /* 0x000fda0003fa6270 */
[----:B------:R-:W-:Y:S05]  /*2ba30*/  WARPSYNC.COLLECTIVE R15, `(.L_x_2288) ;  /* 0x000000000f087348 */ /* 0x000fea0003c00000 */
[----:B------:R0:W1:Y:S02]  /*2ba40*/  SHFL.IDX P6, R14, R13, R12, R11 ;  /* 0x0000000c0d0e7389 */ /* 0x00006400000c000b */
[----:B01----:R-:W-:Y:S01]  /*2ba50*/  ENDCOLLECTIVE ;  /* 0x000000000000791b */ /* 0x003fe20003800000 */
.L_x_2288:
[----:B------:R-:W0:Y:S01]  /*2ba60*/  LDC R15, c[0x0][0x2f4] ;  /* 0x0000bd00ff0f7b82 */ /* 0x000e220000000800 */
[----:B------:R-:W-:Y:S02]  /*2ba70*/  IMAD.MOV.U32 R13, RZ, RZ, R3 ;  /* 0x000000ffff0d7224 */ /* 0x000fe400078e0003 */
[----:B------:R-:W-:Y:S02]  /*2ba80*/  IMAD.MOV.U32 R12, RZ, RZ, 0x1 ;  /* 0x00000001ff0c7424 */ /* 0x000fe400078e00ff */
        /* <DEDUP_REMOVED lines=11> */
.L_x_2289:
[----:B------:R-:W-:Y:S01]  /*2bb40*/  @!PT LDS RZ, [RZ] ;  /* 0x00000000fffff984 */ /* 0x000fe20000000800 */
[----:B------:R-:W-:Y:S01]  /*2bb50*/  @!PT LDS RZ, [RZ] ;  /* 0x00000000fffff984 */ /* 0x000fe20000000800 */
[----:B------:R-:W-:Y:S01]  /*2bb60*/  @!PT LDS RZ, [RZ] ;  /* 0x00000000fffff984 */ /* 0x000fe20000000800 */
[----:B------:R0:W-:Y:S01]  /*2bb70*/  LDGSTS.E.BYPASS.LTC128B.128 [R5+0x10000], desc[UR36][R8.64], !P1 ;  /* 0x1000000008057fae */ /* 0x0001e2000c901d64 */
[----:B------:R-:W-:Y:S02]  /*2bb80*/  ISETP.LT.OR P1, PT, R24, 0x1, P0 ;  /* 0x000000011800780c */ /* 0x000fe40000721670 */
[----:B------:R-:W-:-:S11]  /*2bb90*/  MOV R13, R2 ;  /* 0x00000002000d7202 */ /* 0x000fd60000000f00 */
[----:B------:R0:W-:Y:S01]  /*2bba0*/  LDGSTS.E.BYPASS.LTC128B.128 [R5+0x12000], desc[UR36][R8.64+0x80], !P1 ;  /* 0x1200008008057fae */ /* 0x0001e2000c901d64 */
[----:B------:R-:W-:-:S07]  /*2bbb0*/  IMAD.MOV.U32 R7, RZ, RZ, R14 ;  /* 0x000000ffff077224 */ /* 0x000fce00078e000e */
[----:B0-----:R-:W-:Y:S05]  /*2bbc0*/  WARPSYNC.COLLECTIVE R15, `(.L_x_2290) ;  /* 0x000000000f087348 */ /* 0x001fea0003c00000 */
[----:B------:R1:W2:Y:S02]  /*2bbd0*/  SHFL.IDX P6, R14, R13, R12, R11 ;  /* 0x0000000c0d0e7389 */ /* 0x0002a400000c000b */
[----:B012---:R-:W-:Y:S01]  /*2bbe0*/  ENDCOLLECTIVE ;  /* 0x000000000000791b */ /* 0x007fe20003800000 */
.L_x_2290:
[----:B------:R-:W-:Y:S02]  /*2bbf0*/  IMAD.MOV.U32 R13, RZ, RZ, R3 ;  /* 0x000000ffff0d7224 */ /* 0x000fe400078e0003 */
[----:B------:R-:W-:Y:S02]  /*2bc00*/  IMAD.MOV.U32 R12, RZ, RZ, 0x2 ;  /* 0x00000002ff0c7424 */ /* 0x000fe400078e00ff */
[----:B------:R-:W-:-:S07]  /*2bc10*/  IMAD.MOV.U32 R8, RZ, RZ, R14 ;  /* 0x000000ffff087224 */ /* 0x000fce00078e000e */
[----:B------:R-:W-:Y:S05]  /*2bc20*/  WARPSYNC.COLLECTIVE R15, `(.L_x_2291) ;  /* 0x000000000f087348 */ /* 0x000fea0003c00000 */
[----:B------:R0:W1:Y:S02]  /*2bc30*/  SHFL.IDX P6, R14, R13, R12, R11 ;  /* 0x0000000c0d0e7389 */ /* 0x00006400000c000b */
[----:B01----:R-:W-:Y:S01]  /*2bc40*/  ENDCOLLECTIVE ;  /* 0x000000000000791b */ /* 0x003fe20003800000 */
.L_x_2291:
        /* <DEDUP_REMOVED lines=13> */
.L_x_2292:
[----:B------:R-:W-:Y:S01]  /*2bd20*/  @!PT LDS RZ, [RZ] ;  /* 0x00000000fffff984 */ /* 0x000fe20000000800 */
[----:B------:R-:W-:Y:S01]  /*2bd30*/  @!PT LDS RZ, [RZ] ;  /* 0x00000000fffff984 */ /* 0x000fe20000000800 */
[----:B------:R-:W-:Y:S01]  /*2bd40*/  @!PT LDS RZ, [RZ] ;  /* 0x00000000fffff984 */ /* 0x000fe20000000800 */
[----:B------:R0:W-:Y:S01]  /*2bd50*/  LDGSTS.E.BYPASS.LTC128B.128 [R5+0x12800], desc[UR36][R8.64+0x80], !P1 ;  /* 0x1280008008057fae */ /* 0x0001e2000c901d64 */
[----:B------:R-:W-:Y:S02]  /*2bd60*/  IMAD.MOV.U32 R13, RZ, RZ, R3 ;  /* 0x000000ffff0d7224 */ /* 0x000fe400078e0003 */
[----:B------:R-:W-:Y:S02]  /*2bd70*/  IMAD.MOV.U32 R12, RZ, RZ, 0x3 ;  /* 0x00000003ff0c7424 */ /* 0x000fe400078e00ff */
[----:B0-----:R-:W-:-:S07]  /*2bd80*/  IMAD.MOV.U32 R8, RZ, RZ, R14 ;  /* 0x000000ffff087224 */ /* 0x001fce00078e000e */
[----:B------:R-:W-:Y:S05]  /*2bd90*/  WARPSYNC.COLLECTIVE R15, `(.L_x_2293) ;  /* 0x000000000f087348 */ /* 0x000fea0003c00000 */
[----:B------:R0:W1:Y:S02]  /*2bda0*/  SHFL.IDX P6, R14, R13, R12, R11 ;  /* 0x0000000c0d0e7389 */ /* 0x00006400000c000b */
[----:B01----:R-:W-:Y:S01]  /*2bdb0*/  ENDCOLLECTIVE ;  /* 0x000000000000791b */ /* 0x003fe20003800000 */
.L_x_2293:
        /* <DEDUP_REMOVED lines=13> */
.L_x_2294:
[----:B------:R-:W-:Y:S01]  /*2be90*/  @!PT LDS RZ, [RZ] ;  /* 0x00000000fffff984 */ /* 0x000fe20000000800 */
[----:B------:R-:W-:Y:S01]  /*2bea0*/  @!PT LDS RZ, [RZ] ;  /* 0x00000000fffff984 */ /* 0x000fe20000000800 */
[----:B------:R-:W-:Y:S01]  /*2beb0*/  @!PT LDS RZ, [RZ] ;  /* 0x00000000fffff984 */ /* 0x000fe20000000800 */
[----:B------:R2:W-:Y:S01]  /*2bec0*/  LDGSTS.E.BYPASS.LTC128B.128 [R5+0x13000], desc[UR36][R8.64+0x80], !P1 ;  /* 0x1300008008057fae */ /* 0x0005e2000c901d64 */
[----:B------:R-:W-:Y:S01]  /*2bed0*/  ISETP.GE.AND P1, PT, R24, 0x21, PT ;  /* 0x000000211800780c */ /* 0x000fe20003f26270 */
[----:B------:R-:W-:Y:S01]  /*2bee0*/  IMAD.MOV.U32 R2, RZ, RZ, R14 ;  /* 0x000000ffff027224 */ /* 0x000fe200078e000e */
[----:B------:R-:W-:Y:S11]  /*2bef0*/  BRA `(.L_x_2295) ;  /* 0xffffff7400f87947 */ /* 0x000ff6000383ffff */
.L_x_2044:
[----:B------:R0:W0:Y:S02]  /*2bf00*/  SYNCS.PHASECHK.TRANS64.TRYWAIT P0, [R6+URZ+0x28440], R21 ;  /* 0x02844015060075a7 */ /* 0x000024000800017f */
[----:B0-----:R-:W-:Y:S05]  /*2bf10*/  @!P0 NANOSLEEP.SYNCS 0x989680 ;  /* 0x009896800000895d */ /* 0x001fea0003900000 */
[----:B------:R-:W0:Y:S02]  /*2bf20*/  @!P0 SYNCS.PHASECHK.TRANS64 P0, [R6+URZ+0x28440], R21 ;  /* 0x02844015060085a7 */ /* 0x000e24000800007f */
[----:B0-----:R-:W-:Y:S05]  /*2bf30*/  @!P0 BRA `(.L_x_2044) ;  /* 0xfffffffc00f08947 */ /* 0x001fea000383ffff */
[----:B------:R-:W-:Y:S05]  /*2bf40*/  BRA `(.L_x_2296) ;  /* 0xffffff7800507947 */ /* 0x000fea000383ffff */
.L_x_2045:
[----:B------:R-:W-:Y:S01]  /*2bf50*/  BSSY B0, `(.L_x_2297) ;  /* 0x0000008000007945 */ /* 0x000fe20003800000 */
[----:B------:R-:W-:Y:S02]  /*2bf60*/  IMAD.MOV.U32 R13, RZ, RZ, R0 ;  /* 0x000000ffff0d7224 */ /* 0x000fe400078e0000 */
[----:B------:R-:W-:Y:S02]  /*2bf70*/  IMAD.MOV.U32 R12, RZ, RZ, RZ ;  /* 0x000000ffff0c7224 */ /* 0x000fe400078e00ff */
[----:B------:R-:W-:Y:S02]  /*2bf80*/  IMAD.MOV.U32 R11, RZ, RZ, 0x181f ;  /* 0x0000181fff0b7424 */ /* 0x000fe400078e00ff */
[----:B------:R-:W-:-:S07]  /*2bf90*/  IMAD.MOV.U32 R15, RZ, RZ, -0x1 ;  /* 0xffffffffff0f7424 */ /* 0x000fce00078e00ff */
[----:B0---4-:R-:W-:Y:S05]  /*2bfa0*/  WARPSYNC.COLLECTIVE R15, `(.L_x_2298) ;  /* 0x000000000f087348 */ /* 0x011fea0003c00000 */
[----:B------:R1:W2:Y:S02]  /*2bfb0*/  SHFL.IDX P6, R14, R13, R12, R11 ;  /* 0x0000000c0d0e7389 */ /* 0x0002a400000c000b */
[----:B012-4-:R-:W-:Y:S01]  /*2bfc0*/  ENDCOLLECTIVE ;  /* 0x000000000000791b */ /* 0x017fe20003800000 */
.L_x_2298:
[----:B------:R-:W-:Y:S05]  /*2bfd0*/  BSYNC B0 ;  /* 0x0000000000007941 */ /* 0x000fea0003800000 */
.L_x_2297:
[----:B------:R-:W-:Y:S01]  /*2bfe0*/  IMAD.MOV.U32 R13, RZ, RZ, R4 ;  /* 0x000000ffff0d7224 */ /* 0x000fe200078e0004 */
[----:B------:R-:W-:Y:S01]  /*2bff0*/  MOV R2, R14 ;  /* 0x0000000e00027202 */ /* 0x000fe20000000f00 */
[----:B------:R-:W-:Y:S02]  /*2c000*/  IMAD.MOV.U32 R12, RZ, RZ, RZ ;  /* 0x000000ffff0c7224 */ /* 0x000fe400078e00ff */
[----:B------:R-:W-:Y:S02]  /*2c010*/  IMAD.MOV.U32 R11, RZ, RZ, 0x181f ;  /* 0x0000181fff0b7424 */ /* 0x000fe400078e00ff */
[----:B------:R-:W-:-:S07]  /*2c020*/  IMAD.MOV.U32 R15, RZ, RZ, -0x1 ;  /* 0xffffffffff0f7424 */ /* 0x000fce00078e00ff */
[----:B------:R-:W-:Y:S05]  /*2c030*/  WARPSYNC.COLLECTIVE R15, `(.L_x_2299) ;  /* 0x000000000f087348 */ /* 0x000fea0003c00000 */
[----:B------:R0:W1:Y:S02]  /*2c040*/  SHFL.IDX P6, R14, R13, R12, R11 ;  /* 0x0000000c0d0e7389 */ /* 0x00006400000c000b */
[----:B01----:R-:W-:Y:S01]  /*2c050*/  ENDCOLLECTIVE ;  /* 0x000000000000791b */ /* 0x003fe20003800000 */
.L_x_2299:
        /* <DEDUP_REMOVED lines=16> */
.L_x_2300:
        /* <DEDUP_REMOVED lines=10> */
.L_x_2301:
[----:B------:R-:W-:Y:S02]  /*2c200*/  IMAD.MOV.U32 R13, RZ, RZ, R0 ;  /* 0x000000ffff0d7224 */ /* 0x000fe400078e0000 */
[----:B------:R-:W-:Y:S02]  /*2c210*/  IMAD.MOV.U32 R12, RZ, RZ, 0x2 ;  /* 0x00000002ff0c7424 */ /* 0x000fe400078e00ff */
[----:B------:R-:W-:-:S07]  /*2c220*/  IMAD.MOV.U32 R3, RZ, RZ, R14 ;  /* 0x000000ffff037224 */ /* 0x000fce00078e000e */
[----:B------:R-:W-:Y:S05]  /*2c230*/  WARPSYNC.COLLECTIVE R15, `(.L_x_2302) ;  /* 0x000000000f087348 */ /* 0x000fea0003c00000 */
[----:B------:R0:W1:Y:S02]  /*2c240*/  SHFL.IDX P6, R14, R13, R12, R11 ;  /* 0x0000000c0d0e7389 */ /* 0x00006400000c000b */
[----:B01----:R-:W-:Y:S01]  /*2c250*/  ENDCOLLECTIVE ;  /* 0x000000000000791b */ /* 0x003fe20003800000 */
.L_x_2302:
        /* <DEDUP_REMOVED lines=11> */
[----:B0-----:R-:W-:-:S07]  /*2c310*/  IMAD.MOV.U32 R2, RZ, RZ, R14 ;  /* 0x000000ffff027224 */ /* 0x001fce00078e000e */
[----:B------:R-:W-:Y:S05]  /*2c320*/  WARPSYNC.COLLECTIVE R15, `(.L_x_2303) ;  /* 0x000000000f087348 */ /* 0x000fea0003c00000 */
[----:B------:R0:W1:Y:S02]  /*2c330*/  SHFL.IDX P6, R14, R13, R12, R11 ;  /* 0x0000000c0d0e7389 */ /* 0x00006400000c000b */
[----:B01----:R-:W-:Y:S01]  /*2c340*/  ENDCOLLECTIVE ;  /* 0x000000000000791b */ /* 0x003fe20003800000 */
.L_x_2303:
[----:B------:R-:W-:Y:S02]  /*2c350*/  IMAD.MOV.U32 R13, RZ, RZ, R0 ;  /* 0x000000ffff0d7224 */ /* 0x000fe400078e0000 */
[----:B------:R-:W-:Y:S02]  /*2c360*/  IMAD.MOV.U32 R12, RZ, RZ, 0x3 ;  /* 0x00000003ff0c7424 */ /* 0x000fe400078e00ff */
[----:B------:R-:W-:-:S07]  /*2c370*/  IMAD.MOV.U32 R3, RZ, RZ, R14 ;  /* 0x000000ffff037224 */ /* 0x000fce00078e000e */
[----:B------:R-:W-:Y:S05]  /*2c380*/  WARPSYNC.COLLECTIVE R15, `(.L_x_2304) ;  /* 0x000000000f087348 */ /* 0x000fea0003c00000 */
[----:B------:R0:W1:Y:S02]  /*2c390*/  SHFL.IDX P6, R14, R13, R12, R11 ;  /* 0x0000000c0d0e7389 */ /* 0x00006400000c000b */
[----:B01----:R-:W-:Y:S01]  /*2c3a0*/  ENDCOLLECTIVE ;  /* 0x000000000000791b */ /* 0x003fe20003800000 */
.L_x_2304:
[----:B------:R-:W-:-:S04]  /*2c3b0*/  @P1 IADD3 R3, P0, R34, R3, RZ ;  /* 0x0000000322031210 */ /* 0x000fc80007f1e0ff */
[----:B------:R-:W-:-:S04]  /*2c3c0*/  @P1 IADD3.X R2, RZ, R2, RZ, P0, !PT ;  /* 0x00000002ff021210 */ /* 0x000fc800007fe4ff */
[----:B------:R-:W-:Y:S01]  /*2c3d0*/  @P1 LOP3.LUT R3, R3, R2, RZ, 0x3c, !PT ;  /* 0x0000000203031212 */ /* 0x000fe200078e3cff */
[----:B------:R-:W-:-:S03]  /*2c3e0*/  IMAD.MOV.U32 R13, RZ, RZ, R4 ;  /* 0x000000ffff0d7224 */ /* 0x000fc600078e0004 */
[----:B------:R-:W-:-:S04]  /*2c3f0*/  @P1 LOP3.LUT R2, R3, R2, RZ, 0x3c, !PT ;  /* 0x0000000203021212 */ /* 0x000fc800078e3cff */
[----:B------:R-:W-:Y:S01]  /*2c400*/  @P1 LOP3.LUT R3, R3, R2, RZ, 0x3c, !PT ;  /* 0x0000000203031212 */ /* 0x000fe200078e3cff */
[----:B------:R-:W-:-:S04]  /*2c410*/  IMAD.MOV.U32 R0, RZ, RZ, R14 ;  /* 0x000000ffff007224 */ /* 0x000fc800078e000e */
[----:B------:R-:W-:Y:S01]  /*2c420*/  @!PT LDS RZ, [RZ] ;  /* 0x00000000fffff984 */ /* 0x000fe20000000800 */
[----:B------:R-:W-:Y:S01]  /*2c430*/  @!PT LDS RZ, [RZ] ;  /* 0x00000000fffff984 */ /* 0x000fe20000000800 */
[----:B------:R-:W-:Y:S01]  /*2c440*/  @!PT LDS RZ, [RZ] ;  /* 0x00000000fffff984 */ /* 0x000fe20000000800 */
[----:B------:R0:W-:Y:S03]  /*2c450*/  @P1 LDGSTS.E.BYPASS.LTC128B.128 [R5+0x21000], desc[UR36][R2.64], !P4 ;  /* 0x2100000002051fae */ /* 0x0001e6000e101d64 */
[----:B0-----:R-:W-:Y:S05]  /*2c460*/  WARPSYNC.COLLECTIVE R15, `(.L_x_2305) ;  /* 0x000000000f087348 */ /* 0x001fea0003c00000 */
[----:B------:R1:W2:Y:S02]  /*2c470*/  SHFL.IDX P6, R14, R13, R12, R11 ;  /* 0x0000000c0d0e7389 */ /* 0x0002a400000c000b */
[----:B012---:R-:W-:Y:S01]  /*2c480*/  ENDCOLLECTIVE ;  /* 0x000000000000791b */ /* 0x007fe20003800000 */
.L_x_2305:
[----:B------:R-:W-:Y:S01]  /*2c490*/  @!PT LDS RZ, [RZ] ;  /* 0x00000000fffff984 */ /* 0x000fe20000000800 */
[----:B------:R-:W-:Y:S01]  /*2c4a0*/  @!PT LDS RZ, [RZ] ;  /* 0x00000000fffff984 */ /* 0x000fe20000000800 */
[----:B------:R-:W-:Y:S01]  /*2c4b0*/  @!PT LDS RZ, [RZ] ;  /* 0x00000000fffff984 */ /* 0x000fe20000000800 */
[----:B------:R0:W-:Y:S01]  /*2c4c0*/  @P1 LDGSTS.E.BYPASS.LTC128B.128 [R5+0x23000], desc[UR36][R2.64+0x80], !P2 ;  /* 0x2300008002051fae */ /* 0x0001e2000d101d64 */
[----:B------:R-:W-:Y:S01]  /*2c4d0*/  IMAD.MOV.U32 R4, RZ, RZ, R14 ;  /* 0x000000ffff047224 */ /* 0x000fe200078e000e */
[----:B------:R-:W-:Y:S06]  /*2c4e0*/  BRA `(.L_x_2306) ;  /* 0xffffff7400c07947 */ /* 0x000fec000383ffff */
.L_x_2050:
[----:B------:R-:W-:Y:S01]  /*2c4f0*/  MOV R13, R4 ;  /* 0x00000004000d7202 */ /* 0x000fe20000000f00 */
[----:B------:R-:W-:Y:S02]  /*2c500*/  IMAD.MOV.U32 R12, RZ, RZ, RZ ;  /* 0x000000ffff0c7224 */ /* 0x000fe400078e00ff */
[----:B------:R-:W-:Y:S02]  /*2c510*/  IMAD.MOV.U32 R11, RZ, RZ, 0x181f ;  /* 0x0000181fff0b7424 */ /* 0x000fe400078e00ff */
[----:B------:R-:W-:Y:S02]  /*2c520*/  IMAD.MOV.U32 R15, RZ, RZ, -0x1 ;  /* 0xffffffffff0f7424 */ /* 0x000fe400078e00ff */
[----:B------:R-:W-:Y:S02]  /*2c530*/  IMAD R25, R25, R7, RZ ;  /* 0x0000000719197224 */ /* 0x000fe400078e02ff */
[----:B------:R-:W-:-:S07]  /*2c540*/  IMAD.IADD R17, R9, 0x1, R17 ;  /* 0x0000000109117824 */ /* 0x000fce00078e0211 */
[----:B-----5:R-:W-:Y:S05]  /*2c550*/  WARPSYNC.COLLECTIVE R15, `(.L_x_2307) ;  /* 0x000000000f087348 */ /* 0x020fea0003c00000 */
[----:B------:R0:W1:Y:S02]  /*2c560*/  SHFL.IDX P6, R14, R13, R12, R11 ;  /* 0x0000000c0d0e7389 */ /* 0x00006400000c000b */
[----:B01---5:R-:W-:Y:S01]  /*2c570*/  ENDCOLLECTIVE ;  /* 0x000000000000791b */ /* 0x023fe20003800000 */
.L_x_2307:
[C---:B------:R-:W-:Y:S01]  /*2c580*/  VIADD R6, R17.reuse, 0x10 ;  /* 0x0000001011067836 */ /* 0x040fe20000000000 */
[----:B------:R-:W-:Y:S01]  /*2c590*/  ISETP.GE.AND P2, PT, R17, R25, PT ;  /* 0x000000191100720c */ /* 0x000fe20003f46270 */
[----:B------:R-:W-:Y:S02]  /*2c5a0*/  IMAD.MOV.U32 R13, RZ, RZ, R0 ;  /* 0x000000ffff0d7224 */ /* 0x000fe400078e0000 */
[----:B------:R-:W-:-:S10]  /*2c5b0*/  IMAD.MOV.U32 R2, RZ, RZ, R14 ;  /* 0x000000ffff027224 */ /* 0x000fd400078e000e */
[----:B------:R-:W-:Y:S05]  /*2c5c0*/  WARPSYNC.COLLECTIVE R15, `(.L_x_2308) ;  /* 0x000000000f087348 */ /* 0x000fea0003c00000 */
[----:B------:R0:W1:Y:S02]  /*2c5d0*/  SHFL.IDX P6, R14, R13, R12, R11 ;  /* 0x0000000c0d0e7389 */ /* 0x00006400000c000b */
[----:B01----:R-:W-:Y:S01]  /*2c5e0*/  ENDCOLLECTIVE ;  /* 0x000000000000791b */ /* 0x003fe20003800000 */
.L_x_2308:
[----:B------:R-:W-:Y:S02]  /*2c5f0*/  IMAD.MOV.U32 R13, RZ, RZ, R4 ;  /* 0x000000ffff0d7224 */ /* 0x000fe400078e0004 */
[----:B------:R-:W-:Y:S01]  /*2c600*/  IMAD.MOV.U32 R12, RZ, RZ, 0x1 ;  /* 0x00000001ff0c7424 */ /* 0x000fe200078e00ff */
[----:B------:R-:W-:-:S07]  /*2c610*/  MOV R3, R14 ;  /* 0x0000000e00037202 */ /* 0x000fce0000000f00 */
[----:B------:R-:W-:Y:S05]  /*2c620*/  WARPSYNC.COLLECTIVE R15, `(.L_x_2309) ;  /* 0x000000000f087348 */ /* 0x000fea0003c00000 */
[----:B------:R0:W1:Y:S02]  /*2c630*/  SHFL.IDX P6, R14, R13, R12, R11 ;  /* 0x0000000c0d0e7389 */ /* 0x00006400000c000b */
[----:B01----:R-:W-:Y:S01]  /*2c640*/  ENDCOLLECTIVE ;  /* 0x000000000000791b */ /* 0x003fe20003800000 */
.L_x_2309:
        /* <DEDUP_REMOVED lines=17> */
.L_x_2310:
[----:B------:R-:W-:Y:S01]  /*2c760*/  IMAD.MOV.U32 R13, RZ, RZ, R4 ;  /* 0x000000ffff0d7224 */ /* 0x000fe200078e0004 */
[----:B------:R-:W-:Y:S01]  /*2c770*/  MOV R12, 0x2 ;  /* 0x00000002000c7802 */ /* 0x000fe20000000f00 */
[----:B------:R-:W-:-:S07]  /*2c780*/  IMAD.MOV.U32 R3, RZ, RZ, R14 ;  /* 0x000000ffff037224 */ /* 0x000fce00078e000e */
[----:B------:R-:W-:Y:S05]  /*2c790*/  WARPSYNC.COLLECTIVE R15, `(.L_x_2311) ;  /* 0x000000000f087348 */ /* 0x000fea0003c00000 */
[----:B------:R0:W1:Y:S02]  /*2c7a0*/  SHFL.IDX P6, R14, R13, R12, R11 ;  /* 0x0000000c0d0e7389 */ /* 0x00006400000c000b */
[----:B01----:R-:W-:Y:S01]  /*2c7b0*/  ENDCOLLECTIVE ;  /* 0x000000000000791b */ /* 0x003fe20003800000 */
.L_x_2311:
        /* <DEDUP_REMOVED lines=17> */
.L_x_2312:
[----:B------:R-:W-:Y:S01]  /*2c8d0*/  MOV R13, R4 ;  /* 0x00000004000d7202 */ /* 0x000fe20000000f00 */
[----:B------:R-:W-:Y:S02]  /*2c8e0*/  IMAD.MOV.U32 R12, RZ, RZ, 0x3 ;  /* 0x00000003ff0c7424 */ /* 0x000fe400078e00ff */
[----:B------:R-:W-:-:S07]  /*2c8f0*/  IMAD.MOV.U32 R3, RZ, RZ, R14 ;  /* 0x000000ffff037224 */ /* 0x000fce00078e000e */
[----:B------:R-:W-:Y:S05]  /*2c900*/  WARPSYNC.COLLECTIVE R15, `(.L_x_2313) ;  /* 0x000000000f087348 */ /* 0x000fea0003c00000 */
[----:B------:R0:W1:Y:S02]  /*2c910*/  SHFL.IDX P6, R14, R13, R12, R11 ;  /* 0x0000000c0d0e7389 */ /* 0x00006400000c000b */
[----:B01----:R-:W-:Y:S01]  /*2c920*/  ENDCOLLECTIVE ;  /* 0x000000000000791b */ /* 0x003fe20003800000 */
.L_x_2313:
        /* <DEDUP_REMOVED lines=17> */
.L_x_2314:
[----:B------:R-:W-:Y:S02]  /*2ca40*/  IMAD.MOV.U32 R13, RZ, RZ, R4 ;  /* 0x000000ffff0d7224 */ /* 0x000fe400078e0004 */
[----:B------:R-:W-:Y:S02]  /*2ca50*/  IMAD.MOV.U32 R12, RZ, RZ, 0x4 ;  /* 0x00000004ff0c7424 */ /* 0x000fe400078e00ff */
[----:B------:R-:W-:-:S07]  /*2ca60*/  IMAD.MOV.U32 R3, RZ, RZ, R14 ;  /* 0x000000ffff037224 */ /* 0x000fce00078e000e */
[----:B------:R-:W-:Y:S05]  /*2ca70*/  WARPSYNC.COLLECTIVE R15, `(.L_x_2315) ;  /* 0x000000000f087348 */ /* 0x000fea0003c00000 */
[----:B------:R0:W1:Y:S02]  /*2ca80*/  SHFL.IDX P6, R14, R13, R12, R11 ;  /* 0x0000000c0d0e7389 */ /* 0x00006400000c000b */
[----:B01----:R-:W-:Y:S01]  /*2ca90*/  ENDCOLLECTIVE ;  /* 0x000000000000791b */ /* 0x003fe20003800000 */
.L_x_2315:
        /* <DEDUP_REMOVED lines=17> */
.L_x_2316:
[----:B------:R-:W-:Y:S02]  /*2cbb0*/  IMAD.MOV.U32 R13, RZ, RZ, R4 ;  /* 0x000000ffff0d7224 */ /* 0x000fe400078e0004 */
[----:B------:R-:W-:Y:S02]  /*2cbc0*/  IMAD.MOV.U32 R12, RZ, RZ, 0x5 ;  /* 0x00000005ff0c7424 */ /* 0x000fe400078e00ff */
[----:B------:R-:W-:-:S07]  /*2cbd0*/  IMAD.MOV.U32 R3, RZ, RZ, R14 ;  /* 0x000000ffff037224 */ /* 0x000fce00078e000e */
[----:B------:R-:W-:Y:S05]  /*2cbe0*/  WARPSYNC.COLLECTIVE R15, `(.L_x_2317) ;  /* 0x000000000f087348 */ /* 0x000fea0003c00000 */
[----:B------:R0:W1:Y:S02]  /*2cbf0*/  SHFL.IDX P6, R14, R13, R12, R11 ;  /* 0x0000000c0d0e7389 */ /* 0x00006400000c000b */
[----:B01----:R-:W-:Y:S01]  /*2cc00*/  ENDCOLLECTIVE ;  /* 0x000000000000791b */ /* 0x003fe20003800000 */
.L_x_2317:
        /* <DEDUP_REMOVED lines=17> */
.L_x_2318:
[----:B------:R-:W-:Y:S02]  /*2cd20*/  IMAD.MOV.U32 R13, RZ, RZ, R4 ;  /* 0x000000ffff0d7224 */ /* 0x000fe400078e0004 */
[----:B------:R-:W-:Y:S01]  /*2cd30*/  IMAD.MOV.U32 R12, RZ, RZ, 0x6 ;  /* 0x00000006ff0c7424 */ /* 0x000fe200078e00ff */
[----:B------:R-:W-:-:S07]  /*2cd40*/  MOV R3, R14 ;  /* 0x0000000e00037202 */ /* 0x000fce0000000f00 */
[----:B------:R-:W-:Y:S05]  /*2cd50*/  WARPSYNC.COLLECTIVE R15, `(.L_x_2319) ;  /* 0x000000000f087348 */ /* 0x000fea0003c00000 */
[----:B------:R0:W1:Y:S02]  /*2cd60*/  SHFL.IDX P6, R14, R13, R12, R11 ;  /* 0x0000000c0d0e7389 */ /* 0x00006400000c000b */
[----:B01----:R-:W-:Y:S01]  /*2cd70*/  ENDCOLLECTIVE ;  /* 0x000000000000791b */ /* 0x003fe20003800000 */
.L_x_2319:
        /* <DEDUP_REMOVED lines=16> */
.L_x_2320:
[----:B------:R-:W-:Y:S02]  /*2ce80*/  IMAD.MOV.U32 R13, RZ, RZ, R4 ;  /* 0x000000ffff0d7224 */ /* 0x000fe400078e0004 */
[----:B------:R-:W-:Y:S02]  /*2ce90*/  IMAD.MOV.U32 R12, RZ, RZ, 0x7 ;  /* 0x00000007ff0c7424 */ /* 0x000fe400078e00ff */
[----:B------:R-:W-:-:S07]  /*2cea0*/  IMAD.MOV.U32 R3, RZ, RZ, R14 ;  /* 0x000000ffff037224 */ /* 0x000fce00078e000e */
[----:B------:R-:W-:Y:S05]  /*2ceb0*/  WARPSYNC.COLLECTIVE R15, `(.L_x_2321) ;  /* 0x000000000f087348 */ /* 0x000fea0003c00000 */
[----:B------:R0:W1:Y:S02]  /*2cec0*/  SHFL.IDX P6, R14, R13, R12, R11 ;  /* 0x0000000c0d0e7389 */ /* 0x00006400000c000b */
[----:B01----:R-:W-:Y:S01]  /*2ced0*/  ENDCOLLECTIVE ;  /* 0x000000000000791b */ /* 0x003fe20003800000 */
.L_x_2321:
        /* <DEDUP_REMOVED lines=15> */
.L_x_2322:
[----:B------:R-:W-:Y:S05]  /*2cfd0*/  BRA `(.L_x_2323) ;  /* 0xffffff7800087947 */ /* 0x000fea000383ffff */
.L_x_2055:
[----:B0-----:R0:W1:Y:S02]  /*2cfe0*/  SYNCS.PHASECHK.TRANS64.TRYWAIT P1, [R23+URZ+0x28420], R0 ;  /* 0x02842000170075a7 */ /* 0x001064000802017f */
[----:B-1----:R-:W-:Y:S05]  /*2cff0*/  @!P1 NANOSLEEP.SYNCS 0x989680 ;  /* 0x009896800000995d */ /* 0x002fea0003900000 */
[----:B------:R-:W1:Y:S02]  /*2d000*/  @!P1 SYNCS.PHASECHK.TRANS64 P1, [R23+URZ+0x28420], R0 ;  /* 0x02842000170095a7 */ /* 0x000e64000802007f */
[----:B-1----:R-:W-:Y:S05]  /*2d010*/  @!P1 BRA `(.L_x_2055) ;  /* 0xfffffffc00f09947 */ /* 0x002fea000383ffff */
[----:B------:R-:W-:Y:S05]  /*2d020*/  BRA `(.L_x_2324) ;  /* 0xffffff7800807947 */ /* 0x000fea000383ffff */
.L_x_2059:
[----:B-1----:R1:W2:Y:S02]  /*2d030*/  SYNCS.PHASECHK.TRANS64.TRYWAIT P0, [R0+URZ+0x28480], R17 ;  /* 0x02848011000075a7 */ /* 0x0022a4000800017f */
[----:B--2---:R-:W-:Y:S05]  /*2d040*/  @!P0 NANOSLEEP.SYNCS 0x989680 ;  /* 0x009896800000895d */ /* 0x004fea0003900000 */
[----:B------:R-:W2:Y:S02]  /*2d050*/  @!P0 SYNCS.PHASECHK.TRANS64 P0, [R0+URZ+0x28480], R17 ;  /* 0x02848011000085a7 */ /* 0x000ea4000800007f */
[----:B--2---:R-:W-:Y:S05]  /*2d060*/  @!P0 BRA `(.L_x_2059) ;  /* 0xfffffffc00f08947 */ /* 0x004fea000383ffff */
[----:B------:R-:W-:Y:S05]  /*2d070*/  BRA `(.L_x_2325) ;  /* 0xffffff7c00347947 */ /* 0x000fea000383ffff */
.L_x_2060:
        /* <DEDUP_REMOVED lines=8> */
.L_x_2327:
[----:B------:R-:W-:Y:S05]  /*2d100*/  BSYNC B0 ;  /* 0x0000000000007941 */ /* 0x000fea0003800000 */
.L_x_2326:
[----:B------:R-:W-:Y:S01]  /*2d110*/  MOV R13, R21 ;  /* 0x00000015000d7202 */ /* 0x000fe20000000f00 */
[----:B------:R-:W-:Y:S01]  /*2d120*/  IMAD.MOV.U32 R12, RZ, RZ, RZ ;  /* 0x000000ffff0c7224 */ /* 0x000fe200078e00ff */
[----:B------:R-:W-:Y:S01]  /*2d130*/  IADD3 R4, R23, R4, RZ ;  /* 0x0000000417047210 */ /* 0x000fe20007ffe0ff */
[----:B------:R-:W-:Y:S02]  /*2d140*/  IMAD.MOV.U32 R11, RZ, RZ, 0x181f ;  /* 0x0000181fff0b7424 */ /* 0x000fe400078e00ff */
[----:B------:R-:W-:Y:S02]  /*2d150*/  IMAD.MOV.U32 R15, RZ, RZ, -0x1 ;  /* 0xffffffffff0f7424 */ /* 0x000fe400078e00ff */
[----:B------:R-:W-:-:S07]  /*2d160*/  IMAD.MOV.U32 R3, RZ, RZ, R14 ;  /* 0x000000ffff037224 */ /* 0x000fce00078e000e */
[----:B------:R-:W-:Y:S05]  /*2d170*/  WARPSYNC.COLLECTIVE R15, `(.L_x_2328) ;  /* 0x000000000f087348 */ /* 0x000fea0003c00000 */
[----:B------:R0:W1:Y:S02]  /*2d180*/  SHFL.IDX P6, R14, R13, R12, R11 ;  /* 0x0000000c0d0e7389 */ /* 0x00006400000c000b */
[----:B01----:R-:W-:Y:S01]  /*2d190*/  ENDCOLLECTIVE ;  /* 0x000000000000791b */ /* 0x003fe20003800000 */
.L_x_2328:
[----:B------:R-:W-:Y:S02]  /*2d1a0*/  IMAD.MOV.U32 R13, RZ, RZ, R24 ;  /* 0x000000ffff0d7224 */ /* 0x000fe400078e0018 */
[----:B------:R-:W-:Y:S02]  /*2d1b0*/  IMAD.MOV.U32 R12, RZ, RZ, 0x1 ;  /* 0x00000001ff0c7424 */ /* 0x000fe400078e00ff */
[----:B------:R-:W-:-:S07]  /*2d1c0*/  IMAD.MOV.U32 R2, RZ, RZ, R14 ;  /* 0x000000ffff027224 */ /* 0x000fce00078e000e */
[----:B------:R-:W-:Y:S05]  /*2d1d0*/  WARPSYNC.COLLECTIVE R15, `(.L_x_2329) ;  /* 0x000000000f087348 */ /* 0x000fea0003c00000 */
[----:B------:R0:W1:Y:S02]  /*2d1e0*/  SHFL.IDX P6, R14, R13, R12, R11 ;  /* 0x0000000c0d0e7389 */ /* 0x00006400000c000b */
[----:B01----:R-:W-:Y:S01]  /*2d1f0*/  ENDCOLLECTIVE ;  /* 0x000000000000791b */ /* 0x003fe20003800000 */
.L_x_2329:
        /* <DEDUP_REMOVED lines=12> */
.L_x_2330:
[----:B------:R-:W-:Y:S02]  /*2d2c0*/  IMAD.MOV.U32 R13, RZ, RZ, R24 ;  /* 0x000000ffff0d7224 */ /* 0x000fe400078e0018 */
[----:B------:R-:W-:Y:S02]  /*2d2d0*/  IMAD.MOV.U32 R12, RZ, RZ, 0x2 ;  /* 0x00000002ff0c7424 */ /* 0x000fe400078e00ff */
[----:B------:R-:W-:-:S07]  /*2d2e0*/  IMAD.MOV.U32 R2, RZ, RZ, R14 ;  /* 0x000000ffff027224 */ /* 0x000fce00078e000e */
[----:B------:R-:W-:Y:S05]  /*2d2f0*/  WARPSYNC.COLLECTIVE R15, `(.L_x_2331) ;  /* 0x000000000f087348 */ /* 0x000fea0003c00000 */
[----:B------:R0:W1:Y:S02]  /*2d300*/  SHFL.IDX P6, R14, R13, R12, R11 ;  /* 0x0000000c0d0e7389 */ /* 0x00006400000c000b */
[----:B01----:R-:W-:Y:S01]  /*2d310*/  ENDCOLLECTIVE ;  /* 0x000000000000791b */ /* 0x003fe20003800000 */
.L_x_2331:
        /* <DEDUP_REMOVED lines=12> */
.L_x_2332:
[----:B------:R-:W-:Y:S02]  /*2d3e0*/  IMAD.MOV.U32 R13, RZ, RZ, R24 ;  /* 0x000000ffff0d7224 */ /* 0x000fe400078e0018 */
[----:B------:R-:W-:Y:S02]  /*2d3f0*/  IMAD.MOV.U32 R12, RZ, RZ, 0x3 ;  /* 0x00000003ff0c7424 */ /* 0x000fe400078e00ff */
[----:B------:R-:W-:-:S07]  /*2d400*/  IMAD.MOV.U32 R2, RZ, RZ, R14 ;  /* 0x000000ffff027224 */ /* 0x000fce00078e000e */
[----:B------:R-:W-:Y:S05]  /*2d410*/  WARPSYNC.COLLECTIVE R15, `(.L_x_2333) ;  /* 0x000000000f087348 */ /* 0x000fea0003c00000 */
[----:B------:R0:W1:Y:S02]  /*2d420*/  SHFL.IDX P6, R14, R13, R12, R11 ;  /* 0x0000000c0d0e7389 */ /* 0x00006400000c000b */
[----:B01----:R-:W-:Y:S01]  /*2d430*/  ENDCOLLECTIVE ;  /* 0x000000000000791b */ /* 0x003fe20003800000 */
.L_x_2333:
        /* <DEDUP_REMOVED lines=12> */
.L_x_2334:
[----:B------:R-:W-:Y:S01]  /*2d500*/  IMAD.MOV.U32 R2, RZ, RZ, R14 ;  /* 0x000000ffff027224 */ /* 0x000fe200078e000e */
[----:B------:R-:W-:Y:S06]  /*2d510*/  BRA `(.L_x_2335) ;  /* 0xffffff7800d07947 */ /* 0x000fec000383ffff */
.L_x_2065:
[----:B----4-:R4:W0:Y:S02]  /*2d520*/  SYNCS.PHASECHK.TRANS64.TRYWAIT P0, [R0+URZ+0x28440], R17 ;  /* 0x02844011000075a7 */ /* 0x010824000800017f */
[----:B0-----:R-:W-:Y:S05]  /*2d530*/  @!P0 NANOSLEEP.SYNCS 0x989680 ;  /* 0x009896800000895d */ /* 0x001fea0003900000 */
[----:B------:R-:W0:Y:S02]  /*2d540*/  @!P0 SYNCS.PHASECHK.TRANS64 P0, [R0+URZ+0x28440], R17 ;  /* 0x02844011000085a7 */ /* 0x000e24000800007f */
[----:B0-----:R-:W-:Y:S05]  /*2d550*/  @!P0 BRA `(.L_x_2065) ;  /* 0xfffffffc00f08947 */ /* 0x001fea000383ffff */
[----:B------:R-:W-:Y:S05]  /*2d560*/  BRA `(.L_x_2336) ;  /* 0xffffff7c00207947 */ /* 0x000fea000383ffff */
.L_x_2066:
[----:B------:R-:W-:Y:S01]  /*2d570*/  BSSY B0, `(.L_x_2337) ;  /* 0x0000008000007945 */ /* 0x000fe20003800000 */
[----:B------:R-:W-:Y:S01]  /*2d580*/  MOV R13, R8 ;  /* 0x00000008000d7202 */ /* 0x000fe20000000f00 */
[----:B------:R-:W-:Y:S02]  /*2d590*/  IMAD.MOV.U32 R12, RZ, RZ, RZ ;  /* 0x000000ffff0c7224 */ /* 0x000fe400078e00ff */
[----:B------:R-:W-:Y:S02]  /*2d5a0*/  IMAD.MOV.U32 R11, RZ, RZ, 0x181f ;  /* 0x0000181fff0b7424 */ /* 0x000fe400078e00ff */
[----:B------:R-:W-:-:S07]  /*2d5b0*/  IMAD.MOV.U32 R15, RZ, RZ, -0x1 ;  /* 0xffffffffff0f7424 */ /* 0x000fce00078e00ff */
[----:B01-34-:R-:W-:Y:S05]  /*2d5c0*/  WARPSYNC.COLLECTIVE R15, `(.L_x_2338) ;  /* 0x000000000f087348 */ /* 0x01bfea0003c00000 */
[----:B------:R2:W0:Y:S02]  /*2d5d0*/  SHFL.IDX P6, R14, R13, R12, R11 ;  /* 0x0000000c0d0e7389 */ /* 0x00042400000c000b */
[----:B01234-:R-:W-:Y:S01]  /*2d5e0*/  ENDCOLLECTIVE ;  /* 0x000000000000791b */ /* 0x01ffe20003800000 */
.L_x_2338:
[----:B------:R-:W-:Y:S05]  /*2d5f0*/  BSYNC B0 ;  /* 0x0000000000007941 */ /* 0x000fea0003800000 */
.L_x_2337:
        /* <DEDUP_REMOVED lines=8> */
.L_x_2339:
[----:B------:R-:W-:Y:S01]  /*2d680*/  IMAD.MOV.U32 R13, RZ, RZ, R8 ;  /* 0x000000ffff0d7224 */ /* 0x000fe200078e0008 */
[----:B------:R-:W-:Y:S01]  /*2d690*/  MOV R12, 0x1 ;  /* 0x00000001000c7802 */ /* 0x000fe20000000f00 */
[----:B------:R-:W-:-:S07]  /*2d6a0*/  IMAD.MOV.U32 R2, RZ, RZ, R14 ;  /* 0x000000ffff027224 */ /* 0x000fce00078e000e */
[----:B------:R-:W-:Y:S05]  /*2d6b0*/  WARPSYNC.COLLECTIVE R15, `(.L_x_2340) ;  /* 0x000000000f087348 */ /* 0x000fea0003c00000 */
[----:B------:R0:W1:Y:S02]  /*2d6c0*/  SHFL.IDX P6, R14, R13, R12, R11 ;  /* 0x0000000c0d0e7389 */ /* 0x00006400000c000b */
[----:B01----:R-:W-:Y:S01]  /*2d6d0*/  ENDCOLLECTIVE ;  /* 0x000000000000791b */ /* 0x003fe20003800000 */
.L_x_2340:
        /* <DEDUP_REMOVED lines=12> */
.L_x_2341:
[----:B------:R-:W-:Y:S01]  /*2d7a0*/  IMAD.MOV.U32 R13, RZ, RZ, R8 ;  /* 0x000000ffff0d7224 */ /* 0x000fe200078e0008 */
[----:B------:R-:W-:Y:S01]  /*2d7b0*/  MOV R12, 0x2 ;  /* 0x00000002000c7802 */ /* 0x000fe20000000f00 */
[----:B------:R-:W-:-:S07]  /*2d7c0*/  IMAD.MOV.U32 R2, RZ, RZ, R14 ;  /* 0x000000ffff027224 */ /* 0x000fce00078e000e */
[----:B------:R-:W-:Y:S05]  /*2d7d0*/  WARPSYNC.COLLECTIVE R15, `(.L_x_2342) ;  /* 0x000000000f087348 */ /* 0x000fea0003c00000 */
[----:B------:R0:W1:Y:S02]  /*2d7e0*/  SHFL.IDX P6, R14, R13, R12, R11 ;  /* 0x0000000c0d0e7389 */ /* 0x00006400000c000b */
[----:B01----:R-:W-:Y:S01]  /*2d7f0*/  ENDCOLLECTIVE ;  /* 0x000000000000791b */ /* 0x003fe20003800000 */
.L_x_2342:
        /* <DEDUP_REMOVED lines=12> */
.L_x_2343:
[----:B------:R-:W-:Y:S01]  /*2d8c0*/  IMAD.MOV.U32 R13, RZ, RZ, R8 ;  /* 0x000000ffff0d7224 */ /* 0x000fe200078e0008 */
[----:B------:R-:W-:Y:S01]  /*2d8d0*/  MOV R12, 0x3 ;  /* 0x00000003000c7802 */ /* 0x000fe20000000f00 */
[----:B------:R-:W-:-:S07]  /*2d8e0*/  IMAD.MOV.U32 R2, RZ, RZ, R14 ;  /* 0x000000ffff027224 */ /* 0x000fce00078e000e */
[----:B------:R-:W-:Y:S05]  /*2d8f0*/  WARPSYNC.COLLECTIVE R15, `(.L_x_2344) ;  /* 0x000000000f087348 */ /* 0x000fea0003c00000 */
[----:B------:R0:W1:Y:S02]  /*2d900*/  SHFL.IDX P6, R14, R13, R12, R11 ;  /* 0x0000000c0d0e7389 */ /* 0x00006400000c000b */
[----:B01----:R-:W-:Y:S01]  /*2d910*/  ENDCOLLECTIVE ;  /* 0x000000000000791b */ /* 0x003fe20003800000 */
.L_x_2344:
        /* <DEDUP_REMOVED lines=12> */
.L_x_2345:
[----:B------:R-:W-:Y:S01]  /*2d9e0*/  IMAD.MOV.U32 R2, RZ, RZ, R14 ;  /* 0x000000ffff027224 */ /* 0x000fe200078e000e */
[----:B------:R-:W-:Y:S06]  /*2d9f0*/  BRA `(.L_x_2346) ;  /* 0xffffff7800b07947 */ /* 0x000fec000383ffff */
.L_x_2071:
[----:B0-----:R0:W1:Y:S02]  /*2da00*/  SYNCS.PHASECHK.TRANS64.TRYWAIT P2, [R0+URZ+0x28470], R3 ;  /* 0x02847003000075a7 */ /* 0x001064000804017f */
[----:B-1----:R-:W-:Y:S05]  /*2da10*/  @!P2 NANOSLEEP.SYNCS 0x989680 ;  /* 0x009896800000a95d */ /* 0x002fea0003900000 */
[----:B------:R-:W1:Y:S02]  /*2da20*/  @!P2 SYNCS.PHASECHK.TRANS64 P2, [R0+URZ+0x28470], R3 ;  /* 0x028470030000a5a7 */ /* 0x000e64000804007f */
[----:B-1----:R-:W-:Y:S05]  /*2da30*/  @!P2 BRA `(.L_x_2071) ;  /* 0xfffffffc00f0a947 */ /* 0x002fea000383ffff */
[----:B------:R-:W-:Y:S05]  /*2da40*/  BRA `(.L_x_2347) ;  /* 0xffffff7c00147947 */ /* 0x000fea000383ffff */
.L_x_2073:
[----:B0-----:R0:W1:Y:S02]  /*2da50*/  SYNCS.PHASECHK.TRANS64.TRYWAIT P2, [R0+URZ+0x28460], R3 ;  /* 0x02846003000075a7 */ /* 0x001064000804017f */
[----:B-1----:R-:W-:Y:S05]  /*2da60*/  @!P2 NANOSLEEP.SYNCS 0x989680 ;  /* 0x009896800000a95d */ /* 0x002fea0003900000 */
[----:B------:R-:W1:Y:S02]  /*2da70*/  @!P2 SYNCS.PHASECHK.TRANS64 P2, [R0+URZ+0x28460], R3 ;  /* 0x028460030000a5a7 */ /* 0x000e64000804007f */
[----:B-1----:R-:W-:Y:S05]  /*2da80*/  @!P2 BRA `(.L_x_2073) ;  /* 0xfffffffc00f0a947 */ /* 0x002fea000383ffff */
[----:B------:R-:W-:Y:S05]  /*2da90*/  BRA `(.L_x_2348) ;  /* 0xffffff7c00207947 */ /* 0x000fea000383ffff */
.L_x_2081:
[----:B0-----:R0:W1:Y:S02]  /*2daa0*/  SYNCS.PHASECHK.TRANS64.TRYWAIT P1, [R17+URZ+0x28470], R0 ;  /* 0x02847000110075a7 */ /* 0x001064000802017f */
[----:B-1----:R-:W-:Y:S05]  /*2dab0*/  @!P1 NANOSLEEP.SYNCS 0x989680 ;  /* 0x009896800000995d */ /* 0x002fea0003900000 */
[----:B------:R-:W1:Y:S02]  /*2dac0*/  @!P1 SYNCS.PHASECHK.TRANS64 P1, [R17+URZ+0x28470], R0 ;  /* 0x02847000110095a7 */ /* 0x000e64000802007f */
[----:B-1----:R-:W-:Y:S05]  /*2dad0*/  @!P1 BRA `(.L_x_2081) ;  /* 0xfffffffc00f09947 */ /* 0x002fea000383ffff */
[----:B------:R-:W-:Y:S05]  /*2dae0*/  BRA `(.L_x_2349) ;  /* 0xffffff8000d07947 */ /* 0x000fea000383ffff */
.L_x_2083:
[----:B0-----:R0:W1:Y:S02]  /*2daf0*/  SYNCS.PHASECHK.TRANS64.TRYWAIT P1, [R17+URZ+0x28460], R0 ;  /* 0x02846000110075a7 */ /* 0x001064000802017f */
[----:B-1----:R-:W-:Y:S05]  /*2db00*/  @!P1 NANOSLEEP.SYNCS 0x989680 ;  /* 0x009896800000995d */ /* 0x002fea0003900000 */
[----:B------:R-:W1:Y:S02]  /*2db10*/  @!P1 SYNCS.PHASECHK.TRANS64 P1, [R17+URZ+0x28460], R0 ;  /* 0x02846000110095a7 */ /* 0x000e64000802007f */
[----:B-1----:R-:W-:Y:S05]  /*2db20*/  @!P1 BRA `(.L_x_2083) ;  /* 0xfffffffc00f09947 */ /* 0x002fea000383ffff */
[----:B------:R-:W-:Y:S05]  /*2db30*/  BRA `(.L_x_2350) ;  /* 0xffffff8000d87947 */ /* 0x000fea000383ffff */
.L_x_2088:
        /* <DEDUP_REMOVED lines=8> */
.L_x_2352:
[----:B------:R-:W-:Y:S05]  /*2dbc0*/  BSYNC B0 ;  /* 0x0000000000007941 */ /* 0x000fea0003800000 */
.L_x_2351:
[----:B------:R-:W-:Y:S01]  /*2dbd0*/  IMAD.MOV.U32 R13, RZ, RZ, R16 ;  /* 0x000000ffff0d7224 */ /* 0x000fe200078e0010 */
[----:B------:R-:W-:Y:S01]  /*2dbe0*/  MOV R15, 0xffffffff ;  /* 0xffffffff000f7802 */ /* 0x000fe20000000f00 */
[----:B------:R-:W-:Y:S02]  /*2dbf0*/  IMAD.MOV.U32 R12, RZ, RZ, 0x1 ;  /* 0x00000001ff0c7424 */ /* 0x000fe400078e00ff */
[----:B------:R-:W-:Y:S02]  /*2dc00*/  IMAD.MOV.U32 R11, RZ, RZ, 0x1f ;  /* 0x0000001fff0b7424 */ /* 0x000fe400078e00ff */
[----:B------:R-:W-:Y:S02]  /*2dc10*/  IMAD.IADD R7, R19, 0x1, R8 ;  /* 0x0000000113077824 */ /* 0x000fe400078e0208 */
[----:B------:R-:W-:-:S07]  /*2dc20*/  IMAD.MOV.U32 R0, RZ, RZ, R14 ;  /* 0x000000ffff007224 */ /* 0x000fce00078e000e */
[----:B------:R-:W-:Y:S05]  /*2dc30*/  WARPSYNC.COLLECTIVE R15, `(.L_x_2353) ;  /* 0x000000000f087348 */ /* 0x000fea0003c00000 */
[----:B------:R0:W1:Y:S02]  /*2dc40*/  SHFL.IDX P6, R14, R13, R12, R11 ;  /* 0x0000000c0d0e7389 */ /* 0x00006400000c000b */
[----:B01----:R-:W-:Y:S01]  /*2dc50*/  ENDCOLLECTIVE ;  /* 0x000000000000791b */ /* 0x003fe20003800000 */
.L_x_2353:
[----:B------:R-:W-:Y:S02]  /*2dc60*/  ULDC UR4, c[0x0][0xc3c] ;  /* 0x00030f0000047ab9 */ /* 0x000fe40000000800 */
[----:B------:R-:W-:-:S13]  /*2dc70*/  ISETP.GE.OR P1, PT, R7, UR4, !P0 ;  /* 0x0000000407007c0c */ /* 0x000fda000c726670 */
[----:B------:R-:W0:Y:S01]  /*2dc80*/  @!P1 LDC.64 R2, c[0x0][0xc80] ;  /* 0x00032000ff029b82 */ /* 0x000e220000000a00 */
[----:B------:R-:W-:Y:S01]  /*2dc90*/  IMAD.MOV.U32 R17, RZ, RZ, RZ ;  /* 0x000000ffff117224 */ /* 0x000fe200078e00ff */
[----:B------:R-:W-:Y:S01]  /*2dca0*/  MOV R11, RZ ;  /* 0x000000ff000b7202 */ /* 0x000fe20000000f00 */
[----:B------:R-:W-:Y:S02]  /*2dcb0*/  IMAD.MOV.U32 R5, RZ, RZ, R14 ;  /* 0x000000ffff057224 */ /* 0x000fe400078e000e */
[----:B0-----:R-:W-:-:S06]  /*2dcc0*/  @!P1 IMAD.WIDE R2, R7, 0x4, R2 ;  /* 0x0000000407029825 */ /* 0x001fcc00078e0202 */
[----:B------:R-:W2:Y:S01]  /*2dcd0*/  @!P1 LDG.E R2, desc[UR36][R2.64] ;  /* 0x0000002402029981 */ /* 0x000ea2000c1e1900 */
        /* <DEDUP_REMOVED lines=10> */
.L_x_2354:
[----:B------:R-:W-:Y:S01]  /*2dd80*/  IMAD.MOV.U32 R12, RZ, RZ, 0x2 ;  /* 0x00000002ff0c7424 */ /* 0x000fe200078e00ff */
[----:B------:R-:W-:-:S05]  /*2dd90*/  SEL R4, R14, RZ, P1 ;  /* 0x000000ff0e047207 */ /* 0x000fca0000800000 */
[----:B------:R-:W-:-:S04]  /*2dda0*/  IMAD.IADD R4, R17, 0x1, R4 ;  /* 0x0000000111047824 */ /* 0x000fc800078e0204 */
[----:B------:R-:W-:-:S07]  /*2ddb0*/  IMAD.MOV.U32 R13, RZ, RZ, R4 ;  /* 0x000000ffff0d7224 */ /* 0x000fce00078e0004 */
[----:B------:R-:W-:Y:S05]  /*2ddc0*/  WARPSYNC.COLLECTIVE R15, `(.L_x_2355) ;  /* 0x000000000f087348 */ /* 0x000fea0003c00000 */
[----:B------:R0:W1:Y:S02]  /*2ddd0*/  SHFL.UP P6, R14, R13, R12, R11 ;  /* 0x0400000c0d0e7389 */ /* 0x00006400000c000b */
[----:B01----:R-:W-:Y:S01]  /*2dde0*/  ENDCOLLECTIVE ;  /* 0x000000000000791b */ /* 0x003fe20003800000 */
.L_x_2355:
[----:B------:R-:W-:Y:S02]  /*2ddf0*/  MOV R12, 0x4 ;  /* 0x00000004000c7802 */ /* 0x000fe40000000f00 */
[----:B------:R-:W-:-:S05]  /*2de00*/  SEL R3, R14, RZ, P2 ;  /* 0x000000ff0e037207 */ /* 0x000fca0001000000 */
[----:B------:R-:W-:-:S04]  /*2de10*/  IMAD.IADD R6, R4, 0x1, R3 ;  /* 0x0000000104067824 */ /* 0x000fc800078e0203 */
[----:B------:R-:W-:-:S07]  /*2de20*/  IMAD.MOV.U32 R13, RZ, RZ, R6 ;  /* 0x000000ffff0d7224 */ /* 0x000fce00078e0006 */
[----:B------:R-:W-:Y:S05]  /*2de30*/  WARPSYNC.COLLECTIVE R15, `(.L_x_2356) ;  /* 0x000000000f087348 */ /* 0x000fea0003c00000 */
[----:B------:R0:W1:Y:S02]  /*2de40*/  SHFL.UP P6, R14, R13, R12, R11 ;  /* 0x0400000c0d0e7389 */ /* 0x00006400000c000b */
[----:B01----:R-:W-:Y:S01]  /*2de50*/  ENDCOLLECTIVE ;  /* 0x000000000000791b */ /* 0x003fe20003800000 */
.L_x_2356:
[----:B------:R-:W-:Y:S01]  /*2de60*/  IMAD.MOV.U32 R12, RZ, RZ, 0x8 ;  /* 0x00000008ff0c7424 */ /* 0x000fe200078e00ff */
[----:B------:R-:W-:-:S05]  /*2de70*/  SEL R3, R14, RZ, P3 ;  /* 0x000000ff0e037207 */ /* 0x000fca0001800000 */
[----:B------:R-:W-:-:S04]  /*2de80*/  IMAD.IADD R2, R6, 0x1, R3 ;  /* 0x0000000106027824 */ /* 0x000fc800078e0203 */
[----:B------:R-:W-:-:S07]  /*2de90*/  IMAD.MOV.U32 R13, RZ, RZ, R2 ;  /* 0x000000ffff0d7224 */ /* 0x000fce00078e0002 */
[----:B------:R-:W-:Y:S05]  /*2dea0*/  WARPSYNC.COLLECTIVE R15, `(.L_x_2357) ;  /* 0x000000000f087348 */ /* 0x000fea0003c00000 */
[----:B------:R0:W1:Y:S02]  /*2deb0*/  SHFL.UP P6, R14, R13, R12, R11 ;  /* 0x0400000c0d0e7389 */ /* 0x00006400000c000b */
[----:B01----:R-:W-:Y:S01]  /*2dec0*/  ENDCOLLECTIVE ;  /* 0x000000000000791b */ /* 0x003fe20003800000 */
.L_x_2357:
[----:B------:R-:W-:Y:S02]  /*2ded0*/  MOV R12, 0x10 ;  /* 0x00000010000c7802 */ /* 0x000fe40000000f00 */
[----:B------:R-:W-:-:S05]  /*2dee0*/  SEL R3, R14, RZ, P4 ;  /* 0x000000ff0e037207 */ /* 0x000fca0002000000 */
[----:B------:R-:W-:-:S04]  /*2def0*/  IMAD.IADD R3, R2, 0x1, R3 ;  /* 0x0000000102037824 */ /* 0x000fc800078e0203 */
[----:B------:R-:W-:-:S07]  /*2df00*/  IMAD.MOV.U32 R13, RZ, RZ, R3 ;  /* 0x000000ffff0d7224 */ /* 0x000fce00078e0003 */
[----:B------:R-:W-:Y:S05]  /*2df10*/  WARPSYNC.COLLECTIVE R15, `(.L_x_2358) ;  /* 0x000000000f087348 */ /* 0x000fea0003c00000 */
[----:B------:R0:W1:Y:S02]  /*2df20*/  SHFL.UP P6, R14, R13, R12, R11 ;  /* 0x0400000c0d0e7389 */ /* 0x00006400000c000b */
[----:B01----:R-:W-:Y:S01]  /*2df30*/  ENDCOLLECTIVE ;  /* 0x000000000000791b */ /* 0x003fe20003800000 */
.L_x_2358:
[----:B------:R-:W-:Y:S02]  /*2df40*/  IMAD.MOV.U32 R12, RZ, RZ, 0x1f ;  /* 0x0000001fff0c7424 */ /* 0x000fe400078e00ff */
[----:B------:R-:W-:Y:S01]  /*2df50*/  IMAD.MOV.U32 R11, RZ, RZ, 0x1f ;  /* 0x0000001fff0b7424 */ /* 0x000fe200078e00ff */
[----:B------:R-:W-:-:S05]  /*2df60*/  SEL R14, R14, RZ, P5 ;  /* 0x000000ff0e0e7207 */ /* 0x000fca0002800000 */
[----:B------:R-:W-:-:S04]  /*2df70*/  IMAD.IADD R3, R3, 0x1, R14 ;  /* 0x0000000103037824 */ /* 0x000fc800078e020e */
[----:B------:R-:W-:-:S07]  /*2df80*/  IMAD.MOV.U32 R13, RZ, RZ, R3 ;  /* 0x000000ffff0d7224 */ /* 0x000fce00078e0003 */
[----:B------:R-:W-:Y:S05]  /*2df90*/  WARPSYNC.COLLECTIVE R15, `(.L_x_2359) ;  /* 0x000000000f087348 */ /* 0x000fea0003c00000 */
[----:B------:R0:W1:Y:S02]  /*2dfa0*/  SHFL.IDX P6, R14, R13, R12, R11 ;  /* 0x0000000c0d0e7389 */ /* 0x00006400000c000b */
[----:B01----:R-:W-:Y:S01]  /*2dfb0*/  ENDCOLLECTIVE ;  /* 0x000000000000791b */ /* 0x003fe20003800000 */
.L_x_2359:
[----:B------:R-:W-:Y:S05]  /*2dfc0*/  BRA `(.L_x_2360) ;  /* 0xffffff8400d47947 */ /* 0x000fea000383ffff */
.L_x_2093:
        /* <DEDUP_REMOVED lines=8> */
.L_x_2362:
[----:B------:R-:W-:Y:S05]  /*2e050*/  BSYNC B0 ;  /* 0x0000000000007941 */ /* 0x000fea0003800000 */
.L_x_2361:
[----:B------:R-:W-:Y:S01]  /*2e060*/  SEL R14, R14, RZ, P1 ;  /* 0x000000ff0e0e7207 */ /* 0x000fe20000800000 */
[----:B------:R-:W-:Y:S01]  /*2e070*/  IMAD.MOV.U32 R12, RZ, RZ, 0x2 ;  /* 0x00000002ff0c7424 */ /* 0x000fe200078e00ff */
[----:B------:R-:W-:Y:S01]  /*2e080*/  MOV R15, 0xffffffff ;  /* 0xffffffff000f7802 */ /* 0x000fe20000000f00 */
[----:B------:R-:W-:Y:S02]  /*2e090*/  IMAD.MOV.U32 R11, RZ, RZ, RZ ;  /* 0x000000ffff0b7224 */ /* 0x000fe400078e00ff */
[----:B------:R-:W-:-:S07]  /*2e0a0*/  IMAD.IADD R13, R17, 0x1, R14 ;  /* 0x00000001110d7824 */ /* 0x000fce00078e020e */
[----:B------:R-:W-:Y:S05]  /*2e0b0*/  WARPSYNC.COLLECTIVE R15, `(.L_x_2363) ;  /* 0x000000000f087348 */ /* 0x000fea0003c00000 */
[----:B------:R0:W1:Y:S02]  /*2e0c0*/  SHFL.UP P6, R14, R13, R12, R11 ;  /* 0x0400000c0d0e7389 */ /* 0x00006400000c000b */
[----:B01----:R-:W-:Y:S01]  /*2e0d0*/  ENDCOLLECTIVE ;  /* 0x000000000000791b */ /* 0x003fe20003800000 */
.L_x_2363:
[----:B------:R-:W-:Y:S01]  /*2e0e0*/  IMAD.MOV.U32 R12, RZ, RZ, 0x4 ;  /* 0x00000004ff0c7424 */ /* 0x000fe200078e00ff */
[----:B------:R-:W-:-:S05]  /*2e0f0*/  SEL R2, R14, RZ, P2 ;  /* 0x000000ff0e027207 */ /* 0x000fca0001000000 */
[----:B------:R-:W-:-:S04]  /*2e100*/  IMAD.IADD R2, R13, 0x1, R2 ;  /* 0x000000010d027824 */ /* 0x000fc800078e0202 */
[----:B------:R-:W-:-:S07]  /*2e110*/  IMAD.MOV.U32 R13, RZ, RZ, R2 ;  /* 0x000000ffff0d7224 */ /* 0x000fce00078e0002 */
[----:B------:R-:W-:Y:S05]  /*2e120*/  WARPSYNC.COLLECTIVE R15, `(.L_x_2364) ;  /* 0x000000000f087348 */ /* 0x000fea0003c00000 */
[----:B------:R0:W1:Y:S02]  /*2e130*/  SHFL.UP P6, R14, R13, R12, R11 ;  /* 0x0400000c0d0e7389 */ /* 0x00006400000c000b */
[----:B01----:R-:W-:Y:S01]  /*2e140*/  ENDCOLLECTIVE ;  /* 0x000000000000791b */ /* 0x003fe20003800000 */
.L_x_2364:
[----:B------:R-:W-:Y:S02]  /*2e150*/  MOV R12, 0x8 ;  /* 0x00000008000c7802 */ /* 0x000fe40000000f00 */
[----:B------:R-:W-:-:S05]  /*2e160*/  SEL R3, R14, RZ, P3 ;  /* 0x000000ff0e037207 */ /* 0x000fca0001800000 */
[----:B------:R-:W-:-:S04]  /*2e170*/  IMAD.IADD R3, R2, 0x1, R3 ;  /* 0x0000000102037824 */ /* 0x000fc800078e0203 */
[----:B------:R-:W-:-:S07]  /*2e180*/  IMAD.MOV.U32 R13, RZ, RZ, R3 ;  /* 0x000000ffff0d7224 */ /* 0x000fce00078e0003 */
[----:B------:R-:W-:Y:S05]  /*2e190*/  WARPSYNC.COLLECTIVE R15, `(.L_x_2365) ;  /* 0x000000000f087348 */ /* 0x000fea0003c00000 */
[----:B------:R0:W1:Y:S02]  /*2e1a0*/  SHFL.UP P6, R14, R13, R12, R11 ;  /* 0x0400000c0d0e7389 */ /* 0x00006400000c000b */
[----:B01----:R-:W-:Y:S01]  /*2e1b0*/  ENDCOLLECTIVE ;  /* 0x000000000000791b */ /* 0x003fe20003800000 */
.L_x_2365:
[----:B------:R-:W-:Y:S01]  /*2e1c0*/  IMAD.MOV.U32 R12, RZ, RZ, 0x10 ;  /* 0x00000010ff0c7424 */ /* 0x000fe200078e00ff */
[----:B------:R-:W-:-:S05]  /*2e1d0*/  SEL R4, R14, RZ, P4 ;  /* 0x000000ff0e047207 */ /* 0x000fca0002000000 */
[----:B------:R-:W-:-:S04]  /*2e1e0*/  IMAD.IADD R4, R3, 0x1, R4 ;  /* 0x0000000103047824 */ /* 0x000fc800078e0204 */
[----:B------:R-:W-:-:S07]  /*2e1f0*/  IMAD.MOV.U32 R13, RZ, RZ, R4 ;  /* 0x000000ffff0d7224 */ /* 0x000fce00078e0004 */
[----:B------:R-:W-:Y:S05]  /*2e200*/  WARPSYNC.COLLECTIVE R15, `(.L_x_2366) ;  /* 0x000000000f087348 */ /* 0x000fea0003c00000 */
[----:B------:R0:W1:Y:S02]  /*2e210*/  SHFL.UP P6, R14, R13, R12, R11 ;  /* 0x0400000c0d0e7389 */ /* 0x00006400000c000b */
[----:B01----:R-:W-:Y:S01]  /*2e220*/  ENDCOLLECTIVE ;  /* 0x000000000000791b */ /* 0x003fe20003800000 */
.L_x_2366:
        /* <DEDUP_REMOVED lines=8> */
.L_x_2367:
[----:B------:R-:W-:Y:S05]  /*2e2b0*/  BRA `(.L_x_2368) ;  /* 0xffffff8400b47947 */ /* 0x000fea000383ffff */
.L_x_2095:
[----:B------:R-:W-:Y:S01]  /*2e2c0*/  BSSY B0, `(.L_x_2369) ;  /* 0x0000006000007945 */ /* 0x000fe20003800000 */
[----:B------:R-:W-:Y:S01]  /*2e2d0*/  PLOP3.LUT P6, PT, P6, PT, PT, 0x8, 0x0 ;  /* 0x000000000000781c */ /* 0x000fe200037ce170 */
[----:B------:R-:W-:-:S12]  /*2e2e0*/  IMAD.MOV.U32 R15, RZ, RZ, -0x1 ;  /* 0xffffffffff0f7424 */ /* 0x000fd800078e00ff */
[----:B0-----:R-:W-:Y:S05]  /*2e2f0*/  WARPSYNC.COLLECTIVE R15, `(.L_x_2370) ;  /* 0x000000000f087348 */ /* 0x001fea0003c00000 */
[----:B------:R-:W-:Y:S01]  /*2e300*/  VOTE.ANY R14, PT, P6 ;  /* 0x00000000000e7806 */ /* 0x000fe200030e0100 */
[----:B0-----:R-:W-:Y:S06]  /*2e310*/  ENDCOLLECTIVE ;  /* 0x000000000000791b */ /* 0x001fec0003800000 */
.L_x_2370:
[----:B------:R-:W-:Y:S05]  /*2e320*/  BSYNC B0 ;  /* 0x0000000000007941 */ /* 0x000fea0003800000 */
.L_x_2369:
[----:B------:R-:W-:Y:S01]  /*2e330*/  IMAD.MOV.U32 R2, RZ, RZ, R14 ;  /* 0x000000ffff027224 */ /* 0x000fe200078e000e */
[----:B------:R-:W-:Y:S01]  /*2e340*/  MOV R11, 0x1f ;  /* 0x0000001f000b7802 */ /* 0x000fe20000000f00 */
[----:B------:R-:W-:Y:S02]  /*2e350*/  IMAD.MOV.U32 R13, RZ, RZ, R17 ;  /* 0x000000ffff0d7224 */ /* 0x000fe400078e0011 */
[----:B------:R-:W0:Y:S01]  /*2e360*/  POPC R6, R2 ;  /* 0x0000000200067309 */ /* 0x000e220000000000 */
[----:B------:R-:W-:Y:S02]  /*2e370*/  IMAD.MOV.U32 R15, RZ, RZ, -0x1 ;  /* 0xffffffffff0f7424 */ /* 0x000fe400078e00ff */
[----:B0-----:R-:W-:-:S07]  /*2e380*/  IMAD.MOV.U32 R12, RZ, RZ, R6 ;  /* 0x000000ffff0c7224 */ /* 0x001fce00078e0006 */
[----:B------:R-:W-:Y:S05]  /*2e390*/  WARPSYNC.COLLECTIVE R15, `(.L_x_2371) ;  /* 0x000000000f087348 */ /* 0x000fea0003c00000 */
[----:B------:R0:W1:Y:S02]  /*2e3a0*/  SHFL.IDX P6, R14, R13, R12, R11 ;  /* 0x0000000c0d0e7389 */ /* 0x00006400000c000b */
[----:B01----:R-:W-:Y:S01]  /*2e3b0*/  ENDCOLLECTIVE ;  /* 0x000000000000791b */ /* 0x003fe20003800000 */
.L_x_2371:
[----:B------:R-:W-:Y:S01]  /*2e3c0*/  IMAD.MOV.U32 R17, RZ, RZ, R14 ;  /* 0x000000ffff117224 */ /* 0x000fe200078e000e */
[----:B------:R-:W-:Y:S06]  /*2e3d0*/  BRA `(.L_x_2372) ;  /* 0xffffff8400a47947 */ /* 0x000fec000383ffff */
.L_x_2097:
[----:B------:R-:W-:Y:S01]  /*2e3e0*/  BSSY B0, `(.L_x_2373) ;  /* 0x0000007000007945 */ /* 0x000fe20003800000 */
[----:B------:R-:W-:Y:S02]  /*2e3f0*/  IMAD.MOV.U32 R13, RZ, RZ, R3 ;  /* 0x000000ffff0d7224 */ /* 0x000fe400078e0003 */
[----:B------:R-:W-:Y:S02]  /*2e400*/  IMAD.MOV.U32 R11, RZ, RZ, 0x1f ;  /* 0x0000001fff0b7424 */ /* 0x000fe400078e00ff */
[----:B------:R-:W-:-:S07]  /*2e410*/  IMAD.MOV.U32 R15, RZ, RZ, -0x1 ;  /* 0xffffffffff0f7424 */ /* 0x000fce00078e00ff */
[----:B012---:R-:W-:Y:S05]  /*2e420*/  WARPSYNC.COLLECTIVE R15, `(.L_x_2374) ;  /* 0x000000000f087348 */ /* 0x007fea0003c00000 */
[----:B------:R3:W4:Y:S02]  /*2e430*/  SHFL.IDX P6, R14, R13, R12, R11 ;  /* 0x0000000c0d0e7389 */ /* 0x00072400000c000b */
[----:B01234-:R-:W-:Y:S01]  /*2e440*/  ENDCOLLECTIVE ;  /* 0x000000000000791b */ /* 0x01ffe20003800000 */
.L_x_2374:
[----:B------:R-:W-:Y:S05]  /*2e450*/  BSYNC B0 ;  /* 0x0000000000007941 */ /* 0x000fea0003800000 */
.L_x_2373:
[----:B------:R-:W-:Y:S05]  /*2e460*/  BRA `(.L_x_2096) ;  /* 0xffffff84009c7947 */ /* 0x000fea000383ffff */
.L_x_2101:
[----:B0-----:R0:W1:Y:S02]  /*2e470*/  SYNCS.PHASECHK.TRANS64.TRYWAIT P0, [R7+URZ+0x28420], R0 ;  /* 0x02842000070075a7 */ /* 0x001064000800017f */
[----:B-1----:R-:W-:Y:S05]  /*2e480*/  @!P0 NANOSLEEP.SYNCS 0x989680 ;  /* 0x009896800000895d */ /* 0x002fea0003900000 */
[----:B------:R-:W1:Y:S02]  /*2e490*/  @!P0 SYNCS.PHASECHK.TRANS64 P0, [R7+URZ+0x28420], R0 ;  /* 0x02842000070085a7 */ /* 0x000e64000800007f */
[----:B-1----:R-:W-:Y:S05]  /*2e4a0*/  @!P0 BRA `(.L_x_2101) ;  /* 0xfffffffc00f08947 */ /* 0x002fea000383ffff */
[----:B------:R-:W-:Y:S05]  /*2e4b0*/  BRA `(.L_x_2375) ;  /* 0xffffff8c001c7947 */ /* 0x000fea000383ffff */
.L_x_2102:
[----:B------:R-:W1:Y:S01]  /*2e4c0*/  S2R R2, SR_TID.X ;  /* 0x0000000000027919 */ /* 0x000e620000002100 */
[----:B------:R-:W-:Y:S01]  /*2e4d0*/  BSSY B0, `(.L_x_2376) ;  /* 0x000000a000007945 */ /* 0x000fe20003800000 */
[----:B------:R-:W-:Y:S02]  /*2e4e0*/  IMAD.MOV.U32 R12, RZ, RZ, RZ ;  /* 0x000000ffff0c7224 */ /* 0x000fe400078e00ff */
[----:B------:R-:W-:Y:S02]  /*2e4f0*/  IMAD.MOV.U32 R11, RZ, RZ, 0x1f ;  /* 0x0000001fff0b7424 */ /* 0x000fe400078e00ff */
[----:B------:R-:W-:Y:S01]  /*2e500*/  IMAD.MOV.U32 R15, RZ, RZ, -0x1 ;  /* 0xffffffffff0f7424 */ /* 0x000fe200078e00ff */
[----:B-1----:R-:W-:-:S04]  /*2e510*/  SHF.R.U32.HI R2, RZ, 0x5, R2 ;  /* 0x00000005ff027819 */ /* 0x002fc80000011602 */
[----:B------:R-:W-:-:S04]  /*2e520*/  LOP3.LUT R2, R2, 0x3, RZ, 0xc0, !PT ;  /* 0x0000000302027812 */ /* 0x000fc800078ec0ff */
[----:B------:R-:W-:-:S07]  /*2e530*/  MOV R13, R2 ;  /* 0x00000002000d7202 */ /* 0x000fce0000000f00 */
[----:B0-----:R-:W-:Y:S05]  /*2e540*/  WARPSYNC.COLLECTIVE R15, `(.L_x_2377) ;  /* 0x000000000f087348 */ /* 0x001fea0003c00000 */
[----:B------:R1:W2:Y:S02]  /*2e550*/  SHFL.IDX P6, R14, R13, R12, R11 ;  /* 0x0000000c0d0e7389 */ /* 0x0002a400000c000b */
[----:B012---:R-:W-:Y:S01]  /*2e560*/  ENDCOLLECTIVE ;  /* 0x000000000000791b */ /* 0x007fe20003800000 */
.L_x_2377:
[----:B------:R-:W-:Y:S05]  /*2e570*/  BSYNC B0 ;  /* 0x0000000000007941 */ /* 0x000fea0003800000 */
.L_x_2376:
[----:B------:R-:W-:Y:S05]  /*2e580*/  BRA `(.L_x_2378) ;  /* 0xffffff8c00047947 */ /* 0x000fea000383ffff */
.L_x_2103:
[----:B------:R-:W-:Y:S01]  /*2e590*/  BSSY B0, `(.L_x_2379) ;  /* 0x0000006000007945 */ /* 0x000fe20003800000 */
[----:B------:R-:W-:-:S07]  /*2e5a0*/  IMAD.MOV.U32 R15, RZ, RZ, -0x1 ;  /* 0xffffffffff0f7424 */ /* 0x000fce00078e00ff */
[----:B0-----:R-:W-:Y:S05]  /*2e5b0*/  WARPSYNC.COLLECTIVE R15, `(.L_x_2380) ;  /* 0x000000000f0c7348 */ /* 0x001fea0003c00000 */
[----:B------:R-:W-:Y:S02]  /*2e5c0*/  ELECT P6, UR62, PT ;  /* 0x00000000003e782f */ /* 0x000fe400038c0000 */
[----:B------:R-:W-:Y:S01]  /*2e5d0*/  MOV R14, UR62 ;  /* 0x0000003e000e7c02 */ /* 0x000fe20008000f00 */
[----:B0-----:R-:W-:Y:S10]  /*2e5e0*/  ENDCOLLECTIVE ;  /* 0x000000000000791b */ /* 0x001ff40003800000 */
.L_x_2380:
[----:B------:R-:W-:Y:S05]  /*2e5f0*/  BSYNC B0 ;  /* 0x0000000000007941 */ /* 0x000fea0003800000 */
.L_x_2379:
[----:B------:R-:W-:Y:S05]  /*2e600*/  BRA `(.L_x_2381) ;  /* 0xffffff8800f87947 */ /* 0x000fea000383ffff */
.L_x_2105:
[----:B0-----:R0:W1:Y:S02]  /*2e610*/  SYNCS.PHASECHK.TRANS64.TRYWAIT P1, [R5+URZ+0x28440], R0 ;  /* 0x02844000050075a7 */ /* 0x001064000802017f */
[----:B-1----:R-:W-:Y:S05]  /*2e620*/  @!P1 NANOSLEEP.SYNCS 0x989680 ;  /* 0x009896800000995d */ /* 0x002fea0003900000 */
[----:B------:R-:W1:Y:S02]  /*2e630*/  @!P1 SYNCS.PHASECHK.TRANS64 P1, [R5+URZ+0x28440], R0 ;  /* 0x02844000050095a7 */ /* 0x000e64000802007f */
[----:B-1----:R-:W-:Y:S05]  /*2e640*/  @!P1 BRA `(.L_x_2105) ;  /* 0xfffffffc00f09947 */ /* 0x002fea000383ffff */
[----:B------:R-:W-:Y:S05]  /*2e650*/  BRA `(.L_x_2382) ;  /* 0xffffff8c00207947 */ /* 0x000fea000383ffff */
.L_x_2107:
[----:B-1----:R1:W2:Y:S02]  /*2e660*/  SYNCS.PHASECHK.TRANS64.TRYWAIT P1, [R3+URZ+0x28440], R2 ;  /* 0x02844002030075a7 */ /* 0x0022a4000802017f */
[----:B--2---:R-:W-:Y:S05]  /*2e670*/  @!P1 NANOSLEEP.SYNCS 0x989680 ;  /* 0x009896800000995d */ /* 0x004fea0003900000 */
[----:B------:R-:W2:Y:S02]  /*2e680*/  @!P1 SYNCS.PHASECHK.TRANS64 P1, [R3+URZ+0x28440], R2 ;  /* 0x02844002030095a7 */ /* 0x000ea4000802007f */
[----:B--2---:R-:W-:Y:S05]  /*2e690*/  @!P1 BRA `(.L_x_2107) ;  /* 0xfffffffc00f09947 */ /* 0x004fea000383ffff */
[----:B------:R-:W-:Y:S05]  /*2e6a0*/  BRA `(.L_x_2383) ;  /* 0xffffff8c002c7947 */ /* 0x000fea000383ffff */
.L_x_2109:
[----:B--2---:R2:W3:Y:S02]  /*2e6b0*/  SYNCS.PHASECHK.TRANS64.TRYWAIT P1, [R5+URZ+0x28460], R0 ;  /* 0x02846000050075a7 */ /* 0x0044e4000802017f */
[----:B---3--:R-:W-:Y:S05]  /*2e6c0*/  @!P1 NANOSLEEP.SYNCS 0x989680 ;  /* 0x009896800000995d */ /* 0x008fea0003900000 */
[----:B------:R-:W3:Y:S02]  /*2e6d0*/  @!P1 SYNCS.PHASECHK.TRANS64 P1, [R5+URZ+0x28460], R0 ;  /* 0x02846000050095a7 */ /* 0x000ee4000802007f */
[----:B---3--:R-:W-:Y:S05]  /*2e6e0*/  @!P1 BRA `(.L_x_2109) ;  /* 0xfffffffc00f09947 */ /* 0x008fea000383ffff */
[----:B------:R-:W-:Y:S05]  /*2e6f0*/  BRA `(.L_x_2384) ;  /* 0xffffff8c00287947 */ /* 0x000fea000383ffff */
.L_x_2111:
[----:B---3--:R3:W4:Y:S02]  /*2e700*/  SYNCS.PHASECHK.TRANS64.TRYWAIT P1, [R3+URZ+0x28460], R2 ;  /* 0x02846002030075a7 */ /* 0x008724000802017f */
[----:B----4-:R-:W-:Y:S05]  /*2e710*/  @!P1 NANOSLEEP.SYNCS 0x989680 ;  /* 0x009896800000995d */ /* 0x010fea0003900000 */
[----:B------:R-:W4:Y:S02]  /*2e720*/  @!P1 SYNCS.PHASECHK.TRANS64 P1, [R3+URZ+0x28460], R2 ;  /* 0x02846002030095a7 */ /* 0x000f24000802007f */
[----:B----4-:R-:W-:Y:S05]  /*2e730*/  @!P1 BRA `(.L_x_2111) ;  /* 0xfffffffc00f09947 */ /* 0x010fea000383ffff */
[----:B------:R-:W-:Y:S05]  /*2e740*/  BRA `(.L_x_2385) ;  /* 0xffffff8c00247947 */ /* 0x000fea000383ffff */
.L_x_2113:
[----:B----4-:R4:W0:Y:S02]  /*2e750*/  SYNCS.PHASECHK.TRANS64.TRYWAIT P1, [R5+URZ+0x28480], R0 ;  /* 0x02848000050075a7 */ /* 0x010824000802017f */
[----:B0-----:R-:W-:Y:S05]  /*2e760*/  @!P1 NANOSLEEP.SYNCS 0x989680 ;  /* 0x009896800000995d */ /* 0x001fea0003900000 */
[----:B------:R-:W0:Y:S02]  /*2e770*/  @!P1 SYNCS.PHASECHK.TRANS64 P1, [R5+URZ+0x28480], R0 ;  /* 0x02848000050095a7 */ /* 0x000e24000802007f */
[----:B0-----:R-:W-:Y:S05]  /*2e780*/  @!P1 BRA `(.L_x_2113) ;  /* 0xfffffffc00f09947 */ /* 0x001fea000383ffff */
[----:B------:R-:W-:Y:S05]  /*2e790*/  BRA `(.L_x_2386) ;  /* 0xffffff8c00207947 */ /* 0x000fea000383ffff */
.L_x_2387:
        /* <DEDUP_REMOVED lines=14> */
.L_x_3635:


//--------------------- .text._ZN7cutlass13device_kernelIN5flash11enable_sm90INS1_16FlashAttnFwdSm90INS1_25CollectiveMainloopFwdSm90ILi2EN4cute5tupleIJNS5_1CILi1EEES8_S8_EEENS6_IJNS7_ILi128EEESA_NS7_ILi256EEEEEELi256ENS_12float_e4m3_tEfNS_4arch4Sm90ELb1ELb0ELb1ELb0ELb1ELb0ELb0ELb1ELb0ELb1ELb0ELb0EEENS1_21CollectiveEpilogueFwdINS6_IJSA_SB_SA_EEES9_NS_10bfloat16_tESF_Li256ELb0ELb1ELb0ELb1EEENS1_30DynamicPersistentTileSchedulerILi256ELi128ELb0ELb1ELb1EEEEEEEEEvNT_6ParamsE --------------------------
	.section	.text._ZN7cutlass13device_kernelIN5flash11enable_sm90INS1_16FlashAttnFwdSm90INS1_25CollectiveMainloopFwdSm90ILi2EN4cute5tupleIJNS5_1CILi1EEES8_S8_EEENS6_IJNS7_ILi128EEESA_NS7_ILi256EEEEEELi256ENS_12float_e4m3_tEfNS_4arch4Sm90ELb1ELb0ELb1ELb0ELb1ELb0ELb0ELb1ELb0ELb1ELb0ELb0EEENS1_21CollectiveEpilogueFwdINS6_IJSA_SB_SA_EEES9_NS_10bfloat16_tESF_Li256ELb0ELb1ELb0ELb1EEENS1_30DynamicPersistentTileSchedulerILi256ELi128ELb0ELb1ELb1EEEEEEEEEvNT_6ParamsE,"ax",@progbits
	.align	128
.text._ZN7cutlass13device_kernelIN5flash11enable_sm90INS1_16FlashAttnFwdSm90INS1_25CollectiveMainloopFwdSm90ILi2EN4cute5tupleIJNS5_1CILi1EEES8_S8_EEENS6_IJNS7_ILi128EEESA_NS7_ILi256EEEEEELi256ENS_12float_e4m3_tEfNS_4arch4Sm90ELb1ELb0ELb1ELb0ELb1ELb0ELb0ELb1ELb0ELb1ELb0ELb0EEENS1_21CollectiveEpilogueFwdINS6_IJSA_SB_SA_EEES9_NS_10bfloat16_tESF_Li256ELb0ELb1ELb0ELb1EEENS1_30DynamicPersistentTileSchedulerILi256ELi128ELb0ELb1ELb1EEEEEEEEEvNT_6ParamsE:
        .type           _ZN7cutlass13device_kernelIN5flash11enable_sm90INS1_16FlashAttnFwdSm90INS1_25CollectiveMainloopFwdSm90ILi2EN4cute5tupleIJNS5_1CILi1EEES8_S8_EEENS6_IJNS7_ILi128EEESA_NS7_ILi256EEEEEELi256ENS_12float_e4m3_tEfNS_4arch4Sm90ELb1ELb0ELb1ELb0ELb1ELb0ELb0ELb1ELb0ELb1ELb0ELb0EEENS1_21CollectiveEpilogueFwdINS6_IJSA_SB_SA_EEES9_NS_10bfloat16_tESF_Li256ELb0ELb1ELb0ELb1EEENS1_30DynamicPersistentTileSchedulerILi256ELi128ELb0ELb1ELb1EEEEEEEEEvNT_6ParamsE,@function
        .size           _ZN7cutlass13device_kernelIN5flash11enable_sm90INS1_16FlashAttnFwdSm90INS1_25CollectiveMainloopFwdSm90ILi2EN4cute5tupleIJNS5_1CILi1EEES8_S8_EEENS6_IJNS7_ILi128EEESA_NS7_ILi256EEEEEELi256ENS_12float_e4m3_tEfNS_4arch4Sm90ELb1ELb0ELb1ELb0ELb1ELb0ELb0ELb1ELb0ELb1ELb0ELb0EEENS1_21CollectiveEpilogueFwdINS6_IJSA_SB_SA_EEES9_NS_10bfloat16_tESF_Li256ELb0ELb1ELb0ELb1EEENS1_30DynamicPersistentTileSchedulerILi256ELi128ELb0ELb1ELb1EEEEEEEEEvNT_6ParamsE,(.L_x_3636 - _ZN7cutlass13device_kernelIN5flash11enable_sm90INS1_16FlashAttnFwdSm90INS1_25CollectiveMainloopFwdSm90ILi2EN4cute5tupleIJNS5_1CILi1EEES8_S8_EEENS6_IJNS7_ILi128EEESA_NS7_ILi256EEEEEELi256ENS_12float_e4m3_tEfNS_4arch4Sm90ELb1ELb0ELb1ELb0ELb1ELb0ELb0ELb1ELb0ELb1ELb0ELb0EEENS1_21CollectiveEpilogueFwdINS6_IJSA_SB_SA_EEES9_NS_10bfloat16_tESF_Li256ELb0ELb1ELb0ELb1EEENS1_30DynamicPersistentTileSchedulerILi256ELi128ELb0ELb1ELb1EEEEEEEEEvNT_6ParamsE)
        .other          _ZN7cutlass13device_kernelIN5flash11enable_sm90INS1_16FlashAttnFwdSm90INS1_25CollectiveMainloopFwdSm90ILi2EN4cute5tupleIJNS5_1CILi1EEES8_S8_EEENS6_IJNS7_ILi128EEESA_NS7_ILi256EEEEEELi256ENS_12float_e4m3_tEfNS_4arch4Sm90ELb1ELb0ELb1ELb0ELb1ELb0ELb0ELb1ELb0ELb1ELb0ELb0EEENS1_21CollectiveEpilogueFwdINS6_IJSA_SB_SA_EEES9_NS_10bfloat16_tESF_Li256ELb0ELb1ELb0ELb1EEENS1_30DynamicPersistentTileSchedulerILi256ELi128ELb0ELb1ELb1EEEEEEEEEvNT_6ParamsE,@"STO_CUDA_ENTRY STV_DEFAULT"
_ZN7cutlass13device_kernelIN5flash11enable_sm90INS1_16FlashAttnFwdSm90INS1_25CollectiveMainloopFwdSm90ILi2EN4cute5tupleIJNS5_1CILi1EEES8_S8_EEENS6_IJNS7_ILi128EEESA_NS7_ILi256EEEEEELi256ENS_12float_e4m3_tEfNS_4arch4Sm90ELb1ELb0ELb1ELb0ELb1ELb0ELb0ELb1ELb0ELb1ELb0ELb0EEENS1_21CollectiveEpilogueFwdINS6_IJSA_SB_SA_EEES9_NS_10bfloat16_tESF_Li256ELb0ELb1ELb0ELb1EEENS1_30DynamicPersistentTileSchedulerILi256ELi128ELb0ELb1ELb1EEEEEEEEEvNT_6ParamsE:
        /* <DEDUP_REMOVED lines=45> */
.L_x_2388:
        /* <DEDUP_REMOVED lines=22> */
.L_x_2389:
        /* <DEDUP_REMOVED lines=18> */
.L_x_2390:
        /* <DEDUP_REMOVED lines=22> */
.L_x_2391:
        /* <DEDUP_REMOVED lines=24> */
.L_x_2392:
        /* <DEDUP_REMOVED lines=9> */
.L_x_2394:
        /* <DEDUP_REMOVED lines=72> */
.L_x_2451:
        /* <DEDUP_REMOVED lines=21> */
.L_x_2395:
[----:B------:R-:W-:Y:S01]  /*0e90*/  ULDC UR7, c[0x0][0xc54] ;  /* 0x0003150000077ab9 */ /* 0x000fe20000000800 */
[----:B------:R-:W-:Y:S01]  /*0ea0*/  UMOV UR6, UR9 ;  /* 0x0000000900067c82 */ /* 0x000fe20008000000 */
[----:B------:R-:W-:-:S11]  /*0eb0*/  UISETP.NE.AND UP0, UPT, UR7, 0x1, UPT ;  /* 0x000000010700788c */ /* 0x000fd6000bf05270 */
[----:B------:R-:W-:Y:S02]  /*0ec0*/  @UP0 ULDC.64 UR10, c[0x0][0xc58] ;  /* 0x00031600000a0ab9 */ /* 0x000fe40000000a00 */
[----:B------:R-:W-:-:S04]  /*0ed0*/  UIMAD.WIDE.U32 UR4, UR9, UR10, URZ ;  /* 0x0000000a090472a5 */ /* 0x000fc8000f8e003f */
[----:B------:R-:W-:-:S04]  /*0ee0*/  @UP0 USHF.R.U32.HI UR6, URZ, UR11, UR5 ;  /* 0x0000000b3f060299 */ /* 0x000fc80008011605 */
[----:B------:R-:W-:-:S12]  /*0ef0*/  UIMAD UR4, UR6, UR7, URZ ;  /* 0x00000007060472a4 */ /* 0x000fd8000f8e023f */
.L_x_2396:
[----:B------:R-:W-:Y:S01]  /*0f00*/  ULDC.64 UR10, c[0x0][0x418] ;  /* 0x00010600000a7ab9 */ /* 0x000fe20000000a00 */
[----:B------:R-:W-:Y:S01]  /*0f10*/  ULOP3.LUT UR6, URZ, UR6, URZ, 0x33, !UPT ;  /* 0x000000063f067292 */ /* 0x000fe2000f8e333f */
[----:B------:R-:W-:Y:S01]  /*0f20*/  PLOP3.LUT P0, PT, PT, PT, PT, 0x80, 0x0 ;  /* 0x000000000000781c */ /* 0x000fe20003f0f070 */
[----:B------:R-:W-:Y:S01]  /*0f30*/  UISETP.NE.U32.AND UP0, UPT, UR10, URZ, UPT ;  /* 0x0000003f0a00728c */ /* 0x000fe2000bf05070 */
[----:B------:R-:W-:Y:S01]  /*0f40*/  IMAD.MOV.U32 R0, RZ, RZ, RZ ;  /* 0x000000ffff007224 */ /* 0x000fe200078e00ff */
[----:B------:R-:W-:Y:S01]  /*0f50*/  ULDC UR5, c[0x0][0xc3c] ;  /* 0x00030f0000057ab9 */ /* 0x000fe20000000800 */
[----:B------:R-:W-:Y:S01]  /*0f60*/  UIADD3 UR4, UR9, -UR4, URZ ;  /* 0x8000000409047290 */ /* 0x000fe2000fffe03f */
[----:B------:R-:W-:Y:S01]  /*0f70*/  IMAD.MOV.U32 R2, RZ, RZ, RZ ;  /* 0x000000ffff027224 */ /* 0x000fe200078e00ff */
[----:B------:R-:W-:Y:S01]  /*0f80*/  UISETP.NE.AND.EX UP0, UPT, UR11, URZ, UPT, UP0 ;  /* 0x0000003f0b00728c */ /* 0x000fe2000bf05300 */
[----:B------:R-:W-:Y:S01]  /*0f90*/  CS2R R150, SRZ ;  /* 0x0000000000967805 */ /* 0x000fe2000001ff00 */
[----:B------:R-:W-:Y:S01]  /*0fa0*/  UIADD3 UR6, UR6, UR5, URZ ;  /* 0x0000000506067290 */ /* 0x000fe2000fffe03f */
[----:B------:R-:W-:Y:S01]  /*0fb0*/  CS2R R26, SRZ ;  /* 0x00000000001a7805 */ /* 0x000fe2000001ff00 */
[----:B------:R-:W-:Y:S01]  /*0fc0*/  ULDC UR11, c[0x0][0x448] ;  /* 0x00011200000b7ab9 */ /* 0x000fe20000000800 */
[----:B------:R-:W-:Y:S01]  /*0fd0*/  ULDC UR10, c[0x0][0xc54] ;  /* 0x00031500000a7ab9 */ /* 0x000fe20000000800 */
[----:B------:R-:W-:Y:S01]  /*0fe0*/  UISETP.NE.AND UP2, UPT, UR11, 0x1, UPT ;  /* 0x000000010b00788c */ /* 0x000fe2000bf45270 */
[----:B------:R-:W-:Y:S01]  /*0ff0*/  CS2R R92, SRZ ;  /* 0x00000000005c7805 */ /* 0x000fe2000001ff00 */
[----:B------:R-:W-:Y:S01]  /*1000*/  USHF.L.U32 UR39, UR6, 0x7, URZ ;  /* 0x0000000706277899 */ /* 0x000fe2000800063f */
[----:B------:R-:W-:Y:S01]  /*1010*/  CS2R R144, SRZ ;  /* 0x0000000000907805 */ /* 0x000fe2000001ff00 */
[----:B------:R-:W-:Y:S01]  /*1020*/  UIMAD UR10, UR8, UR10, UR4 ;  /* 0x0000000a080a72a4 */ /* 0x000fe2000f8e0204 */
[----:B------:R-:W-:Y:S01]  /*1030*/  CS2R R142, SRZ ;  /* 0x00000000008e7805 */ /* 0x000fe2000001ff00 */
[----:B------:R-:W-:Y:S01]  /*1040*/  UIADD3 UR6, UR39, 0x7f, URZ ;  /* 0x0000007f27067890 */ /* 0x000fe2000fffe03f */
[----:B------:R-:W-:Y:S01]  /*1050*/  CS2R R30, SRZ ;  /* 0x00000000001e7805 */ /* 0x000fe2000001ff00 */
[----:B------:R-:W-:Y:S01]  /*1060*/  ULDC UR45, c[0x0][0x424] ;  /* 0x00010900002d7ab9 */ /* 0x000fe20000000800 */
[----:B------:R-:W-:Y:S01]  /*1070*/  ULDC UR7, c[0x0][0x288] ;  /* 0x0000a20000077ab9 */ /* 0x000fe20000000800 */
[----:B------:R-:W-:Y:S01]  /*1080*/  USEL UR45, UR45, 0x1, UP0 ;  /* 0x000000012d2d7887 */ /* 0x000fe20008000000 */
[----:B------:R-:W-:Y:S01]  /*1090*/  CS2R R84, SRZ ;  /* 0x0000000000547805 */ /* 0x000fe2000001ff00 */
[----:B------:R-:W-:Y:S01]  /*10a0*/  @UP2 ULDC UR4, c[0x0][0x44c] ;  /* 0x0001130000042ab9 */ /* 0x000fe20000000800 */
[----:B------:R-:W-:Y:S01]  /*10b0*/  UIADD3 UR7, -UR7, 0x80, URZ ;  /* 0x0000008007077890 */ /* 0x000fe2000fffe13f */
[----:B------:R-:W-:Y:S01]  /*10c0*/  CS2R R136, SRZ ;  /* 0x0000000000887805 */ /* 0x000fe2000001ff00 */
[----:B------:R-:W-:Y:S01]  /*10d0*/  UIMAD.WIDE.U32 UR4, UR6, UR4, URZ ;  /* 0x00000004060472a5 */ /* 0x000fe2000f8e003f */
[----:B------:R-:W-:Y:S01]  /*10e0*/  CS2R R134, SRZ ;  /* 0x0000000000867805 */ /* 0x000fe2000001ff00 */
[----:B------:R-:W-:Y:S01]  /*10f0*/  ULDC UR9, c[0x0][0x2f0] ;  /* 0x0000bc0000097ab9 */ /* 0x000fe20000000800 */
[----:B------:R-:W-:Y:S01]  /*1100*/  @UP2 ULDC UR11, c[0x0][0x450] ;  /* 0x00011400000b2ab9 */ /* 0x000fe20000000800 */
[----:B------:R-:W-:Y:S01]  /*1110*/  UIMAD UR7, UR45, UR9, UR7 ;  /* 0x000000092d0772a4 */ /* 0x000fe2000f8e0207 */
[----:B------:R-:W-:Y:S01]  /*1120*/  CS2R R34, SRZ ;  /* 0x0000000000227805 */ /* 0x000fe2000001ff00 */
[----:B------:R-:W-:Y:S01]  /*1130*/  @UP2 USHF.R.U32.HI UR6, URZ, UR11, UR5 ;  /* 0x0000000b3f062299 */ /* 0x000fe20008011605 */
[----:B------:R-:W-:Y:S01]  /*1140*/  CS2R R76, SRZ ;  /* 0x00000000004c7805 */ /* 0x000fe2000001ff00 */
[----:B------:R-:W-:Y:S01]  /*1150*/  UIMAD UR4, UR45, UR9, 0x7f ;  /* 0x0000007f2d0474a4 */ /* 0x000fe2000f8e0209 */
[----:B------:R-:W-:Y:S01]  /*1160*/  CS2R R128, SRZ ;  /* 0x0000000000807805 */ /* 0x000fe2000001ff00 */
[----:B------:R-:W-:Y:S01]  /*1170*/  UIADD3 UR6, UR7, UR6, URZ ;  /* 0x0000000607067290 */ /* 0x000fe2000fffe03f */
[----:B------:R-:W-:Y:S01]  /*1180*/  CS2R R126, SRZ ;  /* 0x00000000007e7805 */ /* 0x000fe2000001ff00 */
[----:B------:R-:W-:Y:S01]  /*1190*/  USHF.R.S32.HI UR5, URZ, 0x1f, UR4 ;  /* 0x0000001f3f057899 */ /* 0x000fe20008011404 */
[----:B------:R-:W-:Y:S01]  /*11a0*/  CS2R R38, SRZ ;  /* 0x0000000000267805 */ /* 0x000fe2000001ff00 */
[----:B------:R-:W-:Y:S01]  /*11b0*/  USHF.R.S32.HI UR7, URZ, 0x1f, UR6 ;  /* 0x0000001f3f077899 */ /* 0x000fe20008011406 */
[----:B------:R-:W-:Y:S01]  /*11c0*/  CS2R R68, SRZ ;  /* 0x0000000000447805 */ /* 0x000fe2000001ff00 */
[----:B------:R-:W-:Y:S01]  /*11d0*/  ULEA.HI UR5, UR5, UR4, URZ, 0x7 ;  /* 0x0000000405057291 */ /* 0x000fe2000f8f383f */
[----:B------:R-:W-:Y:S01]  /*11e0*/  CS2R R120, SRZ ;  /* 0x0000000000787805 */ /* 0x000fe2000001ff00 */
[----:B------:R-:W-:Y:S01]  /*11f0*/  ULEA.HI UR7, UR7, UR6, URZ, 0x7 ;  /* 0x0000000607077291 */ /* 0x000fe2000f8f383f */
[----:B------:R-:W-:Y:S01]  /*1200*/  CS2R R118, SRZ ;  /* 0x0000000000767805 */ /* 0x000fe2000001ff00 */
[----:B------:R-:W-:Y:S01]  /*1210*/  USHF.R.S32.HI UR51, URZ, 0x7, UR5 ;  /* 0x000000073f337899 */ /* 0x000fe20008011405 */
[----:B------:R-:W-:Y:S01]  /*1220*/  CS2R R42, SRZ ;  /* 0x00000000002a7805 */ /* 0x000fe2000001ff00 */
[----:B------:R-:W-:Y:S01]  /*1230*/  USHF.R.S32.HI UR7, URZ, 0x7, UR7 ;  /* 0x000000073f077899 */ /* 0x000fe20008011407 */
[----:B------:R-:W-:Y:S01]  /*1240*/  CS2R R60, SRZ ;  /* 0x00000000003c7805 */ /* 0x000fe2000001ff00 */
[----:B------:R-:W-:Y:S01]  /*1250*/  ULDC UR41, c[0x0][0xc48] ;  /* 0x0003120000297ab9 */ /* 0x000fe20000000800 */
[----:B------:R-:W-:Y:S01]  /*1260*/  UMOV UR40, UR10 ;  /* 0x0000000a00287c82 */ /* 0x000fe20008000000 */
[----:B------:R-:W-:Y:S01]  /*1270*/  UISETP.LT.AND UP0, UPT, UR51, UR7, UPT ;  /* 0x000000073300728c */ /* 0x000fe2000bf01270 */
[----:B------:R-:W-:Y:S01]  /*1280*/  CS2R R112, SRZ ;  /* 0x0000000000707805 */ /* 0x000fe2000001ff00 */
[----:B------:R-:W-:Y:S01]  /*1290*/  UISETP.NE.AND UP1, UPT, UR41, 0x1, UPT ;  /* 0x000000012900788c */ /* 0x000fe2000bf25270 */
[----:B------:R-:W-:Y:S01]  /*12a0*/  CS2R R110, SRZ ;  /* 0x00000000006e7805 */ /* 0x000fe2000001ff00 */
[----:B------:R-:W-:Y:S01]  /*12b0*/  USEL UR51, UR51, UR7, UP0 ;  /* 0x0000000733337287 */ /* 0x000fe20008000000 */
[----:B------:R-:W-:Y:S01]  /*12c0*/  CS2R R46, SRZ ;  /* 0x00000000002e7805 */ /* 0x000fe2000001ff00 */
[----:B------:R-:W-:Y:S01]  /*12d0*/  UP2UR UR46, UPR, URZ, 0x4 ;  /* 0x000000043f2e7883 */ /* 0x000fe20008000000 */
[----:B------:R-:W-:Y:S01]  /*12e0*/  CS2R R52, SRZ ;  /* 0x0000000000347805 */ /* 0x000fe2000001ff00 */
[----:B------:R-:W-:Y:S01]  /*12f0*/  UISETP.GE.AND UP0, UPT, UR51, 0x1, UPT ;  /* 0x000000013300788c */ /* 0x000fe2000bf06270 */
[----:B------:R-:W-:-:S02]  /*1300*/  CS2R R104, SRZ ;  /* 0x0000000000687805 */ /* 0x000fc4000001ff00 */
[----:B------:R-:W-:Y:S02]  /*1310*/  CS2R R102, SRZ ;  /* 0x0000000000667805 */ /* 0x000fe4000001ff00 */
[----:B------:R-:W-:Y:S02]  /*1320*/  CS2R R50, SRZ ;  /* 0x0000000000327805 */ /* 0x000fe4000001ff00 */
[----:B------:R-:W-:Y:S01]  /*1330*/  CS2R R44, SRZ ;  /* 0x00000000002c7805 */ /* 0x000fe2000001ff00 */
[----:B------:R-:W-:Y:S01]  /*1340*/  @UP1 ULDC UR8, c[0x0][0xc4c] ;  /* 0x0003130000081ab9 */ /* 0x000fe20000000800 */
[----:B------:R-:W-:Y:S01]  /*1350*/  PLOP3.LUT P1, PT, PT, PT, UP0, 0x80, 0x0 ;  /* 0x000000000000781c */ /* 0x000fe20003f2f008 */
[----:B------:R-:W-:Y:S01]  /*1360*/  UIMAD.WIDE.U32 UR4, UR10, UR8, URZ ;  /* 0x000000080a0472a5 */ /* 0x000fe2000f8e003f */
[----:B------:R-:W-:Y:S01]  /*1370*/  CS2R R96, SRZ ;  /* 0x0000000000607805 */ /* 0x000fe2000001ff00 */
[----:B------:R-:W-:Y:S01]  /*1380*/  @UP1 ULDC UR6, c[0x0][0xc50] ;  /* 0x0003140000061ab9 */ /* 0x000fe20000000800 */
[----:B------:R-:W-:Y:S01]  /*1390*/  CS2R R94, SRZ ;  /* 0x00000000005e7805 */ /* 0x000fe2000001ff00 */
[----:B------:R-:W-:Y:S01]  /*13a0*/  @UP1 USHF.R.U32.HI UR40, URZ, UR6, UR5 ;  /* 0x000000063f281299 */ /* 0x000fe20008011605 */
[----:B------:R-:W-:-:S02]  /*13b0*/  CS2R R54, SRZ ;  /* 0x0000000000367805 */ /* 0x000fc4000001ff00 */
[----:B------:R-:W-:Y:S02]  /*13c0*/  CS2R R36, SRZ ;  /* 0x0000000000247805 */ /* 0x000fe4000001ff00 */
[----:B------:R-:W-:Y:S01]  /*13d0*/  CS2R R88, SRZ ;  /* 0x0000000000587805 */ /* 0x000fe2000001ff00 */
[----:B------:R-:W-:Y:S01]  /*13e0*/  UIADD3 UR4, -UR40, URZ, URZ ;  /* 0x0000003f28047290 */ /* 0x000fe2000fffe13f */
[----:B------:R-:W-:Y:S02]  /*13f0*/  CS2R R86, SRZ ;  /* 0x0000000000567805 */ /* 0x000fe4000001ff00 */
[----:B------:R-:W-:Y:S02]  /*1400*/  CS2R R58, SRZ ;  /* 0x00000000003a7805 */ /* 0x000fe4000001ff00 */
[----:B------:R-:W-:Y:S01]  /*1410*/  CS2R R28, SRZ ;  /* 0x00000000001c7805 */ /* 0x000fe2000001ff00 */
[----:B------:R-:W-:Y:S01]  /*1420*/  UIMAD UR41, UR41, UR4, UR10 ;  /* 0x00000004292972a4 */ /* 0x000fe2000f8e020a */
[----:B------:R-:W-:-:S02]  /*1430*/  CS2R R80, SRZ ;  /* 0x0000000000507805 */ /* 0x000fc4000001ff00 */
[----:B------:R-:W-:Y:S02]  /*1440*/  CS2R R78, SRZ ;  /* 0x00000000004e7805 */ /* 0x000fe4000001ff00 */
[----:B------:R-:W-:Y:S02]  /*1450*/  CS2R R62, SRZ ;  /* 0x00000000003e7805 */ /* 0x000fe4000001ff00 */
        /* <DEDUP_REMOVED lines=59> */
.L_x_2398:
        /* <DEDUP_REMOVED lines=57> */
.L_x_2535:
[----:B------:R-:W-:Y:S05]  /*1ba0*/  WARPSYNC.ALL ;  /* 0x0000000000007948 */ /* 0x000fea0003800000 */
[----:B------:R-:W-:Y:S01]  /*1bb0*/  UISETP.NE.AND UP0, UPT, UR43, 0x3, UPT ;  /* 0x000000032b00788c */ /* 0x000fe2000bf05270 */
[----:B------:R1:W-:Y:S05]  /*1bc0*/  BAR.SYNC.DEFER_BLOCKING R5, 0x100 ;  /* 0x000400050000751d */ /* 0x0003ea0000010000 */
[----:B------:R-:W-:-:S13]  /*1bd0*/  PLOP3.LUT P0, PT, PT, PT, UP0, 0x80, 0x0 ;  /* 0x000000000000781c */ /* 0x000fda0003f0f008 */
[----:B-1----:R-:W-:Y:S05]  /*1be0*/  @!P0 BRA `(.L_x_2400) ;  /* 0x0000000000048947 */ /* 0x002fea0003800000 */
[----:B------:R-:W-:Y:S01]  /*1bf0*/  BPT.TRAP 0x1 ;  /* 0x000000040000795c */ /* 0x000fe20000300000 */
.L_x_2400:
[----:B------:R-:W-:Y:S01]  /*1c00*/  ULEA UR52, UR37, UR47, 0x3 ;  /* 0x0000002f25347291 */ /* 0x000fe2000f8e183f */
[----:B------:R-:W-:-:S05]  /*1c10*/  IMAD.U32 R6, RZ, RZ, UR36 ;  /* 0x00000024ff067e24 */ /* 0x000fca000f8e00ff */
[----:B------:R-:W-:-:S04]  /*1c20*/  SHF.L.U32 R6, R6, 0x1f, RZ ;  /* 0x0000001f06067819 */ /* 0x000fc800000006ff */
[----:B------:R1:W2:Y:S01]  /*1c30*/  SYNCS.PHASECHK.TRANS64.TRYWAIT P1, [UR52+0x38830], R6 ;  /* 0x03883006ff0075a7 */ /* 0x0002a20008020174 */
[----:B------:R-:W-:Y:S05]  /*1c40*/  @!P0 BRA `(.L_x_2401) ;  /* 0x0000000000048947 */ /* 0x000fea0003800000 */
[----:B------:R-:W-:Y:S01]  /*1c50*/  BPT.TRAP 0x1 ;  /* 0x000000040000795c */ /* 0x000fe20000300000 */
.L_x_2401:
[----:B--2---:R-:W-:Y:S05]  /*1c60*/  @P1 BRA `(.L_x_2402) ;  /* 0x0000000000081947 */ /* 0x004fea0003800000 */
[----:B------:R-:W2:Y:S02]  /*1c70*/  SYNCS.PHASECHK.TRANS64.TRYWAIT P1, [UR52+0x38830], R6 ;  /* 0x03883006ff0075a7 */ /* 0x000ea40008020174 */
[----:B--2---:R-:W-:Y:S05]  /*1c80*/  @!P1 BRA `(.L_x_2403) ;  /* 0x00000124001c9947 */ /* 0x004fea0003800000 */
.L_x_2402:
        /* <DEDUP_REMOVED lines=29> */
[----:B0-----:R-:W-:Y:S01]  /*1e60*/  IADD3 R4, -R2, 0xb, RZ ;  /* 0x0000000b02047810 */ /* 0x001fe20007ffe1ff */
        /* <DEDUP_REMOVED lines=36> */
.L_x_2404:
[----:B------:R-:W-:Y:S01]  /*20b0*/  UISETP.NE.AND UP0, UPT, UR46, URZ, UPT ;  /* 0x0000003f2e00728c */ /* 0x000fe2000bf05270 */
[----:B------:R-:W-:Y:S01]  /*20c0*/  VIADD R20, R18, UR39 ;  /* 0x0000002712147c36 */ /* 0x000fe20008000000 */
[----:B------:R-:W-:Y:S01]  /*20d0*/  ULDC UR11, c[0x0][0x2f0] ;  /* 0x0000bc00000b7ab9 */ /* 0x000fe20000000800 */
[C---:B------:R-:W-:Y:S01]  /*20e0*/  FMUL.FTZ R30, R0.reuse, R30 ;  /* 0x0000001e001e7220 */ /* 0x040fe20000410000 */
[C---:B------:R-:W-:Y:S01]  /*20f0*/  FMUL.FTZ R26, R0.reuse, R26 ;  /* 0x0000001a001a7220 */ /* 0x040fe20000410000 */
[C---:B------:R-:W-:Y:S01]  /*2100*/  FMUL.FTZ R27, R0.reuse, R27 ;  /* 0x0000001b001b7220 */ /* 0x040fe20000410000 */
[----:B------:R-:W-:Y:S01]  /*2110*/  PLOP3.LUT P1, PT, PT, PT, UP0, 0x80, 0x0 ;  /* 0x000000000000781c */ /* 0x000fe20003f2f008 */
[----:B------:R2:W-:Y:S01]  /*2120*/  MUFU.TANH R91, R30 ;  /* 0x0000001e005b7308 */ /* 0x0005e20000002400 */
[----:B------:R-:W-:Y:S01]  /*2130*/  PLOP3.LUT P2, PT, PT, PT, UP0, 0x80, 0x0 ;  /* 0x000000000000781c */ /* 0x000fe20003f4f008 */
[C---:B------:R-:W-:Y:S01]  /*2140*/  FMUL.FTZ R7, R0.reuse, R29 ;  /* 0x0000001d00077220 */ /* 0x040fe20000410000 */
[C---:B------:R-:W-:Y:S01]  /*2150*/  FMUL.FTZ R31, R0.reuse, R31 ;  /* 0x0000001f001f7220 */ /* 0x040fe20000410000 */
[----:B------:R-:W-:Y:S01]  /*2160*/  @UP0 ULDC UR6, c[0x0][0x44c] ;  /* 0x0001130000060ab9 */ /* 0x000fe20000000800 */
[C---:B------:R-:W-:Y:S01]  /*2170*/  FMUL.FTZ R29, R0.reuse, R57 ;  /* 0x00000039001d7220 */ /* 0x040fe20000410000 */
[----:B------:R-:W-:Y:S01]  /*2180*/  ULDC UR14, c[0x0][0x288] ;  /* 0x0000a200000e7ab9 */ /* 0x000fe20000000800 */
[C---:B------:R-:W-:Y:S01]  /*2190*/  FMUL.FTZ R34, R0.reuse, R34 ;  /* 0x0000002200227220 */ /* 0x040fe20000410000 */
[----:B------:R3:W4:Y:S01]  /*21a0*/  MUFU.TANH R89, R26 ;  /* 0x0000001a00597308 */ /* 0x0007220000002400 */
[C---:B------:R-:W-:Y:S01]  /*21b0*/  FMUL.FTZ R35, R0.reuse, R35 ;  /* 0x0000002300237220 */ /* 0x040fe20000410000 */
[C---:B------:R-:W-:Y:S01]  /*21c0*/  FMUL.FTZ R58, R0.reuse, R58 ;  /* 0x0000003a003a7220 */ /* 0x040fe20000410000 */
[----:B------:R-:W-:Y:S01]  /*21d0*/  FMUL.FTZ R12, R0, R37 ;  /* 0x00000025000c7220 */ /* 0x000fe20000410000 */
[----:B------:R-:W-:Y:S01]  /*21e0*/  @P1 IMAD.HI.U32 R9, R20, UR6, RZ ;  /* 0x0000000614091c27 */ /* 0x000fe2000f8e00ff */
[----:B------:R-:W-:-:S03]  /*21f0*/  @UP0 ULDC UR6, c[0x0][0x450] ;  /* 0x0001140000060ab9 */ /* 0x000fc60000000800 */
[C---:B------:R-:W-:Y:S01]  /*2200*/  FMUL.FTZ R38, R0.reuse, R38 ;  /* 0x0000002600267220 */ /* 0x040fe20000410000 */
[C---:B------:R-:W-:Y:S01]  /*2210*/  FMUL.FTZ R59, R0.reuse, R59 ;  /* 0x0000003b003b7220 */ /* 0x040fe20000410000 */
[----:B------:R5:W0:Y:S01]  /*2220*/  MUFU.TANH R90, R27 ;  /* 0x0000001b005a7308 */ /* 0x000a220000002400 */
[----:B------:R-:W-:Y:S01]  /*2230*/  @P2 SHF.R.U32.HI R20, RZ, UR6, R9 ;  /* 0x00000006ff142c19 */ /* 0x000fe20008011609 */
[----:B------:R-:W-:Y:S01]  /*2240*/  UMOV UR6, 0xffffff80 ;  /* 0xffffff8000067882 */ /* 0x000fe20000000000 */
[C---:B------:R-:W-:Y:S01]  /*2250*/  FMUL.FTZ R39, R0.reuse, R39 ;  /* 0x0000002700277220 */ /* 0x040fe20000410000 */
[----:B------:R-:W-:Y:S01]  /*2260*/  UIMAD UR7, UR51, UR6, 0x81 ;  /* 0x00000081330774a4 */ /* 0x000fe2000f8e0206 */
[C---:B------:R-:W-:Y:S01]  /*2270*/  FMUL.FTZ R13, R0.reuse, R36 ;  /* 0x00000024000d7220 */ /* 0x040fe20000410000 */
[----:B------:R-:W1:Y:S01]  /*2280*/  SHFL.IDX PT, R9, R20, 0x1, 0x1c1f ;  /* 0x003c1f0014097f89 */ /* 0x000e6200000e0000 */
[----:B------:R-:W-:Y:S01]  /*2290*/  UIMAD UR6, UR51, UR6, 0x80 ;  /* 0x00000080330674a4 */ /* 0x000fe2000f8e0206 */
[----:B------:R-:W0:Y:S01]  /*22a0*/  MUFU.TANH R31, R31 ;  /* 0x0000001f001f7308 */ /* 0x000e220000002400 */
[----:B------:R-:W-:Y:S01]  /*22b0*/  UIMAD UR7, UR45, UR11, UR7 ;  /* 0x0000000b2d0772a4 */ /* 0x000fe2000f8e0207 */
[C---:B------:R-:W-:Y:S01]  /*22c0*/  FMUL.FTZ R42, R0.reuse, R42 ;  /* 0x0000002a002a7220 */ /* 0x040fe20000410000 */
[----:B------:R-:W-:Y:S01]  /*22d0*/  UIMAD UR6, UR45, UR11, UR6 ;  /* 0x0000000b2d0672a4 */ /* 0x000fe2000f8e0206 */
[C---:B------:R-:W-:Y:S01]  /*22e0*/  FMUL.FTZ R43, R0.reuse, R43 ;  /* 0x0000002b002b7220 */ /* 0x040fe20000410000 */
[C---:B------:R-:W-:Y:S01]  /*22f0*/  FMUL.FTZ R46, R0.reuse, R46 ;  /* 0x0000002e002e7220 */ /* 0x040fe20000410000 */
[----:B------:R-:W-:Y:S01]  /*2300*/  FMUL.FTZ R47, R0, R47 ;  /* 0x0000002f002f7220 */ /* 0x000fe20000410000 */
[----:B------:R-:W-:Y:S01]  /*2310*/  IMAD.U32 R88, RZ, RZ, UR7 ;  /* 0x00000007ff587e24 */ /* 0x000fe2000f8e00ff */
[----:B------:R-:W0:Y:S01]  /*2320*/  MUFU.TANH R34, R34 ;  /* 0x0000002200227308 */ /* 0x000e220000002400 */
[----:B--2---:R-:W-:-:S02]  /*2330*/  IMAD.U32 R30, RZ, RZ, UR6 ;  /* 0x00000006ff1e7e24 */ /* 0x004fc4000f8e00ff */
[C---:B------:R-:W-:Y:S01]  /*2340*/  FMUL.FTZ R11, R0.reuse, R32 ;  /* 0x00000020000b7220 */ /* 0x040fe20000410000 */
[C---:B------:R-:W-:Y:S02]  /*2350*/  IMAD R88, R17.reuse, -0x2, R88 ;  /* 0xfffffffe11587824 */ /* 0x040fe400078e0258 */
[C---:B------:R-:W-:Y:S01]  /*2360*/  FMUL.FTZ R55, R0.reuse, R55 ;  /* 0x0000003700377220 */ /* 0x040fe20000410000 */
[----:B------:R-:W-:Y:S02]  /*2370*/  IMAD R57, R17, -0x2, R30 ;  /* 0xfffffffe11397824 */ /* 0x000fe400078e021e */
[C---:B------:R-:W-:Y:S01]  /*2380*/  FMUL.FTZ R32, R0.reuse, R56 ;  /* 0x0000003800207220 */ /* 0x040fe20000410000 */
[C---:B------:R-:W-:Y:S01]  /*2390*/  FMUL.FTZ R50, R0.reuse, R50 ;  /* 0x0000003200327220 */ /* 0x040fe20000410000 */
[----:B------:R4:W-:Y:S01]  /*23a0*/  MUFU.TANH R37, R58 ;  /* 0x0000003a00257308 */ /* 0x0009e20000002400 */
[C---:B------:R-:W-:Y:S01]  /*23b0*/  FMUL.FTZ R10, R0.reuse, R33 ;  /* 0x00000021000a7220 */ /* 0x040fe20000410000 */
[C---:B------:R-:W-:Y:S01]  /*23c0*/  FMUL.FTZ R54, R0.reuse, R54 ;  /* 0x0000003600367220 */ /* 0x040fe20000410000 */
[C---:B---3--:R-:W-:Y:S01]  /*23d0*/  FMUL.FTZ R26, R0.reuse, R48 ;  /* 0x00000030001a7220 */ /* 0x048fe20000410000 */
[C---:B------:R-:W-:Y:S01]  /*23e0*/  FMUL.FTZ R51, R0.reuse, R51 ;  /* 0x0000003300337220 */ /* 0x040fe20000410000 */
[C---:B------:R-:W-:Y:S01]  /*23f0*/  FMUL.FTZ R3, R0.reuse, R25 ;  /* 0x0000001900037220 */ /* 0x040fe20000410000 */
[----:B-1----:R-:W-:Y:S01]  /*2400*/  IADD3 R30, R9, -UR14, R88 ;  /* 0x8000000e091e7c10 */ /* 0x002fe2000fffe058 */
[C---:B------:R-:W-:Y:S01]  /*2410*/  FMUL.FTZ R25, R0.reuse, R49 ;  /* 0x0000003100197220 */ /* 0x040fe20000410000 */
[----:B------:R-:W1:Y:S01]  /*2420*/  MUFU.TANH R35, R35 ;  /* 0x0000002300237308 */ /* 0x000e620000002400 */
[C---:B-----5:R-:W-:Y:S01]  /*2430*/  FMUL.FTZ R27, R0.reuse, R53 ;  /* 0x00000035001b7220 */ /* 0x060fe20000410000 */
[----:B------:R-:W-:Y:S01]  /*2440*/  VIMNMX R9, R57, R30, PT ;  /* 0x0000001e39097248 */ /* 0x000fe20003fe0100 */
[C---:B------:R-:W-:Y:S01]  /*2450*/  FMUL.FTZ R8, R0.reuse, R28 ;  /* 0x0000001c00087220 */ /* 0x040fe20000410000 */
[C---:B------:R-:W-:Y:S01]  /*2460*/  FMUL.FTZ R28, R0.reuse, R52 ;  /* 0x00000034001c7220 */ /* 0x040fe20000410000 */
[C---:B------:R-:W-:Y:S01]  /*2470*/  FMUL.FTZ R62, R0.reuse, R62 ;  /* 0x0000003e003e7220 */ /* 0x040fe20000410000 */
[C---:B------:R-:W-:Y:S01]  /*2480*/  ISETP.GT.AND P1, PT, R9.reuse, RZ, PT ;  /* 0x000000ff0900720c */ /* 0x040fe20003f24270 */
[C---:B------:R-:W-:Y:S01]  /*2490*/  FMUL.FTZ R63, R0.reuse, R63 ;  /* 0x0000003f003f7220 */ /* 0x040fe20000410000 */
[----:B------:R-:W-:Y:S01]  /*24a0*/  ISETP.GT.AND P2, PT, R9, 0x1, PT ;  /* 0x000000010900780c */ /* 0x000fe20003f44270 */
[----:B------:R-:W2:Y:S01]  /*24b0*/  MUFU.TANH R38, R38 ;  /* 0x0000002600267308 */ /* 0x000ea20000002400 */
[----:B----4-:R-:W-:Y:S01]  /*24c0*/  FSEL R58, R89, -INF , P1 ;  /* 0xff800000593a7808 */ /* 0x010fe20000800000 */
[C---:B------:R-:W-:Y:S01]  /*24d0*/  FMUL.FTZ R66, R0.reuse, R66 ;  /* 0x0000004200427220 */ /* 0x040fe20000410000 */
[C---:B------:R-:W-:Y:S01]  /*24e0*/  ISETP.GT.AND P3, PT, R9.reuse, 0x8, PT ;  /* 0x000000080900780c */ /* 0x040fe20003f64270 */
[----:B------:R-:W-:Y:S01]  /*24f0*/  FMUL.FTZ R67, R0, R67 ;  /* 0x0000004300437220 */ /* 0x000fe20000410000 */
[----:B0-----:R-:W-:Y:S01]  /*2500*/  FSEL R89, R90, -INF , P2 ;  /* 0xff8000005a597808 */ /* 0x001fe20001000000 */
[----:B------:R-:W-:Y:S01]  /*2510*/  FMUL.FTZ R70, R0, R70 ;  /* 0x0000004600467220 */ /* 0x000fe20000410000 */
[----:B------:R-:W-:Y:S01]  /*2520*/  ISETP.GT.AND P1, PT, R9, 0x9, PT ;  /* 0x000000090900780c */ /* 0x000fe20003f24270 */
[----:B------:R0:W-:Y:S01]  /*2530*/  MUFU.TANH R36, R59 ;  /* 0x0000003b00247308 */ /* 0x0001e20000002400 */
[----:B------:R-:W-:Y:S01]  /*2540*/  FMNMX.FTZ R30, R58, R89, !PT ;  /* 0x000000593a1e7209 */ /* 0x000fe20007810000 */
[C---:B------:R-:W-:Y:S01]  /*2550*/  FMUL.FTZ R71, R0.reuse, R71 ;  /* 0x0000004700477220 */ /* 0x040fe20000410000 */
[----:B------:R-:W-:Y:S01]  /*2560*/  FSEL R90, R31, -INF , P1 ;  /* 0xff8000001f5a7808 */ /* 0x000fe20000800000 */
[C---:B------:R-:W-:Y:S01]  /*2570*/  FMUL.FTZ R74, R0.reuse, R74 ;  /* 0x0000004a004a7220 */ /* 0x040fe20000410000 */
[C---:B------:R-:W-:Y:S01]  /*2580*/  ISETP.GT.AND P2, PT, R9.reuse, 0x10, PT ;  /* 0x000000100900780c */ /* 0x040fe20003f44270 */
[C---:B------:R-:W-:Y:S01]  /*2590*/  FMUL.FTZ R75, R0.reuse, R75 ;  /* 0x0000004b004b7220 */ /* 0x040fe20000410000 */
[----:B------:R-:W-:Y:S01]  /*25a0*/  ISETP.GT.AND P1, PT, R9, 0x11, PT ;  /* 0x000000110900780c */ /* 0x000fe20003f24270 */
[----:B------:R-:W3:Y:S01]  /*25b0*/  MUFU.TANH R39, R39 ;  /* 0x0000002700277308 */ /* 0x000ee20000002400 */
[----:B0-----:R-:W-:Y:S01]  /*25c0*/  FSEL R59, R91, -INF , P3 ;  /* 0xff8000005b3b7808 */ /* 0x001fe20001800000 */
[----:B------:R-:W-:Y:S01]  /*25d0*/  FMUL.FTZ R15, R0, R40 ;  /* 0x00000028000f7220 */ /* 0x000fe20000410000 */
[----:B------:R-:W-:Y:S01]  /*25e0*/  FSEL R91, R34, -INF , P2 ;  /* 0xff800000225b7808 */ /* 0x000fe20001000000 */
[C---:B------:R-:W-:Y:S01]  /*25f0*/  FMUL.FTZ R78, R0.reuse, R78 ;  /* 0x0000004e004e7220 */ /* 0x040fe20000410000 */
[----:B------:R-:W-:Y:S01]  /*2600*/  FMNMX.FTZ R31, R59, R30, !PT ;  /* 0x0000001e3b1f7209 */ /* 0x000fe20007810000 */
[----:B------:R-:W-:Y:S01]  /*2610*/  FMUL.FTZ R79, R0, R79 ;  /* 0x0000004f004f7220 */ /* 0x000fe20000410000 */
[----:B------:R-:W-:Y:S01]  /*2620*/  ISETP.GT.AND P2, PT, R9, 0x18, PT ;  /* 0x000000180900780c */ /* 0x000fe20003f44270 */
[----:B------:R-:W-:Y:S01]  /*2630*/  MUFU.TANH R42, R42 ;  /* 0x0000002a002a7308 */ /* 0x000fe20000002400 */
[----:B------:R-:W-:Y:S01]  /*2640*/  FMNMX.FTZ R30, R90, R31, !PT ;  /* 0x0000001f5a1e7209 */ /* 0x000fe20007810000 */
[C---:B------:R-:W-:Y:S01]  /*2650*/  FMUL.FTZ R82, R0.reuse, R82 ;  /* 0x0000005200527220 */ /* 0x040fe20000410000 */
[----:B-1----:R-:W-:Y:S01]  /*2660*/  FSEL R92, R35, -INF , P1 ;  /* 0xff800000235c7808 */ /* 0x002fe20000800000 */
[C---:B------:R-:W-:Y:S01]  /*2670*/  FMUL.FTZ R83, R0.reuse, R83 ;  /* 0x0000005300537220 */ /* 0x040fe20000410000 */
[----:B------:R-:W-:Y:S01]  /*2680*/  FMNMX.FTZ R31, R91, R30, !PT ;  /* 0x0000001e5b1f7209 */ /* 0x000fe20007810000 */
[----:B------:R-:W-:Y:S01]  /*2690*/  FMUL.FTZ R14, R0, R41 ;  /* 0x00000029000e7220 */ /* 0x000fe20000410000 */
[C---:B------:R-:W-:Y:S01]  /*26a0*/  ISETP.GT.AND P1, PT, R9.reuse, 0x19, PT ;  /* 0x000000190900780c */ /* 0x040fe20003f24270 */
[----:B------:R-:W0:Y:S01]  /*26b0*/  MUFU.TANH R43, R43 ;  /* 0x0000002b002b7308 */ /* 0x000e220000002400 */
[----:B--2---:R-:W-:Y:S01]  /*26c0*/  FSEL R56, R38, -INF , P2 ;  /* 0xff80000026387808 */ /* 0x004fe20001000000 */
[----:B------:R-:W-:Y:S01]  /*26d0*/  FMUL.FTZ R86, R0, R86 ;  /* 0x0000005600567220 */ /* 0x000fe20000410000 */
[----:B------:R-:W-:Y:S01]  /*26e0*/  FMNMX.FTZ R31, R92, R31, !PT ;  /* 0x0000001f5c1f7209 */ /* 0x000fe20007810000 */
[C---:B------:R-:W-:Y:S01]  /*26f0*/  FMUL.FTZ R87, R0.reuse, R87 ;  /* 0x0000005700577220 */ /* 0x040fe20000410000 */
[----:B------:R-:W-:Y:S01]  /*2700*/  ISETP.GT.AND P2, PT, R9, 0x20, PT ;  /* 0x000000200900780c */ /* 0x000fe20003f44270 */
[----:B------:R-:W-:Y:S01]  /*2710*/  FMUL.FTZ R2, R0, R24 ;  /* 0x0000001800027220 */ /* 0x000fe20000410000 */
[----:B------:R-:W-:Y:S01]  /*2720*/  FMNMX.FTZ R30, R56, R31, !PT ;  /* 0x0000001f381e7209 */ /* 0x000fe20007810000 */
[----:B------:R-:W1:Y:S01]  /*2730*/  MUFU.TANH R46, R46 ;  /* 0x0000002e002e7308 */ /* 0x000e620000002400 */
[C---:B------:R-:W-:Y:S01]  /*2740*/  FMUL.FTZ R24, R0.reuse, R44 ;  /* 0x0000002c00187220 */ /* 0x040fe20000410000 */
[C---:B------:R-:W-:Y:S01]  /*2750*/  FMUL.FTZ R21, R0.reuse, R45 ;  /* 0x0000002d00157220 */ /* 0x040fe20000410000 */
[----:B------:R-:W-:Y:S01]  /*2760*/  FMUL.FTZ R60, R0, R60 ;  /* 0x0000003c003c7220 */ /* 0x000fe20000410000 */
[----:B------:R-:W2:Y:S01]  /*2770*/  SHFL.IDX PT, R20, R20, RZ, 0x1c1f ;  /* 0x001c1fff14147589 */ /* 0x000ea200000e0000 */
[----:B------:R-:W-:Y:S01]  /*2780*/  ULDC UR10, c[0x0][0x988] ;  /* 0x00026200000a7ab9 */ /* 0x000fe20000000800 */
[----:B------:R-:W-:-:S02]  /*2790*/  VIADD R88, R88, -UR14 ;  /* 0x8000000e58587c36 */ /* 0x000fc40008000000 */
        /* <DEDUP_REMOVED lines=14> */
[----:B------:R-:W-:Y:S01]  /*2880*/  FMUL.FTZ R85, R0, R85 ;  /* 0x0000005500557220 */ /* 0x000fe20000410000 */
[----:B------:R-:W-:-:S02]  /*2890*/  UIADD3 UR6, UR52, 0x38840, URZ ;  /* 0x0003884034067890 */ /* 0x000fc4000fffe03f */
[----:B------:R-:W5:Y:S01]  /*28a0*/  MUFU.TANH R50, R50 ;  /* 0x0000003200327308 */ /* 0x000f620000002400 */
[----:B---3--:R-:W-:Y:S01]  /*28b0*/  FSEL R55, R39, -INF , P1 ;  /* 0xff80000027377808 */ /* 0x008fe20000800000 */
[----:B------:R-:W-:Y:S01]  /*28c0*/  UPRMT UR6, UR50, 0x654, UR6 ;  /* 0x0000065432067896 */ /* 0x000fe20008000006 */
[----:B------:R-:W-:Y:S02]  /*28d0*/  ISETP.GT.AND P1, PT, R9, 0x21, PT ;  /* 0x000000210900780c */ /* 0x000fe40003f24270 */
[----:B------:R-:W-:Y:S02]  /*28e0*/  FMNMX.FTZ R31, R55, R30, !PT ;  /* 0x0000001e371f7209 */ /* 0x000fe40007810000 */
[----:B0-----:R-:W-:Y:S01]  /*28f0*/  FSEL R53, R43, -INF , P1 ;  /* 0xff8000002b357808 */ /* 0x001fe20000800000 */
[----:B------:R0:W-:Y:S01]  /*2900*/  MUFU.TANH R48, R54 ;  /* 0x0000003600307308 */ /* 0x0001e20000002400 */
[----:B------:R-:W-:Y:S02]  /*2910*/  ISETP.GT.AND P1, PT, R9, 0x29, PT ;  /* 0x000000290900780c */ /* 0x000fe40003f24270 */
[----:B--2---:R-:W-:Y:S01]  /*2920*/  VIADDMNMX R88, R20, R88, R57, PT ;  /* 0x0000005814587246 */ /* 0x004fe20003800139 */
[----:B------:R-:W-:Y:S03]  /*2930*/  SYNCS.ARRIVE.TRANS64.RED.A1T0 RZ, [UR6], RZ ;  /* 0x000000ffffff79a7 */ /* 0x000fe60008100406 */
[----:B------:R-:W-:Y:S01]  /*2940*/  ISETP.GT.AND P3, PT, R88, 0x8, PT ;  /* 0x000000085800780c */ /* 0x000fe20003f64270 */
[----:B------:R4:W2:Y:S01]  /*2950*/  MUFU.TANH R49, R51 ;  /* 0x0000003300317308 */ /* 0x0008a20000002400 */
[----:B0-----:R-:W-:-:S02]  /*2960*/  FSEL R54, R42, -INF , P2 ;  /* 0xff8000002a367808 */ /* 0x001fc40001000000 */
[----:B------:R-:W-:Y:S02]  /*2970*/  ISETP.GT.AND P2, PT, R9, 0x28, PT ;  /* 0x000000280900780c */ /* 0x000fe40003f44270 */
[----:B------:R-:W-:Y:S02]  /*2980*/  FMNMX.FTZ R30, R54, R31, !PT ;  /* 0x0000001f361e7209 */ /* 0x000fe40007810000 */
[----:B-1----:R-:W-:Y:S01]  /*2990*/  FSEL R52, R46, -INF , P2 ;  /* 0xff8000002e347808 */ /* 0x002fe20001000000 */
[----:B------:R-:W0:Y:S01]  /*29a0*/  MUFU.TANH R62, R62 ;  /* 0x0000003e003e7308 */ /* 0x000e220000002400 */
[----:B------:R-:W-:Y:S02]  /*29b0*/  FMNMX.FTZ R31, R53, R30, !PT ;  /* 0x0000001e351f7209 */ /* 0x000fe40007810000 */
[----:B------:R-:W-:Y:S02]  /*29c0*/  ISETP.GT.AND P2, PT, R9, 0x30, PT ;  /* 0x000000300900780c */ /* 0x000fe40003f44270 */
[----:B----4-:R-:W-:-:S02]  /*29d0*/  FSEL R51, R47, -INF , P1 ;  /* 0xff8000002f337808 */ /* 0x010fc40000800000 */
[----:B------:R-:W-:Y:S01]  /*29e0*/  FMNMX.FTZ R30, R52, R31, !PT ;  /* 0x0000001f341e7209 */ /* 0x000fe20007810000 */
[----:B------:R-:W1:Y:S01]  /*29f0*/  MUFU.TANH R63, R63 ;  /* 0x0000003f003f7308 */ /* 0x000e620000002400 */
[----:B------:R-:W-:Y:S02]  /*2a00*/  ISETP.GT.AND P1, PT, R9, 0x31, PT ;  /* 0x000000310900780c */ /* 0x000fe40003f24270 */
[----:B-----5:R-:W-:Y:S02]  /*2a10*/  FSEL R50, R50, -INF , P2 ;  /* 0xff80000032327808 */ /* 0x020fe40001000000 */
[----:B------:R-:W-:Y:S02]  /*2a20*/  FMNMX.FTZ R31, R51, R30, !PT ;  /* 0x0000001e331f7209 */ /* 0x000fe40007810000 */
[----:B------:R-:W-:Y:S01]  /*2a30*/  ISETP.GT.AND P2, PT, R9, 0x38, PT ;  /* 0x000000380900780c */ /* 0x000fe20003f44270 */
[----:B------:R-:W3:Y:S01]  /*2a40*/  MUFU.TANH R66, R66 ;  /* 0x0000004200427308 */ /* 0x000ee20000002400 */
[----:B--2---:R-:W-:-:S02]  /*2a50*/  FSEL R49, R49, -INF , P1 ;  /* 0xff80000031317808 */ /* 0x004fc40000800000 */
[----:B------:R-:W-:Y:S02]  /*2a60*/  FMNMX.FTZ R30, R50, R31, !PT ;  /* 0x0000001f321e7209 */ /* 0x000fe40007810000 */
[----:B------:R-:W-:Y:S02]  /*2a70*/  ISETP.GT.AND P1, PT, R9, 0x39, PT ;  /* 0x000000390900780c */ /* 0x000fe40003f24270 */
[----:B------:R-:W-:Y:S01]  /*2a80*/  FSEL R48, R48, -INF , P2 ;  /* 0xff80000030307808 */ /* 0x000fe20001000000 */
[----:B------:R-:W2:Y:S01]  /*2a90*/  MUFU.TANH R67, R67 ;  /* 0x0000004300437308 */ /* 0x000ea20000002400 */
[----:B------:R-:W-:Y:S02]  /*2aa0*/  FMNMX.FTZ R31, R49, R30, !PT ;  /* 0x0000001e311f7209 */ /* 0x000fe40007810000 */
[----:B------:R-:W-:Y:S02]  /*2ab0*/  ISETP.GT.AND P2, PT, R9, 0x40, PT ;  /* 0x000000400900780c */ /* 0x000fe40003f44270 */
[----:B------:R-:W-:-:S02]  /*2ac0*/  FSEL R47, R33, -INF , P1 ;  /* 0xff800000212f7808 */ /* 0x000fc40000800000 */
[----:B------:R-:W-:Y:S01]  /*2ad0*/  FMNMX.FTZ R30, R48, R31, !PT ;  /* 0x0000001f301e7209 */ /* 0x000fe20007810000 */
[----:B------:R-:W4:Y:S01]  /*2ae0*/  MUFU.TANH R70, R70 ;  /* 0x0000004600467308 */ /* 0x000f220000002400 */
[----:B------:R-:W-:Y:S02]  /*2af0*/  ISETP.GT.AND P1, PT, R9, 0x41, PT ;  /* 0x000000410900780c */ /* 0x000fe40003f24270 */
[----:B------:R-:W-:Y:S02]  /*2b00*/  FSEL R37, R37, -INF , P2 ;  /* 0xff80000025257808 */ /* 0x000fe40001000000 */
[----:B------:R-:W-:Y:S02]  /*2b10*/  FMNMX.FTZ R30, R47, R30, !PT ;  /* 0x0000001e2f1e7209 */ /* 0x000fe40007810000 */
[----:B------:R-:W-:Y:S01]  /*2b20*/  ISETP.GT.AND P2, PT, R9, 0x48, PT ;  /* 0x000000480900780c */ /* 0x000fe20003f44270 */
[----:B------:R-:W5:Y:S01]  /*2b30*/  MUFU.TANH R71, R71 ;  /* 0x0000004700477308 */ /* 0x000f620000002400 */
[----:B------:R-:W-:-:S02]  /*2b40*/  FSEL R33, R36, -INF , P1 ;  /* 0xff80000024217808 */ /* 0x000fc40000800000 */
[----:B------:R-:W-:Y:S02]  /*2b50*/  FMNMX.FTZ R34, R37, R30, !PT ;  /* 0x0000001e25227209 */ /* 0x000fe40007810000 */
[----:B------:R-:W-:Y:S02]  /*2b60*/  ISETP.GT.AND P1, PT, R9, 0x49, PT ;  /* 0x000000490900780c */ /* 0x000fe40003f24270 */
[----:B0-----:R-:W-:Y:S01]  /*2b70*/  FSEL R30, R62, -INF , P2 ;  /* 0xff8000003e1e7808 */ /* 0x001fe20001000000 */
[----:B------:R-:W0:Y:S01]  /*2b80*/  MUFU.TANH R40, R74 ;  /* 0x0000004a00287308 */ /* 0x000e220000002400 */
[----:B------:R-:W-:Y:S02]  /*2b90*/  FMNMX.FTZ R35, R33, R34, !PT ;  /* 0x0000002221237209 */ /* 0x000fe40007810000 */
[----:B------:R-:W-:Y:S02]  /*2ba0*/  ISETP.GT.AND P2, PT, R9, 0x50, PT ;  /* 0x000000500900780c */ /* 0x000fe40003f44270 */
[----:B-1----:R-:W-:-:S02]  /*2bb0*/  FSEL R31, R63, -INF , P1 ;  /* 0xff8000003f1f7808 */ /* 0x002fc40000800000 */
[----:B------:R-:W-:Y:S01]  /*2bc0*/  FMNMX.FTZ R36, R30, R35, !PT ;  /* 0x000000231e247209 */ /* 0x000fe20007810000 */
[----:B------:R-:W1:Y:S01]  /*2bd0*/  MUFU.TANH R75, R75 ;  /* 0x0000004b004b7308 */ /* 0x000e620000002400 */
[----:B------:R-:W-:Y:S02]  /*2be0*/  ISETP.GT.AND P1, PT, R9, 0x51, PT ;  /* 0x000000510900780c */ /* 0x000fe40003f24270 */
[----:B---3--:R-:W-:Y:S02]  /*2bf0*/  FSEL R34, R66, -INF , P2 ;  /* 0xff80000042227808 */ /* 0x008fe40001000000 */
[----:B------:R-:W-:Y:S02]  /*2c00*/  FMNMX.FTZ R39, R31, R36, !PT ;  /* 0x000000241f277209 */ /* 0x000fe40007810000 */
[----:B------:R-:W-:Y:S01]  /*2c10*/  ISETP.GT.AND P2, PT, R9, 0x58, PT ;  /* 0x000000580900780c */ /* 0x000fe20003f44270 */
[----:B------:R-:W3:Y:S01]  /*2c20*/  MUFU.TANH R78, R78 ;  /* 0x0000004e004e7308 */ /* 0x000ee20000002400 */
[----:B--2---:R-:W-:-:S02]  /*2c30*/  FSEL R35, R67, -INF , P1 ;  /* 0xff80000043237808 */ /* 0x004fc40000800000 */
[----:B------:R-:W-:Y:S02]  /*2c40*/  FMNMX.FTZ R38, R34, R39, !PT ;  /* 0x0000002722267209 */ /* 0x000fe40007810000 */
[----:B------:R-:W-:Y:S02]  /*2c50*/  ISETP.GT.AND P1, PT, R9, 0x59, PT ;  /* 0x000000590900780c */ /* 0x000fe40003f24270 */
[----:B----4-:R-:W-:Y:S01]  /*2c60*/  FSEL R36, R70, -INF , P2 ;  /* 0xff80000046247808 */ /* 0x010fe20001000000 */
[----:B------:R-:W2:Y:S01]  /*2c70*/  MUFU.TANH R79, R79 ;  /* 0x0000004f004f7308 */ /* 0x000ea20000002400 */
[----:B------:R-:W-:Y:S02]  /*2c80*/  FMNMX.FTZ R39, R35, R38, !PT ;  /* 0x0000002623277209 */ /* 0x000fe40007810000 */
[----:B------:R-:W-:Y:S02]  /*2c90*/  ISETP.GT.AND P2, PT, R9, 0x60, PT ;  /* 0x000000600900780c */ /* 0x000fe40003f44270 */
[----:B-----5:R-:W-:-:S02]  /*2ca0*/  FSEL R38, R71, -INF , P1 ;  /* 0xff80000047267808 */ /* 0x020fc40000800000 */
[----:B------:R-:W-:Y:S01]  /*2cb0*/  FMNMX.FTZ R39, R36, R39, !PT ;  /* 0x0000002724277209 */ /* 0x000fe20007810000 */
[----:B------:R-:W4:Y:S01]  /*2cc0*/  MUFU.TANH R82, R82 ;  /* 0x0000005200527308 */ /* 0x000f220000002400 */
[C---:B------:R-:W-:Y:S02]  /*2cd0*/  ISETP.GT.AND P1, PT, R9.reuse, 0x61, PT ;  /* 0x000000610900780c */ /* 0x040fe40003f24270 */
[----:B0-----:R-:W-:Y:S02]  /*2ce0*/  FSEL R40, R40, -INF , P2 ;  /* 0xff80000028287808 */ /* 0x001fe40001000000 */
[----:B------:R-:W-:Y:S02]  /*2cf0*/  FMNMX.FTZ R41, R38, R39, !PT ;  /* 0x0000002726297209 */ /* 0x000fe40007810000 */
[----:B------:R-:W-:Y:S01]  /*2d00*/  ISETP.GT.AND P2, PT, R9, 0x68, PT ;  /* 0x000000680900780c */ /* 0x000fe20003f44270 */
[----:B------:R-:W0:Y:S01]  /*2d10*/  MUFU.TANH R83, R83 ;  /* 0x0000005300537308 */ /* 0x000e220000002400 */
[----:B-1----:R-:W-:-:S02]  /*2d20*/  FSEL R39, R75, -INF , P1 ;  /* 0xff8000004b277808 */ /* 0x002fc40000800000 */
[----:B------:R-:W-:Y:S02]  /*2d30*/  FMNMX.FTZ R42, R40, R41, !PT ;  /* 0x00000029282a7209 */ /* 0x000fe40007810000 */
[----:B------:R-:W-:Y:S02]  /*2d40*/  ISETP.GT.AND P1, PT, R9, 0x69, PT ;  /* 0x000000690900780c */ /* 0x000fe40003f24270 */
[----:B---3--:R-:W-:Y:S01]  /*2d50*/  FSEL R41, R78, -INF , P2 ;  /* 0xff8000004e297808 */ /* 0x008fe20001000000 */
[----:B------:R-:W1:Y:S01]  /*2d60*/  MUFU.TANH R46, R86 ;  /* 0x00000056002e7308 */ /* 0x000e620000002400 */
[----:B------:R-:W-:Y:S02]  /*2d70*/  FMNMX.FTZ R44, R39, R42, !PT ;  /* 0x0000002a272c7209 */ /* 0x000fe40007810000 */
[----:B------:R-:W-:Y:S02]  /*2d80*/  ISETP.GT.AND P2, PT, R9, 0x70, PT ;  /* 0x000000700900780c */ /* 0x000fe40003f44270 */
[----:B--2---:R-:W-:-:S02]  /*2d90*/  FSEL R42, R79, -INF , P1 ;  /* 0xff8000004f2a7808 */ /* 0x004fc40000800000 */
[----:B------:R-:W-:Y:S01]  /*2da0*/  FMNMX.FTZ R43, R41, R44, !PT ;  /* 0x0000002c292b7209 */ /* 0x000fe20007810000 */
[----:B------:R-:W2:Y:S01]  /*2db0*/  MUFU.TANH R87, R87 ;  /* 0x0000005700577308 */ /* 0x000ea20000002400 */
[C---:B------:R-:W-:Y:S02]  /*2dc0*/  ISETP.GT.AND P1, PT, R9.reuse, 0x71, PT ;  /* 0x000000710900780c */ /* 0x040fe40003f24270 */
[----:B----4-:R-:W-:Y:S02]  /*2dd0*/  FSEL R44, R82, -INF , P2 ;  /* 0xff800000522c7808 */ /* 0x010fe40001000000 */
[----:B------:R-:W-:Y:S02]  /*2de0*/  FMNMX.FTZ R45, R42, R43, !PT ;  /* 0x0000002b2a2d7209 */ /* 0x000fe40007810000 */
[----:B------:R-:W-:Y:S01]  /*2df0*/  ISETP.GT.AND P2, PT, R9, 0x78, PT ;  /* 0x000000780900780c */ /* 0x000fe20003f44270 */
[----:B------:R3:W-:Y:S01]  /*2e00*/  MUFU.TANH R71, R60 ;  /* 0x0000003c00477308 */ /* 0x0007e20000002400 */
[----:B0-----:R-:W-:-:S02]  /*2e10*/  FSEL R43, R83, -INF , P1 ;  /* 0xff800000532b7808 */ /* 0x001fc40000800000 */
[----:B------:R-:W-:Y:S02]  /*2e20*/  FMNMX.FTZ R62, R44, R45, !PT ;  /* 0x0000002d2c3e7209 */ /* 0x000fe40007810000 */
[----:B------:R-:W-:Y:S02]  /*2e30*/  ISETP.GT.AND P1, PT, R9, 0x79, PT ;  /* 0x000000790900780c */ /* 0x000fe40003f24270 */
[----:B-1----:R-:W-:Y:S01]  /*2e40*/  FSEL R46, R46, -INF , P2 ;  /* 0xff8000002e2e7808 */ /* 0x002fe20001000000 */
[----:B------:R-:W0:Y:S01]  /*2e50*/  MUFU.TANH R2, R2 ;  /* 0x0000000200027308 */ /* 0x000e220000002400 */
[----:B------:R-:W-:Y:S02]  /*2e60*/  FMNMX.FTZ R9, R43, R62, !PT ;  /* 0x0000003e2b097209 */ /* 0x000fe40007810000 */
[----:B--2---:R-:W-:Y:S02]  /*2e70*/  FSEL R45, R87, -INF , P1 ;  /* 0xff800000572d7808 */ /* 0x004fe40000800000 */
[----:B------:R-:W-:-:S02]  /*2e80*/  FMNMX.FTZ R62, R46, R9, !PT ;  /* 0x000000092e3e7209 */ /* 0x000fc40007810000 */
[----:B------:R-:W-:Y:S01]  /*2e90*/  ISETP.GT.AND P2, PT, R88, 0x1, PT ;  /* 0x000000015800780c */ /* 0x000fe20003f44270 */
[----:B------:R-:W1:Y:S01]  /*2ea0*/  MUFU.TANH R3, R3 ;  /* 0x0000000300037308 */ /* 0x000e620000002400 */
[----:B------:R-:W-:-:S05]  /*2eb0*/  FMNMX.FTZ R62, R45, R62, !PT ;  /* 0x0000003e2d3e7209 */ /* 0x000fca0007810000 */
[----:B------:R-:W3:Y:S02]  /*2ec0*/  SHFL.BFLY PT, R9, R62, 0x2, 0x1f ;  /* 0x0c401f003e097f89 */ /* 0x000ee400000e0000 */
[----:B------:R-:W2:Y:S08]  /*2ed0*/  MUFU.TANH R8, R8 ;  /* 0x0000000800087308 */ /* 0x000eb00000002400 */
[----:B------:R-:W4:Y:S08]  /*2ee0*/  MUFU.TANH R7, R7 ;  /* 0x0000000700077308 */ /* 0x000f300000002400 */
[----:B------:R-:W5:Y:S01]  /*2ef0*/  MUFU.TANH R11, R11 ;  /* 0x0000000b000b7308 */ /* 0x000f620000002400 */
[----:B---3--:R-:W-:-:S07]  /*2f00*/  FMNMX.FTZ R60, R62, R9, !PT ;  /* 0x000000093e3c7209 */ /* 0x008fce0007810000 */
[----:B------:R-:W3:Y:S01]  /*2f10*/  MUFU.TANH R10, R10 ;  /* 0x0000000a000a7308 */ /* 0x000ee20000002400 */
[----:B------:R-:W0:Y:S07]  /*2f20*/  SHFL.BFLY PT, R9, R60, 0x1, 0x1f ;  /* 0x0c201f003c097f89 */ /* 0x000e2e00000e0000 */
[----:B------:R-:W3:Y:S08]  /*2f30*/  MUFU.TANH R13, R13 ;  /* 0x0000000d000d7308 */ /* 0x000ef00000002400 */
[----:B------:R-:W3:Y:S08]  /*2f40*/  MUFU.TANH R12, R12 ;  /* 0x0000000c000c7308 */ /* 0x000ef00000002400 */
[----:B------:R-:W-:Y:S01]  /*2f50*/  MUFU.TANH R15, R15 ;  /* 0x0000000f000f7308 */ /* 0x000fe20000002400 */
[----:B0-----:R-:W-:Y:S01]  /*2f60*/  FMNMX.FTZ R9, R60, R9, !PT ;  /* 0x000000093c097209 */ /* 0x001fe20007810000 */
[----:B------:R-:W-:-:S03]  /*2f70*/  IMAD.U32 R60, RZ, RZ, UR10 ;  /* 0x0000000aff3c7e24 */ /* 0x000fc6000f8e00ff */
[C---:B------:R-:W-:Y:S01]  /*2f80*/  FSETP.NEU.FTZ.AND P1, PT, R9.reuse, -INF , PT ;  /* 0xff8000000900780b */ /* 0x040fe20003f3d000 */
[----:B------:R-:W-:-:S02]  /*2f90*/  FFMA.FTZ R60, R9, R60, -8 ;  /* 0xc1000000093c7423 */ /* 0x000fc4000001003c */
[----:B------:R5:W-:Y:S03]  /*2fa0*/  MUFU.TANH R74, R61 ;  /* 0x0000003d004a7308 */ /* 0x000be60000002400 */
[----:B------:R-:W-:Y:S02]  /*2fb0*/  FSEL R79, R60, RZ, P1 ;  /* 0x000000ff3c4f7208 */ /* 0x000fe40000800000 */
[----:B------:R-:W-:-:S03]  /*2fc0*/  ISETP.GT.AND P1, PT, R88, RZ, PT ;  /* 0x000000ff5800720c */ /* 0x000fc60003f24270 */
[----:B------:R-:W0:Y:S01]  /*2fd0*/  MUFU.TANH R14, R14 ;  /* 0x0000000e000e7308 */ /* 0x000e220000002400 */
[----:B------:R-:W-:-:S01]  /*2fe0*/  FFMA.FTZ R153, R58, UR10, -R79 ;  /* 0x0000000a3a997c23 */ /* 0x000fc2000801084f */
[----:B------:R-:W-:Y:S01]  /*2ff0*/  FSEL R57, R2, -INF , P1 ;  /* 0xff80000002397808 */ /* 0x000fe20000800000 */
[----:B------:R-:W-:-:S01]  /*3000*/  FFMA.FTZ R2, R59, UR10, -R79 ;  /* 0x0000000a3b027c23 */ /* 0x000fc2000801084f */
[----:B-1----:R-:W-:Y:S01]  /*3010*/  FSEL R58, R3, -INF , P2 ;  /* 0xff800000033a7808 */ /* 0x002fe20001000000 */
[----:B------:R-:W-:-:S01]  /*3020*/  FFMA.FTZ R157, R54, UR10, -R79 ;  /* 0x0000000a369d7c23 */ /* 0x000fc2000801084f */
[----:B------:R-:W-:Y:S01]  /*3030*/  ISETP.GT.AND P1, PT, R88, 0x9, PT ;  /* 0x000000095800780c */ /* 0x000fe20003f24270 */
[----:B------:R-:W-:-:S01]  /*3040*/  FFMA.FTZ R159, R50, UR10, -R79 ;  /* 0x0000000a329f7c23 */ /* 0x000fc2000801084f */
[----:B--2---:R-:W-:Y:S01]  /*3050*/  FSEL R59, R8, -INF , P3 ;  /* 0xff800000083b7808 */ /* 0x004fe20001800000 */
[----:B------:R-:W1:Y:S01]  /*3060*/  MUFU.TANH R24, R24 ;  /* 0x0000001800187308 */ /* 0x000e620000002400 */
[----:B------:R-:W-:Y:S01]  /*3070*/  FMNMX.FTZ R8, R57, R58, !PT ;  /* 0x0000003a39087209 */ /* 0x000fe20007810000 */
[--C-:B------:R-:W-:Y:S01]  /*3080*/  FFMA.FTZ R161, R37, UR10, -R79.reuse ;  /* 0x0000000a25a17c23 */ /* 0x100fe2000801084f */
[----:B----4-:R-:W-:Y:S01]  /*3090*/  FSEL R60, R7, -INF , P1 ;  /* 0xff800000073c7808 */ /* 0x010fe20000800000 */
[--C-:B------:R-:W-:Y:S01]  /*30a0*/  FFMA.FTZ R165, R40, UR10, -R79.reuse ;  /* 0x0000000a28a57c23 */ /* 0x100fe2000801084f */
[C---:B------:R-:W-:Y:S01]  /*30b0*/  ISETP.GT.AND P2, PT, R88.reuse, 0x10, PT ;  /* 0x000000105800780c */ /* 0x040fe20003f44270 */
[--C-:B------:R-:W-:Y:S01]  /*30c0*/  FFMA.FTZ R20, R89, UR10, -R79.reuse ;  /* 0x0000000a59147c23 */ /* 0x100fe2000801084f */
[----:B------:R-:W-:Y:S01]  /*30d0*/  FMNMX.FTZ R7, R59, R8, !PT ;  /* 0x000000083b077209 */ /* 0x000fe20007810000 */
[----:B------:R-:W2:Y:S01]  /*30e0*/  MUFU.TANH R21, R21 ;  /* 0x0000001500157308 */ /* 0x000ea20000002400 */
[----:B------:R-:W-:Y:S01]  /*30f0*/  ISETP.GT.AND P1, PT, R88, 0x11, PT ;  /* 0x000000115800780c */ /* 0x000fe20003f24270 */
[--C-:B------:R-:W-:Y:S01]  /*3100*/  FFMA.FTZ R3, R90, UR10, -R79.reuse ;  /* 0x0000000a5a037c23 */ /* 0x100fe2000801084f */
[----:B-----5:R-:W-:Y:S01]  /*3110*/  FSEL R61, R11, -INF , P2 ;  /* 0xff8000000b3d7808 */ /* 0x020fe20001000000 */
[--C-:B------:R-:W-:Y:S01]  /*3120*/  FFMA.FTZ R155, R91, UR10, -R79.reuse ;  /* 0x0000000a5b9b7c23 */ /* 0x100fe2000801084f */
[----:B------:R-:W-:Y:S01]  /*3130*/  FMNMX.FTZ R8, R60, R7, !PT ;  /* 0x000000073c087209 */ /* 0x000fe20007810000 */
[--C-:B------:R-:W-:Y:S01]  /*3140*/  FFMA.FTZ R92, R92, UR10, -R79.reuse ;  /* 0x0000000a5c5c7c23 */ /* 0x100fe2000801084f */
[----:B------:R-:W-:Y:S01]  /*3150*/  ISETP.GT.AND P2, PT, R88, 0x18, PT ;  /* 0x000000185800780c */ /* 0x000fe20003f44270 */
[----:B------:R4:W-:Y:S01]  /*3160*/  MUFU.TANH R75, R64 ;  /* 0x00000040004b7308 */ /* 0x0009e20000002400 */
[----:B---3--:R-:W-:Y:S01]  /*3170*/  FSEL R62, R10, -INF , P1 ;  /* 0xff8000000a3e7808 */ /* 0x008fe20000800000 */
[--C-:B------:R-:W-:Y:S01]  /*3180*/  FFMA.FTZ R167, R44, UR10, -R79.reuse ;  /* 0x0000000a2ca77c23 */ /* 0x100fe2000801084f */
[----:B------:R-:W-:Y:S01]  /*3190*/  FMNMX.FTZ R7, R61, R8, !PT ;  /* 0x000000083d077209 */ /* 0x000fe20007810000 */
[--C-:B------:R-:W-:Y:S01]  /*31a0*/  FFMA.FTZ R33, R33, UR10, -R79.reuse ;  /* 0x0000000a21217c23 */ /* 0x100fe2000801084f */
[----:B------:R-:W-:Y:S01]  /*31b0*/  ISETP.GT.AND P1, PT, R88, 0x19, PT ;  /* 0x000000195800780c */ /* 0x000fe20003f24270 */
[--C-:B------:R-:W-:Y:S01]  /*31c0*/  FFMA.FTZ R163, R34, UR10, -R79.reuse ;  /* 0x0000000a22a37c23 */ /* 0x100fe2000801084f */
[----:B------:R-:W-:Y:S01]  /*31d0*/  FSEL R63, R13, -INF , P2 ;  /* 0xff8000000d3f7808 */ /* 0x000fe20001000000 */
[----:B------:R-:W3:Y:S01]  /*31e0*/  MUFU.TANH R26, R26 ;  /* 0x0000001a001a7308 */ /* 0x000ee20000002400 */
[----:B------:R-:W-:Y:S01]  /*31f0*/  FMNMX.FTZ R8, R62, R7, !PT ;  /* 0x000000073e087209 */ /* 0x000fe20007810000 */
[--C-:B------:R-:W-:Y:S01]  /*3200*/  FFMA.FTZ R34, R43, UR10, -R79.reuse ;  /* 0x0000000a2b227c23 */ /* 0x100fe2000801084f */
[----:B------:R-:W-:Y:S01]  /*3210*/  ISETP.GT.AND P2, PT, R88, 0x20, PT ;  /* 0x000000205800780c */ /* 0x000fe20003f44270 */
[----:B------:R-:W-:Y:S01]  /*3220*/  FFMA.FTZ R45, R45, UR10, -R79 ;  /* 0x0000000a2d2d7c23 */ /* 0x000fe2000801084f */
[----:B----4-:R-:W-:-:S02]  /*3230*/  FSEL R64, R12, -INF , P1 ;  /* 0xff8000000c407808 */ /* 0x010fc40000800000 */
[----:B------:R-:W-:Y:S01]  /*3240*/  FMNMX.FTZ R7, R63, R8, !PT ;  /* 0x000000083f077209 */ /* 0x000fe20007810000 */
[----:B------:R4:W-:Y:S01]  /*3250*/  MUFU.TANH R78, R65 ;  /* 0x00000041004e7308 */ /* 0x0009e20000002400 */
[----:B------:R-:W-:Y:S02]  /*3260*/  ISETP.GT.AND P1, PT, R88, 0x21, PT ;  /* 0x000000215800780c */ /* 0x000fe40003f24270 */
[----:B------:R-:W-:Y:S01]  /*3270*/  FMNMX.FTZ R10, R64, R7, !PT ;  /* 0x00000007400a7209 */ /* 0x000fe20007810000 */
[----:B------:R-:W-:-:S01]  /*3280*/  FFMA.FTZ R7, R56, UR10, -R79 ;  /* 0x0000000a38077c23 */ /* 0x000fc2000801084f */
[----:B0-----:R-:W-:Y:S02]  /*3290*/  FSEL R66, R14, -INF , P1 ;  /* 0xff8000000e427808 */ /* 0x001fe40000800000 */
[----:B------:R-:W-:Y:S01]  /*32a0*/  ISETP.GT.AND P1, PT, R88, 0x29, PT ;  /* 0x000000295800780c */ /* 0x000fe20003f24270 */
[----:B------:R-:W-:Y:S01]  /*32b0*/  MUFU.TANH R25, R25 ;  /* 0x0000001900197308 */ /* 0x000fe20000002400 */
[----:B----4-:R-:W-:-:S02]  /*32c0*/  FSEL R65, R15, -INF , P2 ;  /* 0xff8000000f417808 */ /* 0x010fc40001000000 */
[----:B------:R-:W-:Y:S02]  /*32d0*/  ISETP.GT.AND P2, PT, R88, 0x28, PT ;  /* 0x000000285800780c */ /* 0x000fe40003f44270 */
[----:B------:R-:W-:Y:S01]  /*32e0*/  FMNMX.FTZ R11, R65, R10, !PT ;  /* 0x0000000a410b7209 */ /* 0x000fe20007810000 */
[--C-:B------:R-:W-:Y:S01]  /*32f0*/  FFMA.FTZ R10, R55, UR10, -R79.reuse ;  /* 0x0000000a370a7c23 */ /* 0x100fe2000801084f */
[----:B-1----:R-:W-:Y:S01]  /*3300*/  FSEL R56, R24, -INF , P2 ;  /* 0xff80000018387808 */ /* 0x002fe20001000000 */
[----:B------:R-:W0:Y:S01]  /*3310*/  MUFU.TANH R28, R28 ;  /* 0x0000001c001c7308 */ /* 0x000e220000002400 */
[----:B------:R-:W-:Y:S01]  /*3320*/  FMNMX.FTZ R11, R66, R11, !PT ;  /* 0x0000000b420b7209 */ /* 0x000fe20007810000 */
[--C-:B------:R-:W-:Y:S01]  /*3330*/  FFMA.FTZ R24, R51, UR10, -R79.reuse ;  /* 0x0000000a33187c23 */ /* 0x100fe2000801084f */
[----:B------:R-:W-:Y:S02]  /*3340*/  ISETP.GT.AND P2, PT, R88, 0x30, PT ;  /* 0x000000305800780c */ /* 0x000fe40003f44270 */
[----:B--2---:R-:W-:Y:S01]  /*3350*/  FSEL R67, R21, -INF , P1 ;  /* 0xff80000015437808 */ /* 0x004fe20000800000 */
[----:B------:R-:W-:-:S01]  /*3360*/  FFMA.FTZ R21, R36, UR10, -R79 ;  /* 0x0000000a24157c23 */ /* 0x000fc2000801084f */
[----:B------:R-:W-:Y:S01]  /*3370*/  FMNMX.FTZ R12, R56, R11, !PT ;  /* 0x0000000b380c7209 */ /* 0x000fe20007810000 */
[----:B------:R-:W-:Y:S01]  /*3380*/  MUFU.TANH R27, R27 ;  /* 0x0000001b001b7308 */ /* 0x000fe20000002400 */
[----:B------:R-:W-:Y:S01]  /*3390*/  ISETP.GT.AND P1, PT, R88, 0x31, PT ;  /* 0x000000315800780c */ /* 0x000fe20003f24270 */
[--C-:B------:R-:W-:Y:S01]  /*33a0*/  FFMA.FTZ R36, R38, UR10, -R79.reuse ;  /* 0x0000000a26247c23 */ /* 0x100fe2000801084f */
[----:B---3--:R-:W-:Y:S01]  /*33b0*/  FSEL R55, R26, -INF , P2 ;  /* 0xff8000001a377808 */ /* 0x008fe20001000000 */
[----:B------:R-:W-:Y:S01]  /*33c0*/  FFMA.FTZ R38, R42, UR10, -R79 ;  /* 0x0000000a2a267c23 */ /* 0x000fe2000801084f */
[----:B------:R-:W-:-:S02]  /*33d0*/  FMNMX.FTZ R12, R67, R12, !PT ;  /* 0x0000000c430c7209 */ /* 0x000fc40007810000 */
[----:B------:R-:W-:Y:S01]  /*33e0*/  ISETP.GT.AND P2, PT, R88, 0x38, PT ;  /* 0x000000385800780c */ /* 0x000fe20003f44270 */
[----:B------:R-:W1:Y:S01]  /*33f0*/  MUFU.TANH R32, R32 ;  /* 0x0000002000207308 */ /* 0x000e620000002400 */
[----:B------:R-:W-:Y:S01]  /*3400*/  FMNMX.FTZ R11, R55, R12, !PT ;  /* 0x0000000c370b7209 */ /* 0x000fe20007810000 */
[--C-:B------:R-:W-:Y:S01]  /*3410*/  FFMA.FTZ R12, R53, UR10, -R79.reuse ;  /* 0x0000000a350c7c23 */ /* 0x100fe2000801084f */
[----:B0-----:R-:W-:Y:S01]  /*3420*/  FSEL R54, R28, -INF , P2 ;  /* 0xff8000001c367808 */ /* 0x001fe20001000000 */
[----:B------:R-:W-:Y:S01]  /*3430*/  FFMA.FTZ R28, R47, UR10, -R79 ;  /* 0x0000000a2f1c7c23 */ /* 0x000fe2000801084f */
[----:B------:R-:W-:-:S03]  /*3440*/  ISETP.GT.AND P2, PT, R88, 0x40, PT ;  /* 0x000000405800780c */ /* 0x000fc60003f44270 */
[----:B------:R-:W0:Y:S08]  /*3450*/  MUFU.TANH R29, R29 ;  /* 0x0000001d001d7308 */ /* 0x000e300000002400 */
[----:B------:R2:W3:Y:S01]  /*3460*/  MUFU.TANH R82, R68 ;  /* 0x0000004400527308 */ /* 0x0004e20000002400 */
[----:B-1----:R-:W-:Y:S02]  /*3470*/  FSEL R53, R32, -INF , P2 ;  /* 0xff80000020357808 */ /* 0x002fe40001000000 */
[----:B------:R-:W-:-:S05]  /*3480*/  ISETP.GT.AND P2, PT, R88, 0x48, PT ;  /* 0x000000485800780c */ /* 0x000fca0003f44270 */
[----:B------:R1:W4:Y:S01]  /*3490*/  MUFU.TANH R83, R69 ;  /* 0x0000004500537308 */ /* 0x0003220000002400 */
[----:B--2---:R-:W-:Y:S02]  /*34a0*/  FSEL R68, R25, -INF , P1 ;  /* 0xff80000019447808 */ /* 0x004fe40000800000 */
[----:B------:R-:W-:Y:S02]  /*34b0*/  ISETP.GT.AND P1, PT, R88, 0x39, PT ;  /* 0x000000395800780c */ /* 0x000fe40003f24270 */
[----:B------:R-:W-:-:S03]  /*34c0*/  FMNMX.FTZ R11, R68, R11, !PT ;  /* 0x0000000b440b7209 */ /* 0x000fc60007810000 */
[----:B------:R2:W5:Y:S01]  /*34d0*/  MUFU.TANH R86, R72 ;  /* 0x0000004800567308 */ /* 0x0005620000002400 */
[----:B-1----:R-:W-:Y:S02]  /*34e0*/  FSEL R69, R27, -INF , P1 ;  /* 0xff8000001b457808 */ /* 0x002fe40000800000 */
[----:B------:R-:W-:Y:S01]  /*34f0*/  FMNMX.FTZ R14, R54, R11, !PT ;  /* 0x0000000b360e7209 */ /* 0x000fe20007810000 */
[----:B------:R-:W-:-:S01]  /*3500*/  FFMA.FTZ R11, R52, UR10, -R79 ;  /* 0x0000000a340b7c23 */ /* 0x000fc2000801084f */
[----:B------:R-:W-:Y:S02]  /*3510*/  ISETP.GT.AND P1, PT, R88, 0x41, PT ;  /* 0x000000415800780c */ /* 0x000fe40003f24270 */
[----:B------:R-:W-:Y:S01]  /*3520*/  FMNMX.FTZ R14, R69, R14, !PT ;  /* 0x0000000e450e7209 */ /* 0x000fe20007810000 */
[----:B------:R4:W1:Y:S01]  /*3530*/  MUFU.TANH R87, R73 ;  /* 0x0000004900577308 */ /* 0x0008620000002400 */
[----:B0-----:R-:W-:Y:S01]  /*3540*/  FSEL R70, R29, -INF , P1 ;  /* 0xff8000001d467808 */ /* 0x001fe20000800000 */
[----:B------:R-:W-:Y:S01]  /*3550*/  IMAD.U32 R29, RZ, RZ, UR10 ;  /* 0x0000000aff1d7e24 */ /* 0x000fe2000f8e00ff */
[----:B------:R-:W-:-:S02]  /*3560*/  FMNMX.FTZ R13, R53, R14, !PT ;  /* 0x0000000e350d7209 */ /* 0x000fc40007810000 */
[----:B------:R-:W-:Y:S02]  /*3570*/  ISETP.GT.AND P1, PT, R88, 0x49, PT ;  /* 0x000000495800780c */ /* 0x000fe40003f24270 */
[----:B------:R-:W-:Y:S01]  /*3580*/  FSEL R52, R71, -INF , P2 ;  /* 0xff80000047347808 */ /* 0x000fe20001000000 */
[----:B------:R-:W0:Y:S01]  /*3590*/  MUFU.TANH R76, R76 ;  /* 0x0000004c004c7308 */ /* 0x000e220000002400 */
[----:B------:R-:W-:Y:S02]  /*35a0*/  FMNMX.FTZ R13, R70, R13, !PT ;  /* 0x0000000d460d7209 */ /* 0x000fe40007810000 */
[----:B------:R-:W-:Y:S02]  /*35b0*/  ISETP.GT.AND P2, PT, R88, 0x50, PT ;  /* 0x000000505800780c */ /* 0x000fe40003f44270 */
[----:B------:R-:W-:Y:S02]  /*35c0*/  FSEL R71, R74, -INF , P1 ;  /* 0xff8000004a477808 */ /* 0x000fe40000800000 */
[----:B------:R-:W-:Y:S01]  /*35d0*/  FMNMX.FTZ R14, R52, R13, !PT ;  /* 0x0000000d340e7209 */ /* 0x000fe20007810000 */
[----:B------:R-:W0:Y:S01]  /*35e0*/  MUFU.TANH R77, R77 ;  /* 0x0000004d004d7308 */ /* 0x000e220000002400 */
[----:B------:R-:W-:-:S02]  /*35f0*/  ISETP.GT.AND P1, PT, R88, 0x51, PT ;  /* 0x000000515800780c */ /* 0x000fc40003f24270 */
[----:B------:R-:W-:Y:S02]  /*3600*/  FSEL R51, R75, -INF , P2 ;  /* 0xff8000004b337808 */ /* 0x000fe40001000000 */
[----:B------:R-:W-:Y:S02]  /*3610*/  FMNMX.FTZ R14, R71, R14, !PT ;  /* 0x0000000e470e7209 */ /* 0x000fe40007810000 */
[----:B------:R-:W-:Y:S01]  /*3620*/  ISETP.GT.AND P2, PT, R88, 0x58, PT ;  /* 0x000000585800780c */ /* 0x000fe20003f44270 */
[----:B------:R-:W0:Y:S01]  /*3630*/  MUFU.TANH R80, R80 ;  /* 0x0000005000507308 */ /* 0x000e220000002400 */
[----:B--2---:R-:W-:Y:S02]  /*3640*/  FSEL R72, R78, -INF , P1 ;  /* 0xff8000004e487808 */ /* 0x004fe40000800000 */
[----:B------:R-:W-:Y:S01]  /*3650*/  FMNMX.FTZ R13, R51, R14, !PT ;  /* 0x0000000e330d7209 */ /* 0x000fe20007810000 */
[----:B------:R-:W-:-:S01]  /*3660*/  FFMA.FTZ R14, R49, UR10, -R79 ;  /* 0x0000000a310e7c23 */ /* 0x000fc2000801084f */
[----:B------:R-:W-:-:S02]  /*3670*/  ISETP.GT.AND P1, PT, R88, 0x59, PT ;  /* 0x000000595800780c */ /* 0x000fc40003f24270 */
[----:B---3--:R-:W-:Y:S01]  /*3680*/  FSEL R50, R82, -INF , P2 ;  /* 0xff80000052327808 */ /* 0x008fe20001000000 */
[----:B------:R-:W2:Y:S01]  /*3690*/  MUFU.TANH R81, R81 ;  /* 0x0000005100517308 */ /* 0x000ea20000002400 */
[----:B------:R-:W-:Y:S02]  /*36a0*/  FMNMX.FTZ R13, R72, R13, !PT ;  /* 0x0000000d480d7209 */ /* 0x000fe40007810000 */
[----:B------:R-:W-:Y:S02]  /*36b0*/  ISETP.GT.AND P2, PT, R88, 0x60, PT ;  /* 0x000000605800780c */ /* 0x000fe40003f44270 */
[----:B----4-:R-:W-:Y:S02]  /*36c0*/  FSEL R73, R83, -INF , P1 ;  /* 0xff80000053497808 */ /* 0x010fe40000800000 */
[----:B------:R-:W-:Y:S01]  /*36d0*/  FMNMX.FTZ R26, R50, R13, !PT ;  /* 0x0000000d321a7209 */ /* 0x000fe20007810000 */
[----:B------:R-:W3:Y:S01]  /*36e0*/  MUFU.TANH R84, R84 ;  /* 0x0000005400547308 */ /* 0x000ee20000002400 */
[----:B------:R-:W-:Y:S01]  /*36f0*/  ISETP.GT.AND P1, PT, R88, 0x61, PT ;  /* 0x000000615800780c */ /* 0x000fe20003f24270 */
[--C-:B------:R-:W-:Y:S01]  /*3700*/  FFMA.FTZ R13, R48, UR10, -R79.reuse ;  /* 0x0000000a300d7c23 */ /* 0x100fe2000801084f */
[----:B-----5:R-:W-:Y:S01]  /*3710*/  FSEL R49, R86, -INF , P2 ;  /* 0xff80000056317808 */ /* 0x020fe20001000000 */
[----:B------:R-:W-:Y:S01]  /*3720*/  FFMA.FTZ R48, R31, UR10, -R79 ;  /* 0x0000000a1f307c23 */ /* 0x000fe2000801084f */
[----:B------:R-:W-:-:S02]  /*3730*/  FMNMX.FTZ R26, R73, R26, !PT ;  /* 0x0000001a491a7209 */ /* 0x000fc40007810000 */
[C---:B------:R-:W-:Y:S01]  /*3740*/  ISETP.GT.AND P2, PT, R88.reuse, 0x68, PT ;  /* 0x000000685800780c */ /* 0x040fe20003f44270 */
[----:B------:R-:W-:Y:S01]  /*3750*/  MUFU.TANH R85, R85 ;  /* 0x0000005500557308 */ /* 0x000fe20000002400 */
[----:B-1----:R-:W-:Y:S02]  /*3760*/  FSEL R74, R87, -INF , P1 ;  /* 0xff800000574a7808 */ /* 0x002fe40000800000 */
[----:B------:R-:W-:Y:S02]  /*3770*/  FMNMX.FTZ R15, R49, R26, !PT ;  /* 0x0000001a310f7209 */ /* 0x000fe40007810000 */
[----:B------:R-:W-:Y:S02]  /*3780*/  ISETP.GT.AND P1, PT, R88, 0x69, PT ;  /* 0x000000695800780c */ /* 0x000fe40003f24270 */
[----:B0-----:R-:W-:Y:S01]  /*3790*/  FSEL R75, R76, -INF , P2 ;  /* 0xff8000004c4b7808 */ /* 0x001fe20001000000 */
[----:B------:R-:W-:Y:S01]  /*37a0*/  MUFU.EX2 R153, R153 ;  /* 0x0000009900997308 */ /* 0x000fe20000000800 */
[----:B------:R-:W-:-:S02]  /*37b0*/  FMNMX.FTZ R26, R74, R15, !PT ;  /* 0x0000000f4a1a7209 */ /* 0x000fc40007810000 */
[C---:B------:R-:W-:Y:S02]  /*37c0*/  ISETP.GT.AND P2, PT, R88.reuse, 0x70, PT ;  /* 0x000000705800780c */ /* 0x040fe40003f44270 */
[----:B------:R-:W-:Y:S02]  /*37d0*/  FSEL R76, R77, -INF , P1 ;  /* 0xff8000004d4c7808 */ /* 0x000fe40000800000 */
[----:B------:R-:W-:Y:S01]  /*37e0*/  FMNMX.FTZ R15, R75, R26, !PT ;  /* 0x0000001a4b0f7209 */ /* 0x000fe20007810000 */
[----:B------:R-:W0:Y:S01]  /*37f0*/  MUFU.EX2 R20, R20 ;  /* 0x0000001400147308 */ /* 0x000e220000000800 */
[----:B------:R-:W-:Y:S02]  /*3800*/  ISETP.GT.AND P1, PT, R88, 0x71, PT ;  /* 0x000000715800780c */ /* 0x000fe40003f24270 */
[----:B------:R-:W-:Y:S02]  /*3810*/  FSEL R47, R80, -INF , P2 ;  /* 0xff800000502f7808 */ /* 0x000fe40001000000 */
[----:B------:R-:W-:-:S02]  /*3820*/  FMNMX.FTZ R26, R76, R15, !PT ;  /* 0x0000000f4c1a7209 */ /* 0x000fc40007810000 */
[C---:B------:R-:W-:Y:S01]  /*3830*/  ISETP.GT.AND P2, PT, R88.reuse, 0x78, PT ;  /* 0x000000785800780c */ /* 0x040fe20003f44270 */
[----:B------:R-:W1:Y:S01]  /*3840*/  MUFU.EX2 R2, R2 ;  /* 0x0000000200027308 */ /* 0x000e620000000800 */
[----:B--2---:R-:W-:Y:S02]  /*3850*/  FSEL R77, R81, -INF , P1 ;  /* 0xff800000514d7808 */ /* 0x004fe40000800000 */
[----:B------:R-:W-:Y:S02]  /*3860*/  FMNMX.FTZ R26, R47, R26, !PT ;  /* 0x0000001a2f1a7209 */ /* 0x000fe40007810000 */
[----:B------:R-:W-:Y:S02]  /*3870*/  ISETP.GT.AND P1, PT, R88, 0x79, PT ;  /* 0x000000795800780c */ /* 0x000fe40003f24270 */
[----:B---3--:R-:W-:Y:S01]  /*3880*/  FSEL R37, R84, -INF , P2 ;  /* 0xff80000054257808 */ /* 0x008fe20001000000 */
[----:B------:R-:W2:Y:S01]  /*3890*/  MUFU.EX2 R3, R3 ;  /* 0x0000000300037308 */ /* 0x000ea20000000800 */
[----:B------:R-:W-:Y:S01]  /*38a0*/  FMNMX.FTZ R26, R77, R26, !PT ;  /* 0x0000001a4d1a7209 */ /* 0x000fe20007810000 */
[----:B0-----:R-:W-:Y:S01]  /*38b0*/  FADD.FTZ R31, R153, R20 ;  /* 0x00000014991f7221 */ /* 0x001fe20000010000 */
[----:B------:R-:W-:-:S02]  /*38c0*/  FSEL R78, R85, -INF , P1 ;  /* 0xff800000554e7808 */ /* 0x000fc40000800000 */
[----:B------:R-:W-:-:S03]  /*38d0*/  FMNMX.FTZ R15, R37, R26, !PT ;  /* 0x0000001a250f7209 */ /* 0x000fc60007810000 */
[----:B------:R-:W0:Y:S01]  /*38e0*/  MUFU.EX2 R155, R155 ;  /* 0x0000009b009b7308 */ /* 0x000e220000000800 */
[----:B------:R-:W-:Y:S01]  /*38f0*/  FMNMX.FTZ R25, R78, R15, !PT ;  /* 0x0000000f4e197209 */ /* 0x000fe20007810000 */
[--C-:B------:R-:W-:Y:S01]  /*3900*/  FFMA.FTZ R15, R30, UR10, -R79.reuse ;  /* 0x0000000a1e0f7c23 */ /* 0x100fe2000801084f */
[----:B------:R-:W-:-:S03]  /*3910*/  FFMA.FTZ R30, R35, UR10, -R79 ;  /* 0x0000000a231e7c23 */ /* 0x000fc6000801084f */
[----:B------:R-:W3:Y:S02]  /*3920*/  SHFL.BFLY PT, R32, R25, 0x2, 0x1f ;  /* 0x0c401f0019207f89 */ /* 0x000ee400000e0000 */
[----:B------:R-:W4:Y:S08]  /*3930*/  MUFU.EX2 R8, R92 ;  /* 0x0000005c00087308 */ /* 0x000f300000000800 */
[----:B------:R-:W5:Y:S08]  /*3940*/  MUFU.EX2 R7, R7 ;  /* 0x0000000700077308 */ /* 0x000f700000000800 */
[----:B------:R-:W5:Y:S01]  /*3950*/  MUFU.EX2 R10, R10 ;  /* 0x0000000a000a7308 */ /* 0x000f620000000800 */
[----:B---3--:R-:W-:Y:S01]  /*3960*/  FMNMX.FTZ R27, R25, R32, !PT ;  /* 0x00000020191b7209 */ /* 0x008fe20007810000 */
[----:B------:R-:W-:-:S06]  /*3970*/  FFMA.FTZ R32, R39, UR10, -R79 ;  /* 0x0000000a27207c23 */ /* 0x000fcc000801084f */
[----:B------:R-:W3:Y:S01]  /*3980*/  MUFU.EX2 R157, R157 ;  /* 0x0000009d009d7308 */ /* 0x000ee20000000800 */
[----:B------:R-:W-:-:S01]  /*3990*/  FFMA.FTZ R25, R41, UR10, -R79 ;  /* 0x0000000a29197c23 */ /* 0x000fc2000801084f */
[----:B------:R-:W1:Y:S06]  /*39a0*/  SHFL.BFLY PT, R168, R27, 0x1, 0x1f ;  /* 0x0c201f001ba87f89 */ /* 0x000e6c00000e0000 */
[----:B------:R0:W-:Y:S08]  /*39b0*/  MUFU.EX2 R26, R33 ;  /* 0x00000021001a7308 */ /* 0x0001f00000000800 */
[----:B------:R-:W-:Y:S08]  /*39c0*/  MUFU.EX2 R12, R12 ;  /* 0x0000000c000c7308 */ /* 0x000ff00000000800 */
[----:B------:R-:W-:Y:S01]  /*39d0*/  MUFU.EX2 R11, R11 ;  /* 0x0000000b000b7308 */ /* 0x000fe20000000800 */
[----:B-1----:R-:W-:Y:S01]  /*39e0*/  FMNMX.FTZ R168, R27, R168, !PT ;  /* 0x000000a81ba87209 */ /* 0x002fe20007810000 */
[----:B------:R-:W-:Y:S01]  /*39f0*/  FFMA.FTZ R27, R46, UR10, -R79 ;  /* 0x0000000a2e1b7c23 */ /* 0x000fe2000801084f */
[----:B------:R-:W-:-:S02]  /*3a00*/  FADD.FTZ R46, R2, R31 ;  /* 0x0000001f022e7221 */ /* 0x000fc40000010000 */
[C---:B------:R-:W-:Y:S01]  /*3a10*/  FSETP.NEU.FTZ.AND P1, PT, R168.reuse, -INF , PT ;  /* 0xff800000a800780b */ /* 0x040fe20003f3d000 */
[----:B------:R-:W-:-:S01]  /*3a20*/  FFMA.FTZ R29, R168, R29, -8 ;  /* 0xc1000000a81d7423 */ /* 0x000fc2000001001d */
[----:B--2---:R-:W-:Y:S01]  /*3a30*/  FADD.FTZ R46, R3, R46 ;  /* 0x0000002e032e7221 */ /* 0x004fe20000010000 */
[----:B------:R-:W-:Y:S03]  /*3a40*/  MUFU.EX2 R24, R24 ;  /* 0x0000001800187308 */ /* 0x000fe60000000800 */
[----:B------:R-:W-:Y:S01]  /*3a50*/  FSEL R40, R29, RZ, P1 ;  /* 0x000000ff1d287208 */ /* 0x000fe20000800000 */
[----:B0-----:R-:W-:-:S04]  /*3a60*/  FADD.FTZ R33, R155, R46 ;  /* 0x0000002e9b217221 */ /* 0x001fc80000010000 */
        /* <DEDUP_REMOVED lines=12> */
[----:B----4-:R-:W-:Y:S01]  /*3b30*/  FADD.FTZ R46, R8, R33 ;  /* 0x00000021082e7221 */ /* 0x010fe20000010000 */
[----:B------:R-:W-:-:S01]  /*3b40*/  FFMA.FTZ R67, R67, UR10, -R40 ;  /* 0x0000000a43437c23 */ /* 0x000fc20008010828 */
[----:B------:R-:W0:Y:S01]  /*3b50*/  MUFU.EX2 R29, R29 ;  /* 0x0000001d001d7308 */ /* 0x000e220000000800 */
[----:B------:R-:W-:-:S01]  /*3b60*/  FFMA.FTZ R55, R55, UR10, -R40 ;  /* 0x0000000a37377c23 */ /* 0x000fc20008010828 */
[----:B-----5:R-:W-:Y:S01]  /*3b70*/  FADD.FTZ R33, R7, R46 ;  /* 0x0000002e07217221 */ /* 0x020fe20000010000 */
[----:B------:R-:W-:-:S01]  /*3b80*/  FFMA.FTZ R68, R68, UR10, -R40 ;  /* 0x0000000a44447c23 */ /* 0x000fc20008010828 */
[--C-:B------:R-:W-:Y:S01]  /*3b90*/  FFMA.FTZ R54, R54, UR10, -R40.reuse ;  /* 0x0000000a36367c23 */ /* 0x100fe20008010828 */
[----:B------:R-:W-:-:S01]  /*3ba0*/  FFMA.FTZ R69, R69, UR10, -R40 ;  /* 0x0000000a45457c23 */ /* 0x000fc20008010828 */
[----:B------:R-:W-:Y:S01]  /*3bb0*/  FADD.FTZ R46, R10, R33 ;  /* 0x000000210a2e7221 */ /* 0x000fe20000010000 */
[----:B------:R-:W-:-:S01]  /*3bc0*/  FFMA.FTZ R53, R53, UR10, -R40 ;  /* 0x0000000a35357c23 */ /* 0x000fc20008010828 */
[----:B------:R-:W1:Y:S01]  /*3bd0*/  MUFU.EX2 R59, R59 ;  /* 0x0000003b003b7308 */ /* 0x000e620000000800 */
[----:B------:R-:W-:-:S01]  /*3be0*/  FFMA.FTZ R70, R70, UR10, -R40 ;  /* 0x0000000a46467c23 */ /* 0x000fc20008010828 */
[----:B---3--:R-:W-:Y:S01]  /*3bf0*/  FADD.FTZ R33, R157, R46 ;  /* 0x0000002e9d217221 */ /* 0x008fe20000010000 */
[----:B------:R-:W-:-:S01]  /*3c00*/  FFMA.FTZ R52, R52, UR10, -R40 ;  /* 0x0000000a34347c23 */ /* 0x000fc20008010828 */
[--C-:B------:R-:W-:Y:S01]  /*3c10*/  FFMA.FTZ R71, R71, UR10, -R40.reuse ;  /* 0x0000000a47477c23 */ /* 0x100fe20008010828 */
[----:B------:R-:W-:-:S01]  /*3c20*/  FFMA.FTZ R51, R51, UR10, -R40 ;  /* 0x0000000a33337c23 */ /* 0x000fc20008010828 */
[--C-:B------:R-:W-:Y:S01]  /*3c30*/  FFMA.FTZ R72, R72, UR10, -R40.reuse ;  /* 0x0000000a48487c23 */ /* 0x100fe20008010828 */
[----:B------:R-:W-:-:S01]  /*3c40*/  FFMA.FTZ R50, R50, UR10, -R40 ;  /* 0x0000000a32327c23 */ /* 0x000fc20008010828 */
[----:B------:R-:W2:Y:S01]  /*3c50*/  MUFU.EX2 R60, R60 ;  /* 0x0000003c003c7308 */ /* 0x000ea20000000800 */
[----:B0-----:R-:W-:-:S01]  /*3c60*/  FADD.FTZ R44, R152, R29 ;  /* 0x0000001d982c7221 */ /* 0x001fc20000010000 */
        /* <DEDUP_REMOVED lines=10> */
[----:B------:R-:W-:-:S04]  /*3d10*/  FFMA.FTZ R40, R78, UR10, -R40 ;  /* 0x0000000a4e287c23 */ /* 0x000fc80008010828 */
        /* <DEDUP_REMOVED lines=16> */
[----:B------:R-:W-:-:S04]  /*3e20*/  FADD.FTZ R44, R12, R33 ;  /* 0x000000210c2c7221 */ /* 0x000fc80000010000 */
[----:B------:R-:W-:Y:S01]  /*3e30*/  FADD.FTZ R33, R11, R44 ;  /* 0x0000002c0b217221 */ /* 0x000fe20000010000 */
[----:B------:R-:W-:Y:S01]  /*3e40*/  F2FP.SATFINITE.E4M3.F32.PACK_AB_MERGE_C R11, R24, R11, RZ ;  /* 0x0000000b180b723e */ /* 0x000fe200048070ff */
[----:B------:R-:W1:Y:S01]  /*3e50*/  MUFU.EX2 R67, R67 ;  /* 0x0000004300437308 */ /* 0x000e620000000800 */
[----:B--2---:R-:W-:-:S01]  /*3e60*/  FADD.FTZ R31, R66, R31 ;  /* 0x0000001f421f7221 */ /* 0x004fc20000010000 */
[----:B------:R-:W-:Y:S01]  /*3e70*/  FADD.FTZ R46, R24, R33 ;  /* 0x00000021182e7221 */ /* 0x000fe20000010000 */
[----:B------:R-:W-:-:S05]  /*3e80*/  F2FP.SATFINITE.E4M3.F32.PACK_AB_MERGE_C R157, R12, R157, R11 ;  /* 0x0000009d0c9d723e */ /* 0x000fca000480700b */
        /* <DEDUP_REMOVED lines=29> */
[----:B--2---:R-:W-:-:S01]  /*4060*/  FADD.FTZ R31, R53, R44 ;  /* 0x0000002c351f7221 */ /* 0x004fc20000010000 */
[----:B------:R-:W-:-:S06]  /*4070*/  FADD.FTZ R44, R26, R33 ;  /* 0x000000211a2c7221 */ /* 0x000fcc0000010000 */
        /* <DEDUP_REMOVED lines=8> */
[----:B------:R-:W-:Y:S02]  /*4100*/  F2FP.SATFINITE.E4M3.F32.PACK_AB_MERGE_C R33, R3, R2, RZ ;  /* 0x000000020321723e */ /* 0x000fe400048070ff */
[----:B------:R-:W-:Y:S02]  /*4110*/  F2FP.SATFINITE.E4M3.F32.PACK_AB_MERGE_C R15, R48, R15, RZ ;  /* 0x0000000f300f723e */ /* 0x000fe400048070ff */
[----:B------:R-:W-:Y:S02]  /*4120*/  F2FP.SATFINITE.E4M3.F32.PACK_AB_MERGE_C R153, R20, R153, R33 ;  /* 0x000000991499723e */ /* 0x000fe40004807021 */
[----:B------:R-:W0:Y:S01]  /*4130*/  MUFU.EX2 R51, R51 ;  /* 0x0000003300337308 */ /* 0x000e220000000800 */
[----:B-1----:R-:W-:-:S01]  /*4140*/  FADD.FTZ R44, R71, R44 ;  /* 0x0000002c472c7221 */ /* 0x002fc20000010000 */
[----:B------:R-:W-:-:S02]  /*4150*/  F2FP.SATFINITE.E4M3.F32.PACK_AB_MERGE_C R52, R71, R52, RZ ;  /* 0x000000344734723e */ /* 0x000fc400048070ff */
[----:B------:R-:W-:Y:S02]  /*4160*/  F2FP.SATFINITE.E4M3.F32.PACK_AB_MERGE_C R161, R26, R161, R15 ;  /* 0x000000a11aa1723e */ /* 0x000fe4000480700f */
[----:B------:R-:W-:Y:S02]  /*4170*/  F2FP.SATFINITE.E4M3.F32.PACK_AB_MERGE_C R160, R70, R53, R52 ;  /* 0x0000003546a0723e */ /* 0x000fe40004807034 */
        /* <DEDUP_REMOVED lines=54> */
[C---:B0-----:R-:W-:Y:S01]  /*44e0*/  F2FP.SATFINITE.E4M3.F32.PACK_AB_MERGE_C R27, R42.reuse, R27, RZ ;  /* 0x0000001b2a1b723e */ /* 0x041fe200048070ff */
[----:B------:R-:W-:-:S03]  /*44f0*/  FADD.FTZ R2, R42, R7 ;  /* 0x000000072a027221 */ /* 0x000fc60000010000 */
[----:B------:R-:W-:Y:S02]  /*4500*/  F2FP.SATFINITE.E4M3.F32.PACK_AB_MERGE_C R167, R34, R167, R27 ;  /* 0x000000a722a7723e */ /* 0x000fe4000480701b */
[C---:B-1----:R-:W-:Y:S01]  /*4510*/  F2FP.SATFINITE.E4M3.F32.PACK_AB_MERGE_C R37, R40.reuse, R37, RZ ;  /* 0x000000252825723e */ /* 0x042fe200048070ff */
[----:B------:R-:W-:-:S03]  /*4520*/  FADD.FTZ R3, R40, R3 ;  /* 0x0000000328037221 */ /* 0x000fc60000010000 */
[----:B------:R-:W-:Y:S01]  /*4530*/  F2FP.SATFINITE.E4M3.F32.PACK_AB_MERGE_C R166, R166, R47, R37 ;  /* 0x0000002fa6a6723e */ /* 0x000fe20004807025 */
[----:B------:R-:W-:Y:S06]  /*4540*/  @!P0 BRA `(.L_x_2405) ;  /* 0x0000000000048947 */ /* 0x000fec0003800000 */
[----:B------:R-:W-:Y:S01]  /*4550*/  BPT.TRAP 0x1 ;  /* 0x000000040000795c */ /* 0x000fe20000300000 */
.L_x_2405:
[----:B------:R0:W1:Y:S01]  /*4560*/  SYNCS.PHASECHK.TRANS64.TRYWAIT P1, [UR52+0x38850], R6 ;  /* 0x03885006ff0075a7 */ /* 0x0000620008020174 */
[----:B------:R-:W-:Y:S05]  /*4570*/  @!P0 BRA `(.L_x_2406) ;  /* 0x0000000000048947 */ /* 0x000fea0003800000 */
[----:B------:R-:W-:Y:S01]  /*4580*/  BPT.TRAP 0x1 ;  /* 0x000000040000795c */ /* 0x000fe20000300000 */
.L_x_2406:
[----:B-1----:R-:W-:Y:S05]  /*4590*/  @P1 BRA `(.L_x_2407) ;  /* 0x0000000000081947 */ /* 0x002fea0003800000 */
[----:B------:R-:W1:Y:S02]  /*45a0*/  SYNCS.PHASECHK.TRANS64.TRYWAIT P1, [UR52+0x38850], R6 ;  /* 0x03885006ff0075a7 */ /* 0x000e640008020174 */
[----:B-1----:R-:W-:Y:S05]  /*45b0*/  @!P1 BRA `(.L_x_2408) ;  /* 0x000000f800e89947 */ /* 0x002fea0003800000 */
.L_x_2407:
        /* <DEDUP_REMOVED lines=31> */
.L_x_2409:
[----:B------:R-:W-:Y:S01]  /*47b0*/  UISETP.NE.AND UP0, UPT, UR46, URZ, UPT ;  /* 0x0000003f2e00728c */ /* 0x000fe2000bf05270 */
[----:B------:R-:W-:Y:S01]  /*47c0*/  UMOV UR15, UR39 ;  /* 0x00000027000f7c82 */ /* 0x000fe20008000000 */
[----:B------:R-:W-:Y:S02]  /*47d0*/  UIMAD UR11, UR45, UR11, -UR14 ;  /* 0x0000000b2d0b72a4 */ /* 0x000fe4000f8e0a0e */
[----:B------:R-:W-:Y:S02]  /*47e0*/  UIADD3 UR55, UR51, -0x2, URZ ;  /* 0xfffffffe33377890 */ /* 0x000fe4000fffe03f */
[----:B------:R-:W-:-:S05]  /*47f0*/  UIADD3 UR52, UR52, 0x38860, URZ ;  /* 0x0003886034347890 */ /* 0x000fca000fffe03f */
[----:B------:R-:W-:Y:S01]  /*4800*/  @UP0 ULDC UR6, c[0x0][0x44c] ;  /* 0x0001130000060ab9 */ /* 0x000fe20000000800 */
[----:B------:R-:W-:Y:S01]  /*4810*/  @UP0 ULDC UR18, c[0x0][0x450] ;  /* 0x0001140000120ab9 */ /* 0x000fe20000000800 */
[----:B------:R-:W-:Y:S02]  /*4820*/  UIMAD.WIDE.U32 UR6, UR39, UR6, URZ ;  /* 0x00000006270672a5 */ /* 0x000fe4000f8e003f */
[----:B------:R-:W-:Y:S02]  /*4830*/  UPRMT UR52, UR50, 0x654, UR52 ;  /* 0x0000065432347896 */ /* 0x000fe40008000034 */
[----:B------:R-:W-:-:S04]  /*4840*/  @UP0 USHF.R.U32.HI UR15, URZ, UR18, UR7 ;  /* 0x000000123f0f0299 */ /* 0x000fc80008011607 */
[----:B------:R-:W-:-:S03]  /*4850*/  UIADD3 UR11, UR11, UR15, URZ ;  /* 0x0000000f0b0b7290 */ /* 0x000fc6000fffe03f */
[----:B------:R-:W-:Y:S01]  /*4860*/  SYNCS.ARRIVE.TRANS64.RED.A1T0 RZ, [UR52], RZ ;  /* 0x000000ffffff79a7 */ /* 0x000fe20008100434 */
[----:B------:R-:W-:-:S04]  /*4870*/  USHF.R.S32.HI UR6, URZ, 0x1f, UR11 ;  /* 0x0000001f3f067899 */ /* 0x000fc8000801140b */
[----:B------:R-:W-:-:S04]  /*4880*/  ULEA.HI UR6, UR6, UR11, URZ, 0x7 ;  /* 0x0000000b06067291 */ /* 0x000fc8000f8f383f */
[----:B------:R-:W-:-:S04]  /*4890*/  USHF.R.S32.HI UR6, URZ, 0x7, UR6 ;  /* 0x000000073f067899 */ /* 0x000fc80008011406 */
[----:B------:R-:W-:-:S04]  /*48a0*/  UISETP.LT.AND UP0, UPT, URZ, UR6, UPT ;  /* 0x000000063f00728c */ /* 0x000fc8000bf01270 */
[----:B------:R-:W-:-:S04]  /*48b0*/  USEL UR54, URZ, UR6, !UP0 ;  /* 0x000000063f367287 */ /* 0x000fc8000c000000 */
[----:B------:R-:W-:-:S06]  /*48c0*/  UISETP.GE.AND UP0, UPT, UR55, UR54, UPT ;  /* 0x000000363700728c */ /* 0x000fcc000bf06270 */
[----:B------:R-:W-:-:S13]  /*48d0*/  PLOP3.LUT P1, PT, PT, PT, UP0, 0x80, 0x0 ;  /* 0x000000000000781c */ /* 0x000fda0003f2f008 */
[----:B------:R-:W-:Y:S05]  /*48e0*/  @!P1 BRA `(.L_x_2410) ;  /* 0x0000003400149947 */ /* 0x000fea0003800000 */
[----:B------:R-:W-:Y:S01]  /*48f0*/  IMAD.MOV.U32 R5, RZ, RZ, R9 ;  /* 0x000000ffff057224 */ /* 0x000fe200078e0009 */
[----:B------:R-:W-:Y:S01]  /*4900*/  ULDC UR51, c[0x0][0x288] ;  /* 0x0000a20000337ab9 */ /* 0x000fe20000000800 */
[----:B01----:R-:W-:Y:S01]  /*4910*/  IMAD.MOV.U32 R6, RZ, RZ, R168 ;  /* 0x000000ffff067224 */ /* 0x003fe200078e00a8 */
[----:B------:R-:W-:-:S06]  /*4920*/  ULDC UR50, c[0x0][0x988] ;  /* 0x0002620000327ab9 */ /* 0x000fcc0000000800 */
.L_x_2421:
[----:B------:R-:W-:-:S04]  /*4930*/  UIADD3 UR37, UR37, 0x1, URZ ;  /* 0x0000000125257890 */ /* 0x000fc8000fffe03f */
[----:B------:R-:W-:-:S04]  /*4940*/  UISETP.NE.AND UP0, UPT, UR37, 0x2, UPT ;  /* 0x000000022500788c */ /* 0x000fc8000bf05270 */
[----:B------:R-:W-:Y:S02]  /*4950*/  USEL UR6, URZ, 0x1, UP0 ;  /* 0x000000013f067887 */ /* 0x000fe40008000000 */
[----:B------:R-:W-:Y:S02]  /*4960*/  USEL UR37, UR37, URZ, UP0 ;  /* 0x0000003f25257287 */ /* 0x000fe40008000000 */
[----:B------:R-:W-:Y:S01]  /*4970*/  ULOP3.LUT UR36, UR36, UR6, URZ, 0x3c, !UPT ;  /* 0x0000000624247292 */ /* 0x000fe2000f8e3c3f */
[----:B0-----:R-:W-:Y:S11]  /*4980*/  @!P0 BRA `(.L_x_2411) ;  /* 0x0000000000048947 */ /* 0x001ff60003800000 */
[----:B------:R-:W-:Y:S01]  /*4990*/  BPT.TRAP 0x1 ;  /* 0x000000040000795c */ /* 0x000fe20000300000 */
.L_x_2411:
        /* <DEDUP_REMOVED lines=11> */
.L_x_2412:
[----:B-1----:R-:W-:Y:S05]  /*4a50*/  @P1 BRA `(.L_x_2413) ;  /* 0x00000000000c1947 */ /* 0x002fea0003800000 */
[----:B0-----:R-:W-:-:S04]  /*4a60*/  IMAD.U32 R4, RZ, RZ, UR56 ;  /* 0x00000038ff047e24 */ /* 0x001fc8000f8e00ff */
[----:B------:R-:W0:Y:S02]  /*4a70*/  SYNCS.PHASECHK.TRANS64.TRYWAIT P1, [UR52+0x38830], R4 ;  /* 0x03883004ff0075a7 */ /* 0x000e240008020174 */
[----:B0-----:R-:W-:Y:S05]  /*4a80*/  @!P1 BRA `(.L_x_2414) ;  /* 0x000000f400cc9947 */ /* 0x001fea0003800000 */
.L_x_2413:
        /* <DEDUP_REMOVED lines=46> */
.L_x_2415:
[----:B------:R-:W-:Y:S01]  /*4d70*/  UISETP.NE.AND UP0, UPT, UR46, URZ, UPT ;  /* 0x0000003f2e00728c */ /* 0x000fe2000bf05270 */
[C---:B------:R-:W-:Y:S01]  /*4d80*/  FMUL.FTZ R15, R0.reuse, R160 ;  /* 0x000000a0000f7220 */ /* 0x040fe20000410000 */
[----:B------:R-:W-:Y:S01]  /*4d90*/  FMUL.FTZ R160, R0, R171 ;  /* 0x000000ab00a07220 */ /* 0x000fe20000410000 */
[----:B------:R-:W-:Y:S02]  /*4da0*/  VIADD R171, R18, UR39 ;  /* 0x0000002712ab7c36 */ /* 0x000fe40008000000 */
[C---:B------:R-:W-:Y:S01]  /*4db0*/  FMUL.FTZ R7, R0.reuse, R152 ;  /* 0x0000009800077220 */ /* 0x040fe20000410000 */
[C---:B------:R-:W-:Y:S01]  /*4dc0*/  FMUL.FTZ R152, R0.reuse, R163 ;  /* 0x000000a300987220 */ /* 0x040fe20000410000 */
[----:B------:R-:W-:Y:S01]  /*4dd0*/  PLOP3.LUT P1, PT, PT, PT, UP0, 0x80, 0x0 ;  /* 0x000000000000781c */ /* 0x000fe20003f2f008 */
[C---:B------:R-:W-:Y:S01]  /*4de0*/  FMUL.FTZ R163, R0.reuse, R175 ;  /* 0x000000af00a37220 */ /* 0x040fe20000410000 */
[----:B------:R-:W-:Y:S01]  /*4df0*/  PLOP3.LUT P2, PT, PT, PT, UP0, 0x80, 0x0 ;  /* 0x000000000000781c */ /* 0x000fe20003f4f008 */
[C---:B------:R-:W-:Y:S01]  /*4e00*/  FMUL.FTZ R11, R0.reuse, R156 ;  /* 0x0000009c000b7220 */ /* 0x040fe20000410000 */
[C---:B------:R-:W-:Y:S01]  /*4e10*/  FMUL.FTZ R156, R0.reuse, R167 ;  /* 0x000000a7009c7220 */ /* 0x040fe20000410000 */
[----:B------:R-:W-:Y:S01]  /*4e20*/  @UP0 ULDC UR6, c[0x0][0x44c] ;  /* 0x0001130000060ab9 */ /* 0x000fe20000000800 */
[C---:B------:R-:W-:Y:S01]  /*4e30*/  FMUL.FTZ R167, R0.reuse, R183 ;  /* 0x000000b700a77220 */ /* 0x040fe20000410000 */
[C---:B------:R-:W-:Y:S01]  /*4e40*/  FMUL.FTZ R13, R0.reuse, R158 ;  /* 0x0000009e000d7220 */ /* 0x040fe20000410000 */
[----:B------:R-:W1:Y:S01]  /*4e50*/  LDC R183, c[0x0][0x2f0] ;  /* 0x0000bc00ffb77b82 */ /* 0x000e620000000800 */
        /* <DEDUP_REMOVED lines=8> */
[----:B------:R-:W-:Y:S01]  /*4ee0*/  IMAD.MOV.U32 R182, RZ, RZ, -0x2 ;  /* 0xfffffffeffb67424 */ /* 0x000fe200078e00ff */
[----:B------:R-:W-:Y:S01]  /*4ef0*/  @P2 SHF.R.U32.HI R171, RZ, UR6, R175 ;  /* 0x00000006ffab2c19 */ /* 0x000fe200080116af */
[----:B------:R-:W-:Y:S01]  /*4f00*/  UMOV UR6, 0xffffff80 ;  /* 0xffffff8000067882 */ /* 0x000fe20000000000 */
[C---:B------:R-:W-:Y:S01]  /*4f10*/  FMUL.FTZ R14, R0.reuse, R159 ;  /* 0x0000009f000e7220 */ /* 0x040fe20000410000 */
[----:B------:R-:W-:Y:S01]  /*4f20*/  UIMAD UR6, UR55, UR6, 0x1 ;  /* 0x00000001370674a4 */ /* 0x000fe2000f8e0206 */
[C---:B------:R-:W-:Y:S01]  /*4f30*/  FMUL.FTZ R21, R0.reuse, R162 ;  /* 0x000000a200157220 */ /* 0x040fe20000410000 */
[----:B------:R-:W2:Y:S01]  /*4f40*/  SHFL.IDX PT, R187, R171, 0x1, 0x1c1f ;  /* 0x003c1f00abbb7f89 */ /* 0x000ea200000e0000 */
[----:B------:R-:W3:Y:S01]  /*4f50*/  MUFU.TANH R9, R9 ;  /* 0x0000000900097308 */ /* 0x000ee20000002400 */
[C---:B------:R-:W-:Y:S01]  /*4f60*/  FMUL.FTZ R8, R0.reuse, R153 ;  /* 0x0000009900087220 */ /* 0x040fe20000410000 */
[----:B------:R-:W-:Y:S01]  /*4f70*/  FMUL.FTZ R153, R0, R164 ;  /* 0x000000a400997220 */ /* 0x000fe20000410000 */
[----:B------:R-:W-:-:S02]  /*4f80*/  IMAD R182, R17, R182, UR6 ;  /* 0x0000000611b67e24 */ /* 0x000fc4000f8e02b6 */
[C---:B------:R-:W-:Y:S01]  /*4f90*/  FMUL.FTZ R154, R0.reuse, R165 ;  /* 0x000000a5009a7220 */ /* 0x040fe20000410000 */
[C---:B------:R-:W-:Y:S01]  /*4fa0*/  FMUL.FTZ R159, R0.reuse, R170 ;  /* 0x000000aa009f7220 */ /* 0x040fe20000410000 */
[C---:B------:R-:W-:Y:S01]  /*4fb0*/  FMUL.FTZ R162, R0.reuse, R174 ;  /* 0x000000ae00a27220 */ /* 0x040fe20000410000 */
[C---:B------:R-:W-:Y:S01]  /*4fc0*/  FMUL.FTZ R164, R0.reuse, R178 ;  /* 0x000000b200a47220 */ /* 0x040fe20000410000 */
[----:B------:R-:W4:Y:S01]  /*4fd0*/  MUFU.TANH R10, R10 ;  /* 0x0000000a000a7308 */ /* 0x000f220000002400 */
[C---:B------:R-:W-:Y:S01]  /*4fe0*/  FMUL.FTZ R165, R0.reuse, R179 ;  /* 0x000000b300a57220 */ /* 0x040fe20000410000 */
[----:B-1----:R-:W-:Y:S02]  /*4ff0*/  IMAD R182, R183, UR45, R182 ;  /* 0x0000002db7b67c24 */ /* 0x002fe4000f8e02b6 */
        /* <DEDUP_REMOVED lines=12> */
[--C-:B--2---:R-:W-:Y:S01]  /*50c0*/  IADD3 R186, R187, -UR51, R182.reuse ;  /* 0x80000033bbba7c10 */ /* 0x104fe2000fffe0b6 */
[----:B------:R-:W2:Y:S01]  /*50d0*/  MUFU.TANH R14, R14 ;  /* 0x0000000e000e7308 */ /* 0x000ea20000002400 */
[C---:B------:R-:W-:Y:S01]  /*50e0*/  FMUL.FTZ R183, R0.reuse, R202 ;  /* 0x000000ca00b77220 */ /* 0x040fe20000410000 */
[----:B------:R-:W-:Y:S01]  /*50f0*/  FMUL.FTZ R203, R0, R203 ;  /* 0x000000cb00cb7220 */ /* 0x000fe20000410000 */
[----:B------:R-:W-:Y:S01]  /*5100*/  ISETP.GT.AND P6, PT, R186, RZ, PT ;  /* 0x000000ffba00720c */ /* 0x000fe20003fc4270 */
[----:B------:R-:W-:Y:S01]  /*5110*/  FMUL.FTZ R187, R0, R173 ;  /* 0x000000ad00bb7220 */ /* 0x000fe20000410000 */
[----:B------:R-:W-:Y:S01]  /*5120*/  ISETP.GT.AND P1, PT, R186, 0x1, PT ;  /* 0x00000001ba00780c */ /* 0x000fe20003f24270 */
[----:B------:R-:W-:Y:S01]  /*5130*/  FMUL.FTZ R191, R0, R206 ;  /* 0x000000ce00bf7220 */ /* 0x000fe20000410000 */
[----:B---3--:R-:W-:Y:S01]  /*5140*/  FSEL R190, R9, -INF , P6 ;  /* 0xff80000009be7808 */ /* 0x008fe20003000000 */
[----:B------:R-:W3:Y:S01]  /*5150*/  MUFU.TANH R21, R21 ;  /* 0x0000001500157308 */ /* 0x000ee20000002400 */
[----:B----4-:R-:W-:Y:S01]  /*5160*/  FSEL R10, R10, -INF , P1 ;  /* 0xff8000000a0a7808 */ /* 0x010fe20000800000 */
[----:B------:R-:W-:Y:S01]  /*5170*/  FMUL.FTZ R198, R0, R210 ;  /* 0x000000d200c67220 */ /* 0x000fe20000410000 */
[----:B------:R-:W-:Y:S01]  /*5180*/  ISETP.GT.AND P2, PT, R186, 0x8, PT ;  /* 0x00000008ba00780c */ /* 0x000fe20003f44270 */
[----:B------:R-:W-:Y:S01]  /*5190*/  FMUL.FTZ R195, R0, R214 ;  /* 0x000000d600c37220 */ /* 0x000fe20000410000 */
[C---:B------:R-:W-:Y:S01]  /*51a0*/  ISETP.GT.AND P3, PT, R186.reuse, 0x9, PT ;  /* 0x00000009ba00780c */ /* 0x040fe20003f64270 */
[----:B------:R-:W4:Y:S01]  /*51b0*/  SHFL.IDX PT, R171, R171, RZ, 0x1c1f ;  /* 0x001c1fffabab7589 */ /* 0x000f2200000e0000 */
[C---:B------:R-:W-:Y:S01]  /*51c0*/  ISETP.GT.AND P4, PT, R186.reuse, 0x10, PT ;  /* 0x00000010ba00780c */ /* 0x040fe20003f84270 */
[----:B------:R-:W5:Y:S01]  /*51d0*/  MUFU.TANH R152, R152 ;  /* 0x0000009800987308 */ /* 0x000f620000002400 */
[----:B------:R-:W-:Y:S01]  /*51e0*/  ISETP.GT.AND P5, PT, R186, 0x11, PT ;  /* 0x00000011ba00780c */ /* 0x000fe20003fa4270 */
[----:B------:R-:W-:Y:S01]  /*51f0*/  FMUL.FTZ R176, R0, R176 ;  /* 0x000000b000b07220 */ /* 0x000fe20000410000 */
[----:B------:R-:W-:Y:S01]  /*5200*/  ISETP.GT.AND P6, PT, R186, 0x18, PT ;  /* 0x00000018ba00780c */ /* 0x000fe20003fc4270 */
[----:B------:R-:W-:Y:S01]  /*5210*/  FMUL.FTZ R180, R0, R180 ;  /* 0x000000b400b47220 */ /* 0x000fe20000410000 */
[----:B------:R-:W-:Y:S01]  /*5220*/  ISETP.GT.AND P1, PT, R186, 0x19, PT ;  /* 0x00000019ba00780c */ /* 0x000fe20003f24270 */
[----:B------:R-:W-:Y:S01]  /*5230*/  FMUL.FTZ R181, R0, R181 ;  /* 0x000000b500b57220 */ /* 0x000fe20000410000 */
[----:B-1----:R-:W-:Y:S01]  /*5240*/  FSEL R13, R13, -INF , P2 ;  /* 0xff8000000d0d7808 */ /* 0x002fe20001000000 */
[----:B------:R-:W1:Y:S01]  /*5250*/  MUFU.TANH R155, R155 ;  /* 0x0000009b009b7308 */ /* 0x000e620000002400 */
[----:B--2---:R-:W-:Y:S01]  /*5260*/  FSEL R14, R14, -INF , P3 ;  /* 0xff8000000e0e7808 */ /* 0x004fe20001800000 */
[C---:B------:R-:W-:Y:S01]  /*5270*/  FMUL.FTZ R184, R0.reuse, R184 ;  /* 0x000000b800b87220 */ /* 0x040fe20000410000 */
[----:B---3--:R-:W-:Y:S01]  /*5280*/  FSEL R21, R21, -INF , P4 ;  /* 0xff80000015157808 */ /* 0x008fe20002000000 */
[----:B------:R-:W-:Y:S01]  /*5290*/  FMUL.FTZ R177, R0, R177 ;  /* 0x000000b100b17220 */ /* 0x000fe20000410000 */
[----:B------:R-:W-:Y:S01]  /*52a0*/  ISETP.GT.AND P2, PT, R186, 0x20, PT ;  /* 0x00000020ba00780c */ /* 0x000fe20003f44270 */
[----:B------:R-:W-:Y:S01]  /*52b0*/  FMUL.FTZ R185, R0, R185 ;  /* 0x000000b900b97220 */ /* 0x000fe20000410000 */
[----:B------:R-:W-:Y:S01]  /*52c0*/  ISETP.GT.AND P3, PT, R186, 0x21, PT ;  /* 0x00000021ba00780c */ /* 0x000fe20003f64270 */
[----:B------:R-:W2:Y:S01]  /*52d0*/  MUFU.TANH R156, R156 ;  /* 0x0000009c009c7308 */ /* 0x000ea20000002400 */
[----:B-----5:R-:W-:Y:S01]  /*52e0*/  FSEL R152, R152, -INF , P5 ;  /* 0xff80000098987808 */ /* 0x020fe20002800000 */
[----:B------:R-:W-:Y:S01]  /*52f0*/  FMUL.FTZ R189, R0, R189 ;  /* 0x000000bd00bd7220 */ /* 0x000fe20000410000 */
[----:B------:R-:W-:Y:S01]  /*5300*/  ISETP.GT.AND P4, PT, R186, 0x28, PT ;  /* 0x00000028ba00780c */ /* 0x000fe20003f84270 */
[----:B------:R-:W-:Y:S01]  /*5310*/  FMUL.FTZ R193, R0, R193 ;  /* 0x000000c100c17220 */ /* 0x000fe20000410000 */
[----:B------:R-:W-:Y:S01]  /*5320*/  ISETP.GT.AND P5, PT, R186, 0x29, PT ;  /* 0x00000029ba00780c */ /* 0x000fe20003fa4270 */
[----:B------:R-:W-:Y:S01]  /*5330*/  FMUL.FTZ R196, R0, R196 ;  /* 0x000000c400c47220 */ /* 0x000fe20000410000 */
[----:B------:R-:W-:Y:S01]  /*5340*/  FMNMX.FTZ R9, R190, R5, !PT ;  /* 0x00000005be097209 */ /* 0x000fe20007810000 */
[----:B------:R-:W3:Y:S01]  /*5350*/  MUFU.TANH R159, R159 ;  /* 0x0000009f009f7308 */ /* 0x000ee20000002400 */
[----:B-1----:R-:W-:Y:S01]  /*5360*/  FSEL R155, R155, -INF , P6 ;  /* 0xff8000009b9b7808 */ /* 0x002fe20003000000 */
[----:B------:R-:W-:Y:S01]  /*5370*/  FMUL.FTZ R197, R0, R197 ;  /* 0x000000c500c57220 */ /* 0x000fe20000410000 */
[----:B------:R-:W-:Y:S01]  /*5380*/  ISETP.GT.AND P6, PT, R186, 0x30, PT ;  /* 0x00000030ba00780c */ /* 0x000fe20003fc4270 */
[C---:B------:R-:W-:Y:S01]  /*5390*/  FMUL.FTZ R200, R0.reuse, R200 ;  /* 0x000000c800c87220 */ /* 0x040fe20000410000 */
[----:B----4-:R-:W-:Y:S01]  /*53a0*/  IADD3 R182, R171, -UR51, R182 ;  /* 0x80000033abb67c10 */ /* 0x010fe2000fffe0b6 */
[----:B------:R-:W-:Y:S01]  /*53b0*/  FMUL.FTZ R201, R0, R201 ;  /* 0x000000c900c97220 */ /* 0x000fe20000410000 */
[----:B------:R-:W-:Y:S01]  /*53c0*/  UMOV UR10, UR50 ;  /* 0x00000032000a7c82 */ /* 0x000fe20008000000 */
[----:B------:R-:W1:Y:S01]  /*53d0*/  MUFU.TANH R160, R160 ;  /* 0x000000a000a07308 */ /* 0x000e620000002400 */
[----:B--2---:R-:W-:Y:S01]  /*53e0*/  FSEL R156, R156, -INF , P1 ;  /* 0xff8000009c9c7808 */ /* 0x004fe20000800000 */
[----:B------:R-:W-:Y:S01]  /*53f0*/  FMUL.FTZ R171, R0, R213 ;  /* 0x000000d500ab7220 */ /* 0x000fe20000410000 */
[----:B------:R-:W-:Y:S01]  /*5400*/  ISETP.GT.AND P1, PT, R186, 0x31, PT ;  /* 0x00000031ba00780c */ /* 0x000fe20003f24270 */
[----:B------:R-:W-:-:S04]  /*5410*/  UIADD3 UR6, UR52, 0x38840, URZ ;  /* 0x0003884034067890 */ /* 0x000fc8000fffe03f */
[----:B------:R-:W2:Y:S01]  /*5420*/  MUFU.TANH R162, R162 ;  /* 0x000000a200a27308 */ /* 0x000ea20000002400 */
[----:B---3--:R-:W-:Y:S01]  /*5430*/  FSEL R159, R159, -INF , P2 ;  /* 0xff8000009f9f7808 */ /* 0x008fe20001000000 */
[----:B------:R-:W-:Y:S01]  /*5440*/  UPRMT UR6, UR53, 0x654, UR6 ;  /* 0x0000065435067896 */ /* 0x000fe20008000006 */
[----:B------:R-:W-:-:S05]  /*5450*/  ISETP.GT.AND P2, PT, R186, 0x38, PT ;  /* 0x00000038ba00780c */ /* 0x000fca0003f44270 */
[----:B------:R-:W3:Y:S01]  /*5460*/  MUFU.TANH R163, R163 ;  /* 0x000000a300a37308 */ /* 0x000ee20000002400 */
[----:B-1----:R-:W-:Y:S02]  /*5470*/  FSEL R160, R160, -INF , P3 ;  /* 0xff800000a0a07808 */ /* 0x002fe40001800000 */
[----:B------:R-:W-:Y:S01]  /*5480*/  ISETP.GT.AND P3, PT, R186, 0x39, PT ;  /* 0x00000039ba00780c */ /* 0x000fe20003f64270 */
[----:B------:R-:W-:Y:S04]  /*5490*/  SYNCS.ARRIVE.TRANS64.RED.A1T0 RZ, [UR6], RZ ;  /* 0x000000ffffff79a7 */ /* 0x000fe80008100406 */
[----:B------:R-:W1:Y:S01]  /*54a0*/  MUFU.TANH R164, R164 ;  /* 0x000000a400a47308 */ /* 0x000e620000002400 */
[----:B--2---:R-:W-:Y:S02]  /*54b0*/  FSEL R162, R162, -INF , P4 ;  /* 0xff800000a2a27808 */ /* 0x004fe40002000000 */
[----:B------:R-:W-:-:S05]  /*54c0*/  ISETP.GT.AND P4, PT, R186, 0x40, PT ;  /* 0x00000040ba00780c */ /* 0x000fca0003f84270 */
[----:B------:R-:W2:Y:S01]  /*54d0*/  MUFU.TANH R165, R165 ;  /* 0x000000a500a57308 */ /* 0x000ea20000002400 */
[----:B---3--:R-:W-:Y:S02]  /*54e0*/  FSEL R163, R163, -INF , P5 ;  /* 0xff800000a3a37808 */ /* 0x008fe40002800000 */
[----:B------:R-:W-:-:S05]  /*54f0*/  ISETP.GT.AND P5, PT, R186, 0x41, PT ;  /* 0x00000041ba00780c */ /* 0x000fca0003fa4270 */
[----:B------:R-:W3:Y:S01]  /*5500*/  MUFU.TANH R166, R166 ;  /* 0x000000a600a67308 */ /* 0x000ee20000002400 */
[----:B-1----:R-:W-:Y:S02]  /*5510*/  FSEL R164, R164, -INF , P6 ;  /* 0xff800000a4a47808 */ /* 0x002fe40003000000 */
[----:B------:R-:W-:-:S05]  /*5520*/  ISETP.GT.AND P6, PT, R186, 0x48, PT ;  /* 0x00000048ba00780c */ /* 0x000fca0003fc4270 */
        /* <DEDUP_REMOVED lines=38> */
[----:B------:R-:W-:Y:S02]  /*5790*/  ISETP.GT.AND P1, PT, R186, 0x79, PT ;  /* 0x00000079ba00780c */ /* 0x000fe40003f24270 */
[----:B------:R-:W-:-:S03]  /*57a0*/  FMNMX.FTZ R186, R10, R9, !PT ;  /* 0x000000090aba7209 */ /* 0x000fc60007810000 */
[----:B------:R-:W2:Y:S01]  /*57b0*/  MUFU.TANH R195, R195 ;  /* 0x000000c300c37308 */ /* 0x000ea20000002400 */
[----:B------:R-:W-:Y:S02]  /*57c0*/  FMNMX.FTZ R9, R13, R186, !PT ;  /* 0x000000ba0d097209 */ /* 0x000fe40007810000 */
[----:B---3--:R-:W-:Y:S02]  /*57d0*/  FSEL R191, R191, -INF , P2 ;  /* 0xff800000bfbf7808 */ /* 0x008fe40001000000 */
[----:B------:R-:W-:Y:S02]  /*57e0*/  FMNMX.FTZ R186, R14, R9, !PT ;  /* 0x000000090eba7209 */ /* 0x000fe40007810000 */
[----:B------:R-:W-:Y:S01]  /*57f0*/  ISETP.GT.AND P2, PT, R182, 0x8, PT ;  /* 0x00000008b600780c */ /* 0x000fe20003f44270 */
[----:B------:R-:W3:Y:S01]  /*5800*/  MUFU.TANH R7, R7 ;  /* 0x0000000700077308 */ /* 0x000ee20000002400 */
[----:B------:R-:W-:Y:S02]  /*5810*/  FMNMX.FTZ R9, R21, R186, !PT ;  /* 0x000000ba15097209 */ /* 0x000fe40007810000 */
[----:B-1----:R-:W-:-:S02]  /*5820*/  FSEL R198, R198, -INF , P4 ;  /* 0xff800000c6c67808 */ /* 0x002fc40002000000 */
[----:B------:R-:W-:Y:S02]  /*5830*/  FMNMX.FTZ R186, R152, R9, !PT ;  /* 0x0000000998ba7209 */ /* 0x000fe40007810000 */
[----:B------:R-:W-:Y:S01]  /*5840*/  ISETP.GT.AND P4, PT, R182, 0x10, PT ;  /* 0x00000010b600780c */ /* 0x000fe20003f84270 */
[----:B------:R-:W1:Y:S01]  /*5850*/  MUFU.TANH R11, R11 ;  /* 0x0000000b000b7308 */ /* 0x000e620000002400 */
[----:B------:R-:W-:Y:S02]  /*5860*/  FMNMX.FTZ R9, R155, R186, !PT ;  /* 0x000000ba9b097209 */ /* 0x000fe40007810000 */
[----:B--2---:R-:W-:Y:S02]  /*5870*/  FSEL R195, R195, -INF , P6 ;  /* 0xff800000c3c37808 */ /* 0x004fe40003000000 */
[----:B------:R-:W-:Y:S02]  /*5880*/  FMNMX.FTZ R186, R156, R9, !PT ;  /* 0x000000099cba7209 */ /* 0x000fe40007810000 */
[----:B------:R-:W-:Y:S01]  /*5890*/  ISETP.GT.AND P6, PT, R182, RZ, PT ;  /* 0x000000ffb600720c */ /* 0x000fe20003fc4270 */
[----:B------:R-:W-:Y:S01]  /*58a0*/  MUFU.TANH R12, R12 ;  /* 0x0000000c000c7308 */ /* 0x000fe20000002400 */
[----:B------:R-:W-:-:S02]  /*58b0*/  FMNMX.FTZ R9, R159, R186, !PT ;  /* 0x000000ba9f097209 */ /* 0x000fc40007810000 */
[----:B---3--:R-:W-:Y:S02]  /*58c0*/  FSEL R7, R7, -INF , P6 ;  /* 0xff80000007077808 */ /* 0x008fe40003000000 */
[----:B------:R-:W-:Y:S02]  /*58d0*/  FMNMX.FTZ R9, R160, R9, !PT ;  /* 0x00000009a0097209 */ /* 0x000fe40007810000 */
[----:B------:R-:W-:Y:S01]  /*58e0*/  ISETP.GT.AND P6, PT, R182, 0x18, PT ;  /* 0x00000018b600780c */ /* 0x000fe20003fc4270 */
[----:B------:R-:W2:Y:S01]  /*58f0*/  MUFU.TANH R15, R15 ;  /* 0x0000000f000f7308 */ /* 0x000ea20000002400 */
[----:B------:R-:W-:Y:S02]  /*5900*/  FMNMX.FTZ R186, R162, R9, !PT ;  /* 0x00000009a2ba7209 */ /* 0x000fe40007810000 */
[----:B-1----:R-:W-:Y:S02]  /*5910*/  FSEL R11, R11, -INF , P2 ;  /* 0xff8000000b0b7808 */ /* 0x002fe40001000000 */
[----:B------:R-:W-:Y:S01]  /*5920*/  FMNMX.FTZ R9, R163, R186, !PT ;  /* 0x000000baa3097209 */ /* 0x000fe20007810000 */
[----:B------:R-:W-:Y:S01]  /*5930*/  FMUL.FTZ R186, R0, R188 ;  /* 0x000000bc00ba7220 */ /* 0x000fe20000410000 */
[----:B------:R-:W-:Y:S01]  /*5940*/  ISETP.GT.AND P2, PT, R182, 0x20, PT ;  /* 0x00000020b600780c */ /* 0x000fe20003f44270 */
[----:B------:R-:W-:Y:S01]  /*5950*/  MUFU.TANH R8, R8 ;  /* 0x0000000800087308 */ /* 0x000fe20000002400 */
[----:B------:R-:W-:-:S04]  /*5960*/  FMNMX.FTZ R194, R164, R9, !PT ;  /* 0x00000009a4c27209 */ /* 0x000fc80007810000 */
[----:B------:R-:W-:-:S03]  /*5970*/  FMNMX.FTZ R9, R165, R194, !PT ;  /* 0x000000c2a5097209 */ /* 0x000fc60007810000 */
[----:B------:R-:W-:Y:S01]  /*5980*/  MUFU.TANH R20, R20 ;  /* 0x0000001400147308 */ /* 0x000fe20000002400 */
[----:B------:R-:W-:Y:S02]  /*5990*/  FMNMX.FTZ R188, R166, R9, !PT ;  /* 0x00000009a6bc7209 */ /* 0x000fe40007810000 */
[----:B--2---:R-:W-:Y:S02]  /*59a0*/  FSEL R15, R15, -INF , P4 ;  /* 0xff8000000f0f7808 */ /* 0x004fe40002000000 */
[----:B------:R-:W-:Y:S01]  /*59b0*/  FMNMX.FTZ R9, R167, R188, !PT ;  /* 0x000000bca7097209 */ /* 0x000fe20007810000 */
[----:B------:R-:W-:Y:S01]  /*59c0*/  FMUL.FTZ R188, R0, R207 ;  /* 0x000000cf00bc7220 */ /* 0x000fe20000410000 */
[----:B------:R-:W-:Y:S01]  /*59d0*/  ISETP.GT.AND P4, PT, R182, 0x28, PT ;  /* 0x00000028b600780c */ /* 0x000fe20003f84270 */
[----:B------:R-:W1:Y:S01]  /*59e0*/  MUFU.TANH R153, R153 ;  /* 0x0000009900997308 */ /* 0x000e620000002400 */
[----:B------:R-:W-:-:S04]  /*59f0*/  FMNMX.FTZ R194, R168, R9, !PT ;  /* 0x00000009a8c27209 */ /* 0x000fc80007810000 */
[----:B------:R-:W-:Y:S01]  /*5a00*/  FMNMX.FTZ R9, R169, R194, !PT ;  /* 0x000000c2a9097209 */ /* 0x000fe20007810000 */
[----:B------:R-:W-:Y:S01]  /*5a10*/  FMUL.FTZ R194, R0, R211 ;  /* 0x000000d300c27220 */ /* 0x000fe20000410000 */
[----:B------:R-:W-:Y:S01]  /*5a20*/  FMNMX.FTZ R211, R7, R6, !PT ;  /* 0x0000000607d37209 */ /* 0x000fe20007810000 */
[----:B------:R-:W2:Y:S01]  /*5a30*/  MUFU.TANH R188, R188 ;  /* 0x000000bc00bc7308 */ /* 0x000ea20000002400 */
[----:B------:R-:W-:-:S04]  /*5a40*/  FMNMX.FTZ R9, R170, R9, !PT ;  /* 0x00000009aa097209 */ /* 0x000fc80007810000 */
[----:B------:R-:W-:-:S03]  /*5a50*/  FMNMX.FTZ R9, R172, R9, !PT ;  /* 0x00000009ac097209 */ /* 0x000fc60007810000 */
[----:B------:R-:W3:Y:S01]  /*5a60*/  MUFU.TANH R194, R194 ;  /* 0x000000c200c27308 */ /* 0x000ee20000002400 */
[----:B------:R-:W-:Y:S02]  /*5a70*/  FMNMX.FTZ R202, R174, R9, !PT ;  /* 0x00000009aeca7209 */ /* 0x000fe40007810000 */
[----:B-1----:R-:W-:Y:S02]  /*5a80*/  FSEL R153, R153, -INF , P6 ;  /* 0xff80000099997808 */ /* 0x002fe40003000000 */
[----:B------:R-:W-:Y:S02]  /*5a90*/  FMNMX.FTZ R9, R175, R202, !PT ;  /* 0x000000caaf097209 */ /* 0x000fe40007810000 */
[----:B------:R-:W-:Y:S01]  /*5aa0*/  ISETP.GT.AND P6, PT, R182, 0x30, PT ;  /* 0x00000030b600780c */ /* 0x000fe20003fc4270 */
[----:B------:R-:W-:Y:S01]  /*5ab0*/  MUFU.TANH R157, R157 ;  /* 0x0000009d009d7308 */ /* 0x000fe20000002400 */
[----:B------:R-:W-:Y:S01]  /*5ac0*/  FMNMX.FTZ R202, R178, R9, !PT ;  /* 0x00000009b2ca7209 */ /* 0x000fe20007810000 */
[----:B------:R-:W-:Y:S01]  /*5ad0*/  FMUL.FTZ R9, R0, R215 ;  /* 0x000000d700097220 */ /* 0x000fe20000410000 */
[----:B--2---:R-:W-:-:S02]  /*5ae0*/  FSEL R188, R188, -INF , P3 ;  /* 0xff800000bcbc7808 */ /* 0x004fc40001800000 */
[----:B------:R-:W-:Y:S02]  /*5af0*/  FMNMX.FTZ R202, R179, R202, !PT ;  /* 0x000000cab3ca7209 */ /* 0x000fe40007810000 */
[----:B------:R-:W-:Y:S01]  /*5b00*/  ISETP.GT.AND P3, PT, R182, 0x9, PT ;  /* 0x00000009b600780c */ /* 0x000fe20003f64270 */
[----:B------:R-:W1:Y:S01]  /*5b10*/  MUFU.TANH R9, R9 ;  /* 0x0000000900097308 */ /* 0x000e620000002400 */
[----:B------:R-:W-:Y:S02]  /*5b20*/  FMNMX.FTZ R202, R183, R202, !PT ;  /* 0x000000cab7ca7209 */ /* 0x000fe40007810000 */
[----:B---3--:R-:W-:Y:S02]  /*5b30*/  FSEL R194, R194, -INF , P5 ;  /* 0xff800000c2c27808 */ /* 0x008fe40002800000 */
[----:B------:R-:W-:Y:S02]  /*5b40*/  FMNMX.FTZ R202, R173, R202, !PT ;  /* 0x000000caadca7209 */ /* 0x000fe40007810000 */
[----:B------:R-:W-:Y:S01]  /*5b50*/  FSEL R12, R12, -INF , P3 ;  /* 0xff8000000c0c7808 */ /* 0x000fe20001800000 */
[----:B------:R-:W2:Y:S01]  /*5b60*/  MUFU.TANH R158, R158 ;  /* 0x0000009e009e7308 */ /* 0x000ea20000002400 */
[----:B------:R-:W-:-:S02]  /*5b70*/  FMNMX.FTZ R199, R191, R202, !PT ;  /* 0x000000cabfc77209 */ /* 0x000fc40007810000 */
[----:B------:R-:W-:Y:S02]  /*5b80*/  ISETP.GT.AND P5, PT, R182, 0x11, PT ;  /* 0x00000011b600780c */ /* 0x000fe40003fa4270 */
[----:B------:R-:W-:Y:S02]  /*5b90*/  FMNMX.FTZ R199, R188, R199, !PT ;  /* 0x000000c7bcc77209 */ /* 0x000fe40007810000 */
[----:B------:R-:W-:Y:S01]  /*5ba0*/  ISETP.GT.AND P3, PT, R182, 0x21, PT ;  /* 0x00000021b600780c */ /* 0x000fe20003f64270 */
[----:B------:R-:W3:Y:S01]  /*5bb0*/  MUFU.TANH R161, R161 ;  /* 0x000000a100a17308 */ /* 0x000ee20000002400 */
[----:B------:R-:W-:Y:S01]  /*5bc0*/  FMNMX.FTZ R203, R198, R199, !PT ;  /* 0x000000c7c6cb7209 */ /* 0x000fe20007810000 */
[----:B------:R-:W-:Y:S01]  /*5bd0*/  FMUL.FTZ R199, R0, R192 ;  /* 0x000000c000c77220 */ /* 0x000fe20000410000 */
[----:B-1----:R-:W-:Y:S02]  /*5be0*/  FSEL R192, R9, -INF , P1 ;  /* 0xff80000009c07808 */ /* 0x002fe40000800000 */
[----:B------:R-:W-:Y:S01]  /*5bf0*/  FMNMX.FTZ R202, R194, R203, !PT ;  /* 0x000000cbc2ca7209 */ /* 0x000fe20007810000 */
[----:B------:R-:W-:Y:S01]  /*5c00*/  FMUL.FTZ R203, R0, R205 ;  /* 0x000000cd00cb7220 */ /* 0x000fe20000410000 */
[----:B------:R-:W-:Y:S01]  /*5c10*/  ISETP.GT.AND P1, PT, R182, 0x1, PT ;  /* 0x00000001b600780c */ /* 0x000fe20003f24270 */
[----:B------:R-:W1:Y:S01]  /*5c20*/  MUFU.TANH R154, R154 ;  /* 0x0000009a009a7308 */ /* 0x000e620000002400 */
[----:B------:R-:W-:Y:S01]  /*5c30*/  FMNMX.FTZ R9, R195, R202, !PT ;  /* 0x000000cac3097209 */ /* 0x000fe20007810000 */
[----:B------:R-:W-:Y:S01]  /*5c40*/  FMUL.FTZ R202, R0, R204 ;  /* 0x000000cc00ca7220 */ /* 0x000fe20000410000 */
[----:B------:R-:W-:Y:S01]  /*5c50*/  FSEL R8, R8, -INF , P1 ;  /* 0xff80000008087808 */ /* 0x000fe20000800000 */
[----:B------:R-:W-:Y:S01]  /*5c60*/  FMUL.FTZ R204, R0, R208 ;  /* 0x000000d000cc7220 */ /* 0x000fe20000410000 */
[----:B------:R-:W-:Y:S01]  /*5c70*/  FMNMX.FTZ R9, R192, R9, !PT ;  /* 0x00000009c0097209 */ /* 0x000fe20007810000 */
[----:B------:R-:W-:Y:S01]  /*5c80*/  IMAD.U32 R208, RZ, RZ, UR10 ;  /* 0x0000000affd07e24 */ /* 0x000fe2000f8e00ff */
[----:B------:R-:W-:Y:S01]  /*5c90*/  ISETP.GT.AND P1, PT, R182, 0x19, PT ;  /* 0x00000019b600780c */ /* 0x000fe20003f24270 */
[----:B------:R-:W4:Y:S01]  /*5ca0*/  MUFU.TANH R187, R187 ;  /* 0x000000bb00bb7308 */ /* 0x000f220000002400 */
[----:B------:R-:W-:Y:S01]  /*5cb0*/  FSEL R20, R20, -INF , P5 ;  /* 0xff80000014147808 */ /* 0x000fe20002800000 */
[----:B------:R-:W5:Y:S01]  /*5cc0*/  SHFL.BFLY PT, R206, R9, 0x2, 0x1f ;  /* 0x0c401f0009ce7f89 */ /* 0x000f6200000e0000 */
[----:B------:R-:W-:Y:S01]  /*5cd0*/  FSEL R157, R157, -INF , P2 ;  /* 0xff8000009d9d7808 */ /* 0x000fe20001000000 */
[----:B------:R-:W-:Y:S01]  /*5ce0*/  FMUL.FTZ R205, R0, R209 ;  /* 0x000000d100cd7220 */ /* 0x000fe20000410000 */
[----:B--2---:R-:W-:-:S02]  /*5cf0*/  FSEL R158, R158, -INF , P3 ;  /* 0xff8000009e9e7808 */ /* 0x004fc40001800000 */
[----:B---3--:R-:W-:Y:S01]  /*5d00*/  FSEL R161, R161, -INF , P4 ;  /* 0xff800000a1a17808 */ /* 0x008fe20002000000 */
[----:B------:R-:W2:Y:S01]  /*5d10*/  MUFU.TANH R176, R176 ;  /* 0x000000b000b07308 */ /* 0x000ea20000002400 */
[C---:B------:R-:W-:Y:S02]  /*5d20*/  ISETP.GT.AND P5, PT, R182.reuse, 0x29, PT ;  /* 0x00000029b600780c */ /* 0x040fe40003fa4270 */
[C---:B------:R-:W-:Y:S02]  /*5d30*/  ISETP.GT.AND P2, PT, R182.reuse, 0x38, PT ;  /* 0x00000038b600780c */ /* 0x040fe40003f44270 */
[C---:B------:R-:W-:Y:S02]  /*5d40*/  ISETP.GT.AND P3, PT, R182.reuse, 0x39, PT ;  /* 0x00000039b600780c */ /* 0x040fe40003f64270 */
[----:B------:R-:W-:Y:S01]  /*5d50*/  ISETP.GT.AND P4, PT, R182, 0x40, PT ;  /* 0x00000040b600780c */ /* 0x000fe20003f84270 */
[----:B------:R-:W3:Y:S01]  /*5d60*/  MUFU.TANH R180, R180 ;  /* 0x000000b400b47308 */ /* 0x000ee20000002400 */
[----:B-1----:R-:W-:-:S02]  /*5d70*/  FSEL R154, R154, -INF , P1 ;  /* 0xff8000009a9a7808 */ /* 0x002fc40000800000 */
[C---:B------:R-:W-:Y:S02]  /*5d80*/  ISETP.GT.AND P1, PT, R182.reuse, 0x31, PT ;  /* 0x00000031b600780c */ /* 0x040fe40003f24270 */
[----:B----4-:R-:W-:Y:S02]  /*5d90*/  FSEL R187, R187, -INF , P5 ;  /* 0xff800000bbbb7808 */ /* 0x010fe40002800000 */
[----:B------:R-:W-:Y:S01]  /*5da0*/  ISETP.GT.AND P5, PT, R182, 0x41, PT ;  /* 0x00000041b600780c */ /* 0x000fe20003fa4270 */
[----:B------:R-:W1:Y:S01]  /*5db0*/  MUFU.TANH R181, R181 ;  /* 0x000000b500b57308 */ /* 0x000e620000002400 */
[----:B--2---:R-:W-:Y:S02]  /*5dc0*/  FSEL R176, R176, -INF , P6 ;  /* 0xff800000b0b07808 */ /* 0x004fe40003000000 */
[----:B-----5:R-:W-:Y:S01]  /*5dd0*/  FMNMX.FTZ R207, R9, R206, !PT ;  /* 0x000000ce09cf7209 */ /* 0x020fe20007810000 */
[----:B------:R-:W-:Y:S01]  /*5de0*/  FMUL.FTZ R206, R0, R212 ;  /* 0x000000d400ce7220 */ /* 0x000fe20000410000 */
[----:B------:R-:W-:-:S03]  /*5df0*/  ISETP.GT.AND P6, PT, R182, 0x48, PT ;  /* 0x00000048b600780c */ /* 0x000fc60003fc4270 */
[----:B------:R-:W2:Y:S01]  /*5e00*/  SHFL.BFLY PT, R210, R207, 0x1, 0x1f ;  /* 0x0c201f00cfd27f89 */ /* 0x000ea200000e0000 */
[----:B------:R-:W4:Y:S01]  /*5e10*/  MUFU.TANH R184, R184 ;  /* 0x000000b800b87308 */ /* 0x000f220000002400 */
[----:B---3--:R-:W-:Y:S02]  /*5e20*/  FSEL R180, R180, -INF , P2 ;  /* 0xff800000b4b47808 */ /* 0x008fe40001000000 */
[----:B------:R-:W-:-:S05]  /*5e30*/  ISETP.GT.AND P2, PT, R182, 0x49, PT ;  /* 0x00000049b600780c */ /* 0x000fca0003f44270 */
[----:B------:R-:W3:Y:S01]  /*5e40*/  MUFU.TANH R177, R177 ;  /* 0x000000b100b17308 */ /* 0x000ee20000002400 */
[----:B-1----:R-:W-:Y:S02]  /*5e50*/  FSEL R181, R181, -INF , P3 ;  /* 0xff800000b5b57808 */ /* 0x002fe40001800000 */
[----:B------:R-:W-:-:S05]  /*5e60*/  ISETP.GT.AND P3, PT, R182, 0x50, PT ;  /* 0x00000050b600780c */ /* 0x000fca0003f64270 */
[----:B------:R-:W1:Y:S01]  /*5e70*/  MUFU.TANH R185, R185 ;  /* 0x000000b900b97308 */ /* 0x000e620000002400 */
[----:B----4-:R-:W-:Y:S02]  /*5e80*/  FSEL R184, R184, -INF , P4 ;  /* 0xff800000b8b87808 */ /* 0x010fe40002000000 */
[----:B------:R-:W-:Y:S02]  /*5e90*/  ISETP.GT.AND P4, PT, R182, 0x51, PT ;  /* 0x00000051b600780c */ /* 0x000fe40003f84270 */
[----:B--2---:R-:W-:-:S03]  /*5ea0*/  FMNMX.FTZ R9, R207, R210, !PT ;  /* 0x000000d2cf097209 */ /* 0x004fc60007810000 */
[----:B------:R-:W2:Y:S01]  /*5eb0*/  MUFU.TANH R186, R186 ;  /* 0x000000ba00ba7308 */ /* 0x000ea20000002400 */
[----:B---3--:R-:W-:Y:S02]  /*5ec0*/  FSEL R177, R177, -INF , P1 ;  /* 0xff800000b1b17808 */ /* 0x008fe40000800000 */
[C---:B------:R-:W-:Y:S01]  /*5ed0*/  FSETP.NEU.FTZ.AND P1, PT, R9.reuse, -INF , PT ;  /* 0xff8000000900780b */ /* 0x040fe20003f3d000 */
[----:B------:R-:W-:-:S04]  /*5ee0*/  FFMA.FTZ R207, R9, R208, -8 ;  /* 0xc100000009cf7423 */ /* 0x000fc800000100d0 */
[----:B------:R-:W3:Y:S01]  /*5ef0*/  MUFU.TANH R189, R189 ;  /* 0x000000bd00bd7308 */ /* 0x000ee20000002400 */
[----:B-1----:R-:W-:Y:S02]  /*5f00*/  FSEL R185, R185, -INF , P5 ;  /* 0xff800000b9b97808 */ /* 0x002fe40002800000 */
[----:B------:R-:W-:Y:S02]  /*5f10*/  ISETP.GT.AND P5, PT, R182, 0x58, PT ;  /* 0x00000058b600780c */ /* 0x000fe40003fa4270 */
[----:B------:R-:W-:-:S03]  /*5f20*/  FSEL R207, R207, RZ, P1 ;  /* 0x000000ffcfcf7208 */ /* 0x000fc60000800000 */
[----:B------:R-:W1:Y:S01]  /*5f30*/  MUFU.TANH R199, R199 ;  /* 0x000000c700c77308 */ /* 0x000e620000002400 */
[----:B--2---:R-:W-:Y:S01]  /*5f40*/  FSEL R186, R186, -INF , P6 ;  /* 0xff800000baba7808 */ /* 0x004fe20003000000 */
[--C-:B------:R-:W-:Y:S01]  /*5f50*/  FFMA.FTZ R208, R21, UR10, -R207.reuse ;  /* 0x0000000a15d07c23 */ /* 0x100fe200080108cf */
[----:B------:R-:W-:Y:S01]  /*5f60*/  ISETP.GT.AND P6, PT, R182, 0x59, PT ;  /* 0x00000059b600780c */ /* 0x000fe20003fc4270 */
[--C-:B------:R-:W-:Y:S01]  /*5f70*/  FFMA.FTZ R209, R190, UR10, -R207.reuse ;  /* 0x0000000abed17c23 */ /* 0x100fe200080108cf */
[----:B------:R-:W-:-:S01]  /*5f80*/  FFMA.FTZ R210, R155, UR10, -R207 ;  /* 0x0000000a9bd27c23 */ /* 0x000fc200080108cf */
[--C-:B------:R-:W-:Y:S01]  /*5f90*/  FFMA.FTZ R213, R167, UR10, -R207.reuse ;  /* 0x0000000aa7d57c23 */ /* 0x100fe200080108cf */
[----:B------:R-:W-:-:S01]  /*5fa0*/  FFMA.FTZ R10, R10, UR10, -R207 ;  /* 0x0000000a0a0a7c23 */ /* 0x000fc200080108cf */
[----:B------:R-:W2:Y:S01]  /*5fb0*/  MUFU.TANH R193, R193 ;  /* 0x000000c100c17308 */ /* 0x000ea20000002400 */
[----:B---3--:R-:W-:Y:S01]  /*5fc0*/  FSEL R189, R189, -INF , P2 ;  /* 0xff800000bdbd7808 */ /* 0x008fe20001000000 */
[--C-:B------:R-:W-:Y:S01]  /*5fd0*/  FFMA.FTZ R13, R13, UR10, -R207.reuse ;  /* 0x0000000a0d0d7c23 */ /* 0x100fe200080108cf */
[----:B------:R-:W-:Y:S01]  /*5fe0*/  ISETP.GT.AND P2, PT, R182, 0x60, PT ;  /* 0x00000060b600780c */ /* 0x000fe20003f44270 */
[--C-:B------:R-:W-:Y:S01]  /*5ff0*/  FFMA.FTZ R159, R159, UR10, -R207.reuse ;  /* 0x0000000a9f9f7c23 */ /* 0x100fe200080108cf */
[----:B------:R-:W-:-:S01]  /*6000*/  FFMA.FTZ R160, R160, UR10, -R207 ;  /* 0x0000000aa0a07c23 */ /* 0x000fc200080108cf */
[--C-:B------:R-:W-:Y:S01]  /*6010*/  FFMA.FTZ R166, R166, UR10, -R207.reuse ;  /* 0x0000000aa6a67c23 */ /* 0x100fe200080108cf */
[----:B------:R-:W-:-:S01]  /*6020*/  FFMA.FTZ R215, R172, UR10, -R207 ;  /* 0x0000000aacd77c23 */ /* 0x000fc200080108cf */
[----:B------:R-:W3:Y:S01]  /*6030*/  MUFU.TANH R196, R196 ;  /* 0x000000c400c47308 */ /* 0x000ee20000002400 */
[----:B-1----:R-:W-:Y:S01]  /*6040*/  FSEL R199, R199, -INF , P3 ;  /* 0xff800000c7c77808 */ /* 0x002fe20001800000 */
[--C-:B------:R-:W-:Y:S01]  /*6050*/  FFMA.FTZ R172, R173, UR10, -R207.reuse ;  /* 0x0000000aadac7c23 */ /* 0x100fe200080108cf */
[----:B------:R-:W-:Y:S01]  /*6060*/  ISETP.GT.AND P3, PT, R182, 0x61, PT ;  /* 0x00000061b600780c */ /* 0x000fe20003f64270 */
[--C-:B------:R-:W-:Y:S01]  /*6070*/  FFMA.FTZ R173, R191, UR10, -R207.reuse ;  /* 0x0000000abfad7c23 */ /* 0x100fe200080108cf */
[----:B------:R-:W-:-:S03]  /*6080*/  FFMA.FTZ R188, R188, UR10, -R207 ;  /* 0x0000000abcbc7c23 */ /* 0x000fc600080108cf */
        /* <DEDUP_REMOVED lines=17> */
[----:B------:R-:W-:Y:S01]  /*61a0*/  ISETP.GT.AND P4, PT, R182, 0x79, PT ;  /* 0x00000079b600780c */ /* 0x000fe20003f84270 */
[----:B------:R-:W-:-:S01]  /*61b0*/  FFMA.FTZ R182, R14, UR10, -R207 ;  /* 0x0000000a0eb67c23 */ /* 0x000fc200080108cf */
[----:B------:R-:W-:-:S03]  /*61c0*/  FMNMX.FTZ R14, R8, R211, !PT ;  /* 0x000000d3080e7209 */ /* 0x000fc60007810000 */
[----:B------:R-:W1:Y:S01]  /*61d0*/  MUFU.TANH R205, R205 ;  /* 0x000000cd00cd7308 */ /* 0x000e620000002400 */
[----:B------:R-:W-:Y:S02]  /*61e0*/  FMNMX.FTZ R21, R11, R14, !PT ;  /* 0x0000000e0b157209 */ /* 0x000fe40007810000 */
[----:B--2---:R-:W-:Y:S02]  /*61f0*/  FSEL R203, R203, -INF , P5 ;  /* 0xff800000cbcb7808 */ /* 0x004fe40002800000 */
[----:B------:R-:W-:Y:S01]  /*6200*/  FMNMX.FTZ R190, R12, R21, !PT ;  /* 0x000000150cbe7209 */ /* 0x000fe20007810000 */
[----:B------:R-:W-:Y:S02]  /*6210*/  FFMA.FTZ R21, R152, UR10, -R207 ;  /* 0x0000000a98157c23 */ /* 0x000fe400080108cf */
[----:B------:R-:W2:Y:S01]  /*6220*/  MUFU.TANH R206, R206 ;  /* 0x000000ce00ce7308 */ /* 0x000ea20000002400 */
[----:B------:R-:W-:Y:S02]  /*6230*/  FMNMX.FTZ R211, R15, R190, !PT ;  /* 0x000000be0fd37209 */ /* 0x000fe40007810000 */
[----:B---3--:R-:W-:-:S02]  /*6240*/  FSEL R204, R204, -INF , P6 ;  /* 0xff800000cccc7808 */ /* 0x008fc40003000000 */
[----:B------:R-:W-:-:S03]  /*6250*/  FMNMX.FTZ R152, R20, R211, !PT ;  /* 0x000000d314987209 */ /* 0x000fc60007810000 */
[----:B------:R-:W3:Y:S01]  /*6260*/  MUFU.TANH R171, R171 ;  /* 0x000000ab00ab7308 */ /* 0x000ee20000002400 */
[----:B------:R-:W-:Y:S02]  /*6270*/  FMNMX.FTZ R155, R153, R152, !PT ;  /* 0x00000098999b7209 */ /* 0x000fe40007810000 */
[----:B-1----:R-:W-:Y:S02]  /*6280*/  FSEL R205, R205, -INF , P2 ;  /* 0xff800000cdcd7808 */ /* 0x002fe40001000000 */
[----:B------:R-:W-:Y:S01]  /*6290*/  FMNMX.FTZ R190, R154, R155, !PT ;  /* 0x0000009b9abe7209 */ /* 0x000fe20007810000 */
[--C-:B------:R-:W-:Y:S02]  /*62a0*/  FFMA.FTZ R155, R156, UR10, -R207.reuse ;  /* 0x0000000a9c9b7c23 */ /* 0x100fe400080108cf */
[----:B------:R1:W-:Y:S01]  /*62b0*/  MUFU.EX2 R152, R210 ;  /* 0x000000d200987308 */ /* 0x0003e20000000800 */
[----:B------:R-:W-:Y:S01]  /*62c0*/  FMNMX.FTZ R211, R157, R190, !PT ;  /* 0x000000be9dd37209 */ /* 0x000fe20007810000 */
[----:B------:R-:W-:Y:S01]  /*62d0*/  FFMA.FTZ R190, R163, UR10, -R207 ;  /* 0x0000000aa3be7c23 */ /* 0x000fe200080108cf */
[----:B--2---:R-:W-:-:S02]  /*62e0*/  FSEL R206, R206, -INF , P3 ;  /* 0xff800000cece7808 */ /* 0x004fc40001800000 */
[----:B------:R-:W-:-:S03]  /*62f0*/  FMNMX.FTZ R156, R158, R211, !PT ;  /* 0x000000d39e9c7209 */ /* 0x000fc60007810000 */
[----:B------:R2:W-:Y:S01]  /*6300*/  MUFU.EX2 R14, R208 ;  /* 0x000000d0000e7308 */ /* 0x0005e20000000800 */
[----:B------:R-:W-:Y:S01]  /*6310*/  FMNMX.FTZ R156, R161, R156, !PT ;  /* 0x0000009ca19c7209 */ /* 0x000fe20007810000 */
[----:B-1----:R-:W-:-:S03]  /*6320*/  FFMA.FTZ R210, R169, UR10, -R207 ;  /* 0x0000000aa9d27c23 */ /* 0x002fc600080108cf */
[----:B------:R-:W-:-:S03]  /*6330*/  FMNMX.FTZ R211, R187, R156, !PT ;  /* 0x0000009cbbd37209 */ /* 0x000fc60007810000 */
[----:B------:R-:W-:Y:S01]  /*6340*/  MUFU.EX2 R209, R209 ;  /* 0x000000d100d17308 */ /* 0x000fe20000000800 */
[----:B------:R-:W-:Y:S01]  /*6350*/  FMNMX.FTZ R156, R176, R211, !PT ;  /* 0x000000d3b09c7209 */ /* 0x000fe20007810000 */
[--C-:B--2---:R-:W-:Y:S01]  /*6360*/  FFMA.FTZ R208, R170, UR10, -R207.reuse ;  /* 0x0000000aaad07c23 */ /* 0x104fe200080108cf */
[----:B------:R-:W-:-:S01]  /*6370*/  FFMA.FTZ R170, R175, UR10, -R207 ;  /* 0x0000000aafaa7c23 */ /* 0x000fc200080108cf */
[--C-:B------:R-:W-:Y:S01]  /*6380*/  FFMA.FTZ R175, R178, UR10, -R207.reuse ;  /* 0x0000000ab2af7c23 */ /* 0x100fe200080108cf */
[----:B------:R-:W-:Y:S01]  /*6390*/  FMNMX.FTZ R211, R177, R156, !PT ;  /* 0x0000009cb1d37209 */ /* 0x000fe20007810000 */
[--C-:B------:R-:W-:Y:S01]  /*63a0*/  FFMA.FTZ R156, R162, UR10, -R207.reuse ;  /* 0x0000000aa29c7c23 */ /* 0x100fe200080108cf */
[----:B------:R-:W-:-:S01]  /*63b0*/  FFMA.FTZ R178, R179, UR10, -R207 ;  /* 0x0000000ab3b27c23 */ /* 0x000fc200080108cf */
[----:B------:R-:W-:Y:S01]  /*63c0*/  MUFU.EX2 R10, R10 ;  /* 0x0000000a000a7308 */ /* 0x000fe20000000800 */
[----:B------:R-:W-:-:S04]  /*63d0*/  FMNMX.FTZ R162, R180, R211, !PT ;  /* 0x000000d3b4a27209 */ /* 0x000fc80007810000 */
[----:B------:R-:W-:-:S03]  /*63e0*/  FMNMX.FTZ R211, R181, R162, !PT ;  /* 0x000000a2b5d37209 */ /* 0x000fc60007810000 */
[----:B------:R-:W-:Y:S01]  /*63f0*/  MUFU.EX2 R13, R13 ;  /* 0x0000000d000d7308 */ /* 0x000fe20000000800 */
[----:B------:R-:W-:-:S04]  /*6400*/  FMNMX.FTZ R162, R184, R211, !PT ;  /* 0x000000d3b8a27209 */ /* 0x000fc80007810000 */
[----:B------:R-:W-:Y:S01]  /*6410*/  FMNMX.FTZ R163, R185, R162, !PT ;  /* 0x000000a2b9a37209 */ /* 0x000fe20007810000 */
[----:B------:R-:W-:-:S02]  /*6420*/  FFMA.FTZ R162, R164, UR10, -R207 ;  /* 0x0000000aa4a27c23 */ /* 0x000fc400080108cf */
[----:B------:R3:W-:Y:S01]  /*6430*/  MUFU.EX2 R211, R190 ;  /* 0x000000be00d37308 */ /* 0x0007e20000000800 */
[----:B------:R-:W-:Y:S01]  /*6440*/  FMNMX.FTZ R164, R186, R163, !PT ;  /* 0x000000a3baa47209 */ /* 0x000fe20007810000 */
[----:B------:R-:W-:-:S03]  /*6450*/  FFMA.FTZ R163, R165, UR10, -R207 ;  /* 0x0000000aa5a37c23 */ /* 0x000fc600080108cf */
[----:B------:R-:W-:-:S03]  /*6460*/  FMNMX.FTZ R164, R189, R164, !PT ;  /* 0x000000a4bda47209 */ /* 0x000fc60007810000 */
[----:B------:R-:W-:Y:S01]  /*6470*/  MUFU.EX2 R182, R182 ;  /* 0x000000b600b67308 */ /* 0x000fe20000000800 */
[----:B------:R-:W-:Y:S02]  /*6480*/  FMNMX.FTZ R164, R199, R164, !PT ;  /* 0x000000a4c7a47209 */ /* 0x000fe40007810000 */
[----:B---3--:R-:W-:Y:S01]  /*6490*/  FSEL R190, R171, -INF , P4 ;  /* 0xff800000abbe7808 */ /* 0x008fe20002000000 */
[----:B------:R-:W-:-:S01]  /*64a0*/  FFMA.FTZ R171, R198, UR10, -R207 ;  /* 0x0000000ac6ab7c23 */ /* 0x000fc200080108cf */
[----:B------:R-:W-:Y:S01]  /*64b0*/  FMNMX.FTZ R165, R193, R164, !PT ;  /* 0x000000a4c1a57209 */ /* 0x000fe20007810000 */
[----:B------:R-:W-:-:S02]  /*64c0*/  FFMA.FTZ R198, R192, UR10, -R207 ;  /* 0x0000000ac0c67c23 */ /* 0x000fc400080108cf */
[----:B------:R-:W-:Y:S01]  /*64d0*/  MUFU.EX2 R21, R21 ;  /* 0x0000001500157308 */ /* 0x000fe20000000800 */
[----:B------:R-:W-:-:S04]  /*64e0*/  FMNMX.FTZ R164, R196, R165, !PT ;  /* 0x000000a5c4a47209 */ /* 0x000fc80007810000 */
[----:B------:R-:W-:-:S03]  /*64f0*/  FMNMX.FTZ R165, R197, R164, !PT ;  /* 0x000000a4c5a57209 */ /* 0x000fc60007810000 */
[----:B------:R-:W-:Y:S01]  /*6500*/  MUFU.EX2 R155, R155 ;  /* 0x0000009b009b7308 */ /* 0x000fe20000000800 */
[----:B------:R-:W-:-:S04]  /*6510*/  FMNMX.FTZ R164, R200, R165, !PT ;  /* 0x000000a5c8a47209 */ /* 0x000fc80007810000 */
[----:B------:R-:W-:Y:S01]  /*6520*/  FMNMX.FTZ R165, R201, R164, !PT ;  /* 0x000000a4c9a57209 */ /* 0x000fe20007810000 */
[----:B------:R-:W-:-:S02]  /*6530*/  FFMA.FTZ R164, R168, UR10, -R207 ;  /* 0x0000000aa8a47c23 */ /* 0x000fc400080108cf */
        /* <DEDUP_REMOVED lines=8> */
[----:B------:R-:W-:Y:S01]  /*65c0*/  FMNMX.FTZ R168, R190, R167, !PT ;  /* 0x000000a7bea87209 */ /* 0x000fe20007810000 */
[----:B------:R-:W-:-:S01]  /*65d0*/  FFMA.FTZ R167, R174, UR10, -R207 ;  /* 0x0000000aaea77c23 */ /* 0x000fc200080108cf */
[--C-:B------:R-:W-:Y:S01]  /*65e0*/  FFMA.FTZ R174, R194, UR10, -R207.reuse ;  /* 0x0000000ac2ae7c23 */ /* 0x100fe200080108cf */
[----:B------:R-:W-:Y:S02]  /*65f0*/  MUFU.EX2 R156, R156 ;  /* 0x0000009c009c7308 */ /* 0x000fe40000000800 */
[----:B------:R-:W2:Y:S06]  /*6600*/  SHFL.BFLY PT, R169, R168, 0x2, 0x1f ;  /* 0x0c401f00a8a97f89 */ /* 0x000eac00000e0000 */
[----:B------:R-:W-:Y:S08]  /*6610*/  MUFU.EX2 R162, R162 ;  /* 0x000000a200a27308 */ /* 0x000ff00000000800 */
[----:B------:R-:W-:Y:S08]  /*6620*/  MUFU.EX2 R163, R163 ;  /* 0x000000a300a37308 */ /* 0x000ff00000000800 */
[----:B------:R-:W-:Y:S01]  /*6630*/  MUFU.EX2 R166, R166 ;  /* 0x000000a600a67308 */ /* 0x000fe20000000800 */
[----:B--2---:R-:W-:Y:S01]  /*6640*/  FMNMX.FTZ R179, R168, R169, !PT ;  /* 0x000000a9a8b37209 */ /* 0x004fe20007810000 */
[----:B------:R-:W-:Y:S01]  /*6650*/  FFMA.FTZ R169, R183, UR10, -R207 ;  /* 0x0000000ab7a97c23 */ /* 0x000fe200080108cf */
[----:B------:R-:W-:-:S03]  /*6660*/  IMAD.U32 R183, RZ, RZ, UR10 ;  /* 0x0000000affb77e24 */ /* 0x000fc6000f8e00ff */
[----:B------:R-:W2:Y:S02]  /*6670*/  SHFL.BFLY PT, R168, R179, 0x1, 0x1f ;  /* 0x0c201f00b3a87f89 */ /* 0x000ea400000e0000 */
[----:B------:R-:W-:Y:S08]  /*6680*/  MUFU.EX2 R213, R213 ;  /* 0x000000d500d57308 */ /* 0x000ff00000000800 */
[----:B------:R-:W-:Y:S08]  /*6690*/  MUFU.EX2 R164, R164 ;  /* 0x000000a400a47308 */ /* 0x000ff00000000800 */
[----:B------:R-:W-:Y:S01]  /*66a0*/  MUFU.EX2 R208, R208 ;  /* 0x000000d000d07308 */ /* 0x000fe20000000800 */
[----:B--2---:R-:W-:-:S07]  /*66b0*/  FMNMX.FTZ R168, R179, R168, !PT ;  /* 0x000000a8b3a87209 */ /* 0x004fce0007810000 */
[----:B------:R-:W-:Y:S01]  /*66c0*/  MUFU.EX2 R215, R215 ;  /* 0x000000d700d77308 */ /* 0x000fe20000000800 */
[----:B------:R-:W-:-:S01]  /*66d0*/  FFMA.FTZ R179, R195, UR10, -R207 ;  /* 0x0000000ac3b37c23 */ /* 0x000fc200080108cf */
[C---:B------:R-:W-:Y:S01]  /*66e0*/  FSETP.NEU.FTZ.AND P2, PT, R168.reuse, -INF , PT ;  /* 0xff800000a800780b */ /* 0x040fe20003f5d000 */
[----:B------:R-:W-:-:S05]  /*66f0*/  FFMA.FTZ R194, R168, R183, -8 ;  /* 0xc1000000a8c27423 */ /* 0x000fca00000100b7 */
[----:B------:R-:W-:Y:S01]  /*6700*/  MUFU.EX2 R167, R167 ;  /* 0x000000a700a77308 */ /* 0x000fe20000000800 */
[----:B------:R-:W-:-:S05]  /*6710*/  FSEL R194, R194, RZ, P2 ;  /* 0x000000ffc2c27208 */ /* 0x000fca0001000000 */
[--C-:B------:R-:W-:Y:S01]  /*6720*/  FFMA.FTZ R183, R12, UR10, -R194.reuse ;  /* 0x0000000a0cb77c23 */ /* 0x100fe200080108c2 */
[----:B------:R-:W-:-:S01]  /*6730*/  FFMA.FTZ R12, R20, UR10, -R194 ;  /* 0x0000000a140c7c23 */ /* 0x000fc200080108c2 */
[--C-:B------:R-:W-:Y:S01]  /*6740*/  FFMA.FTZ R20, R158, UR10, -R194.reuse ;  /* 0x0000000a9e147c23 */ /* 0x100fe200080108c2 */
[----:B------:R-:W-:-:S01]  /*6750*/  FFMA.FTZ R158, R176, UR10, -R194 ;  /* 0x0000000ab09e7c23 */ /* 0x000fc200080108c2 */
[--C-:B------:R-:W-:Y:S01]  /*6760*/  FFMA.FTZ R176, R180, UR10, -R194.reuse ;  /* 0x0000000ab4b07c23 */ /* 0x100fe200080108c2 */
[----:B------:R-:W-:Y:S01]  /*6770*/  FSEL R180, R9, RZ, P1 ;  /* 0x000000ff09b47208 */ /* 0x000fe20000800000 */
[--C-:B------:R-:W-:Y:S01]  /*6780*/  FFMA.FTZ R192, R7, UR10, -R194.reuse ;  /* 0x0000000a07c07c23 */ /* 0x100fe200080108c2 */
[----:B------:R-:W-:-:S01]  /*6790*/  FFMA.FTZ R7, R8, UR10, -R194 ;  /* 0x0000000a08077c23 */ /* 0x000fc200080108c2 */
[--C-:B------:R-:W-:Y:S01]  /*67a0*/  FFMA.FTZ R8, R11, UR10, -R194.reuse ;  /* 0x0000000a0b087c23 */ /* 0x100fe200080108c2 */
[----:B------:R-:W-:-:S01]  /*67b0*/  FFMA.FTZ R11, R15, UR10, -R194 ;  /* 0x0000000a0f0b7c23 */ /* 0x000fc200080108c2 */
[----:B------:R-:W-:Y:S01]  /*67c0*/  FADD.FTZ R180, -R180, R5 ;  /* 0x00000005b4b47221 */ /* 0x000fe20000010100 */
[----:B------:R-:W-:Y:S01]  /*67d0*/  FSEL R5, R168, RZ, P2 ;  /* 0x000000ffa8057208 */ /* 0x000fe20001000000 */
[----:B------:R-:W-:Y:S01]  /*67e0*/  MUFU.EX2 R192, R192 ;  /* 0x000000c000c07308 */ /* 0x000fe20000000800 */
[----:B------:R-:W-:-:S01]  /*67f0*/  FFMA.FTZ R15, R157, UR10, -R194 ;  /* 0x0000000a9d0f7c23 */ /* 0x000fc200080108c2 */
[--C-:B------:R-:W-:Y:S01]  /*6800*/  FFMA.FTZ R157, R161, UR10, -R194.reuse ;  /* 0x0000000aa19d7c23 */ /* 0x100fe200080108c2 */
[----:B------:R-:W-:-:S01]  /*6810*/  FFMA.FTZ R161, R177, UR10, -R194 ;  /* 0x0000000ab1a17c23 */ /* 0x000fc200080108c2 */
[----:B------:R-:W-:Y:S01]  /*6820*/  FADD.FTZ R5, -R5, R6 ;  /* 0x0000000605057221 */ /* 0x000fe20000010100 */
[----:B------:R-:W-:Y:S01]  /*6830*/  FMUL.FTZ R6, R180, UR10 ;  /* 0x0000000ab4067c20 */ /* 0x000fe20008410000 */
[--C-:B------:R-:W-:Y:S01]  /*6840*/  FFMA.FTZ R177, R181, UR10, -R194.reuse ;  /* 0x0000000ab5b17c23 */ /* 0x100fe200080108c2 */
[----:B------:R-:W-:-:S01]  /*6850*/  FFMA.FTZ R153, R153, UR10, -R194 ;  /* 0x0000000a99997c23 */ /* 0x000fc200080108c2 */
[----:B------:R-:W-:Y:S01]  /*6860*/  FMUL.FTZ R5, R5, UR10 ;  /* 0x0000000a05057c20 */ /* 0x000fe20008410000 */
[----:B------:R-:W-:Y:S01]  /*6870*/  MUFU.EX2 R7, R7 ;  /* 0x0000000700077308 */ /* 0x000fe20000000800 */
[----:B------:R-:W-:-:S01]  /*6880*/  FFMA.FTZ R154, R154, UR10, -R194 ;  /* 0x0000000a9a9a7c23 */ /* 0x000fc200080108c2 */
[--C-:B------:R-:W-:Y:S01]  /*6890*/  FFMA.FTZ R180, R184, UR10, -R194.reuse ;  /* 0x0000000ab8b47c23 */ /* 0x100fe200080108c2 */
[----:B-1----:R-:W-:-:S01]  /*68a0*/  FFMA.FTZ R210, R187, UR10, -R194 ;  /* 0x0000000abbd27c23 */ /* 0x002fc200080108c2 */
        /* <DEDUP_REMOVED lines=13> */
[----:B------:R-:W-:-:S01]  /*6980*/  FFMA.FTZ R204, R204, UR10, -R194 ;  /* 0x0000000acccc7c23 */ /* 0x000fc200080108c2 */
[--C-:B------:R-:W-:Y:S01]  /*6990*/  FFMA.FTZ R205, R205, UR10, -R194.reuse ;  /* 0x0000000acdcd7c23 */ /* 0x100fe200080108c2 */
[----:B------:R-:W-:-:S01]  /*69a0*/  FFMA.FTZ R206, R206, UR10, -R194 ;  /* 0x0000000acece7c23 */ /* 0x000fc200080108c2 */
[----:B------:R-:W-:-:S04]  /*69b0*/  FFMA.FTZ R190, R190, UR10, -R194 ;  /* 0x0000000abebe7c23 */ /* 0x000fc800080108c2 */
[----:B------:R-:W3:Y:S01]  /*69c0*/  MUFU.EX2 R8, R8 ;  /* 0x0000000800087308 */ /* 0x000ee20000000800 */
[----:B-1----:R-:W-:-:S01]  /*69d0*/  FFMA.FTZ R181, R6, R2, R209 ;  /* 0x0000000206b57223 */ /* 0x002fc200000100d1 */
[-C--:B------:R-:W-:Y:S01]  /*69e0*/  FMUL.FTZ R26, R26, R6.reuse ;  /* 0x000000061a1a7220 */ /* 0x080fe20000410000 */
[-C--:B------:R-:W-:Y:S01]  /*69f0*/  FMUL.FTZ R27, R27, R6.reuse ;  /* 0x000000061b1b7220 */ /* 0x080fe20000410000 */
[----:B------:R-:W-:Y:S01]  /*6a00*/  FMUL.FTZ R30, R30, R6 ;  /* 0x000000061e1e7220 */ /* 0x000fe20000410000 */
[----:B------:R-:W-:-:S01]  /*6a10*/  FADD.FTZ R184, R10, R181 ;  /* 0x000000b50ab87221 */ /* 0x000fc20000010000 */
[-C--:B------:R-:W-:Y:S01]  /*6a20*/  FMUL.FTZ R31, R31, R6.reuse ;  /* 0x000000061f1f7220 */ /* 0x080fe20000410000 */
[----:B------:R-:W-:Y:S01]  /*6a30*/  FMUL.FTZ R34, R34, R6 ;  /* 0x0000000622227220 */ /* 0x000fe20000410000 */
[----:B------:R-:W1:Y:S01]  /*6a40*/  MUFU.EX2 R183, R183 ;  /* 0x000000b700b77308 */ /* 0x000e620000000800 */
[----:B--2---:R-:W-:-:S01]  /*6a50*/  FFMA.FTZ R2, R5, R3, R192 ;  /* 0x0000000305027223 */ /* 0x004fc200000100c0 */
[----:B------:R-:W-:Y:S01]  /*6a60*/  FADD.FTZ R181, R13, R184 ;  /* 0x000000b80db57221 */ /* 0x000fe20000010000 */
[----:B------:R-:W-:Y:S01]  /*6a70*/  F2FP.SATFINITE.E4M3.F32.PACK_AB_MERGE_C R13, R182, R13, RZ ;  /* 0x0000000db60d723e */ /* 0x000fe200048070ff */
[----:B------:R-:W-:Y:S01]  /*6a80*/  FMUL.FTZ R24, R24, R5 ;  /* 0x0000000518187220 */ /* 0x000fe20000410000 */
[----:B------:R-:W-:-:S01]  /*6a90*/  FADD.FTZ R3, R7, R2 ;  /* 0x0000000207037221 */ /* 0x000fc20000010000 */
        /* <DEDUP_REMOVED lines=35> */
[----:B-1----:R-:W-:-:S01]  /*6cd0*/  FADD.FTZ R187, R153, R8 ;  /* 0x0000000899bb7221 */ /* 0x002fc20000010000 */
[C---:B------:R-:W-:Y:S01]  /*6ce0*/  FADD.FTZ R2, R155.reuse, R2 ;  /* 0x000000029b027221 */ /* 0x040fe20000010000 */
[----:B------:R-:W-:Y:S01]  /*6cf0*/  F2FP.SATFINITE.E4M3.F32.PACK_AB_MERGE_C R155, R155, R152, RZ ;  /* 0x000000989b9b723e */ /* 0x000fe200048070ff */
[-C--:B------:R-:W-:Y:S01]  /*6d00*/  FMUL.FTZ R68, R68, R5.reuse ;  /* 0x0000000544447220 */ /* 0x080fe20000410000 */
[-C--:B------:R-:W-:Y:S01]  /*6d10*/  FMUL.FTZ R69, R69, R5.reuse ;  /* 0x0000000545457220 */ /* 0x080fe20000410000 */
[----:B------:R-:W-:Y:S01]  /*6d20*/  FMUL.FTZ R72, R72, R5 ;  /* 0x0000000548487220 */ /* 0x000fe20000410000 */
[----:B------:R-:W-:Y:S01]  /*6d30*/  F2FP.SATFINITE.E4M3.F32.PACK_AB_MERGE_C R155, R21, R14, R155 ;  /* 0x0000000e159b723e */ /* 0x000fe2000480709b */
        /* <DEDUP_REMOVED lines=26> */
[----:B------:R-:W-:Y:S01]  /*6ee0*/  FADD.FTZ R2, R156, R3 ;  /* 0x000000039c027221 */ /* 0x000fe20000010000 */
[-C--:B------:R-:W-:Y:S01]  /*6ef0*/  FMUL.FTZ R101, R101, R5.reuse ;  /* 0x0000000565657220 */ /* 0x080fe20000410000 */
[-C--:B------:R-:W-:Y:S01]  /*6f00*/  FMUL.FTZ R104, R104, R5.reuse ;  /* 0x0000000568687220 */ /* 0x080fe20000410000 */
[----:B------:R-:W-:Y:S01]  /*6f10*/  FMUL.FTZ R105, R105, R5 ;  /* 0x0000000569697220 */ /* 0x000fe20000410000 */
[C---:B------:R-:W-:Y:S01]  /*6f20*/  FADD.FTZ R3, R211.reuse, R2 ;  /* 0x00000002d3037221 */ /* 0x040fe20000010000 */
[----:B------:R-:W-:Y:S01]  /*6f30*/  F2FP.SATFINITE.E4M3.F32.PACK_AB_MERGE_C R211, R211, R156, RZ ;  /* 0x0000009cd3d3723e */ /* 0x000fe200048070ff */
[----:B------:R-:W2:Y:S01]  /*6f40*/  MUFU.EX2 R161, R161 ;  /* 0x000000a100a17308 */ /* 0x000ea20000000800 */
[----:B---3--:R-:W-:-:S01]  /*6f50*/  FADD.FTZ R153, R210, R153 ;  /* 0x00000099d2997221 */ /* 0x008fc20000010000 */
[----:B------:R-:W-:Y:S01]  /*6f60*/  FADD.FTZ R2, R162, R3 ;  /* 0x00000003a2027221 */ /* 0x000fe20000010000 */
[----:B------:R-:W-:Y:S01]  /*6f70*/  F2FP.SATFINITE.E4M3.F32.PACK_AB_MERGE_C R157, R210, R157, RZ ;  /* 0x0000009dd29d723e */ /* 0x000fe200048070ff */
[-C--:B------:R-:W-:Y:S01]  /*6f80*/  FMUL.FTZ R108, R108, R5.reuse ;  /* 0x000000056c6c7220 */ /* 0x080fe20000410000 */
[----:B------:R-:W-:Y:S01]  /*6f90*/  FMUL.FTZ R109, R109, R5 ;  /* 0x000000056d6d7220 */ /* 0x000fe20000410000 */
[----:B------:R-:W-:Y:S01]  /*6fa0*/  FADD.FTZ R3, R163, R2 ;  /* 0x00000002a3037221 */ /* 0x000fe20000010000 */
[----:B------:R-:W-:Y:S01]  /*6fb0*/  F2FP.SATFINITE.E4M3.F32.PACK_AB_MERGE_C R156, R20, R15, R157 ;  /* 0x0000000f149c723e */ /* 0x000fe2000480709d */
[----:B------:R-:W3:Y:S01]  /*6fc0*/  MUFU.EX2 R176, R176 ;  /* 0x000000b000b07308 */ /* 0x000ee20000000800 */
[----:B-1----:R-:W-:-:S01]  /*6fd0*/  FADD.FTZ R152, R158, R153 ;  /* 0x000000999e987221 */ /* 0x002fc20000010000 */
[----:B------:R-:W-:Y:S01]  /*6fe0*/  FADD.FTZ R2, R166, R3 ;  /* 0x00000003a6027221 */ /* 0x000fe20000010000 */
[C---:B------:R-:W-:Y:S01]  /*6ff0*/  F2FP.SATFINITE.E4M3.F32.PACK_AB_MERGE_C R166, R213.reuse, R166, RZ ;  /* 0x000000a6d5a6723e */ /* 0x040fe200048070ff */
[----:B------:R-:W-:Y:S01]  /*7000*/  FMUL.FTZ R112, R112, R5 ;  /* 0x0000000570707220 */ /* 0x000fe20000410000 */
[----:B------:R-:W-:Y:S01]  /*7010*/  F2FP.SATFINITE.E4M3.F32.PACK_AB_MERGE_C R157, R160, R159, R211 ;  /* 0x0000009fa09d723e */ /* 0x000fe200048070d3 */
[----:B------:R-:W-:Y:S01]  /*7020*/  FADD.FTZ R3, R213, R2 ;  /* 0x00000002d5037221 */ /* 0x000fe20000010000 */
[----:B------:R-:W-:Y:S01]  /*7030*/  F2FP.SATFINITE.E4M3.F32.PACK_AB_MERGE_C R159, R163, R162, R166 ;  /* 0x000000a2a39f723e */ /* 0x000fe200048070a6 */
        /* <DEDUP_REMOVED lines=17> */
[C---:B-1----:R-:W-:Y:S01]  /*7150*/  F2FP.SATFINITE.E4M3.F32.PACK_AB_MERGE_C R176, R177.reuse, R176, RZ ;  /* 0x000000b0b1b0723e */ /* 0x042fe200048070ff */
[----:B------:R-:W-:Y:S01]  /*7160*/  FADD.FTZ R177, R177, R152 ;  /* 0x00000098b1b17221 */ /* 0x000fe20000010000 */
[----:B------:R-:W-:-:S01]  /*7170*/  FADD.FTZ R152, R164, R3 ;  /* 0x00000003a4987221 */ /* 0x000fc20000010000 */
[-C--:B------:R-:W-:Y:S01]  /*7180*/  FMUL.FTZ R137, R137, R5.reuse ;  /* 0x0000000589897220 */ /* 0x080fe20000410000 */
[----:B------:R-:W-:Y:S01]  /*7190*/  F2FP.SATFINITE.E4M3.F32.PACK_AB_MERGE_C R158, R161, R158, R176 ;  /* 0x0000009ea19e723e */ /* 0x000fe200048070b0 */
[----:B------:R-:W-:Y:S01]  /*71a0*/  FMUL.FTZ R140, R140, R5 ;  /* 0x000000058c8c7220 */ /* 0x000fe20000410000 */
[----:B------:R-:W-:-:S01]  /*71b0*/  FADD.FTZ R153, R165, R152 ;  /* 0x00000098a5997221 */ /* 0x000fc20000010000 */
[----:B------:R-:W1:Y:S01]  /*71c0*/  MUFU.EX2 R186, R186 ;  /* 0x000000ba00ba7308 */ /* 0x000e620000000800 */
[----:B--2---:R-:W-:-:S01]  /*71d0*/  FADD.FTZ R2, R180, R177 ;  /* 0x000000b1b4027221 */ /* 0x004fc20000010000 */
[----:B------:R-:W-:Y:S01]  /*71e0*/  FMUL.FTZ R141, R141, R5 ;  /* 0x000000058d8d7220 */ /* 0x000fe20000410000 */
[----:B------:R-:W-:-:S01]  /*71f0*/  FADD.FTZ R152, R208, R153 ;  /* 0x00000099d0987221 */ /* 0x000fc20000010000 */
[----:B------:R-:W-:Y:S01]  /*7200*/  F2FP.SATFINITE.E4M3.F32.PACK_AB_MERGE_C R208, R215, R208, RZ ;  /* 0x000000d0d7d0723e */ /* 0x000fe200048070ff */
[-C--:B------:R-:W-:Y:S01]  /*7210*/  FMUL.FTZ R144, R144, R5.reuse ;  /* 0x0000000590907220 */ /* 0x080fe20000410000 */
[----:B------:R-:W-:Y:S01]  /*7220*/  FMUL.FTZ R145, R145, R5 ;  /* 0x0000000591917220 */ /* 0x000fe20000410000 */
[----:B------:R-:W-:-:S01]  /*7230*/  FADD.FTZ R152, R215, R152 ;  /* 0x00000098d7987221 */ /* 0x000fc20000010000 */
[----:B------:R-:W2:Y:S01]  /*7240*/  MUFU.EX2 R189, R189 ;  /* 0x000000bd00bd7308 */ /* 0x000ea20000000800 */
[----:B---3--:R-:W-:-:S01]  /*7250*/  FADD.FTZ R3, R185, R2 ;  /* 0x00000002b9037221 */ /* 0x008fc20000010000 */
[----:B------:R-:W-:Y:S01]  /*7260*/  F2FP.SATFINITE.E4M3.F32.PACK_AB_MERGE_C R161, R165, R164, R208 ;  /* 0x000000a4a5a1723e */ /* 0x000fe200048070d0 */
[----:B------:R-:W-:-:S01]  /*7270*/  FADD.FTZ R153, R167, R152 ;  /* 0x00000098a7997221 */ /* 0x000fc20000010000 */
[-C--:B------:R-:W-:Y:S01]  /*7280*/  FMUL.FTZ R148, R148, R5.reuse ;  /* 0x0000000594947220 */ /* 0x080fe20000410000 */
[----:B------:R-:W-:Y:S01]  /*7290*/  FMUL.FTZ R149, R149, R5 ;  /* 0x0000000595957220 */ /* 0x000fe20000410000 */
[-C--:B------:R-:W-:Y:S01]  /*72a0*/  FMUL.FTZ R35, R35, R6.reuse ;  /* 0x0000000623237220 */ /* 0x080fe20000410000 */
[----:B------:R-:W-:Y:S01]  /*72b0*/  FMUL.FTZ R38, R38, R6 ;  /* 0x0000000626267220 */ /* 0x000fe20000410000 */
[----:B------:R-:W3:Y:S01]  /*72c0*/  MUFU.EX2 R199, R199 ;  /* 0x000000c700c77308 */ /* 0x000ee20000000800 */
        /* <DEDUP_REMOVED lines=13> */
[----:B------:R-:W-:Y:S01]  /*73a0*/  F2FP.SATFINITE.E4M3.F32.PACK_AB_MERGE_C R160, R185, R180, R186 ;  /* 0x000000b4b9a0723e */ /* 0x000fe200048070ba */
        /* <DEDUP_REMOVED lines=46> */
[-C--:B------:R-:W-:Y:S01]  /*7690*/  FMUL.FTZ R123, R123, R6.reuse ;  /* 0x000000067b7b7220 */ /* 0x080fe20000410000 */
[----:B------:R-:W-:Y:S01]  /*76a0*/  F2FP.SATFINITE.E4M3.F32.PACK_AB_MERGE_C R162, R8, R199, R196 ;  /* 0x000000c708a2723e */ /* 0x000fe200048070c4 */
[----:B------:R-:W-:Y:S01]  /*76b0*/  FMUL.FTZ R126, R126, R6 ;  /* 0x000000067e7e7220 */ /* 0x000fe20000410000 */
[----:B------:R-:W2:Y:S01]  /*76c0*/  MUFU.EX2 R169, R169 ;  /* 0x000000a900a97308 */ /* 0x000ea20000000800 */
        /* <DEDUP_REMOVED lines=21> */
[----:B---3--:R-:W-:-:S07]  /*7820*/  FADD.FTZ R3, R201, R2 ;  /* 0x00000002c9037221 */ /* 0x008fce0000010000 */
[----:B------:R-:W3:Y:S01]  /*7830*/  MUFU.EX2 R202, R202 ;  /* 0x000000ca00ca7308 */ /* 0x000ee20000000800 */
[----:B-1----:R-:W-:-:S07]  /*7840*/  FADD.FTZ R152, R172, R153 ;  /* 0x00000099ac987221 */ /* 0x002fce0000010000 */
[----:B------:R-:W1:Y:S01]  /*7850*/  MUFU.EX2 R188, R188 ;  /* 0x000000bc00bc7308 */ /* 0x000e620000000800 */
[----:B--2---:R-:W-:-:S07]  /*7860*/  FADD.FTZ R153, R173, R152 ;  /* 0x00000098ad997221 */ /* 0x004fce0000010000 */
[----:B------:R-:W2:Y:S01]  /*7870*/  MUFU.EX2 R203, R203 ;  /* 0x000000cb00cb7308 */ /* 0x000ea20000000800 */
[----:B---3--:R-:W-:-:S07]  /*7880*/  FADD.FTZ R2, R202, R3 ;  /* 0x00000003ca027221 */ /* 0x008fce0000010000 */
[----:B------:R-:W3:Y:S01]  /*7890*/  MUFU.EX2 R171, R171 ;  /* 0x000000ab00ab7308 */ /* 0x000ee20000000800 */
        /* <DEDUP_REMOVED lines=16> */
[----:B-1----:R-:W-:-:S07]  /*79a0*/  FADD.FTZ R175, R179, R152 ;  /* 0x00000098b3af7221 */ /* 0x002fce0000010000 */
[----:B------:R-:W1:Y:S01]  /*79b0*/  MUFU.EX2 R3, R190 ;  /* 0x000000be00037308 */ /* 0x000e620000000800 */
[----:B--2---:R-:W-:-:S01]  /*79c0*/  FADD.FTZ R152, R206, R153 ;  /* 0x00000099ce987221 */ /* 0x004fc20000010000 */
[----:B------:R-:W-:Y:S02]  /*79d0*/  F2FP.SATFINITE.E4M3.F32.PACK_AB_MERGE_C R153, R10, R209, R13 ;  /* 0x000000d10a99723e */ /* 0x000fe4000480700d */
[C---:B---3--:R-:W-:Y:S01]  /*79e0*/  F2FP.SATFINITE.E4M3.F32.PACK_AB_MERGE_C R179, R198.reuse, R179, RZ ;  /* 0x000000b3c6b3723e */ /* 0x048fe200048070ff */
[----:B------:R-:W-:-:S03]  /*79f0*/  FADD.FTZ R2, R198, R175 ;  /* 0x000000afc6027221 */ /* 0x000fc60000010000 */
[----:B------:R-:W-:Y:S02]  /*7a00*/  F2FP.SATFINITE.E4M3.F32.PACK_AB_MERGE_C R167, R174, R171, R179 ;  /* 0x000000abaea7723e */ /* 0x000fe400048070b3 */
[C---:B-1----:R-:W-:Y:S01]  /*7a10*/  F2FP.SATFINITE.E4M3.F32.PACK_AB_MERGE_C R206, R3.reuse, R206, RZ ;  /* 0x000000ce03ce723e */ /* 0x042fe200048070ff */
[----:B------:R-:W-:Y:S01]  /*7a20*/  FADD.FTZ R3, R3, R152 ;  /* 0x0000009803037221 */ /* 0x000fe20000010000 */
[----:B------:R-:W-:Y:S02]  /*7a30*/  F2FP.SATFINITE.E4M3.F32.PACK_AB_MERGE_C R152, R7, R192, R183 ;  /* 0x000000c00798723e */ /* 0x000fe400048070b7 */
[----:B------:R-:W-:Y:S01]  /*7a40*/  F2FP.SATFINITE.E4M3.F32.PACK_AB_MERGE_C R166, R205, R204, R206 ;  /* 0x000000cccda6723e */ /* 0x000fe200048070ce */
[----:B------:R-:W-:Y:S06]  /*7a50*/  @!P0 BRA `(.L_x_2416) ;  /* 0x0000000000048947 */ /* 0x000fec0003800000 */
[----:B------:R-:W-:Y:S01]  /*7a60*/  BPT.TRAP 0x1 ;  /* 0x000000040000795c */ /* 0x000fe20000300000 */
.L_x_2416:
[----:B------:R-:W-:-:S04]  /*7a70*/  IMAD.U32 R5, RZ, RZ, UR56 ;  /* 0x00000038ff057e24 */ /* 0x000fc8000f8e00ff */
[----:B------:R1:W2:Y:S01]  /*7a80*/  SYNCS.PHASECHK.TRANS64.TRYWAIT P1, [UR52+0x38850], R5 ;  /* 0x03885005ff0075a7 */ /* 0x0002a20008020174 */
[----:B------:R-:W-:Y:S05]  /*7a90*/  @!P0 BRA `(.L_x_2417) ;  /* 0x0000000000048947 */ /* 0x000fea0003800000 */
[----:B------:R-:W-:Y:S01]  /*7aa0*/  BPT.TRAP 0x1 ;  /* 0x000000040000795c */ /* 0x000fe20000300000 */
.L_x_2417:
[----:B-1----:R-:W-:Y:S01]  /*7ab0*/  VIADD R5, R227, 0x8 ;  /* 0x00000008e3057836 */ /* 0x002fe20000000000 */
[----:B--2---:R-:W-:Y:S06]  /*7ac0*/  @P1 BRA `(.L_x_2418) ;  /* 0x00000000000c1947 */ /* 0x004fec0003800000 */
[----:B------:R-:W-:-:S04]  /*7ad0*/  IMAD.U32 R6, RZ, RZ, UR56 ;  /* 0x00000038ff067e24 */ /* 0x000fc8000f8e00ff */
[----:B------:R-:W1:Y:S02]  /*7ae0*/  SYNCS.PHASECHK.TRANS64.TRYWAIT P1, [UR52+0x38850], R6 ;  /* 0x03885006ff0075a7 */ /* 0x000e640008020174 */
[----:B-1----:R-:W-:Y:S05]  /*7af0*/  @!P1 BRA `(.L_x_2419) ;  /* 0x000000c400cc9947 */ /* 0x002fea0003800000 */
.L_x_2418:
        /* <DEDUP_REMOVED lines=27> */
.L_x_2420:
[----:B------:R-:W-:Y:S01]  /*7cb0*/  UISETP.GT.AND UP0, UPT, UR55, UR54, UPT ;  /* 0x000000363700728c */ /* 0x000fe2000bf04270 */
[----:B------:R-:W-:Y:S01]  /*7cc0*/  IMAD.MOV.U32 R5, RZ, RZ, R9 ;  /* 0x000000ffff057224 */ /* 0x000fe200078e0009 */
[----:B------:R-:W-:Y:S01]  /*7cd0*/  UIADD3 UR52, UR52, 0x38860, URZ ;  /* 0x0003886034347890 */ /* 0x000fe2000fffe03f */
[----:B-1----:R-:W-:Y:S01]  /*7ce0*/  IMAD.MOV.U32 R6, RZ, RZ, R168 ;  /* 0x000000ffff067224 */ /* 0x002fe200078e00a8 */
[----:B------:R-:W-:Y:S02]  /*7cf0*/  UIADD3 UR55, UR55, -0x1, URZ ;  /* 0xffffffff37377890 */ /* 0x000fe4000fffe03f */
[----:B------:R-:W-:Y:S01]  /*7d00*/  PLOP3.LUT P1, PT, PT, PT, UP0, 0x80, 0x0 ;  /* 0x000000000000781c */ /* 0x000fe20003f2f008 */
[----:B------:R-:W-:-:S09]  /*7d10*/  UPRMT UR52, UR53, 0x654, UR52 ;  /* 0x0000065435347896 */ /* 0x000fd20008000034 */
[----:B------:R-:W-:Y:S03]  /*7d20*/  SYNCS.ARRIVE.TRANS64.RED.A1T0 RZ, [UR52], RZ ;  /* 0x000000ffffff79a7 */ /* 0x000fe60008100434 */
[----:B------:R-:W-:Y:S05]  /*7d30*/  @P1 BRA `(.L_x_2421) ;  /* 0xffffffc800fc1947 */ /* 0x000fea000383ffff */
.L_x_2410:
[----:B------:R-:W-:-:S13]  /*7d40*/  ISETP.LE.AND P1, PT, RZ, UR55, PT ;  /* 0x00000037ff007c0c */ /* 0x000fda000bf23270 */
[----:B------:R-:W-:Y:S05]  /*7d50*/  @!P1 BRA `(.L_x_2422) ;  /* 0x0000002800989947 */ /* 0x000fea0003800000 */
[----:B01----:R-:W-:Y:S01]  /*7d60*/  IMAD.MOV.U32 R6, RZ, RZ, R9 ;  /* 0x000000ffff067224 */ /* 0x003fe200078e0009 */
[----:B------:R-:W-:Y:S01]  /*7d70*/  ULDC UR45, c[0x0][0x988] ;  /* 0x00026200002d7ab9 */ /* 0x000fe20000000800 */
[----:B------:R-:W-:-:S07]  /*7d80*/  IMAD.MOV.U32 R7, RZ, RZ, R168 ;  /* 0x000000ffff077224 */ /* 0x000fce00078e00a8 */
.L_x_2433:
[----:B------:R-:W-:-:S04]  /*7d90*/  UIADD3 UR37, UR37, 0x1, URZ ;  /* 0x0000000125257890 */ /* 0x000fc8000fffe03f */
[----:B------:R-:W-:-:S04]  /*7da0*/  UISETP.NE.AND UP0, UPT, UR37, 0x2, UPT ;  /* 0x000000022500788c */ /* 0x000fc8000bf05270 */
[----:B------:R-:W-:Y:S02]  /*7db0*/  USEL UR6, URZ, 0x1, UP0 ;  /* 0x000000013f067887 */ /* 0x000fe40008000000 */
[----:B------:R-:W-:Y:S02]  /*7dc0*/  USEL UR37, UR37, URZ, UP0 ;  /* 0x0000003f25257287 */ /* 0x000fe40008000000 */
[----:B------:R-:W-:Y:S01]  /*7dd0*/  ULOP3.LUT UR36, UR36, UR6, URZ, 0x3c, !UPT ;  /* 0x0000000624247292 */ /* 0x000fe2000f8e3c3f */
[----:B01----:R-:W-:Y:S11]  /*7de0*/  @!P0 BRA `(.L_x_2423) ;  /* 0x0000000000048947 */ /* 0x003ff60003800000 */
[----:B------:R-:W-:Y:S01]  /*7df0*/  BPT.TRAP 0x1 ;  /* 0x000000040000795c */ /* 0x000fe20000300000 */
.L_x_2423:
[----:B------:R-:W0:Y:S01]  /*7e00*/  S2UR UR50, SR_CgaCtaId ;  /* 0x00000000003279c3 */ /* 0x000e220000008800 */
[----:B------:R-:W-:Y:S01]  /*7e10*/  UMOV UR6, 0x400 ;  /* 0x0000040000067882 */ /* 0x000fe20000000000 */
[----:B------:R-:W-:-:S05]  /*7e20*/  IMAD.U32 R5, RZ, RZ, UR36 ;  /* 0x00000024ff057e24 */ /* 0x000fca000f8e00ff */
[----:B------:R-:W-:Y:S01]  /*7e30*/  SHF.L.U32 R5, R5, 0x1f, RZ ;  /* 0x0000001f05057819 */ /* 0x000fe200000006ff */
[----:B0-----:R-:W-:-:S04]  /*7e40*/  ULEA UR6, UR50, UR6, 0x18 ;  /* 0x0000000632067291 */ /* 0x001fc8000f8ec03f */
[----:B------:R-:W-:-:S09]  /*7e50*/  ULEA UR46, UR37, UR6, 0x3 ;  /* 0x00000006252e7291 */ /* 0x000fd2000f8e183f */
[----:B------:R0:W1:Y:S01]  /*7e60*/  SYNCS.PHASECHK.TRANS64.TRYWAIT P1, [UR46+0x38830], R5 ;  /* 0x03883005ff0075a7 */ /* 0x000062000802016e */
[----:B------:R-:W-:Y:S05]  /*7e70*/  @!P0 BRA `(.L_x_2424) ;  /* 0x0000000000048947 */ /* 0x000fea0003800000 */
[----:B------:R-:W-:Y:S01]  /*7e80*/  BPT.TRAP 0x1 ;  /* 0x000000040000795c */ /* 0x000fe20000300000 */
.L_x_2424:
[----:B-1----:R-:W-:Y:S05]  /*7e90*/  @P1 BRA `(.L_x_2425) ;  /* 0x0000000000081947 */ /* 0x002fea0003800000 */
[----:B------:R-:W1:Y:S02]  /*7ea0*/  SYNCS.PHASECHK.TRANS64.TRYWAIT P1, [UR46+0x38830], R5 ;  /* 0x03883005ff0075a7 */ /* 0x000e64000802016e */
[----:B-1----:R-:W-:Y:S05]  /*7eb0*/  @!P1 BRA `(.L_x_2426) ;  /* 0x000000c000f89947 */ /* 0x002fea0003800000 */
.L_x_2425:
[----:B------:R-:W-:Y:S01]  /*7ec0*/  ULEA UR34, UR37, UR44, 0xb ;  /* 0x0000002c25227291 */ /* 0x000fe2000f8e583f */
[----:B------:R-:W-:Y:S01]  /*7ed0*/  WARPGROUP.ARRIVE ;  /* 0x00000000000079c5 */ /* 0x000fe20000000000 */
[----:B------:R-:W-:Y:S01]  /*7ee0*/  UMOV UR35, 0x40000040 ;  /* 0x4000004000237882 */ /* 0x000fe20000000000 */
[----:B------:R-:W-:Y:S01]  /*7ef0*/  UMOV UR7, 0x40000040 ;  /* 0x4000004000077882 */ /* 0x000fe20000000000 */
[----:B------:R-:W-:-:S03]  /*7f00*/  UIADD3 UR6, UR34, 0x2, URZ ;  /* 0x0000000222067890 */ /* 0x000fc6000fffe03f */
[----:B-1----:R-:W1:Y:S01]  /*7f10*/  S2R R4, SR_TID.X ;  /* 0x0000000000047919 */ /* 0x002e620000002100 */
        /* <DEDUP_REMOVED lines=40> */
.L_x_2427:
        /* <DEDUP_REMOVED lines=21> */
[----:B------:R-:W-:Y:S01]  /*82f0*/  FMUL.FTZ R162, R0, R172 ;  /* 0x000000ac00a27220 */ /* 0x000fe20000410000 */
[----:B------:R-:W4:Y:S01]  /*8300*/  MUFU.TANH R12, R12 ;  /* 0x0000000c000c7308 */ /* 0x000f220000002400 */
        /* <DEDUP_REMOVED lines=37> */
[----:B------:R-:W-:Y:S01]  /*8560*/  UMOV UR10, UR45 ;  /* 0x0000002d000a7c82 */ /* 0x000fe20008000000 */
[C---:B------:R-:W-:Y:S01]  /*8570*/  FMUL.FTZ R191, R0.reuse, R191 ;  /* 0x000000bf00bf7220 */ /* 0x040fe20000410000 */
        /* <DEDUP_REMOVED lines=10> */
[----:B------:R-:W-:-:S04]  /*8620*/  UIADD3 UR6, UR46, 0x38840, URZ ;  /* 0x000388402e067890 */ /* 0x000fc8000fffe03f */
[----:B------:R-:W-:Y:S02]  /*8630*/  UPRMT UR6, UR50, 0x654, UR6 ;  /* 0x0000065432067896 */ /* 0x000fe40008000006 */
[----:B------:R-:W2:Y:S01]  /*8640*/  MUFU.TANH R159, R159 ;  /* 0x0000009f009f7308 */ /* 0x000ea20000002400 */
[----:B---3--:R-:W-:-:S06]  /*8650*/  FMNMX.FTZ R185, R155, R168, !PT ;  /* 0x000000a89bb97209 */ /* 0x008fcc0007810000 */
[----:B------:R-:W-:Y:S01]  /*8660*/  SYNCS.ARRIVE.TRANS64.RED.A1T0 RZ, [UR6], RZ ;  /* 0x000000ffffff79a7 */ /* 0x000fe20008100406 */
[----:B------:R-:W3:Y:S01]  /*8670*/  MUFU.TANH R162, R162 ;  /* 0x000000a200a27308 */ /* 0x000ee20000002400 */
[----:B----4-:R-:W-:Y:S01]  /*8680*/  FMNMX.FTZ R168, R158, R185, !PT ;  /* 0x000000b99ea87209 */ /* 0x010fe20007810000 */
[----:B------:R-:W-:-:S06]  /*8690*/  FMUL.FTZ R185, R0, R197 ;  /* 0x000000c500b97220 */ /* 0x000fcc0000410000 */
[----:B------:R-:W4:Y:S01]  /*86a0*/  MUFU.TANH R164, R164 ;  /* 0x000000a400a47308 */ /* 0x000f220000002400 */
[----:B--2---:R-:W-:-:S07]  /*86b0*/  FMNMX.FTZ R187, R159, R168, !PT ;  /* 0x000000a89fbb7209 */ /* 0x004fce0007810000 */
[----:B------:R-:W2:Y:S01]  /*86c0*/  MUFU.TANH R166, R166 ;  /* 0x000000a600a67308 */ /* 0x000ea20000002400 */
[----:B---3--:R-:W-:-:S07]  /*86d0*/  FMNMX.FTZ R187, R162, R187, !PT ;  /* 0x000000bba2bb7209 */ /* 0x008fce0007810000 */
[----:B------:R-:W3:Y:S01]  /*86e0*/  MUFU.TANH R167, R167 ;  /* 0x000000a700a77308 */ /* 0x000ee20000002400 */
[----:B----4-:R-:W-:-:S07]  /*86f0*/  FMNMX.FTZ R187, R164, R187, !PT ;  /* 0x000000bba4bb7209 */ /* 0x010fce0007810000 */
[----:B------:R-:W4:Y:S01]  /*8700*/  MUFU.TANH R171, R171 ;  /* 0x000000ab00ab7308 */ /* 0x000f220000002400 */
[----:B--2---:R-:W-:Y:S01]  /*8710*/  FMNMX.FTZ R168, R166, R187, !PT ;  /* 0x000000bba6a87209 */ /* 0x004fe20007810000 */
[----:B------:R-:W-:-:S06]  /*8720*/  FMUL.FTZ R187, R0, R201 ;  /* 0x000000c900bb7220 */ /* 0x000fcc0000410000 */
        /* <DEDUP_REMOVED lines=39> */
[C---:B------:R-:W-:Y:S01]  /*89a0*/  FMUL.FTZ R197, R0.reuse, R198 ;  /* 0x000000c600c57220 */ /* 0x040fe20000410000 */
[C---:B------:R-:W-:Y:S01]  /*89b0*/  FMUL.FTZ R198, R0.reuse, R199 ;  /* 0x000000c700c67220 */ /* 0x040fe20000410000 */
[C---:B------:R-:W-:Y:S01]  /*89c0*/  FMUL.FTZ R199, R0.reuse, R202 ;  /* 0x000000ca00c77220 */ /* 0x040fe20000410000 */
[----:B------:R-:W-:Y:S01]  /*89d0*/  FMUL.FTZ R202, R0, R207 ;  /* 0x000000cf00ca7220 */ /* 0x000fe20000410000 */
[----:B------:R-:W3:Y:S01]  /*89e0*/  SHFL.BFLY PT, R201, R168, 0x2, 0x1f ;  /* 0x0c401f00a8c97f89 */ /* 0x000ee200000e0000 */
[----:B------:R-:W-:Y:S01]  /*89f0*/  IMAD.U32 R207, RZ, RZ, UR10 ;  /* 0x0000000affcf7e24 */ /* 0x000fe2000f8e00ff */
[----:B------:R-:W5:Y:S08]  /*8a00*/  MUFU.TANH R13, R13 ;  /* 0x0000000d000d7308 */ /* 0x000f700000002400 */
[----:B------:R-:W0:Y:S08]  /*8a10*/  MUFU.TANH R15, R15 ;  /* 0x0000000f000f7308 */ /* 0x000e300000002400 */
[----:B------:R-:W1:Y:S01]  /*8a20*/  MUFU.TANH R152, R152 ;  /* 0x0000009800987308 */ /* 0x000e620000002400 */
[----:B---3--:R-:W-:Y:S01]  /*8a30*/  FMNMX.FTZ R208, R168, R201, !PT ;  /* 0x000000c9a8d07209 */ /* 0x008fe20007810000 */
[----:B------:R-:W-:-:S06]  /*8a40*/  FMUL.FTZ R201, R0, R206 ;  /* 0x000000ce00c97220 */ /* 0x000fcc0000410000 */
[----:B------:R-:W3:Y:S01]  /*8a50*/  MUFU.TANH R153, R153 ;  /* 0x0000009900997308 */ /* 0x000ee20000002400 */
[----:B------:R-:W-:Y:S01]  /*8a60*/  FMUL.FTZ R206, R0, R215 ;  /* 0x000000d700ce7220 */ /* 0x000fe20000410000 */
[----:B------:R-:W4:Y:S06]  /*8a70*/  SHFL.BFLY PT, R209, R208, 0x1, 0x1f ;  /* 0x0c201f00d0d17f89 */ /* 0x000f2c00000e0000 */
[----:B------:R-:W3:Y:S08]  /*8a80*/  MUFU.TANH R156, R156 ;  /* 0x0000009c009c7308 */ /* 0x000ef00000002400 */
[----:B------:R-:W3:Y:S08]  /*8a90*/  MUFU.TANH R157, R157 ;  /* 0x0000009d009d7308 */ /* 0x000ef00000002400 */
[----:B------:R-:W3:Y:S01]  /*8aa0*/  MUFU.TANH R160, R160 ;  /* 0x000000a000a07308 */ /* 0x000ee20000002400 */
[----:B----4-:R-:W-:-:S05]  /*8ab0*/  FMNMX.FTZ R168, R208, R209, !PT ;  /* 0x000000d1d0a87209 */ /* 0x010fca0007810000 */
[C---:B------:R-:W-:Y:S02]  /*8ac0*/  FADD.FTZ R7, -R168.reuse, R7 ;  /* 0x00000007a8077221 */ /* 0x040fe40000010100 */
[----:B------:R-:W4:Y:S02]  /*8ad0*/  MUFU.TANH R161, R161 ;  /* 0x000000a100a17308 */ /* 0x000f240000002400 */
[----:B------:R-:W-:Y:S01]  /*8ae0*/  FMUL.FTZ R208, R7, UR10 ;  /* 0x0000000a07d07c20 */ /* 0x000fe20008410000 */
[----:B------:R-:W-:-:S04]  /*8af0*/  FFMA.FTZ R7, R168, R207, -8 ;  /* 0xc1000000a8077423 */ /* 0x000fc800000100cf */
[--C-:B------:R-:W-:Y:S01]  /*8b00*/  FFMA.FTZ R207, R8, UR10, -R7.reuse ;  /* 0x0000000a08cf7c23 */ /* 0x100fe20008010807 */
[----:B------:R-:W-:-:S01]  /*8b10*/  FFMA.FTZ R8, R9, UR10, -R7 ;  /* 0x0000000a09087c23 */ /* 0x000fc20008010807 */
[----:B------:R-:W-:Y:S01]  /*8b20*/  FMNMX.FTZ R9, R11, R6, !PT ;  /* 0x000000060b097209 */ /* 0x000fe20007810000 */
[----:B------:R-:W-:-:S01]  /*8b30*/  FFMA.FTZ R209, R12, UR10, -R7 ;  /* 0x0000000a0cd17c23 */ /* 0x000fc20008010807 */
[--C-:B------:R-:W-:Y:S01]  /*8b40*/  FFMA.FTZ R12, R20, UR10, -R7.reuse ;  /* 0x0000000a140c7c23 */ /* 0x100fe20008010807 */
[----:B------:R-:W4:Y:S01]  /*8b50*/  MUFU.TANH R163, R163 ;  /* 0x000000a300a37308 */ /* 0x000f220000002400 */
[----:B--2---:R-:W-:Y:S01]  /*8b60*/  FMNMX.FTZ R20, R10, R9, !PT ;  /* 0x000000090a147209 */ /* 0x004fe20007810000 */
[--C-:B------:R-:W-:Y:S01]  /*8b70*/  FFMA.FTZ R210, R162, UR10, -R7.reuse ;  /* 0x0000000aa2d27c23 */ /* 0x100fe20008010807 */
[----:B------:R-:W-:-:S01]  /*8b80*/  FFMA.FTZ R211, R164, UR10, -R7 ;  /* 0x0000000aa4d37c23 */ /* 0x000fc20008010807 */
[--C-:B------:R-:W-:Y:S01]  /*8b90*/  FFMA.FTZ R212, R171, UR10, -R7.reuse ;  /* 0x0000000aabd47c23 */ /* 0x100fe20008010807 */
[----:B-----5:R-:W-:Y:S01]  /*8ba0*/  FMNMX.FTZ R20, R13, R20, !PT ;  /* 0x000000140d147209 */ /* 0x020fe20007810000 */
[--C-:B------:R-:W-:Y:S01]  /*8bb0*/  FFMA.FTZ R171, R176, UR10, -R7.reuse ;  /* 0x0000000ab0ab7c23 */ /* 0x100fe20008010807 */
[----:B------:R-:W-:-:S01]  /*8bc0*/  FFMA.FTZ R175, R175, UR10, -R7 ;  /* 0x0000000aafaf7c23 */ /* 0x000fc20008010807 */
[----:B------:R-:W2:Y:S01]  /*8bd0*/  MUFU.TANH R165, R165 ;  /* 0x000000a500a57308 */ /* 0x000ea20000002400 */
[----:B0-----:R-:W-:Y:S01]  /*8be0*/  FMNMX.FTZ R9, R15, R20, !PT ;  /* 0x000000140f097209 */ /* 0x001fe20007810000 */
[--C-:B------:R-:W-:Y:S01]  /*8bf0*/  FFMA.FTZ R213, R173, UR10, -R7.reuse ;  /* 0x0000000aadd57c23 */ /* 0x100fe20008010807 */
[----:B------:R-:W-:-:S01]  /*8c00*/  FFMA.FTZ R173, R183, UR10, -R7 ;  /* 0x0000000ab7ad7c23 */ /* 0x000fc20008010807 */
[--C-:B------:R-:W-:Y:S01]  /*8c10*/  FFMA.FTZ R214, R179, UR10, -R7.reuse ;  /* 0x0000000ab3d67c23 */ /* 0x100fe20008010807 */
[----:B-1----:R-:W-:Y:S01]  /*8c20*/  FMNMX.FTZ R20, R152, R9, !PT ;  /* 0x0000000998147209 */ /* 0x002fe20007810000 */
[--C-:B------:R-:W-:Y:S01]  /*8c30*/  FFMA.FTZ R183, R185, UR10, -R7.reuse ;  /* 0x0000000ab9b77c23 */ /* 0x100fe20008010807 */
[----:B------:R-:W-:-:S01]  /*8c40*/  FFMA.FTZ R14, R14, UR10, -R7 ;  /* 0x0000000a0e0e7c23 */ /* 0x000fc20008010807 */
[----:B------:R-:W0:Y:S01]  /*8c50*/  MUFU.TANH R169, R169 ;  /* 0x000000a900a97308 */ /* 0x000e220000002400 */
[----:B---3--:R-:W-:Y:S01]  /*8c60*/  FMNMX.FTZ R9, R153, R20, !PT ;  /* 0x0000001499097209 */ /* 0x008fe20007810000 */
[--C-:B------:R-:W-:Y:S01]  /*8c70*/  FFMA.FTZ R20, R158, UR10, -R7.reuse ;  /* 0x0000000a9e147c23 */ /* 0x100fe20008010807 */
[----:B------:R-:W-:-:S01]  /*8c80*/  FFMA.FTZ R21, R21, UR10, -R7 ;  /* 0x0000000a15157c23 */ /* 0x000fc20008010807 */
[--C-:B------:R-:W-:Y:S01]  /*8c90*/  FFMA.FTZ R154, R154, UR10, -R7.reuse ;  /* 0x0000000a9a9a7c23 */ /* 0x100fe20008010807 */
[----:B------:R-:W-:Y:S01]  /*8ca0*/  FMNMX.FTZ R158, R156, R9, !PT ;  /* 0x000000099c9e7209 */ /* 0x000fe20007810000 */
[--C-:B------:R-:W-:Y:S01]  /*8cb0*/  FFMA.FTZ R155, R155, UR10, -R7.reuse ;  /* 0x0000000a9b9b7c23 */ /* 0x100fe20008010807 */
[----:B------:R-:W-:-:S01]  /*8cc0*/  FFMA.FTZ R159, R159, UR10, -R7 ;  /* 0x0000000a9f9f7c23 */ /* 0x000fc20008010807 */
[----:B------:R-:W1:Y:S01]  /*8cd0*/  MUFU.TANH R170, R170 ;  /* 0x000000aa00aa7308 */ /* 0x000e620000002400 */
[----:B------:R-:W-:Y:S01]  /*8ce0*/  FMNMX.FTZ R9, R157, R158, !PT ;  /* 0x0000009e9d097209 */ /* 0x000fe20007810000 */
[--C-:B------:R-:W-:Y:S01]  /*8cf0*/  FFMA.FTZ R167, R167, UR10, -R7.reuse ;  /* 0x0000000aa7a77c23 */ /* 0x100fe20008010807 */
[----:B------:R-:W-:-:S01]  /*8d00*/  FFMA.FTZ R181, R181, UR10, -R7 ;  /* 0x0000000ab5b57c23 */ /* 0x000fc20008010807 */
[--C-:B------:R-:W-:Y:S01]  /*8d10*/  FFMA.FTZ R185, R189, UR10, -R7.reuse ;  /* 0x0000000abdb97c23 */ /* 0x100fe20008010807 */
[----:B------:R-:W-:Y:S01]  /*8d20*/  FMNMX.FTZ R158, R160, R9, !PT ;  /* 0x00000009a09e7209 */ /* 0x000fe20007810000 */
[--C-:B------:R-:W-:Y:S01]  /*8d30*/  FFMA.FTZ R179, R192, UR10, -R7.reuse ;  /* 0x0000000ac0b37c23 */ /* 0x100fe20008010807 */
[----:B------:R-:W-:-:S01]  /*8d40*/  FFMA.FTZ R196, R196, UR10, -R7 ;  /* 0x0000000ac4c47c23 */ /* 0x000fc20008010807 */
[----:B------:R-:W3:Y:S01]  /*8d50*/  MUFU.TANH R172, R172 ;  /* 0x000000ac00ac7308 */ /* 0x000ee20000002400 */
[----:B----4-:R-:W-:-:S04]  /*8d60*/  FMNMX.FTZ R158, R161, R158, !PT ;  /* 0x0000009ea19e7209 */ /* 0x010fc80007810000 */
[----:B------:R-:W-:-:S03]  /*8d70*/  FMNMX.FTZ R158, R163, R158, !PT ;  /* 0x0000009ea39e7209 */ /* 0x000fc60007810000 */
[----:B------:R-:W4:Y:S01]  /*8d80*/  MUFU.TANH R174, R174 ;  /* 0x000000ae00ae7308 */ /* 0x000f220000002400 */
[----:B--2---:R-:W-:-:S04]  /*8d90*/  FMNMX.FTZ R158, R165, R158, !PT ;  /* 0x0000009ea59e7209 */ /* 0x004fc80007810000 */
[----:B0-----:R-:W-:Y:S01]  /*8da0*/  FMNMX.FTZ R9, R169, R158, !PT ;  /* 0x0000009ea9097209 */ /* 0x001fe20007810000 */
[----:B------:R-:W-:-:S01]  /*8db0*/  FFMA.FTZ R158, R166, UR10, -R7 ;  /* 0x0000000aa69e7c23 */ /* 0x000fc20008010807 */
[--C-:B------:R-:W-:Y:S01]  /*8dc0*/  FFMA.FTZ R166, R186, UR10, -R7.reuse ;  /* 0x0000000abaa67c23 */ /* 0x100fe20008010807 */
[----:B------:R-:W0:Y:S01]  /*8dd0*/  MUFU.TANH R177, R177 ;  /* 0x000000b100b17308 */ /* 0x000e220000002400 */
[----:B-1----:R-:W-:Y:S01]  /*8de0*/  FMNMX.FTZ R9, R170, R9, !PT ;  /* 0x00000009aa097209 */ /* 0x002fe20007810000 */
[----:B------:R-:W-:-:S03]  /*8df0*/  FFMA.FTZ R186, R193, UR10, -R7 ;  /* 0x0000000ac1ba7c23 */ /* 0x000fc60008010807 */
[----:B---3--:R-:W-:-:S03]  /*8e00*/  FMNMX.FTZ R9, R172, R9, !PT ;  /* 0x00000009ac097209 */ /* 0x008fc60007810000 */
[----:B------:R-:W1:Y:S01]  /*8e10*/  MUFU.TANH R178, R178 ;  /* 0x000000b200b27308 */ /* 0x000e620000002400 */
[----:B----4-:R-:W-:-:S07]  /*8e20*/  FMNMX.FTZ R162, R174, R9, !PT ;  /* 0x00000009aea27209 */ /* 0x010fce0007810000 */
        /* <DEDUP_REMOVED lines=28> */
[----:B------:R1:W-:Y:S01]  /*8ff0*/  MUFU.EX2 R162, R175 ;  /* 0x000000af00a27308 */ /* 0x0003e20000000800 */
[----:B--2---:R-:W-:-:S07]  /*9000*/  FMNMX.FTZ R9, R205, R164, !PT ;  /* 0x000000a4cd097209 */ /* 0x004fce0007810000 */
[----:B------:R-:W2:Y:S01]  /*9010*/  MUFU.EX2 R208, R208 ;  /* 0x000000d000d07308 */ /* 0x000ea20000000800 */
[----:B0-----:R-:W-:Y:S01]  /*9020*/  FMNMX.FTZ R9, R206, R9, !PT ;  /* 0x00000009ce097209 */ /* 0x001fe20007810000 */
[--C-:B-1----:R-:W-:Y:S01]  /*9030*/  FFMA.FTZ R175, R182, UR10, -R7.reuse ;  /* 0x0000000ab6af7c23 */ /* 0x102fe20008010807 */
[----:B------:R-:W-:-:S01]  /*9040*/  FFMA.FTZ R182, R184, UR10, -R7 ;  /* 0x0000000ab8b67c23 */ /* 0x000fc20008010807 */
[--C-:B------:R-:W-:Y:S02]  /*9050*/  FFMA.FTZ R184, R188, UR10, -R7.reuse ;  /* 0x0000000abcb87c23 */ /* 0x100fe40008010807 */
[----:B------:R-:W0:Y:S02]  /*9060*/  SHFL.BFLY PT, R176, R9, 0x2, 0x1f ;  /* 0x0c401f0009b07f89 */ /* 0x000e2400000e0000 */
[----:B------:R1:W-:Y:S08]  /*9070*/  MUFU.EX2 R164, R175 ;  /* 0x000000af00a47308 */ /* 0x0003f00000000800 */
[----:B------:R-:W3:Y:S01]  /*9080*/  MUFU.EX2 R207, R207 ;  /* 0x000000cf00cf7308 */ /* 0x000ee20000000800 */
[----:B-1----:R-:W-:-:S01]  /*9090*/  FFMA.FTZ R175, R187, UR10, -R7 ;  /* 0x0000000abbaf7c23 */ /* 0x002fc20008010807 */
[-C--:B--2---:R-:W-:Y:S01]  /*90a0*/  FMUL.FTZ R24, R24, R208.reuse ;  /* 0x000000d018187220 */ /* 0x084fe20000410000 */
        /* <DEDUP_REMOVED lines=10> */
[----:B------:R-:W-:Y:S01]  /*9150*/  FMUL.FTZ R44, R44, R208 ;  /* 0x000000d02c2c7220 */ /* 0x000fe20000410000 */
[----:B0-----:R-:W-:Y:S01]  /*9160*/  FMNMX.FTZ R187, R9, R176, !PT ;  /* 0x000000b009bb7209 */ /* 0x001fe20007810000 */
[----:B------:R-:W-:-:S01]  /*9170*/  FFMA.FTZ R176, R190, UR10, -R7 ;  /* 0x0000000abeb07c23 */ /* 0x000fc20008010807 */
[----:B------:R-:W0:Y:S01]  /*9180*/  MUFU.EX2 R209, R209 ;  /* 0x000000d100d17308 */ /* 0x000e220000000800 */
[----:B---3--:R-:W-:-:S01]  /*9190*/  FFMA.FTZ R3, R208, R3, R207 ;  /* 0x00000003d0037223 */ /* 0x008fc200000100cf */
[-C--:B------:R-:W-:Y:S01]  /*91a0*/  FMUL.FTZ R45, R45, R208.reuse ;  /* 0x000000d02d2d7220 */ /* 0x080fe20000410000 */
[----:B------:R-:W2:Y:S01]  /*91b0*/  SHFL.BFLY PT, R188, R187, 0x1, 0x1f ;  /* 0x0c201f00bbbc7f89 */ /* 0x000ea200000e0000 */
        /* <DEDUP_REMOVED lines=23> */
[----:B--2---:R-:W-:Y:S01]  /*9330*/  FMNMX.FTZ R9, R187, R188, !PT ;  /* 0x000000bcbb097209 */ /* 0x004fe20007810000 */
[----:B------:R-:W-:-:S02]  /*9340*/  IMAD.U32 R188, RZ, RZ, UR10 ;  /* 0x0000000affbc7e24 */ /* 0x000fc4000f8e00ff */
[-C--:B------:R-:W-:Y:S01]  /*9350*/  FMUL.FTZ R88, R88, R208.reuse ;  /* 0x000000d058587220 */ /* 0x080fe20000410000 */
[-C--:B------:R-:W-:Y:S01]  /*9360*/  FMUL.FTZ R89, R89, R208.reuse ;  /* 0x000000d059597220 */ /* 0x080fe20000410000 */
[----:B------:R-:W-:Y:S01]  /*9370*/  FMUL.FTZ R92, R92, R208 ;  /* 0x000000d05c5c7220 */ /* 0x000fe20000410000 */
[C---:B------:R-:W-:Y:S01]  /*9380*/  FADD.FTZ R6, -R9.reuse, R6 ;  /* 0x0000000609067221 */ /* 0x040fe20000010100 */
[----:B------:R-:W-:-:S01]  /*9390*/  FFMA.FTZ R188, R9, R188, -8 ;  /* 0xc100000009bc7423 */ /* 0x000fc200000100bc */
        /* <DEDUP_REMOVED lines=17> */
[----:B-1----:R-:W-:-:S01]  /*94b0*/  FADD.FTZ R174, R8, R3 ;  /* 0x0000000308ae7221 */ /* 0x002fc20000010000 */
[--C-:B------:R-:W-:Y:S01]  /*94c0*/  FFMA.FTZ R152, R156, UR10, -R188.reuse ;  /* 0x0000000a9c987c23 */ /* 0x100fe200080108bc */
[----:B------:R-:W-:-:S01]  /*94d0*/  FFMA.FTZ R156, R163, UR10, -R188 ;  /* 0x0000000aa39c7c23 */ /* 0x000fc200080108bc */
[----:B------:R-:W-:Y:S01]  /*94e0*/  FFMA.FTZ R163, R165, UR10, -R188 ;  /* 0x0000000aa5a37c23 */ /* 0x000fe200080108bc */
[----:B0-----:R-:W-:-:S01]  /*94f0*/  FADD.FTZ R3, R209, R174 ;  /* 0x000000aed1037221 */ /* 0x001fc20000010000 */
[----:B------:R-:W-:Y:S01]  /*9500*/  FFMA.FTZ R165, R177, UR10, -R188 ;  /* 0x0000000ab1a57c23 */ /* 0x000fe200080108bc */
[C---:B---3--:R-:W-:Y:S01]  /*9510*/  F2FP.SATFINITE.E4M3.F32.PACK_AB_MERGE_C R209, R14.reuse, R209, RZ ;  /* 0x000000d10ed1723e */ /* 0x048fe200048070ff */
[----:B------:R-:W0:Y:S01]  /*9520*/  MUFU.EX2 R11, R11 ;  /* 0x0000000b000b7308 */ /* 0x000e220000000800 */
[----:B------:R-:W-:-:S01]  /*9530*/  FADD.FTZ R177, R14, R3 ;  /* 0x000000030eb17221 */ /* 0x000fc20000010000 */
[--C-:B------:R-:W-:Y:S01]  /*9540*/  FFMA.FTZ R170, R170, UR10, -R188.reuse ;  /* 0x0000000aaaaa7c23 */ /* 0x100fe200080108bc */
[----:B------:R-:W-:-:S01]  /*9550*/  FFMA.FTZ R178, R178, UR10, -R188 ;  /* 0x0000000ab2b27c23 */ /* 0x000fc200080108bc */
[--C-:B------:R-:W-:Y:S01]  /*9560*/  FFMA.FTZ R180, R180, UR10, -R188.reuse ;  /* 0x0000000ab4b47c23 */ /* 0x100fe200080108bc */
[----:B------:R-:W-:-:S01]  /*9570*/  FFMA.FTZ R191, R191, UR10, -R188 ;  /* 0x0000000abfbf7c23 */ /* 0x000fc200080108bc */
[--C-:B------:R-:W-:Y:S01]  /*9580*/  FFMA.FTZ R194, R194, UR10, -R188.reuse ;  /* 0x0000000ac2c27c23 */ /* 0x100fe200080108bc */
[----:B------:R-:W-:-:S01]  /*9590*/  FFMA.FTZ R195, R195, UR10, -R188 ;  /* 0x0000000ac3c37c23 */ /* 0x000fc200080108bc */
[----:B------:R-:W1:Y:S01]  /*95a0*/  MUFU.EX2 R13, R13 ;  /* 0x0000000d000d7308 */ /* 0x000e620000000800 */
[----:B--2---:R-:W-:-:S01]  /*95b0*/  FFMA.FTZ R2, R7, R2, R6 ;  /* 0x0000000207027223 */ /* 0x004fc20000010006 */
[--C-:B------:R-:W-:Y:S01]  /*95c0*/  FFMA.FTZ R197, R197, UR10, -R188.reuse ;  /* 0x0000000ac5c57c23 */ /* 0x100fe200080108bc */
        /* <DEDUP_REMOVED lines=11> */
[-C--:B------:R-:W-:Y:S01]  /*9680*/  FMUL.FTZ R96, R96, R208.reuse ;  /* 0x000000d060607220 */ /* 0x080fe20000410000 */
[----:B------:R-:W-:Y:S01]  /*9690*/  FMUL.FTZ R97, R97, R208 ;  /* 0x000000d061617220 */ /* 0x000fe20000410000 */
        /* <DEDUP_REMOVED lines=11> */
[----:B------:R-:W-:Y:S01]  /*9750*/  F2FP.SATFINITE.E4M3.F32.PACK_AB_MERGE_C R13, R190, R13, RZ ;  /* 0x0000000dbe0d723e */ /* 0x000fe200048070ff */
        /* <DEDUP_REMOVED lines=30> */
[----:B------:R-:W-:Y:S01]  /*9940*/  FMUL.FTZ R149, R149, R208 ;  /* 0x000000d095957220 */ /* 0x000fe20000410000 */
        /* <DEDUP_REMOVED lines=73> */
[----:B------:R-:W-:Y:S01]  /*9de0*/  F2FP.SATFINITE.E4M3.F32.PACK_AB_MERGE_C R156, R159, R20, R210 ;  /* 0x000000149f9c723e */ /* 0x000fe200048070d2 */
[----:B------:R-:W-:Y:S01]  /*9df0*/  FMUL.FTZ R130, R130, R7 ;  /* 0x0000000782827220 */ /* 0x000fe20000410000 */
        /* <DEDUP_REMOVED lines=114> */
.L_x_2428:
[----:B------:R0:W1:Y:S01]  /*a520*/  SYNCS.PHASECHK.TRANS64.TRYWAIT P1, [UR46+0x38850], R5 ;  /* 0x03885005ff0075a7 */ /* 0x000062000802016e */
[----:B------:R-:W-:Y:S05]  /*a530*/  @!P0 BRA `(.L_x_2429) ;  /* 0x0000000000048947 */ /* 0x000fea0003800000 */
[----:B------:R-:W-:Y:S01]  /*a540*/  BPT.TRAP 0x1 ;  /* 0x000000040000795c */ /* 0x000fe20000300000 */
.L_x_2429:
[----:B------:R-:W-:Y:S01]  /*a550*/  VIADD R6, R227, 0x8 ;  /* 0x00000008e3067836 */ /* 0x000fe20000000000 */
[----:B-1----:R-:W-:Y:S06]  /*a560*/  @P1 BRA `(.L_x_2430) ;  /* 0x0000000000081947 */ /* 0x002fec0003800000 */
[----:B------:R-:W1:Y:S02]  /*a570*/  SYNCS.PHASECHK.TRANS64.TRYWAIT P1, [UR46+0x38850], R5 ;  /* 0x03885005ff0075a7 */ /* 0x000e64000802016e */
[----:B-1----:R-:W-:Y:S05]  /*a580*/  @!P1 BRA `(.L_x_2431) ;  /* 0x0000009c005c9947 */ /* 0x002fea0003800000 */
.L_x_2430:
        /* <DEDUP_REMOVED lines=27> */
.L_x_2432:
[----:B------:R-:W-:Y:S01]  /*a740*/  UIADD3 UR46, UR46, 0x38860, URZ ;  /* 0x000388602e2e7890 */ /* 0x000fe2000fffe03f */
[----:B------:R-:W-:Y:S01]  /*a750*/  ISETP.LT.AND P1, PT, RZ, UR55, PT ;  /* 0x00000037ff007c0c */ /* 0x000fe2000bf21270 */
[----:B------:R-:W-:Y:S01]  /*a760*/  UIADD3 UR55, UR55, -0x1, URZ ;  /* 0xffffffff37377890 */ /* 0x000fe2000fffe03f */
[----:B------:R-:W-:Y:S01]  /*a770*/  IMAD.MOV.U32 R6, RZ, RZ, R9 ;  /* 0x000000ffff067224 */ /* 0x000fe200078e0009 */
[----:B------:R-:W-:Y:S01]  /*a780*/  UPRMT UR46, UR50, 0x654, UR46 ;  /* 0x00000654322e7896 */ /* 0x000fe2000800002e */
[----:B------:R-:W-:-:S08]  /*a790*/  IMAD.MOV.U32 R7, RZ, RZ, R168 ;  /* 0x000000ffff077224 */ /* 0x000fd000078e00a8 */
[----:B------:R-:W-:Y:S01]  /*a7a0*/  SYNCS.ARRIVE.TRANS64.RED.A1T0 RZ, [UR46], RZ ;  /* 0x000000ffffff79a7 */ /* 0x000fe2000810042e */
[----:B------:R-:W-:Y:S05]  /*a7b0*/  @P1 BRA `(.L_x_2433) ;  /* 0xffffffd400741947 */ /* 0x000fea000383ffff */
.L_x_2422:
[----:B------:R-:W-:Y:S01]  /*a7c0*/  ULDC.64 UR8, c[0x0][0x9a0] ;  /* 0x0002680000087ab9 */ /* 0x000fe20000000a00 */
[----:B01----:R-:W-:Y:S01]  /*a7d0*/  IMAD.MOV.U32 R5, RZ, RZ, 0x3f800000 ;  /* 0x3f800000ff057424 */ /* 0x003fe200078e00ff */
        /* <DEDUP_REMOVED lines=22> */
[----:B0-----:R-:W-:Y:S01]  /*a940*/  IMAD.MOV.U32 R4, RZ, RZ, RZ ;  /* 0x000000ffff047224 */ /* 0x001fe200078e00ff */
[----:B------:R-:W-:Y:S02]  /*a950*/  UIADD3 UR37, UR37, 0x1, URZ ;  /* 0x0000000125257890 */ /* 0x000fe4000fffe03f */
[----:B------:R-:W0:Y:S01]  /*a960*/  SHFL.BFLY PT, R0, R3, 0x2, 0x1f ;  /* 0x0c401f0003007f89 */ /* 0x000e2200000e0000 */
[----:B------:R-:W-:Y:S02]  /*a970*/  UIADD3 UR42, UR42, 0x1, URZ ;  /* 0x000000012a2a7890 */ /* 0x000fe4000fffe03f */
[----:B------:R-:W-:Y:S01]  /*a980*/  UISETP.NE.AND UP0, UPT, UR37, 0x2, UPT ;  /* 0x000000022500788c */ /* 0x000fe2000bf05270 */
[----:B------:R-:W3:Y:S03]  /*a990*/  SHFL.BFLY PT, R13, R2, 0x2, 0x1f ;  /* 0x0c401f00020d7f89 */ /* 0x000ee600000e0000 */
[----:B------:R-:W-:-:S02]  /*a9a0*/  USEL UR4, URZ, 0x1, UP0 ;  /* 0x000000013f047887 */ /* 0x000fc40008000000 */
[----:B------:R-:W-:Y:S02]  /*a9b0*/  USEL UR37, UR37, URZ, UP0 ;  /* 0x0000003f25257287 */ /* 0x000fe40008000000 */
[----:B------:R-:W-:Y:S01]  /*a9c0*/  ULOP3.LUT UR36, UR36, UR4, URZ, 0x3c, !UPT ;  /* 0x0000000424247292 */ /* 0x000fe2000f8e3c3f */
[----:B0-----:R-:W-:Y:S01]  /*a9d0*/  FADD.FTZ R0, R0, R3 ;  /* 0x0000000300007221 */ /* 0x001fe20000010000 */
[----:B------:R-:W-:Y:S02]  /*a9e0*/  IMAD.U32 R3, RZ, RZ, UR10 ;  /* 0x0000000aff037e24 */ /* 0x000fe4000f8e00ff */
[----:B---3--:R-:W-:Y:S02]  /*a9f0*/  FADD.FTZ R13, R13, R2 ;  /* 0x000000020d0d7221 */ /* 0x008fe40000010000 */
[----:B------:R-:W0:Y:S01]  /*aa00*/  SHFL.BFLY PT, R11, R0, 0x1, 0x1f ;  /* 0x0c201f00000b7f89 */ /* 0x000e2200000e0000 */
[----:B------:R-:W-:-:S03]  /*aa10*/  IMAD.MOV.U32 R2, RZ, RZ, -0x800000 ;  /* 0xff800000ff027424 */ /* 0x000fc600078e00ff */
[----:B------:R-:W3:Y:S01]  /*aa20*/  SHFL.BFLY PT, R8, R13, 0x1, 0x1f ;  /* 0x0c201f000d087f89 */ /* 0x000ee200000e0000 */
[----:B0-----:R-:W-:Y:S01]  /*aa30*/  FADD.FTZ R11, R0, R11 ;  /* 0x0000000b000b7221 */ /* 0x001fe20000010000 */
[----:B------:R-:W-:Y:S02]  /*aa40*/  IMAD.MOV.U32 R0, RZ, RZ, -0x800000 ;  /* 0xff800000ff007424 */ /* 0x000fe400078e00ff */
[----:B---3--:R-:W-:Y:S02]  /*aa50*/  FADD.FTZ R12, R13, R8 ;  /* 0x000000080d0c7221 */ /* 0x008fe40000010000 */
[C---:B------:R-:W-:Y:S01]  /*aa60*/  FSETP.NE.FTZ.AND P0, PT, R11.reuse, RZ, PT ;  /* 0x000000ff0b00720b */ /* 0x040fe20003f15000 */
[----:B------:R-:W-:Y:S01]  /*aa70*/  FMUL.FTZ R10, R11, 0.00390625 ;  /* 0x3b8000000b0a7820 */ /* 0x000fe20000410000 */
[----:B------:R-:W-:Y:S02]  /*aa80*/  IMAD.MOV.U32 R8, RZ, RZ, RZ ;  /* 0x000000ffff087224 */ /* 0x000fe400078e00ff */
[----:B-1----:R-:W-:Y:S01]  /*aa90*/  FMUL.FTZ R7, R12, 0.00390625 ;  /* 0x3b8000000c077820 */ /* 0x002fe20000410000 */
[----:B------:R-:W-:Y:S01]  /*aaa0*/  IMAD.U32 R13, RZ, RZ, UR10 ;  /* 0x0000000aff0d7e24 */ /* 0x000fe2000f8e00ff */
[----:B------:R-:W-:-:S03]  /*aab0*/  FSETP.NE.FTZ.AND P1, PT, R10, RZ, PT ;  /* 0x000000ff0a00720b */ /* 0x000fc60003f35000 */
[----:B------:R-:W-:-:S04]  /*aac0*/  FSETP.NE.FTZ.AND P2, PT, R7, RZ, PT ;  /* 0x000000ff0700720b */ /* 0x000fc80003f55000 */
[----:B------:R0:W-:Y:S01]  /*aad0*/  @P0 MUFU.RCP R4, R11 ;  /* 0x0000000b00040308 */ /* 0x0001e20000001000 */
[----:B------:R-:W-:-:S05]  /*aae0*/  FSETP.NE.FTZ.AND P0, PT, R12, RZ, PT ;  /* 0x000000ff0c00720b */ /* 0x000fca0003f15000 */
[----:B------:R-:W-:Y:S02]  /*aaf0*/  @P1 FMUL.FTZ R3, R3, 0.69314718246459960938 ;  /* 0x3f31721803031820 */ /* 0x000fe40000410000 */
[----:B------:R-:W1:Y:S01]  /*ab00*/  @P1 MUFU.LG2 R6, R10 ;  /* 0x0000000a00061308 */ /* 0x000e620000000c00 */
[----:B0-----:R-:W-:-:S07]  /*ab10*/  @P2 FMUL.FTZ R11, R13, 0.69314718246459960938 ;  /* 0x3f3172180d0b2820 */ /* 0x001fce0000410000 */
[----:B------:R-:W0:Y:S08]  /*ab20*/  @P2 MUFU.LG2 R7, R7 ;  /* 0x0000000700072308 */ /* 0x000e300000000c00 */
[----:B------:R-:W3:Y:S01]  /*ab30*/  @P0 MUFU.RCP R8, R12 ;  /* 0x0000000c00080308 */ /* 0x000ee20000001000 */
[----:B-1----:R-:W-:Y:S01]  /*ab40*/  @P1 FMUL.FTZ R6, R6, 0.69314718246459960938 ;  /* 0x3f31721806061820 */ /* 0x002fe20000410000 */
[----:B------:R-:W-:-:S03]  /*ab50*/  PLOP3.LUT P0, PT, PT, PT, PT, 0x8, 0x0 ;  /* 0x000000000000781c */ /* 0x000fc60003f0e170 */
[----:B------:R-:W-:Y:S01]  /*ab60*/  @P1 FFMA.FTZ R2, R3, R168, R6 ;  /* 0x000000a803021223 */ /* 0x000fe20000010006 */
[----:B0-----:R-:W-:-:S04]  /*ab70*/  @P2 FMUL.FTZ R10, R7, 0.69314718246459960938 ;  /* 0x3f317218070a2820 */ /* 0x001fc80000410000 */
        /* <DEDUP_REMOVED lines=131> */
.L_x_2397:
        /* <DEDUP_REMOVED lines=223> */
[----:B------:R-:W-:Y:S02]  /*c1a0*/  LOP3.LUT R20, R20, R21, RZ, 0x3c, !PT ;  /* 0x0000001514147212 */ /* 0x000fe400078e3cff */
[----:B------:R-:W-:Y:S02]  /*c1b0*/  LOP3.LUT R50, R9, R10, RZ, 0x3c, !PT ;  /* 0x0000000a09327212 */ /* 0x000fe400078e3cff */
[----:B------:R-:W-:Y:S02]  /*c1c0*/  SHF.R.U64 R3, R3, 0x3, RZ ;  /* 0x0000000303037819 */ /* 0x000fe400000012ff */
[----:B------:R-:W-:Y:S02]  /*c1d0*/  IADD3.X R21, RZ, R41, RZ, P2, !PT ;  /* 0x00000029ff157210 */ /* 0x000fe400017fe4ff */
[----:B------:R-:W-:-:S02]  /*c1e0*/  LOP3.LUT R36, R37, 0x380, RZ, 0xc0, !PT ;  /* 0x0000038025247812 */ /* 0x000fc400078ec0ff */
[----:B------:R-:W-:Y:S02]  /*c1f0*/  IADD3 R10, P2, R40, 0xf000, RZ ;  /* 0x0000f000280a7810 */ /* 0x000fe40007f5e0ff */
        /* <DEDUP_REMOVED lines=39> */
[----:B--2---:R-:W-:Y:S01]  /*c470*/  LOP3.LUT R53, R74, 0x2, RZ, 0x3c, !PT ;  /* 0x000000024a357812 */ /* 0x004fe200078e3cff */
[----:B------:R-:W-:Y:S01]  /*c480*/  SHFL.IDX PT, R46, R81, R74, 0x1c1f ;  /* 0x001c1f4a512e7589 */ /* 0x000fe200000e0000 */
[----:B------:R-:W-:Y:S02]  /*c490*/  LOP3.LUT R4, R5, 0x380, RZ, 0xc0, !PT ;  /* 0x0000038005047812 */ /* 0x000fe400078ec0ff */
[----:B------:R-:W-:Y:S01]  /*c4a0*/  LOP3.LUT R8, R8, R9, RZ, 0x3c, !PT ;  /* 0x0000000908087212 */ /* 0x000fe200078e3cff */
[----:B------:R-:W1:Y:S01]  /*c4b0*/  SHFL.IDX PT, R75, R75, R53, 0x1c1f ;  /* 0x001c1f354b4b7589 */ /* 0x000e6200000e0000 */
[----:B------:R-:W-:Y:S01]  /*c4c0*/  IMAD.X R9, RZ, RZ, R41, P3 ;  /* 0x000000ffff097224 */ /* 0x000fe200018e0629 */
[----:B0-----:R-:W-:Y:S02]  /*c4d0*/  ISETP.NE.AND P3, PT, R3, 0x1, PT ;  /* 0x000000010300780c */ /* 0x001fe40003f65270 */
[----:B------:R-:W-:Y:S01]  /*c4e0*/  SHFL.IDX PT, R50, R83, R74, 0x1c1f ;  /* 0x001c1f4a53327589 */ /* 0x000fe200000e0000 */
[----:B------:R-:W-:-:S02]  /*c4f0*/  SHF.R.U64 R4, R4, 0x3, RZ ;  /* 0x0000000304047819 */ /* 0x000fc400000012ff */
[----:B------:R-:W-:Y:S01]  /*c500*/  LOP3.LUT R13, R24, 0x380, RZ, 0xc0, !PT ;  /* 0x00000380180d7812 */ /* 0x000fe200078ec0ff */
[----:B------:R-:W0:Y:S01]  /*c510*/  SHFL.IDX PT, R49, R76, R53, 0x1c1f ;  /* 0x001c1f354c317589 */ /* 0x000e2200000e0000 */
[----:B------:R-:W-:Y:S02]  /*c520*/  LOP3.LUT R44, R4, R5, RZ, 0x3c, !PT ;  /* 0x00000005042c7212 */ /* 0x000fe400078e3cff */
[----:B------:R-:W-:Y:S01]  /*c530*/  SHF.R.U64 R13, R13, 0x3, RZ ;  /* 0x000000030d0d7819 */ /* 0x000fe200000012ff */
[----:B------:R-:W-:Y:S01]  /*c540*/  SHFL.IDX PT, R143, R143, R74, 0x1c1f ;  /* 0x001c1f4a8f8f7589 */ /* 0x000fe200000e0000 */
[----:B------:R-:W-:Y:S02]  /*c550*/  MOV R130, R44 ;  /* 0x0000002c00827202 */ /* 0x000fe40000000f00 */
[----:B------:R-:W-:Y:S01]  /*c560*/  LOP3.LUT R60, R13, R24, RZ, 0x3c, !PT ;  /* 0x000000180d3c7212 */ /* 0x000fe200078e3cff */
[----:B------:R-:W2:Y:S01]  /*c570*/  SHFL.IDX PT, R52, R95, R53, 0x1c1f ;  /* 0x001c1f355f347589 */ /* 0x000ea200000e0000 */
[----:B------:R-:W-:-:S02]  /*c580*/  MOV R68, R68 ;  /* 0x0000004400447202 */ /* 0x000fc40000000f00 */
[----:B------:R-:W-:Y:S01]  /*c590*/  MOV R69, R58 ;  /* 0x0000003a00457202 */ /* 0x000fe20000000f00 */
[----:B------:R-:W-:Y:S01]  /*c5a0*/  SHFL.IDX PT, R54, R87, R74, 0x1c1f ;  /* 0x001c1f4a57367589 */ /* 0x000fe200000e0000 */
[----:B------:R-:W-:Y:S02]  /*c5b0*/  MOV R118, R56 ;  /* 0x0000003800767202 */ /* 0x000fe40000000f00 */
[----:B------:R-:W-:Y:S01]  /*c5c0*/  MOV R66, R66 ;  /* 0x0000004200427202 */ /* 0x000fe20000000f00 */
[----:B------:R-:W3:Y:S01]  /*c5d0*/  SHFL.IDX PT, R77, R77, R53, 0x1c1f ;  /* 0x001c1f354d4d7589 */ /* 0x000ee200000e0000 */
[----:B-1----:R-:W-:Y:S02]  /*c5e0*/  SEL R44, R46, R75, P0 ;  /* 0x0000004b2e2c7207 */ /* 0x002fe40000000000 */
[----:B------:R-:W-:Y:S01]  /*c5f0*/  SEL R46, R75, R46, P0 ;  /* 0x0000002e4b2e7207 */ /* 0x000fe20000000000 */
[----:B------:R-:W-:Y:S01]  /*c600*/  SHFL.IDX PT, R141, R141, R74, 0x1c1f ;  /* 0x001c1f4a8d8d7589 */ /* 0x000fe200000e0000 */
[----:B------:R-:W1:Y:S01]  /*c610*/  @P3 LDC R75, c[0x0][0xbec] ;  /* 0x0002fb00ff4b3b82 */ /* 0x000e620000000800 */
[----:B------:R-:W-:-:S02]  /*c620*/  MOV R67, R60 ;  /* 0x0000003c00437202 */ /* 0x000fc40000000f00 */
[----:B------:R-:W4:Y:S01]  /*c630*/  SHFL.IDX PT, R96, R96, R53, 0x1c1f ;  /* 0x001c1f3560607589 */ /* 0x000f2200000e0000 */
[----:B0-----:R-:W-:Y:S02]  /*c640*/  SEL R48, R50, R49, P0 ;  /* 0x0000003132307207 */ /* 0x001fe40000000000 */
[----:B------:R-:W-:Y:S01]  /*c650*/  SEL R50, R49, R50, P0 ;  /* 0x0000003231327207 */ /* 0x000fe20000000000 */
[----:B------:R-:W-:Y:S01]  /*c660*/  SHFL.IDX PT, R145, R145, R74, 0x1c1f ;  /* 0x001c1f4a91917589 */ /* 0x000fe200000e0000 */
[----:B------:R-:W-:Y:S02]  /*c670*/  MOV R64, R64 ;  /* 0x0000004000407202 */ /* 0x000fe40000000f00 */
[----:B------:R-:W-:Y:S01]  /*c680*/  SEL R165, R39, R38, P0 ;  /* 0x0000002627a57207 */ /* 0x000fe20000000000 */
[----:B------:R-:W0:Y:S01]  /*c690*/  SHFL.IDX PT, R94, R94, R53, 0x1c1f ;  /* 0x001c1f355e5e7589 */ /* 0x000e2200000e0000 */
[----:B--2---:R-:W-:Y:S02]  /*c6a0*/  SEL R49, R143, R52, P0 ;  /* 0x000000348f317207 */ /* 0x004fe40000000000 */
[----:B------:R-:W-:Y:S01]  /*c6b0*/  SEL R51, R52, R143, P0 ;  /* 0x0000008f34337207 */ /* 0x000fe20000000000 */
[----:B------:R-:W-:Y:S01]  /*c6c0*/  SHFL.IDX PT, R58, R115, R74, 0x1c1f ;  /* 0x001c1f4a733a7589 */ /* 0x000fe200000e0000 */
[----:B------:R-:W-:-:S02]  /*c6d0*/  SEL R107, R38, R39, P0 ;  /* 0x00000027266b7207 */ /* 0x000fc40000000000 */
[----:B------:R-:W-:Y:S01]  /*c6e0*/  MOV R65, R62 ;  /* 0x0000003e00417202 */ /* 0x000fe20000000f00 */
[----:B------:R-:W2:Y:S01]  /*c6f0*/  SHFL.IDX PT, R57, R78, R53, 0x1c1f ;  /* 0x001c1f354e397589 */ /* 0x000ea200000e0000 */
[----:B---3--:R-:W-:Y:S02]  /*c700*/  SEL R52, R54, R77, P0 ;  /* 0x0000004d36347207 */ /* 0x008fe40000000000 */
[----:B------:R-:W-:Y:S01]  /*c710*/  SEL R54, R77, R54, P0 ;  /* 0x000000364d367207 */ /* 0x000fe20000000000 */
[----:B------:R-:W-:Y:S01]  /*c720*/  SHFL.IDX PT, R147, R147, R74, 0x1c1f ;  /* 0x001c1f4a93937589 */ /* 0x000fe200000e0000 */
[----:B------:R-:W3:Y:S01]  /*c730*/  @P3 LDC R77, c[0x0][0xbf0] ;  /* 0x0002fc00ff4d3b82 */ /* 0x000ee20000000800 */
[----:B------:R-:W-:Y:S02]  /*c740*/  IADD3 R39, P4, R40, 0x1000, RZ ;  /* 0x0000100028277810 */ /* 0x000fe40007f9e0ff */
[----:B------:R-:W1:Y:S01]  /*c750*/  SHFL.IDX PT, R60, R97, R53, 0x1c1f ;  /* 0x001c1f35613c7589 */ /* 0x000e6200000e0000 */
[----:B------:R-:W-:-:S02]  /*c760*/  SEL R135, R128, R91, P0 ;  /* 0x0000005b80877207 */ /* 0x000fc40000000000 */
[----:B------:R-:W-:Y:S01]  /*c770*/  LOP3.LUT R38, R39, 0x380, RZ, 0xc0, !PT ;  /* 0x0000038027267812 */ /* 0x000fe200078ec0ff */
[----:B------:R-:W-:Y:S01]  /*c780*/  SHFL.IDX PT, R117, R117, R74, 0x1c1f ;  /* 0x001c1f4a75757589 */ /* 0x000fe200000e0000 */
[----:B------:R-:W-:Y:S02]  /*c790*/  SEL R91, R91, R128, P0 ;  /* 0x000000805b5b7207 */ /* 0x000fe40000000000 */
[----:B------:R-:W-:Y:S01]  /*c7a0*/  SEL R169, R31, R30, P0 ;  /* 0x0000001e1fa97207 */ /* 0x000fe20000000000 */
[----:B------:R-:W1:Y:S01]  /*c7b0*/  SHFL.IDX PT, R62, R79, R53, 0x1c1f ;  /* 0x001c1f354f3e7589 */ /* 0x000e6200000e0000 */
[----:B------:R-:W-:Y:S02]  /*c7c0*/  SEL R111, R30, R31, P0 ;  /* 0x0000001f1e6f7207 */ /* 0x000fe40000000000 */
[----:B------:R-:W-:Y:S01]  /*c7d0*/  IADD3 R33, P1, R40, 0x4000, RZ ;  /* 0x0000400028217810 */ /* 0x000fe20007f3e0ff */
[----:B------:R-:W-:Y:S01]  /*c7e0*/  SHFL.IDX PT, R149, R149, R74, 0x1c1f ;  /* 0x001c1f4a95957589 */ /* 0x000fe200000e0000 */
[----:B------:R-:W-:-:S02]  /*c7f0*/  SHF.R.U64 R38, R38, 0x3, RZ ;  /* 0x0000000326267819 */ /* 0x000fc400000012ff */
[----:B------:R-:W-:Y:S01]  /*c800*/  MOV R105, R72 ;  /* 0x0000004800697202 */ /* 0x000fe20000000f00 */
[----:B------:R-:W3:Y:S01]  /*c810*/  SHFL.IDX PT, R98, R98, R53, 0x1c1f ;  /* 0x001c1f3562627589 */ /* 0x000ee200000e0000 */
[----:B------:R-:W-:Y:S02]  /*c820*/  MOV R134, R42 ;  /* 0x0000002a00867202 */ /* 0x000fe40000000f00 */
[----:B------:R-:W-:Y:S01]  /*c830*/  LOP3.LUT R32, R33, 0x380, RZ, 0xc0, !PT ;  /* 0x0000038021207812 */ /* 0x000fe200078ec0ff */
[----:B------:R-:W-:Y:S01]  /*c840*/  SHFL.IDX PT, R119, R119, R74, 0x1c1f ;  /* 0x001c1f4a77777589 */ /* 0x000fe200000e0000 */
[----:B------:R-:W-:Y:S01]  /*c850*/  LOP3.LUT R38, R38, R39, RZ, 0x3c, !PT ;  /* 0x0000002726267212 */ /* 0x000fe200078e3cff */
[----:B------:R-:W-:Y:S01]  /*c860*/  IMAD.X R39, RZ, RZ, R41, P4 ;  /* 0x000000ffff277224 */ /* 0x000fe200020e0629 */
[----:B----4-:R-:W-:Y:S01]  /*c870*/  SEL R45, R141, R96, P0 ;  /* 0x000000608d2d7207 */ /* 0x010fe20000000000 */
[----:B------:R-:W-:Y:S01]  /*c880*/  SHFL.IDX PT, R151, R151, R74, 0x1c1f ;  /* 0x001c1f4a97977589 */ /* 0x000fe200000e0000 */
[----:B------:R-:W-:-:S02]  /*c890*/  SEL R47, R96, R141, P0 ;  /* 0x0000008d602f7207 */ /* 0x000fc40000000000 */
[----:B0-----:R-:W-:Y:S01]  /*c8a0*/  SEL R55, R94, R145, P0 ;  /* 0x000000915e377207 */ /* 0x001fe20000000000 */
[----:B------:R-:W0:Y:S01]  /*c8b0*/  SHFL.IDX PT, R80, R80, R53, 0x1c1f ;  /* 0x001c1f3550507589 */ /* 0x000e2200000e0000 */
[----:B------:R-:W-:Y:S02]  /*c8c0*/  IADD3 R27, P4, R40, 0x7000, RZ ;  /* 0x00007000281b7810 */ /* 0x000fe40007f9e0ff */
[----:B------:R-:W-:Y:S01]  /*c8d0*/  SHF.R.U64 R32, R32, 0x3, RZ ;  /* 0x0000000320207819 */ /* 0x000fe200000012ff */
[----:B------:R-:W4:Y:S01]  /*c8e0*/  SHFL.IDX PT, R76, R99, R53, 0x1c1f ;  /* 0x001c1f35634c7589 */ /* 0x000f2200000e0000 */
[----:B------:R-:W-:Y:S02]  /*c8f0*/  LOP3.LUT R26, R27, 0x380, RZ, 0xc0, !PT ;  /* 0x000003801b1a7812 */ /* 0x000fe400078ec0ff */
[----:B------:R-:W-:Y:S01]  /*c900*/  LOP3.LUT R32, R32, R33, RZ, 0x3c, !PT ;  /* 0x0000002120207212 */ /* 0x000fe200078e3cff */
[----:B------:R-:W-:Y:S01]  /*c910*/  SHFL.IDX PT, R121, R121, R74, 0x1c1f ;  /* 0x001c1f4a79797589 */ /* 0x000fe200000e0000 */
[----:B------:R-:W-:Y:S01]  /*c920*/  IMAD.X R33, RZ, RZ, R41, P1 ;  /* 0x000000ffff217224 */ /* 0x000fe200008e0629 */
[----:B--2---:R-:W-:-:S02]  /*c930*/  SEL R56, R58, R57, P0 ;  /* 0x000000393a387207 */ /* 0x004fc40000000000 */
[----:B------:R-:W-:Y:S01]  /*c940*/  SHFL.IDX PT, R153, R153, R74, 0x1c1f ;  /* 0x001c1f4a99997589 */ /* 0x000fe200000e0000 */
[----:B------:R-:W-:Y:S02]  /*c950*/  IADD3 R25, P1, R40, 0xa000, RZ ;  /* 0x0000a00028197810 */ /* 0x000fe40007f3e0ff */
[----:B------:R-:W-:Y:S01]  /*c960*/  SEL R58, R57, R58, P0 ;  /* 0x0000003a393a7207 */ /* 0x000fe20000000000 */
[----:B------:R-:W2:Y:S01]  /*c970*/  SHFL.IDX PT, R82, R82, R53, 0x1c1f ;  /* 0x001c1f3552527589 */ /* 0x000ea200000e0000 */
[----:B------:R-:W-:Y:S02]  /*c980*/  SHF.R.U64 R26, R26, 0x3, RZ ;  /* 0x000000031a1a7819 */ /* 0x000fe400000012ff */
[----:B-1----:R-:W-:Y:S01]  /*c990*/  SEL R57, R147, R60, P0 ;  /* 0x0000003c93397207 */ /* 0x002fe20000000000 */
[----:B------:R-:W1:Y:S01]  /*c9a0*/  SHFL.IDX PT, R100, R100, R53, 0x1c1f ;  /* 0x001c1f3564647589 */ /* 0x000e6200000e0000 */
[----:B------:R-:W-:Y:S02]  /*c9b0*/  SEL R59, R60, R147, P0 ;  /* 0x000000933c3b7207 */ /* 0x000fe40000000000 */
[----:B------:R-:W-:Y:S01]  /*c9c0*/  SEL R60, R117, R62, P0 ;  /* 0x0000003e753c7207 */ /* 0x000fe20000000000 */
[----:B------:R-:W-:Y:S01]  /*c9d0*/  SHFL.IDX PT, R123, R123, R74, 0x1c1f ;  /* 0x001c1f4a7b7b7589 */ /* 0x000fe200000e0000 */
[----:B------:R-:W-:-:S02]  /*c9e0*/  LOP3.LUT R24, R25, 0x380, RZ, 0xc0, !PT ;  /* 0x0000038019187812 */ /* 0x000fc400078ec0ff */
[----:B------:R-:W-:Y:S01]  /*c9f0*/  SEL R62, R62, R117, P0 ;  /* 0x000000753e3e7207 */ /* 0x000fe20000000000 */
[----:B------:R-:W-:Y:S01]  /*ca00*/  SHFL.IDX PT, R155, R155, R74, 0x1c1f ;  /* 0x001c1f4a9b9b7589 */ /* 0x000fe200000e0000 */
[----:B---3--:R-:W-:Y:S02]  /*ca10*/  SEL R61, R149, R98, P0 ;  /* 0x00000062953d7207 */ /* 0x008fe40000000000 */
[----:B------:R-:W-:Y:S01]  /*ca20*/  SEL R63, R98, R149, P0 ;  /* 0x00000095623f7207 */ /* 0x000fe20000000000 */
[----:B------:R-:W3:Y:S01]  /*ca30*/  SHFL.IDX PT, R84, R84, R53, 0x1c1f ;  /* 0x001c1f3554547589 */ /* 0x000ee200000e0000 */
[----:B------:R-:W-:Y:S01]  /*ca40*/  LOP3.LUT R26, R26, R27, RZ, 0x3c, !PT ;  /* 0x0000001b1a1a7212 */ /* 0x000fe200078e3cff */
[----:B------:R-:W-:Y:S01]  /*ca50*/  IMAD.X R27, RZ, RZ, R41, P4 ;  /* 0x000000ffff1b7224 */ /* 0x000fe200020e0629 */
[----:B------:R-:W-:Y:S01]  /*ca60*/  IADD3 R7, P4, R40, 0xd000, RZ ;  /* 0x0000d00028077810 */ /* 0x000fe20007f9e0ff */
[----:B------:R-:W3:Y:S01]  /*ca70*/  SHFL.IDX PT, R78, R101, R53, 0x1c1f ;  /* 0x001c1f35654e7589 */ /* 0x000ee200000e0000 */
[----:B------:R-:W-:-:S02]  /*ca80*/  SHF.R.U64 R24, R24, 0x3, RZ ;  /* 0x0000000318187819 */ /* 0x000fc400000012ff */
[----:B------:R-:W-:Y:S01]  /*ca90*/  LOP3.LUT R6, R7, 0x380, RZ, 0xc0, !PT ;  /* 0x0000038007067812 */ /* 0x000fe200078ec0ff */
[----:B------:R-:W-:Y:S01]  /*caa0*/  SHFL.IDX PT, R120, R127, R74, 0x1c1f ;  /* 0x001c1f4a7f787589 */ /* 0x000fe200000e0000 */
        /* <DEDUP_REMOVED lines=61> */
[----:B0-----:R-:W-:Y:S01]  /*ce80*/  SEL R53, R145, R94, P0 ;  /* 0x0000005e91357207 */ /* 0x001fe20000000000 */
        /* <DEDUP_REMOVED lines=11> */
[----:B--2---:R-:W-:Y:S02]  /*cf40*/  SEL R48, R121, R82, P0 ;  /* 0x0000005279307207 */ /* 0x004fe40000000000 */
[----:B------:R-:W-:Y:S01]  /*cf50*/  SEL R50, R82, R121, P0 ;  /* 0x0000007952327207 */ /* 0x000fe20000000000 */
[----:B------:R2:W-:Y:S01]  /*cf60*/  STSM.16.M88.4 [R112], R44 ;  /* 0x0000002c70007844 */ /* 0x0005e20000000200 */
[----:B-1----:R-:W-:Y:S01]  /*cf70*/  SEL R49, R153, R100, P0 ;  /* 0x0000006499317207 */ /* 0x002fe20000000000 */
[----:B0-----:R-:W-:Y:S01]  /*cf80*/  IMAD.MOV R56, RZ, RZ, -R75 ;  /* 0x000000ffff387224 */ /* 0x001fe200078e0a4b */
        /* <DEDUP_REMOVED lines=12> */
[----:B--2---:R-:W-:Y:S02]  /*d050*/  SEL R44, R120, R127, P0 ;  /* 0x0000007f782c7207 */ /* 0x004fe40000000000 */
[----:B------:R-:W-:Y:S01]  /*d060*/  SEL R46, R127, R120, P0 ;  /* 0x000000787f2e7207 */ /* 0x000fe20000000000 */
[----:B------:R-:W-:Y:S01]  /*d070*/  STSM.16.M88.4 [R71], R56 ;  /* 0x0000003847007844 */ /* 0x000fe20000000200 */
[----:B0-----:R-:W-:Y:S01]  /*d080*/  SHF.R.S32.HI R49, RZ, 0x1f, R75 ;  /* 0x0000001fff317819 */ /* 0x001fe2000001144b */
[----:B------:R-:W-:Y:S01]  /*d090*/  VIADD R51, R220, UR39 ;  /* 0x00000027dc337c36 */ /* 0x000fe20008000000 */
[----:B------:R-:W-:Y:S02]  /*d0a0*/  IADD3 R48, P1, R75, UR6, RZ ;  /* 0x000000064b307c10 */ /* 0x000fe4000ff3e0ff */
[----:B------:R-:W-:-:S02]  /*d0b0*/  SHF.R.S32.HI R50, RZ, 0x1f, R61 ;  /* 0x0000001fff327819 */ /* 0x000fc4000001143d */
[----:B------:R-:W-:Y:S01]  /*d0c0*/  SEL R45, R159, R86, P0 ;  /* 0x000000569f2d7207 */ /* 0x000fe20000000000 */
[----:B-1----:R-:W-:Y:S01]  /*d0d0*/  IMAD.U32 R52, RZ, RZ, UR5 ;  /* 0x00000005ff347e24 */ /* 0x002fe2000f8e00ff */
        /* <DEDUP_REMOVED lines=142> */
.L_x_2437:
[----:B------:R-:W-:Y:S05]  /*d9c0*/  BSYNC B1 ;  /* 0x0000000000017941 */ /* 0x000fea0003800000 */
.L_x_2436:
        /* <DEDUP_REMOVED lines=10> */
[-C--:B------:R-:W-:Y:S02]  /*da70*/  @!P3 LEA R4, P5, R22, R8.reuse, 0x1 ;  /* 0x000000081604b211 */ /* 0x080fe400078a08ff */
[-C--:B---3--:R-:W-:Y:S02]  /*da80*/  @!P4 LEA.HI.X R3, R16, R9.reuse, R225, 0x1, P6 ;  /* 0x000000091003c211 */ /* 0x088fe400030f0ce1 */
[-C--:B------:R-:W-:Y:S02]  /*da90*/  @!P2 LEA R6, P6, R19, R8.reuse, 0x1 ;  /* 0x000000081306a211 */ /* 0x080fe400078c08ff */
        /* <DEDUP_REMOVED lines=8> */
.L_x_2439:
[----:B------:R-:W-:Y:S05]  /*db20*/  BSYNC B1 ;  /* 0x0000000000017941 */ /* 0x000fea0003800000 */
.L_x_2438:
        /* <DEDUP_REMOVED lines=11> */
[-C--:B------:R-:W-:Y:S02]  /*dbe0*/  @!P1 LEA R6, P4, R19, R8.reuse, 0x1 ;  /* 0x0000000813069211 */ /* 0x080fe400078808ff */
[-C--:B----4-:R-:W-:Y:S02]  /*dbf0*/  @!P3 LEA.HI.X R3, R16, R9.reuse, R225, 0x1, P6 ;  /* 0x000000091003b211 */ /* 0x090fe400030f0ce1 */
        /* <DEDUP_REMOVED lines=8> */
.L_x_2441:
[----:B------:R-:W-:Y:S05]  /*dc80*/  BSYNC B1 ;  /* 0x0000000000017941 */ /* 0x000fea0003800000 */
.L_x_2440:
[----:B-1----:R-:W-:Y:S01]  /*dc90*/  VIADD R3, R13, 0x60 ;  /* 0x000000600d037836 */ /* 0x002fe20000000000 */
[----:B0-23--:R-:W0:Y:S04]  /*dca0*/  SHFL.IDX PT, R10, R10, 0x3, 0x181f ;  /* 0x00781f000a0a7f89 */ /* 0x00de2800000e0000 */
[----:B------:R-:W-:Y:S01]  /*dcb0*/  ISETP.GE.AND P0, PT, R3, R96, PT ;  /* 0x000000600300720c */ /* 0x000fe20003f06270 */
[----:B------:R-:W1:-:S12]  /*dcc0*/  SHFL.IDX PT, R0, R0, 0x3, 0x181f ;  /* 0x00781f0000007f89 */ /* 0x000e5800000e0000 */
[----:B------:R-:W-:Y:S05]  /*dcd0*/  @P0 BRA `(.L_x_2442) ;  /* 0x0000000c00200947 */ /* 0x000fea0003800000 */
[----:B------:R-:W-:Y:S02]  /*dce0*/  ULDC UR5, c[0x0][0xac8] ;  /* 0x0002b20000057ab9 */ /* 0x000fe40000000800 */
[----:B------:R-:W-:Y:S02]  /*dcf0*/  ISETP.GE.AND P3, PT, R16, UR5, PT ;  /* 0x0000000510007c0c */ /* 0x000fe4000bf66270 */
[----:B------:R-:W-:Y:S02]  /*dd00*/  ISETP.GE.AND P4, PT, R22, UR5, PT ;  /* 0x0000000516007c0c */ /* 0x000fe4000bf86270 */
[----:B------:R-:W-:-:S09]  /*dd10*/  ISETP.GE.AND P5, PT, R19, UR5, PT ;  /* 0x0000000513007c0c */ /* 0x000fd2000bfa6270 */
[-C--:B-1----:R-:W-:Y:S02]  /*dd20*/  @!P3 LEA R2, P0, R16, R0.reuse, 0x1 ;  /* 0x000000001002b211 */ /* 0x082fe400078008ff */
[-C--:B------:R-:W-:Y:S02]  /*dd30*/  @!P4 LEA R4, P1, R22, R0.reuse, 0x1 ;  /* 0x000000001604c211 */ /* 0x080fe400078208ff */
[C---:B------:R-:W-:Y:S02]  /*dd40*/  @!P5 LEA R6, P2, R19.reuse, R0, 0x1 ;  /* 0x000000001306d211 */ /* 0x040fe400078408ff */
        /* <DEDUP_REMOVED lines=12> */
.L_x_2435:
        /* <DEDUP_REMOVED lines=50> */
.L_x_2444:
[----:B------:R-:W-:Y:S05]  /*e130*/  BSYNC B1 ;  /* 0x0000000000017941 */ /* 0x000fea0003800000 */
.L_x_2443:
        /* <DEDUP_REMOVED lines=63> */
.L_x_2446:
[----:B------:R-:W-:Y:S05]  /*e530*/  BSYNC B1 ;  /* 0x0000000000017941 */ /* 0x000fea0003800000 */
.L_x_2445:
        /* <DEDUP_REMOVED lines=21> */
.L_x_2448:
[----:B------:R-:W-:Y:S05]  /*e690*/  BSYNC B1 ;  /* 0x0000000000017941 */ /* 0x000fea0003800000 */
.L_x_2447:
        /* <DEDUP_REMOVED lines=21> */
.L_x_2450:
[----:B------:R-:W-:Y:S05]  /*e7f0*/  BSYNC B1 ;  /* 0x0000000000017941 */ /* 0x000fea0003800000 */
.L_x_2449:
        /* <DEDUP_REMOVED lines=11> */
[-C--:B------:R-:W-:Y:S02]  /*e8b0*/  @!P2 LEA R6, P5, R22, R2.reuse, 0x1 ;  /* 0x000000021606a211 */ /* 0x080fe400078a08ff */
        /* <DEDUP_REMOVED lines=10> */
.L_x_2442:
[----:B------:R-:W-:Y:S05]  /*e960*/  BSYNC B0 ;  /* 0x0000000000007941 */ /* 0x000fea0003800000 */
.L_x_2434:
[----:B------:R-:W-:Y:S02]  /*e970*/  ULDC UR5, c[0x0][0xc38] ;  /* 0x00030e0000057ab9 */ /* 0x000fe40000000800 */
[----:B------:R-:W-:-:S06]  /*e980*/  UISETP.GE.AND UP0, UPT, UR4, UR5, UPT ;  /* 0x000000050400728c */ /* 0x000fcc000bf06270 */
[----:B------:R-:W-:-:S13]  /*e990*/  PLOP3.LUT P0, PT, PT, PT, UP0, 0x80, 0x0 ;  /* 0x000000000000781c */ /* 0x000fda0003f0f008 */
[----:B------:R-:W-:Y:S05]  /*e9a0*/  @!P0 BRA `(.L_x_2451) ;  /* 0xffffff2000e48947 */ /* 0x000fea000383ffff */
[----:B------:R-:W-:Y:S05]  /*e9b0*/  EXIT ;  /* 0x000000000000794d */ /* 0x000fea0003800000 */
.L_x_2393:
[----:B------:R-:W-:-:S08]  /*e9c0*/  NOP ;  /* 0x0000000000007918 */ /* 0x000fd00000000000 */
[----:B------:R-:W0:-:S00]  /*e9d0*/  USETMAXREG.DEALLOC.CTAPOOL 0x28 ;  /* 0x00000028000079c8 */ /* 0x000e0000080e0500 */
[----:B0-----:R-:W-:-:S06]  /*e9e0*/  LOP3.LUT R0, R0, 0x3, RZ, 0xc0, !PT ;  /* 0x0000000300007812 */ /* 0x001fcc00078ec0ff */
[----:B------:R-:W0:Y:S01]  /*e9f0*/  S2UR UR5, SR_CTAID.X ;  /* 0x00000000000579c3 */ /* 0x000e220000002500 */
[----:B------:R-:W-:Y:S01]  /*ea00*/  LOP3.LUT R16, R16, 0xffffefff, RZ, 0xc0, !PT ;  /* 0xffffefff10107812 */ /* 0x000fe200078ec0ff */
[----:B------:R-:W-:Y:S01]  /*ea10*/  STL [R1+0x14], RZ ;  /* 0x000014ff01007387 */ /* 0x000fe20000100800 */
[----:B------:R-:W-:Y:S02]  /*ea20*/  IMAD.MOV.U32 R27, RZ, RZ, 0x1 ;  /* 0x00000001ff1b7424 */ /* 0x000fe400078e00ff */
[----:B------:R-:W-:Y:S01]  /*ea30*/  IMAD.MOV.U32 R25, RZ, RZ, RZ ;  /* 0x000000ffff197224 */ /* 0x000fe200078e00ff */
        /* <DEDUP_REMOVED lines=9> */
[----:B------:R-:W-:Y:S01]  /*ead0*/  ULDC.64 UR6, c[0x0][0x418] ;  /* 0x0001060000067ab9 */ /* 0x000fe20000000a00 */
[----:B------:R-:W-:Y:S01]  /*eae0*/  LOP3.LUT R16, R16, 0xfffffffe, RZ, 0xc0, !PT ;  /* 0xfffffffe10107812 */ /* 0x000fe200078ec0ff */
[----:B------:R-:W-:Y:S01]  /*eaf0*/  UISETP.NE.U32.AND UP0, UPT, UR6, URZ, UPT ;  /* 0x0000003f0600728c */ /* 0x000fe2000bf05070 */
[----:B------:R-:W-:Y:S01]  /*eb00*/  IMAD.MOV.U32 R36, RZ, RZ, 0x40 ;  /* 0x00000040ff247424 */ /* 0x000fe200078e00ff */
[----:B------:R-:W-:Y:S01]  /*eb10*/  ULDC UR4, c[0x0][0x424] ;  /* 0x0001090000047ab9 */ /* 0x000fe20000000800 */
[----:B------:R-:W-:Y:S01]  /*eb20*/  IMAD.MOV.U32 R31, RZ, RZ, 0x20 ;  /* 0x00000020ff1f7424 */ /* 0x000fe200078e00ff */
[----:B------:R-:W-:Y:S01]  /*eb30*/  UISETP.NE.AND.EX UP0, UPT, UR7, URZ, UPT, UP0 ;  /* 0x0000003f0700728c */ /* 0x000fe2000bf05300 */
[----:B------:R-:W-:Y:S01]  /*eb40*/  IMAD.MOV.U32 R27, RZ, RZ, 0x1 ;  /* 0x00000001ff1b7424 */ /* 0x000fe200078e00ff */
[----:B------:R-:W-:Y:S01]  /*eb50*/  ULDC UR39, c[0x0][0x288] ;  /* 0x0000a20000277ab9 */ /* 0x000fe20000000800 */
[----:B------:R-:W-:Y:S01]  /*eb60*/  ULDC UR7, c[0x0][0x2b8] ;  /* 0x0000ae0000077ab9 */ /* 0x000fe20000000800 */
[----:B------:R-:W-:Y:S01]  /*eb70*/  USEL UR4, UR4, 0x1, UP0 ;  /* 0x0000000104047887 */ /* 0x000fe20008000000 */
[----:B------:R-:W-:Y:S01]  /*eb80*/  IMAD.MOV.U32 R25, RZ, RZ, RZ ;  /* 0x000000ffff197224 */ /* 0x000fe200078e00ff */
[----:B------:R-:W-:Y:S01]  /*eb90*/  ULDC UR6, c[0x0][0x448] ;  /* 0x0001120000067ab9 */ /* 0x000fe20000000800 */
[----:B------:R-:W-:-:S02]  /*eba0*/  ULOP3.LUT UR45, UR38, 0x2, URZ, 0xfc, !UPT ;  /* 0x00000002262d7892 */ /* 0x000fc4000f8efc3f */
[----:B------:R-:W-:Y:S02]  /*ebb0*/  UIMAD UR36, UR4, UR36, URZ ;  /* 0x00000024042472a4 */ /* 0x000fe4000f8e023f */
[----:B------:R-:W-:Y:S02]  /*ebc0*/  ULOP3.LUT UR46, UR38, 0x1, URZ, 0xfc, !UPT ;  /* 0x00000001262e7892 */ /* 0x000fe4000f8efc3f */
[----:B------:R-:W-:Y:S01]  /*ebd0*/  UIADD3 UR4, UR36, 0x7f, URZ ;  /* 0x0000007f24047890 */ /* 0x000fe2000fffe03f */
[----:B------:R-:W-:Y:S01]  /*ebe0*/  ULDC UR47, c[0x0][0xc] ;  /* 0x00000300002f7ab9 */ /* 0x000fe20000000800 */
[C---:B0-----:R-:W-:Y:S01]  /*ebf0*/  IMAD.SHL.U32 R5, R4.reuse, 0x10, RZ ;  /* 0x0000001004057824 */ /* 0x041fe200078e00ff */
[C---:B------:R-:W-:Y:S01]  /*ec00*/  LOP3.LUT R10, R4.reuse, 0x7f, RZ, 0xc0, !PT ;  /* 0x0000007f040a7812 */ /* 0x040fe200078ec0ff */
[C---:B------:R-:W-:Y:S01]  /*ec10*/  IMAD.SHL.U32 R2, R4.reuse, 0x80, RZ ;  /* 0x0000008004027824 */ /* 0x040fe200078e00ff */
[C---:B------:R-:W-:Y:S01]  /*ec20*/  R2P PR, R4.reuse, 0x6 ;  /* 0x0000000604007804 */ /* 0x040fe20000000000 */
[----:B------:R-:W-:Y:S01]  /*ec30*/  IMAD.SHL.U32 R9, R4, 0x2, RZ ;  /* 0x0000000204097824 */ /* 0x000fe200078e00ff */
[----:B------:R-:W-:-:S02]  /*ec40*/  LOP3.LUT R28, R5, 0x70, RZ, 0xc0, !PT ;  /* 0x00000070051c7812 */ /* 0x000fc400078ec0ff */
[----:B------:R-:W-:Y:S02]  /*ec50*/  SHF.R.U32.HI R0, RZ, 0x5, R10 ;  /* 0x00000005ff007819 */ /* 0x000fe4000001160a */
[----:B------:R-:W-:Y:S02]  /*ec60*/  LOP3.LUT R7, R2, 0x400, RZ, 0xc0, !PT ;  /* 0x0000040002077812 */ /* 0x000fe400078ec0ff */
[----:B------:R-:W-:Y:S02]  /*ec70*/  LOP3.LUT R8, R28, 0x80, RZ, 0xfc, !PT ;  /* 0x000000801c087812 */ /* 0x000fe400078efcff */
[----:B------:R-:W-:Y:S01]  /*ec80*/  LOP3.LUT R3, R2, 0x380, RZ, 0xc0, !PT ;  /* 0x0000038002037812 */ /* 0x000fe200078ec0ff */
[----:B------:R-:W-:Y:S01]  /*ec90*/  IMAD R7, R0, 0x800, R7 ;  /* 0x0000080000077824 */ /* 0x000fe200078e0207 */
[----:B------:R-:W-:Y:S02]  /*eca0*/  ISETP.GE.AND P4, PT, R8, UR37, PT ;  /* 0x0000002508007c0c */ /* 0x000fe4000bf86270 */
[----:B------:R-:W-:Y:S01]  /*ecb0*/  LOP3.LUT R4, R3, 0x10, R4, 0xf8, !PT ;  /* 0x0000001003047812 */ /* 0x000fe200078ef804 */
[----:B------:R-:W-:Y:S01]  /*ecc0*/  IMAD R0, R0, 0x10, R3 ;  /* 0x0000001000007824 */ /* 0x000fe200078e0203 */
[----:B------:R-:W-:-:S02]  /*ecd0*/  ISETP.GE.AND P3, PT, R8, UR37, PT ;  /* 0x0000002508007c0c */ /* 0x000fc4000bf66270 */
[--C-:B------:R-:W-:Y:S02]  /*ece0*/  LOP3.LUT R4, R4, 0x70, R5.reuse, 0x78, !PT ;  /* 0x0000007004047812 */ /* 0x100fe400078e7805 */
[----:B------:R-:W-:Y:S02]  /*ecf0*/  LOP3.LUT R3, R0, 0x70, R5, 0x78, !PT ;  /* 0x0000007000037812 */ /* 0x000fe400078e7805 */
[----:B------:R-:W-:Y:S02]  /*ed00*/  ISETP.GE.AND P0, PT, R8, UR7, PT ;  /* 0x0000000708007c0c */ /* 0x000fe4000bf06270 */
[----:B------:R-:W-:Y:S01]  /*ed10*/  LOP3.LUT R0, R3, 0xc00, R2, 0xf8, !PT ;  /* 0x00000c0003007812 */ /* 0x000fe200078ef802 */
[----:B------:R-:W-:Y:S01]  /*ed20*/  IMAD.U32 R2, RZ, RZ, UR5 ;  /* 0x00000005ff027e24 */ /* 0x000fe2000f8e00ff */
[----:B------:R-:W-:Y:S01]  /*ed30*/  @P4 LOP3.LUT R16, R16, 0x1, RZ, 0xfc, !PT ;  /* 0x0000000110104812 */ /* 0x000fe200078efcff */
[----:B------:R-:W-:Y:S01]  /*ed40*/  USHF.R.S32.HI UR5, URZ, 0x1f, UR4 ;  /* 0x0000001f3f057899 */ /* 0x000fe20008011404 */
[----:B------:R-:W-:Y:S01]  /*ed50*/  LOP3.LUT R6, R5, 0x3f0, RZ, 0xc0, !PT ;  /* 0x000003f005067812 */ /* 0x000fe200078ec0ff */
[----:B------:R0:W-:Y:S01]  /*ed60*/  STL [R1+0x8], R0 ;  /* 0x0000080001007387 */ /* 0x0001e20000100800 */
[----:B------:R-:W-:Y:S01]  /*ed70*/  LOP3.LUT R16, R16, 0xffffff7f, RZ, 0xc0, !PT ;  /* 0xffffff7f10107812 */ /* 0x000fe200078ec0ff */
[----:B------:R-:W-:Y:S01]  /*ed80*/  ULEA.HI UR5, UR5, UR4, URZ, 0x7 ;  /* 0x0000000405057291 */ /* 0x000fe2000f8f383f */
[----:B------:R-:W-:-:S02]  /*ed90*/  SEL R36, R36, 0xffffffc0, !P2 ;  /* 0xffffffc024247807 */ /* 0x000fc40005000000 */
[----:B------:R-:W-:Y:S01]  /*eda0*/  @P3 LOP3.LUT R16, R16, 0x80, RZ, 0xfc, !PT ;  /* 0x0000008010103812 */ /* 0x000fe200078efcff */
[----:B------:R-:W-:Y:S01]  /*edb0*/  USHF.R.S32.HI UR40, URZ, 0x7, UR5 ;  /* 0x000000073f287899 */ /* 0x000fe20008011405 */
[----:B------:R-:W-:Y:S02]  /*edc0*/  LOP3.LUT R6, R6, 0x70, R9, 0x78, !PT ;  /* 0x0000007006067812 */ /* 0x000fe400078e7809 */
[----:B------:R-:W-:Y:S01]  /*edd0*/  ISETP.GE.AND P2, PT, R28, UR37, PT ;  /* 0x000000251c007c0c */ /* 0x000fe2000bf46270 */
[----:B0-----:R-:W-:Y:S01]  /*ede0*/  IMAD.IADD R0, R7, 0x1, R4 ;  /* 0x0000000107007824 */ /* 0x001fe200078e0204 */
[----:B------:R-:W-:Y:S02]  /*edf0*/  LOP3.LUT R16, R16, 0xfffffbff, RZ, 0xc0, !PT ;  /* 0xfffffbff10107812 */ /* 0x000fe400078ec0ff */
[----:B------:R-:W-:Y:S02]  /*ee00*/  SEL R31, R31, 0xffffffe0, !P1 ;  /* 0xffffffe01f1f7807 */ /* 0x000fe40004800000 */
[----:B------:R0:W-:Y:S01]  /*ee10*/  STL [R1+0x4], R0 ;  /* 0x0000040001007387 */ /* 0x0001e20000100800 */
[----:B------:R-:W-:-:S02]  /*ee20*/  @P0 LOP3.LUT R16, R16, 0x400, RZ, 0xfc, !PT ;  /* 0x0000040010100812 */ /* 0x000fc400078efcff */
[----:B------:R-:W-:Y:S01]  /*ee30*/  ISETP.GE.AND P0, PT, R28, UR37, PT ;  /* 0x000000251c007c0c */ /* 0x000fe2000bf06270 */
[----:B------:R1:W-:Y:S01]  /*ee40*/  STL [R1+0x10], R2 ;  /* 0x0000100201007387 */ /* 0x0003e20000100800 */
[----:B------:R-:W-:Y:S01]  /*ee50*/  LOP3.LUT R16, R16, 0xfffffffd, RZ, 0xc0, !PT ;  /* 0xfffffffd10107812 */ /* 0x000fe200078ec0ff */
[----:B------:R-:W-:Y:S02]  /*ee60*/  UIMAD UR37, UR6, UR39, URZ ;  /* 0x00000027062572a4 */ /* 0x000fe4000f8e023f */
[----:B------:R-:W-:Y:S01]  /*ee70*/  UIADD3 UR39, UR36, 0x80, -UR39 ;  /* 0x0000008024277890 */ /* 0x000fe2000fffe827 */
[----:B------:R-:W-:Y:S02]  /*ee80*/  @P2 LOP3.LUT R16, R16, 0x2, RZ, 0xfc, !PT ;  /* 0x0000000210102812 */ /* 0x000fe400078efcff */
[----:B0-----:R-:W-:Y:S02]  /*ee90*/  MOV R0, 0x400 ;  /* 0x0000040000007802 */ /* 0x001fe40000000f00 */
[----:B------:R-:W-:-:S02]  /*eea0*/  LOP3.LUT R16, R16, 0xfffffdff, RZ, 0xc0, !PT ;  /* 0xfffffdff10107812 */ /* 0x000fc400078ec0ff */
[----:B------:R-:W-:Y:S02]  /*eeb0*/  LEA R17, R37, R0, 0x18 ;  /* 0x0000000025117211 */ /* 0x000fe400078ec0ff */
[--C-:B------:R-:W-:Y:S02]  /*eec0*/  LOP3.LUT R0, R6, 0x400, R5.reuse, 0xf8, !PT ;  /* 0x0000040006007812 */ /* 0x100fe400078ef805 */
[----:B------:R-:W-:Y:S02]  /*eed0*/  @P0 LOP3.LUT R16, R16, 0x200, RZ, 0xfc, !PT ;  /* 0x0000020010100812 */ /* 0x000fe400078efcff */
[----:B------:R-:W-:Y:S01]  /*eee0*/  ISETP.GE.AND P0, PT, R28, UR7, PT ;  /* 0x000000071c007c0c */ /* 0x000fe2000bf06270 */
[----:B------:R0:W-:Y:S01]  /*eef0*/  STL [R1], R0 ;  /* 0x0000000001007387 */ /* 0x0001e20000100800 */
[----:B-1----:R-:W-:Y:S02]  /*ef00*/  SHF.R.U32.HI R2, RZ, 0x3, R10 ;  /* 0x00000003ff027819 */ /* 0x002fe4000001160a */
[----:B------:R-:W-:Y:S01]  /*ef10*/  LOP3.LUT R16, R16, 0xfffff7ff, RZ, 0xc0, !PT ;  /* 0xfffff7ff10107812 */ /* 0x000fe200078ec0ff */
[----:B------:R1:W-:Y:S01]  /*ef20*/  STL [R1+0x14], RZ ;  /* 0x000014ff01007387 */ /* 0x0003e20000100800 */
[----:B------:R-:W-:Y:S01]  /*ef30*/  LOP3.LUT R2, R2, 0x70, R5, 0xf8, !PT ;  /* 0x0000007002027812 */ /* 0x000fe200078ef805 */
[----:B0-----:R-:W-:-:S06]  /*ef40*/  IMAD.IADD R0, R17, 0x1, R0 ;  /* 0x0000000111007824 */ /* 0x001fcc00078e0200 */
[----:B------:R-:W-:Y:S01]  /*ef50*/  @P0 LOP3.LUT R16, R16, 0x800, RZ, 0xfc, !PT ;  /* 0x0000080010100812 */ /* 0x000fe200078efcff */
[----:B------:R1:W-:Y:S06]  /*ef60*/  STL [R1+0xc], R0 ;  /* 0x00000c0001007387 */ /* 0x0003ec0000100800 */
.L_x_2517:
[----:B-1----:R-:W2:Y:S01]  /*ef70*/  LDL R0, [R1+0x10] ;  /* 0x0000100001007983 */ /* 0x002ea20000100800 */
        /* <DEDUP_REMOVED lines=13> */
[----:B0-----:R-:W-:Y:S05]  /*f050*/  @P0 BRA `(.L_x_2453) ;  /* 0x0000000000200947 */ /* 0x001fea0003800000 */
        /* <DEDUP_REMOVED lines=8> */
.L_x_2453:
[----:B------:R-:W-:Y:S01]  /*f0e0*/  ULDC UR8, c[0x0][0xc54] ;  /* 0x0003150000087ab9 */ /* 0x000fe20000000800 */
[----:B------:R-:W-:Y:S01]  /*f0f0*/  UMOV UR6, UR7 ;  /* 0x0000000700067c82 */ /* 0x000fe20008000000 */
[----:B------:R-:W-:-:S11]  /*f100*/  UISETP.NE.AND UP0, UPT, UR8, 0x1, UPT ;  /* 0x000000010800788c */ /* 0x000fd6000bf05270 */
[----:B------:R-:W-:Y:S02]  /*f110*/  @UP0 ULDC.64 UR10, c[0x0][0xc58] ;  /* 0x00031600000a0ab9 */ /* 0x000fe40000000a00 */
[----:B------:R-:W-:-:S04]  /*f120*/  UIMAD.WIDE.U32 UR4, UR7, UR10, URZ ;  /* 0x0000000a070472a5 */ /* 0x000fc8000f8e003f */
[----:B------:R-:W-:-:S04]  /*f130*/  @UP0 USHF.R.U32.HI UR6, URZ, UR11, UR5 ;  /* 0x0000000b3f060299 */ /* 0x000fc80008011605 */
[----:B------:R-:W-:-:S12]  /*f140*/  UIMAD UR4, UR6, UR8, URZ ;  /* 0x00000008060472a4 */ /* 0x000fd8000f8e023f */
.L_x_2454:
        /* <DEDUP_REMOVED lines=25> */
[----:B------:R-:W-:Y:S01]  /*f2e0*/  UP2UR UR50, UPR, URZ, 0x4 ;  /* 0x000000043f327883 */ /* 0x000fe20008000000 */
[----:B------:R-:W-:Y:S01]  /*f2f0*/  BSSY B7, `(.L_x_2455) ;  /* 0x0000480000077945 */ /* 0x000fe20003800000 */
[----:B------:R-:W-:-:S04]  /*f300*/  USHF.L.U32 UR6, UR43, 0x7, URZ ;  /* 0x000000072b067899 */ /* 0x000fc8000800063f */
[----:B------:R-:W-:Y:S01]  /*f310*/  UIADD3 UR6, UR6, 0x7f, URZ ;  /* 0x0000007f06067890 */ /* 0x000fe2000fffe03f */
[----:B------:R-:W-:Y:S01]  /*f320*/  @UP2 ULDC UR4, c[0x0][0x44c] ;  /* 0x0001130000042ab9 */ /* 0x000fe20000000800 */
[----:B------:R-:W-:Y:S02]  /*f330*/  @UP2 ULDC UR7, c[0x0][0x450] ;  /* 0x0001140000072ab9 */ /* 0x000fe40000000800 */
[----:B------:R-:W-:-:S04]  /*f340*/  UIMAD.WIDE.U32 UR4, UR6, UR4, URZ ;  /* 0x00000004060472a5 */ /* 0x000fc8000f8e003f */
[----:B------:R-:W-:-:S04]  /*f350*/  @UP2 USHF.R.U32.HI UR6, URZ, UR7, UR5 ;  /* 0x000000073f062299 */ /* 0x000fc80008011605 */
[----:B------:R-:W-:-:S04]  /*f360*/  UIADD3 UR6, UR39, UR6, URZ ;  /* 0x0000000627067290 */ /* 0x000fc8000fffe03f */
[----:B------:R-:W-:-:S04]  /*f370*/  USHF.R.S32.HI UR4, URZ, 0x1f, UR6 ;  /* 0x0000001f3f047899 */ /* 0x000fc80008011406 */
[----:B------:R-:W-:-:S04]  /*f380*/  ULEA.HI UR4, UR4, UR6, URZ, 0x7 ;  /* 0x0000000604047291 */ /* 0x000fc8000f8f383f */
[----:B------:R-:W-:-:S04]  /*f390*/  USHF.R.S32.HI UR4, URZ, 0x7, UR4 ;  /* 0x000000073f047899 */ /* 0x000fc80008011404 */
[----:B------:R-:W-:-:S04]  /*f3a0*/  UISETP.LT.AND UP0, UPT, UR40, UR4, UPT ;  /* 0x000000042800728c */ /* 0x000fc8000bf01270 */
[----:B------:R-:W-:-:S06]  /*f3b0*/  USEL UR44, UR40, UR4, UP0 ;  /* 0x00000004282c7287 */ /* 0x000fcc0008000000 */
[----:B------:R-:W-:-:S13]  /*f3c0*/  ISETP.LT.AND P0, PT, RZ, UR44, PT ;  /* 0x0000002cff007c0c */ /* 0x000fda000bf01270 */
[----:B0-----:R-:W-:Y:S05]  /*f3d0*/  @P0 BRA `(.L_x_2456) ;  /* 0x0000000000480947 */ /* 0x001fea0003800000 */
        /* <DEDUP_REMOVED lines=18> */
.L_x_2456:
        /* <DEDUP_REMOVED lines=20> */
.L_x_2459:
[----:B------:R-:W-:Y:S05]  /*f640*/  BSYNC B6 ;  /* 0x0000000000067941 */ /* 0x000fea0003800000 */
.L_x_2458:
        /* <DEDUP_REMOVED lines=22> */
.L_x_2461:
[----:B------:R-:W-:Y:S05]  /*f7b0*/  BSYNC B6 ;  /* 0x0000000000067941 */ /* 0x000fea0003800000 */
.L_x_2460:
        /* <DEDUP_REMOVED lines=9> */
[----:B------:R-:W-:Y:S01]  /*f850*/  MOV R13, RZ ;  /* 0x000000ff000d7202 */ /* 0x000fe20000000f00 */
[----:B------:R-:W0:Y:S01]  /*f860*/  LDC.64 R2, c[0x4][R2] ;  /* 0x0100000002027b82 */ /* 0x000e220000000a00 */
[----:B------:R-:W-:Y:S02]  /*f870*/  IMAD.U32 R5, RZ, RZ, UR7 ;  /* 0x00000007ff057e24 */ /* 0x000fe4000f8e00ff */
[----:B------:R-:W-:Y:S02]  /*f880*/  IMAD.U32 R6, RZ, RZ, UR8 ;  /* 0x00000008ff067e24 */ /* 0x000fe4000f8e00ff */
[----:B------:R-:W-:-:S02]  /*f890*/  IMAD.U32 R7, RZ, RZ, UR9 ;  /* 0x00000009ff077e24 */ /* 0x000fc4000f8e00ff */
[----:B------:R-:W-:Y:S02]  /*f8a0*/  IMAD.U32 R10, RZ, RZ, UR4 ;  /* 0x00000004ff0a7e24 */ /* 0x000fe4000f8e00ff */
[----:B------:R-:W-:Y:S02]  /*f8b0*/  IMAD.U32 R11, RZ, RZ, UR5 ;  /* 0x00000005ff0b7e24 */ /* 0x000fe4000f8e00ff */
[----:B------:R-:W-:Y:S02]  /*f8c0*/  IMAD.MOV.U32 R8, RZ, RZ, 0x70 ;  /* 0x00000070ff087424 */ /* 0x000fe400078e00ff */
[----:B------:R-:W-:-:S07]  /*f8d0*/  IMAD.MOV.U32 R12, RZ, RZ, 0x1 ;  /* 0x00000001ff0c7424 */ /* 0x000fce00078e00ff */
[----:B------:R-:W-:-:S07]  /*f8e0*/  LEPC R20, `(.L_x_2463) ;  /* 0x000000001014794e */ /* 0x000fce0000000000 */
[----:B0----5:R-:W-:Y:S05]  /*f8f0*/  CALL.ABS.NOINC R2 ;  /* 0x0000000002007343 */ /* 0x021fea0003c00000 */
.L_x_2463:
[----:B------:R-:W-:Y:S05]  /*f900*/  BSYNC B6 ;  /* 0x0000000000067941 */ /* 0x000fea0003800000 */
.L_x_2462:
        /* <DEDUP_REMOVED lines=19> */
.L_x_2465:
[----:B------:R-:W-:Y:S05]  /*fa40*/  BSYNC B6 ;  /* 0x0000000000067941 */ /* 0x000fea0003800000 */
.L_x_2464:
        /* <DEDUP_REMOVED lines=17> */
.L_x_2537:
[----:B-1----:R-:W1:Y:S01]  /*fb60*/  S2R R2, SR_TID.X ;  /* 0x0000000000027919 */ /* 0x002e620000002100 */
[----:B0-----:R-:W-:Y:S02]  /*fb70*/  ISETP.NE.AND P1, PT, R34, 0x1, PT ;  /* 0x000000012200780c */ /* 0x001fe40003f25270 */
[----:B-----5:R-:W-:Y:S02]  /*fb80*/  SHF.R.S32.HI R32, RZ, 0x1f, R29 ;  /* 0x0000001fff207819 */ /* 0x020fe4000001141d */
[----:B------:R-:W-:-:S09]  /*fb90*/  LOP3.LUT R16, R16, 0xfffffff7, RZ, 0xc0, !PT ;  /* 0xfffffff710107812 */ /* 0x000fd200078ec0ff */
[----:B------:R-:W-:Y:S02]  /*fba0*/  @P1 LOP3.LUT R16, R16, 0x8, RZ, 0xfc, !PT ;  /* 0x0000000810101812 */ /* 0x000fe400078efcff */
[C---:B-1----:R-:W-:Y:S01]  /*fbb0*/  LOP3.LUT R3, R2.reuse, 0x7f, RZ, 0xc0, !PT ;  /* 0x0000007f02037812 */ /* 0x042fe200078ec0ff */
[----:B------:R-:W-:-:S03]  /*fbc0*/  IMAD.SHL.U32 R2, R2, 0x10, RZ ;  /* 0x0000001002027824 */ /* 0x000fc600078e00ff */
[----:B------:R-:W-:-:S04]  /*fbd0*/  SHF.R.U32.HI R3, RZ, 0x3, R3 ;  /* 0x00000003ff037819 */ /* 0x000fc80000011603 */
[----:B------:R-:W-:Y:S02]  /*fbe0*/  LOP3.LUT R2, R3, 0x70, R2, 0xf8, !PT ;  /* 0x0000007003027812 */ /* 0x000fe400078ef802 */
[----:B------:R-:W0:Y:S02]  /*fbf0*/  @P1 LDC R3, c[0x0][0x438] ;  /* 0x00010e00ff031b82 */ /* 0x000e240000000800 */
[----:B------:R-:W-:-:S04]  /*fc00*/  LOP3.LUT R4, R2, R0, RZ, 0xfc, !PT ;  /* 0x0000000002047212 */ /* 0x000fc800078efcff */
[C---:B------:R-:W-:Y:S01]  /*fc10*/  ISETP.GE.AND P0, PT, R4.reuse, UR36, PT ;  /* 0x0000002404007c0c */ /* 0x040fe2000bf06270 */
[----:B------:R-:W-:Y:S01]  /*fc20*/  IMAD.IADD R9, R4, 0x1, R33 ;  /* 0x0000000104097824 */ /* 0x000fe200078e0221 */
[----:B------:R-:W1:Y:S03]  /*fc30*/  @P1 LDC R2, c[0x0][0x434] ;  /* 0x00010d00ff021b82 */ /* 0x000e660000000800 */
[----:B------:R-:W-:-:S08]  /*fc40*/  IMAD.MOV.U32 R11, RZ, RZ, R9 ;  /* 0x000000ffff0b7224 */ /* 0x000fd000078e0009 */
[----:B------:R-:W2:Y:S08]  /*fc50*/  @!P0 LDC.64 R6, c[0x0][0x428] ;  /* 0x00010a00ff068b82 */ /* 0x000eb00000000a00 */
[----:B------:R-:W3:Y:S01]  /*fc60*/  @!P0 LDC.64 R4, c[0x0][0x418] ;  /* 0x00010600ff048b82 */ /* 0x000ee20000000a00 */
[----:B-1----:R-:W-:-:S05]  /*fc70*/  @P1 IMAD.HI.U32 R2, R9, R2, RZ ;  /* 0x0000000209021227 */ /* 0x002fca00078e00ff */
[----:B0-----:R-:W-:-:S04]  /*fc80*/  @P1 SHF.R.U32.HI R11, RZ, R3, R2 ;  /* 0x00000003ff0b1219 */ /* 0x001fc80000011602 */
[----:B------:R-:W-:Y:S01]  /*fc90*/  @!P0 SHF.R.S32.HI R3, RZ, 0x1f, R11 ;  /* 0x0000001fff038819 */ /* 0x000fe2000001140b */
[----:B--2---:R-:W-:-:S04]  /*fca0*/  @!P0 IMAD R2, R32, R6, RZ ;  /* 0x0000000620028224 */ /* 0x004fc800078e02ff */
[----:B------:R-:W-:Y:S02]  /*fcb0*/  @!P0 IMAD R7, R29, R7, R2 ;  /* 0x000000071d078224 */ /* 0x000fe400078e0202 */
[----:B------:R-:W-:-:S04]  /*fcc0*/  @!P0 IMAD.MOV.U32 R2, RZ, RZ, R11 ;  /* 0x000000ffff028224 */ /* 0x000fc800078e000b */
[----:B------:R-:W-:-:S04]  /*fcd0*/  @!P0 IMAD.WIDE.U32 R2, R29, R6, R2 ;  /* 0x000000061d028225 */ /* 0x000fc800078e0002 */
[----:B------:R-:W-:Y:S01]  /*fce0*/  @!P0 IMAD.IADD R3, R3, 0x1, R7 ;  /* 0x0000000103038824 */ /* 0x000fe200078e0207 */
[----:B---3--:R-:W-:Y:S01]  /*fcf0*/  @!P0 LEA R6, P1, R2, R4, 0x2 ;  /* 0x0000000402068211 */ /* 0x008fe200078210ff */
[----:B------:R-:W-:-:S03]  /*fd00*/  IMAD.MOV.U32 R4, RZ, RZ, RZ ;  /* 0x000000ffff047224 */ /* 0x000fc600078e00ff */
[----:B------:R-:W-:-:S05]  /*fd10*/  @!P0 LEA.HI.X R7, R2, R5, R3, 0x2, P1 ;  /* 0x0000000502078211 */ /* 0x000fca00008f1403 */
[----:B------:R0:W5:Y:S01]  /*fd20*/  @!P0 LDG.E R4, desc[UR48][R6.64] ;  /* 0x0000003006048981 */ /* 0x000162000c1e1900 */
[----:B------:R-:W-:Y:S01]  /*fd30*/  IMAD.U32 R8, RZ, RZ, UR45 ;  /* 0x0000002dff087e24 */ /* 0x000fe2000f8e00ff */
[----:B------:R-:W-:Y:S01]  /*fd40*/  LOP3.LUT R16, R16, 0xfffffffb, RZ, 0xc0, !PT ;  /* 0xfffffffb10107812 */ /* 0x000fe200078ec0ff */
[----:B------:R-:W-:Y:S02]  /*fd50*/  IMAD R3, RZ, RZ, -UR42 ;  /* 0x8000002aff037e24 */ /* 0x000fe4000f8e02ff */
[----:B------:R-:W-:Y:S01]  /*fd60*/  IMAD.MOV R5, RZ, RZ, -R11 ;  /* 0x000000ffff057224 */ /* 0x000fe200078e0a0b */
[----:B------:R-:W-:Y:S01]  /*fd70*/  ISETP.NE.AND P2, PT, R8, 0x3, PT ;  /* 0x000000030800780c */ /* 0x000fe20003f45270 */
[----:B------:R-:W-:Y:S02]  /*fd80*/  IMAD R24, R24, R3, UR41 ;  /* 0x0000002918187e24 */ /* 0x000fe4000f8e0203 */
[----:B------:R-:W-:-:S03]  /*fd90*/  IMAD R5, R34, R5, R9 ;  /* 0x0000000522057224 */ /* 0x000fc600078e0209 */
[----:B------:R-:W-:-:S07]  /*fda0*/  SHF.R.S32.HI R30, RZ, 0x1f, R24 ;  /* 0x0000001fff1e7819 */ /* 0x000fce0000011418 */
[----:B------:R-:W-:Y:S01]  /*fdb0*/  @P2 LOP3.LUT R16, R16, 0x4, RZ, 0xfc, !PT ;  /* 0x0000000410102812 */ /* 0x000fe200078efcff */
[----:B0-----:R-:W-:Y:S06]  /*fdc0*/  @!P2 BRA `(.L_x_2467) ;  /* 0x000000000004a947 */ /* 0x001fec0003800000 */
[----:B------:R-:W-:Y:S01]  /*fdd0*/  BPT.TRAP 0x1 ;  /* 0x000000040000795c */ /* 0x000fe20000300000 */
.L_x_2467:
[----:B------:R-:W-:Y:S01]  /*fde0*/  IMAD R6, R25, 0x8, R17 ;  /* 0x0000000819067824 */ /* 0x000fe200078e0211 */
[----:B------:R-:W-:Y:S01]  /*fdf0*/  SHF.L.U32 R20, R27, 0x1f, RZ ;  /* 0x0000001f1b147819 */ /* 0x000fe200000006ff */
[----:B------:R-:W-:Y:S01]  /*fe00*/  BSSY B0, `(.L_x_2468) ;  /* 0x0000004000007945 */ /* 0x000fe20003800000 */
[----:B------:R-:W-:Y:S02]  /*fe10*/  SHF.R.S32.HI R10, RZ, 0x1f, R5 ;  /* 0x0000001fff0a7819 */ /* 0x000fe40000011405 */
[----:B------:R-:W0:Y:S02]  /*fe20*/  SYNCS.PHASECHK.TRANS64.TRYWAIT P0, [R6+URZ+0x38880], R20 ;  /* 0x03888014060075a7 */ /* 0x000e24000800017f */
[----:B0-----:R-:W-:Y:S05]  /*fe30*/  @!P0 BRA `(.L_x_2469) ;  /* 0x0000004400748947 */ /* 0x001fea0003800000 */
.L_x_2538:
[----:B------:R-:W-:Y:S05]  /*fe40*/  BSYNC B0 ;  /* 0x0000000000007941 */ /* 0x000fea0003800000 */
.L_x_2468:
[----:B------:R-:W2:Y:S01]  /*fe50*/  LDL R11, [R1] ;  /* 0x00000000010b7983 */ /* 0x000ea20000100800 */
[----:B------:R-:W-:Y:S01]  /*fe60*/  ULDC.64 UR4, c[0x0][0x328] ;  /* 0x0000ca0000047ab9 */ /* 0x000fe20000000a00 */
[----:B-----5:R-:W-:Y:S01]  /*fe70*/  SHF.R.S32.HI R18, RZ, 0x1f, R4 ;  /* 0x0000001fff127819 */ /* 0x020fe20000011404 */
[----:B------:R-:W-:Y:S01]  /*fe80*/  IMAD R2, R10, UR4, RZ ;  /* 0x000000040a027c24 */ /* 0x000fe2000f8e02ff */
[----:B------:R-:W1:Y:S01]  /*fe90*/  S2R R8, SR_TID.X ;  /* 0x0000000000087919 */ /* 0x000e620000002100 */
        /* <DEDUP_REMOVED lines=15> */
[----:B-1----:R-:W-:-:S04]  /*ff90*/  LOP3.LUT R8, R8, 0x7f, RZ, 0xc0, !PT ;  /* 0x0000007f08087812 */ /* 0x002fc800078ec0ff */
[----:B------:R-:W-:Y:S02]  /*ffa0*/  SHF.R.U32.HI R12, RZ, 0x3, R8 ;  /* 0x00000003ff0c7819 */ /* 0x000fe40000011608 */
[----:B------:R-:W-:-:S04]  /*ffb0*/  IADD3 R8, P0, R2, UR6, RZ ;  /* 0x0000000602087c10 */ /* 0x000fc8000ff1e0ff */
[----:B------:R-:W-:Y:S02]  /*ffc0*/  IADD3.X R9, R3, UR7, R7, P0, !PT ;  /* 0x0000000703097c10 */ /* 0x000fe400087fe407 */
[----:B------:R-:W-:-:S04]  /*ffd0*/  IADD3 R7, -R12, UR36, -R0 ;  /* 0x000000240c077c10 */ /* 0x000fc8000fffe900 */
[----:B------:R-:W-:-:S13]  /*ffe0*/  ISETP.GE.AND P0, PT, R7, 0x1, PT ;  /* 0x000000010700780c */ /* 0x000fda0003f06270 */
[----:B------:R-:W-:Y:S01]  /*fff0*/  @P0 LOP3.LUT R16, R16, 0x40, RZ, 0xfc, !PT ;  /* 0x0000004010100812 */ /* 0x000fe200078efcff */
[----:B--2---:R-:W-:Y:S01]  /*10000*/  IMAD R19, R25, 0x8000, R11 ;  /* 0x0000800019137824 */ /* 0x004fe200078e020b */
[----:B------:R-:W-:Y:S06]  /*10010*/  BRA.DIV UR4, `(.L_x_2470) ;  /* 0x0000004604107947 */ /* 0x000fec000b800000 */
[----:B------:R-:W1:Y:S01]  /*10020*/  SHFL.IDX PT, R14, R8, RZ, 0x181f ;  /* 0x00181fff080e7589 */ /* 0x000e6200000e0000 */
[C---:B------:R-:W-:Y:S02]  /*10030*/  LOP3.LUT P6, RZ, R16.reuse, 0x200, RZ, 0xc0, !PT ;  /* 0x0000020010ff7812 */ /* 0x040fe400078cc0ff */
[C---:B------:R-:W-:Y:S01]  /*10040*/  LOP3.LUT P2, RZ, R16.reuse, 0x80, RZ, 0xc0, !PT ;  /* 0x0000008010ff7812 */ /* 0x040fe2000784c0ff */
[----:B------:R-:W2:Y:S01]  /*10050*/  SHFL.IDX PT, R0, R9, RZ, 0x181f ;  /* 0x00181fff09007589 */ /* 0x000ea200000e0000 */
[C---:B------:R-:W-:Y:S02]  /*10060*/  ISETP.GE.AND P1, PT, R7.reuse, 0x11, PT ;  /* 0x000000110700780c */ /* 0x040fe40003f26270 */
[----:B------:R-:W-:Y:S02]  /*10070*/  LOP3.LUT R16, R16, 0xffffffdf, RZ, 0xc0, !PT ;  /* 0xffffffdf10107812 */ /* 0x000fe400078ec0ff */
[C---:B------:R-:W-:Y:S02]  /*10080*/  ISETP.GE.AND P5, PT, R7.reuse, 0x31, PT ;  /* 0x000000310700780c */ /* 0x040fe40003fa6270 */
[----:B------:R-:W-:-:S02]  /*10090*/  ISETP.GE.AND P4, PT, R7, 0x41, PT ;  /* 0x000000410700780c */ /* 0x000fc40003f86270 */
[----:B------:R-:W-:-:S05]  /*100a0*/  ISETP.GE.AND P3, PT, R7, 0x51, PT ;  /* 0x000000510700780c */ /* 0x000fca0003f66270 */
[----:B------:R-:W-:Y:S02]  /*100b0*/  @P1 LOP3.LUT R16, R16, 0x20, RZ, 0xfc, !PT ;  /* 0x0000002010101812 */ /* 0x000fe400078efcff */
[C---:B------:R-:W-:Y:S02]  /*100c0*/  ISETP.GE.AND P1, PT, R7.reuse, 0x61, PT ;  /* 0x000000610700780c */ /* 0x040fe40003f26270 */
[----:B------:R-:W-:Y:S02]  /*100d0*/  LOP3.LUT R16, R16, 0xffffffef, RZ, 0xc0, !PT ;  /* 0xffffffef10107812 */ /* 0x000fe400078ec0ff */
[----:B-1----:R-:W-:Y:S02]  /*100e0*/  IADD3 R2, P0, R28, R14, RZ ;  /* 0x0000000e1c027210 */ /* 0x002fe40007f1e0ff */
[----:B------:R-:W1:Y:S03]  /*100f0*/  SHFL.IDX PT, R14, R8, 0x1, 0x181f ;  /* 0x00381f00080e7f89 */ /* 0x000e6600000e0000 */
[----:B--2---:R-:W-:Y:S01]  /*10100*/  IMAD.X R3, RZ, RZ, R0, P0 ;  /* 0x000000ffff037224 */ /* 0x004fe200000e0600 */
[----:B------:R-:W-:Y:S01]  /*10110*/  ISETP.LT.OR P0, PT, R7, 0x1, P6 ;  /* 0x000000010700780c */ /* 0x000fe20003701670 */
[----:B------:R-:W-:-:S12]  /*10120*/  IMAD.IADD R0, R17, 0x1, R19 ;  /* 0x0000000111007824 */ /* 0x000fd800078e0213 */
        /* <DEDUP_REMOVED lines=55> */
[----:B------:R-:W-:-:S11]  /*104a0*/  LOP3.LUT R16, R16, 0xfffffeff, RZ, 0xc0, !PT ;  /* 0xfffffeff10107812 */ /* 0x000fd600078ec0ff */
[----:B-1-34-:R-:W-:-:S07]  /*104b0*/  @P0 LOP3.LUT R16, R16, 0x100, RZ, 0xfc, !PT ;  /* 0x0000010010100812 */ /* 0x01afce00078efcff */
.L_x_2556:
[----:B------:R-:W-:Y:S02]  /*104c0*/  IADD3 R2, P0, R28, R14, RZ ;  /* 0x0000000e1c027210 */ /* 0x000fe40007f1e0ff */
[C---:B------:R-:W-:Y:S02]  /*104d0*/  LOP3.LUT P6, RZ, R16.reuse, 0x200, RZ, 0xc0, !PT ;  /* 0x0000020010ff7812 */ /* 0x040fe400078cc0ff */
[----:B------:R-:W-:Y:S01]  /*104e0*/  LOP3.LUT P2, RZ, R16, 0x80, RZ, 0xc0, !PT ;  /* 0x0000008010ff7812 */ /* 0x000fe2000784c0ff */
        /* <DEDUP_REMOVED lines=10> */
.L_x_2471:
        /* <DEDUP_REMOVED lines=11> */
.L_x_2472:
[----:B------:R1:W-:Y:S01]  /*10640*/  SYNCS.ARRIVE.TRANS64.A1T0 RZ, [R6+URZ+0x38870], RZ ;  /* 0x038870ff06ff79a7 */ /* 0x0003e2000810003f */
[----:B------:R-:W-:Y:S05]  /*10650*/  @!P6 BRA `(.L_x_2473) ;  /* 0x000000000004e947 */ /* 0x000fea0003800000 */
[----:B------:R-:W-:Y:S01]  /*10660*/  BPT.TRAP 0x1 ;  /* 0x000000040000795c */ /* 0x000fe20000300000 */
.L_x_2473:
[----:B------:R-:W2:Y:S01]  /*10670*/  SYNCS.PHASECHK.TRANS64.TRYWAIT P0, [R6+URZ+0x38840], R20 ;  /* 0x03884014060075a7 */ /* 0x000ea2000800017f */
[----:B------:R-:W-:Y:S04]  /*10680*/  BSSY B0, `(.L_x_2474) ;  /* 0x0000002000007945 */ /* 0x000fe80003800000 */
[----:B--2---:R-:W-:Y:S05]  /*10690*/  @!P0 BRA `(.L_x_2475) ;  /* 0x0000004800188947 */ /* 0x004fea0003800000 */
.L_x_2557:
[----:B------:R-:W-:Y:S05]  /*106a0*/  BSYNC B0 ;  /* 0x0000000000007941 */ /* 0x000fea0003800000 */
.L_x_2474:
[----:B------:R-:W-:Y:S01]  /*106b0*/  ULDC.64 UR4, c[0x0][0x300] ;  /* 0x0000c00000047ab9 */ /* 0x000fe20000000a00 */
[----:B------:R-:W-:Y:S01]  /*106c0*/  ULDC.64 UR6, c[0x0][0x2e8] ;  /* 0x0000ba0000067ab9 */ /* 0x000fe20000000a00 */
[----:B------:R-:W-:Y:S01]  /*106d0*/  IMAD R10, R10, UR4, RZ ;  /* 0x000000040a0a7c24 */ /* 0x000fe2000f8e02ff */
[----:B------:R-:W-:Y:S01]  /*106e0*/  LOP3.LUT P2, RZ, R16, 0x1, RZ, 0xc0, !PT ;  /* 0x0000000110ff7812 */ /* 0x000fe2000784c0ff */
[----:B------:R-:W-:-:S04]  /*106f0*/  IMAD.WIDE.U32 R2, R5, UR4, RZ ;  /* 0x0000000405027c25 */ /* 0x000fc8000f8e00ff */
        /* <DEDUP_REMOVED lines=19> */
[C---:B------:R-:W-:Y:S02]  /*10830*/  LOP3.LUT P6, RZ, R16.reuse, 0x2, RZ, 0xc0, !PT ;  /* 0x0000000210ff7812 */ /* 0x040fe400078cc0ff */
[----:B------:R-:W-:Y:S02]  /*10840*/  P2R R9, PR, RZ, 0x8 ;  /* 0x00000008ff097803 */ /* 0x000fe40000000000 */
[----:B------:R-:W-:Y:S02]  /*10850*/  LOP3.LUT P3, RZ, R16, 0x20, RZ, 0xc0, !PT ;  /* 0x0000002010ff7812 */ /* 0x000fe4000786c0ff */
[----:B------:R-:W-:-:S02]  /*10860*/  P2R R7, PR, RZ, 0x2 ;  /* 0x00000002ff077803 */ /* 0x000fc40000000000 */
[----:B------:R-:W-:-:S03]  /*10870*/  LOP3.LUT P1, RZ, R16, 0x10, RZ, 0xc0, !PT ;  /* 0x0000001010ff7812 */ /* 0x000fc6000782c0ff */
[----:B---3--:R-:W-:-:S05]  /*10880*/  @P4 IADD3 R14, P0, R28, R14, RZ ;  /* 0x0000000e1c0e4210 */ /* 0x008fca0007f1e0ff */
[----:B----4-:R-:W-:Y:S02]  /*10890*/  @P4 IMAD.X R3, RZ, RZ, R2, P0 ;  /* 0x000000ffff034224 */ /* 0x010fe400000e0602 */
[----:B------:R-:W-:Y:S02]  /*108a0*/  @P4 IMAD.MOV.U32 R2, RZ, RZ, R14 ;  /* 0x000000ffff024224 */ /* 0x000fe400078e000e */
[----:B------:R-:W3:Y:S04]  /*108b0*/  SHFL.IDX PT, R14, R4, 0x1, 0x181f ;  /* 0x00381f00040e7f89 */ /* 0x000ee800000e0000 */
[----:B------:R-:W-:Y:S04]  /*108c0*/  @P4 LDGSTS.E.BYPASS.LTC128B.128 [R0+0x28400], desc[UR48][R2.64], !P6 ;  /* 0x2840000002004fae */ /* 0x000fe8000f101d70 */
[----:B------:R4:W-:Y:S01]  /*108d0*/  @P4 LDGSTS.E.BYPASS.LTC128B.128 [R0+0x2c400], desc[UR48][R2.64+0x80], !P2 ;  /* 0x2c40008002004fae */ /* 0x0009e2000d101d70 */
[----:B------:R-:W-:-:S03]  /*108e0*/  ISETP.NE.AND P4, PT, R8, RZ, PT ;  /* 0x000000ff0800720c */ /* 0x000fc60003f85270 */
[----:B------:R-:W5:Y:S01]  /*108f0*/  SHFL.IDX PT, R8, R5, 0x1, 0x181f ;  /* 0x00381f0005087f89 */ /* 0x000f6200000e0000 */
[----:B---3--:R-:W-:-:S05]  /*10900*/  @P3 IADD3 R14, P0, R28, R14, RZ ;  /* 0x0000000e1c0e3210 */ /* 0x008fca0007f1e0ff */
[----:B----4-:R-:W-:Y:S02]  /*10910*/  @P3 IMAD.MOV.U32 R2, RZ, RZ, R14 ;  /* 0x000000ffff023224 */ /* 0x010fe400078e000e */
[----:B------:R-:W3:Y:S01]  /*10920*/  SHFL.IDX PT, R14, R4, 0x2, 0x181f ;  /* 0x00581f00040e7f89 */ /* 0x000ee200000e0000 */
[----:B-----5:R-:W-:-:S03]  /*10930*/  @P3 IMAD.X R19, RZ, RZ, R8, P0 ;  /* 0x000000ffff133224 */ /* 0x020fc600000e0608 */
[----:B------:R-:W4:Y:S01]  /*10940*/  SHFL.IDX PT, R8, R5, 0x2, 0x181f ;  /* 0x00581f0005087f89 */ /* 0x000f2200000e0000 */
[----:B------:R-:W-:-:S05]  /*10950*/  @P3 IMAD.MOV.U32 R3, RZ, RZ, R19 ;  /* 0x000000ffff033224 */ /* 0x000fca00078e0013 */
[----:B------:R-:W-:Y:S04]  /*10960*/  @P3 LDGSTS.E.BYPASS.LTC128B.128 [R0+0x28c00], desc[UR48][R2.64], !P6 ;  /* 0x28c0000002003fae */ /* 0x000fe8000f101d70 */
[----:B------:R5:W-:Y:S01]  /*10970*/  @P3 LDGSTS.E.BYPASS.LTC128B.128 [R0+0x2cc00], desc[UR48][R2.64+0x80], !P2 ;  /* 0x2cc0008002003fae */ /* 0x000be2000d101d70 */
[----:B------:R-:W-:Y:S02]  /*10980*/  ISETP.NE.AND P3, PT, R9, RZ, PT ;  /* 0x000000ff0900720c */ /* 0x000fe40003f65270 */
[----:B---3--:R-:W-:-:S05]  /*10990*/  @P1 IADD3 R14, P0, R28, R14, RZ ;  /* 0x0000000e1c0e1210 */ /* 0x008fca0007f1e0ff */
[----:B-----5:R-:W-:Y:S02]  /*109a0*/  @P1 IMAD.MOV.U32 R2, RZ, RZ, R14 ;  /* 0x000000ffff021224 */ /* 0x020fe400078e000e */
[----:B------:R-:W3:Y:S01]  /*109b0*/  SHFL.IDX PT, R14, R4, 0x3, 0x181f ;  /* 0x00781f00040e7f89 */ /* 0x000ee200000e0000 */
[----:B----4-:R-:W-:-:S03]  /*109c0*/  @P1 IMAD.X R9, RZ, RZ, R8, P0 ;  /* 0x000000ffff091224 */ /* 0x010fc600000e0608 */
[----:B------:R-:W4:Y:S01]  /*109d0*/  SHFL.IDX PT, R8, R5, 0x3, 0x181f ;  /* 0x00781f0005087f89 */ /* 0x000f2200000e0000 */
[----:B------:R-:W-:-:S05]  /*109e0*/  @P1 IMAD.MOV.U32 R3, RZ, RZ, R9 ;  /* 0x000000ffff031224 */ /* 0x000fca00078e0009 */
[----:B------:R-:W-:Y:S04]  /*109f0*/  @P1 LDGSTS.E.BYPASS.LTC128B.128 [R0+0x29400], desc[UR48][R2.64], !P6 ;  /* 0x2940000002001fae */ /* 0x000fe8000f101d70 */
[----:B------:R5:W-:Y:S01]  /*10a00*/  @P1 LDGSTS.E.BYPASS.LTC128B.128 [R0+0x2d400], desc[UR48][R2.64+0x80], !P2 ;  /* 0x2d40008002001fae */ /* 0x000be2000d101d70 */
[----:B------:R-:W-:-:S03]  /*10a10*/  ISETP.NE.AND P1, PT, R7, RZ, PT ;  /* 0x000000ff0700720c */ /* 0x000fc60003f25270 */
[----:B------:R-:W-:Y:S01]  /*10a20*/  SHFL.IDX PT, R7, R5, 0x4, 0x181f ;  /* 0x00981f0005077f89 */ /* 0x000fe200000e0000 */
[----:B---3--:R-:W-:-:S05]  /*10a30*/  @P5 IADD3 R14, P0, R28, R14, RZ ;  /* 0x0000000e1c0e5210 */ /* 0x008fca0007f1e0ff */
[----:B-----5:R-:W-:Y:S02]  /*10a40*/  @P5 IMAD.MOV.U32 R2, RZ, RZ, R14 ;  /* 0x000000ffff025224 */ /* 0x020fe400078e000e */
[----:B------:R-:W3:Y:S01]  /*10a50*/  SHFL.IDX PT, R14, R4, 0x4, 0x181f ;  /* 0x00981f00040e7f89 */ /* 0x000ee200000e0000 */
[----:B----4-:R-:W-:-:S04]  /*10a60*/  @P5 IMAD.X R9, RZ, RZ, R8, P0 ;  /* 0x000000ffff095224 */ /* 0x010fc800000e0608 */
[----:B------:R-:W-:-:S05]  /*10a70*/  @P5 IMAD.MOV.U32 R3, RZ, RZ, R9 ;  /* 0x000000ffff035224 */ /* 0x000fca00078e0009 */
[----:B------:R-:W-:Y:S04]  /*10a80*/  @P5 LDGSTS.E.BYPASS.LTC128B.128 [R0+0x29c00], desc[UR48][R2.64], !P6 ;  /* 0x29c0000002005fae */ /* 0x000fe8000f101d70 */
[----:B------:R4:W-:Y:S01]  /*10a90*/  @P5 LDGSTS.E.BYPASS.LTC128B.128 [R0+0x2dc00], desc[UR48][R2.64+0x80], !P2 ;  /* 0x2dc0008002005fae */ /* 0x0009e2000d101d70 */
[----:B---3--:R-:W-:-:S05]  /*10aa0*/  @P4 IADD3 R14, P0, R28, R14, RZ ;  /* 0x0000000e1c0e4210 */ /* 0x008fca0007f1e0ff */
[----:B------:R-:W-:Y:S02]  /*10ab0*/  @P4 IMAD.X R7, RZ, RZ, R7, P0 ;  /* 0x000000ffff074224 */ /* 0x000fe400000e0607 */
[----:B----4-:R-:W-:Y:S02]  /*10ac0*/  @P4 IMAD.MOV.U32 R2, RZ, RZ, R14 ;  /* 0x000000ffff024224 */ /* 0x010fe400078e000e */
[----:B------:R-:W3:Y:S01]  /*10ad0*/  SHFL.IDX PT, R14, R4, 0x5, 0x181f ;  /* 0x00b81f00040e7f89 */ /* 0x000ee200000e0000 */
[----:B------:R-:W-:-:S03]  /*10ae0*/  @P4 IMAD.MOV.U32 R3, RZ, RZ, R7 ;  /* 0x000000ffff034224 */ /* 0x000fc600078e0007 */
[----:B------:R-:W4:Y:S04]  /*10af0*/  SHFL.IDX PT, R7, R5, 0x5, 0x181f ;  /* 0x00b81f0005077f89 */ /* 0x000f2800000e0000 */
[----:B------:R-:W-:Y:S04]  /*10b00*/  @P4 LDGSTS.E.BYPASS.LTC128B.128 [R0+0x2a400], desc[UR48][R2.64], !P6 ;  /* 0x2a40000002004fae */ /* 0x000fe8000f101d70 */
[----:B------:R5:W-:Y:S01]  /*10b10*/  @P4 LDGSTS.E.BYPASS.LTC128B.128 [R0+0x2e400], desc[UR48][R2.64+0x80], !P2 ;  /* 0x2e40008002004fae */ /* 0x000be2000d101d70 */
[----:B---3--:R-:W-:-:S05]  /*10b20*/  @P3 IADD3 R14, P0, R28, R14, RZ ;  /* 0x0000000e1c0e3210 */ /* 0x008fca0007f1e0ff */
[----:B----4-:R-:W-:Y:S02]  /*10b30*/  @P3 IMAD.X R7, RZ, RZ, R7, P0 ;  /* 0x000000ffff073224 */ /* 0x010fe400000e0607 */
[----:B-----5:R-:W-:Y:S02]  /*10b40*/  @P3 IMAD.MOV.U32 R2, RZ, RZ, R14 ;  /* 0x000000ffff023224 */ /* 0x020fe400078e000e */
        /* <DEDUP_REMOVED lines=8> */
[----:B------:R-:W-:Y:S01]  /*10bd0*/  @P1 IMAD.MOV.U32 R3, RZ, RZ, R7 ;  /* 0x000000ffff031224 */ /* 0x000fe200078e0007 */
[----:B------:R3:W4:Y:S04]  /*10be0*/  SHFL.IDX PT, R14, R4, 0x7, 0x181f ;  /* 0x00f81f00040e7f89 */ /* 0x00072800000e0000 */
[----:B------:R3:W-:Y:S04]  /*10bf0*/  @P1 LDGSTS.E.BYPASS.LTC128B.128 [R0+0x2b400], desc[UR48][R2.64], !P6 ;  /* 0x2b40000002001fae */ /* 0x0007e8000f101d70 */
[----:B------:R3:W-:Y:S04]  /*10c00*/  @P1 LDGSTS.E.BYPASS.LTC128B.128 [R0+0x2f400], desc[UR48][R2.64+0x80], !P2 ;  /* 0x2f40008002001fae */ /* 0x0007e8000d101d70 */
[----:B------:R3:W0:Y:S02]  /*10c10*/  SHFL.IDX PT, R7, R5, 0x7, 0x181f ;  /* 0x00f81f0005077f89 */ /* 0x00062400000e0000 */
.L_x_2575:
[C---:B------:R-:W-:Y:S02]  /*10c20*/  LOP3.LUT P1, RZ, R16.reuse, 0x100, RZ, 0xc0, !PT ;  /* 0x0000010010ff7812 */ /* 0x040fe4000782c0ff */
[----:B------:R-:W-:-:S11]  /*10c30*/  LOP3.LUT P3, RZ, R16, 0x2, RZ, 0xc0, !PT ;  /* 0x0000000210ff7812 */ /* 0x000fd6000786c0ff */
[----:B---34-:R-:W-:-:S05]  /*10c40*/  @P1 IADD3 R2, P0, R28, R14, RZ ;  /* 0x0000000e1c021210 */ /* 0x018fca0007f1e0ff */
[----:B0-----:R-:W-:Y:S01]  /*10c50*/  @P1 IMAD.X R3, RZ, RZ, R7, P0 ;  /* 0x000000ffff031224 */ /* 0x001fe200000e0607 */
[----:B------:R-:W-:-:S04]  /*10c60*/  PLOP3.LUT P0, PT, PT, PT, PT, 0x80, 0x0 ;  /* 0x000000000000781c */ /* 0x000fc80003f0f070 */
[----:B------:R-:W-:Y:S01]  /*10c70*/  @!PT LDS RZ, [RZ] ;  /* 0x00000000fffff984 */ /* 0x000fe20000000800 */
[----:B------:R-:W-:Y:S01]  /*10c80*/  @!PT LDS RZ, [RZ] ;  /* 0x00000000fffff984 */ /* 0x000fe20000000800 */
[----:B------:R-:W-:Y:S01]  /*10c90*/  @!PT LDS RZ, [RZ] ;  /* 0x00000000fffff984 */ /* 0x000fe20000000800 */
[----:B------:R0:W-:Y:S04]  /*10ca0*/  @P1 LDGSTS.E.BYPASS.LTC128B.128 [R0+0x2bc00], desc[UR48][R2.64], !P3 ;  /* 0x2bc0000002001fae */ /* 0x0001e8000d901d70 */
[----:B------:R0:W-:Y:S01]  /*10cb0*/  @P1 LDGSTS.E.BYPASS.LTC128B.128 [R0+0x2fc00], desc[UR48][R2.64+0x80], !P2 ;  /* 0x2fc0008002001fae */ /* 0x0001e2000d101d70 */
[----:B------:R-:W-:-:S04]  /*10cc0*/  NOP ;  /* 0x0000000000007918 */ /* 0x000fc80000000000 */
.L_x_2477:
        /* <DEDUP_REMOVED lines=11> */
.L_x_2478:
[----:B------:R-:W-:Y:S01]  /*10d80*/  VIADD R0, R17, 0x20400 ;  /* 0x0002040011007836 */ /* 0x000fe20000000000 */
[----:B------:R0:W-:Y:S06]  /*10d90*/  SYNCS.ARRIVE.TRANS64.A1T0 RZ, [R6+URZ+0x38830], RZ ;  /* 0x038830ff06ff79a7 */ /* 0x0001ec000810003f */
[----:B------:R-:W-:Y:S05]  /*10da0*/  WARPSYNC.ALL ;  /* 0x0000000000007948 */ /* 0x000fea0003800000 */
[----:B------:R-:W-:Y:S01]  /*10db0*/  BAR.SYNC.DEFER_BLOCKING 0x8, 0x180 ;  /* 0x0206000000007b1d */ /* 0x000fe20000010000 */
[----:B------:R-:W-:-:S05]  /*10dc0*/  LOP3.LUT P0, RZ, R0, 0x3ff, RZ, 0xc0, !PT ;  /* 0x000003ff00ff7812 */ /* 0x000fca000780c0ff */
[----:B------:R-:W-:Y:S08]  /*10dd0*/  BSSY B6, `(.L_x_2479) ;  /* 0x0000012000067945 */ /* 0x000ff00003800000 */
[----:B------:R-:W-:Y:S05]  /*10de0*/  @!P0 BRA `(.L_x_2480) ;  /* 0x0000000000408947 */ /* 0x000fea0003800000 */
        /* <DEDUP_REMOVED lines=16> */
.L_x_2480:
[----:B------:R-:W-:Y:S05]  /*10ef0*/  BSYNC B6 ;  /* 0x0000000000067941 */ /* 0x000fea0003800000 */
.L_x_2479:
[----:B------:R3:W5:Y:S01]  /*10f00*/  LDL R8, [R1+0xc] ;  /* 0x00000c0001087983 */ /* 0x0007620000100800 */
[----:B------:R-:W-:Y:S01]  /*10f10*/  UISETP.NE.AND UP0, UPT, UR50, URZ, UPT ;  /* 0x0000003f3200728c */ /* 0x000fe2000bf05270 */
[----:B------:R-:W-:Y:S01]  /*10f20*/  IMAD.U32 R4, RZ, RZ, UR43 ;  /* 0x0000002bff047e24 */ /* 0x000fe2000f8e00ff */
[----:B------:R-:W4:Y:S01]  /*10f30*/  S2R R2, SR_TID.X ;  /* 0x0000000000027919 */ /* 0x000f220000002100 */
[----:B------:R-:W-:Y:S01]  /*10f40*/  R2UR UR6, R30 ;  /* 0x000000001e0672ca */ /* 0x000fe200000e0000 */
[----:B------:R-:W-:Y:S02]  /*10f50*/  ULDC.64 UR8, c[0x0][0x2d8] ;  /* 0x0000b60000087ab9 */ /* 0x000fe40000000a00 */
[----:B------:R-:W-:Y:S02]  /*10f60*/  PLOP3.LUT P0, PT, PT, PT, UP0, 0x80, 0x0 ;  /* 0x000000000000781c */ /* 0x000fe40003f0f008 */
[C---:B------:R-:W-:Y:S02]  /*10f70*/  LOP3.LUT P4, RZ, R16.reuse, 0x800, RZ, 0xc0, !PT ;  /* 0x0000080010ff7812 */ /* 0x040fe4000788c0ff */
[----:B------:R-:W-:Y:S01]  /*10f80*/  LOP3.LUT P5, RZ, R16, 0x400, RZ, 0xc0, !PT ;  /* 0x0000040010ff7812 */ /* 0x000fe200078ac0ff */
[----:B------:R-:W-:Y:S01]  /*10f90*/  @UP0 ULDC UR4, c[0x0][0x44c] ;  /* 0x0001130000040ab9 */ /* 0x000fe20000000800 */
[C---:B----4-:R-:W-:Y:S01]  /*10fa0*/  LOP3.LUT R18, R2.reuse, 0x7f, RZ, 0xc0, !PT ;  /* 0x0000007f02127812 */ /* 0x050fe200078ec0ff */
[----:B------:R-:W-:-:S03]  /*10fb0*/  IMAD.SHL.U32 R2, R2, 0x10, RZ ;  /* 0x0000001002027824 */ /* 0x000fc600078e00ff */
[----:B------:R-:W-:-:S04]  /*10fc0*/  SHF.R.U32.HI R18, RZ, 0x3, R18 ;  /* 0x00000003ff127819 */ /* 0x000fc80000011612 */
[----:B------:R-:W-:-:S05]  /*10fd0*/  LOP3.LUT R2, R18, 0x70, R2, 0xf8, !PT ;  /* 0x0000007012027812 */ /* 0x000fca00078ef802 */
[----:B------:R-:W-:-:S04]  /*10fe0*/  IMAD R4, R4, 0x80, R2 ;  /* 0x0000008004047824 */ /* 0x000fc800078e0202 */
        /* <DEDUP_REMOVED lines=15> */
[----:B------:R-:W4:Y:S01]  /*110e0*/  S2R R18, SR_TID.X ;  /* 0x0000000000127919 */ /* 0x000f220000002100 */
        /* <DEDUP_REMOVED lines=20> */
[----:B----4-:R-:W-:Y:S02]  /*11230*/  LOP3.LUT R18, R18, 0x7f, RZ, 0xc0, !PT ;  /* 0x0000007f12127812 */ /* 0x010fe400078ec0ff */
[----:B------:R-:W-:Y:S02]  /*11240*/  IADD3.X R5, R3, UR5, R5, P0, !PT ;  /* 0x0000000503057c10 */ /* 0x000fe400087fe405 */
[----:B------:R-:W-:Y:S01]  /*11250*/  SHF.R.U32.HI R10, RZ, 0x3, R18 ;  /* 0x00000003ff0a7819 */ /* 0x000fe20000011612 */
[----:B---3--:R-:W-:Y:S06]  /*11260*/  BRA.DIV UR4, `(.L_x_2481) ;  /* 0x0000004604ac7947 */ /* 0x008fec000b800000 */
[----:B------:R-:W3:Y:S01]  /*11270*/  SHFL.IDX PT, R14, R0, RZ, 0x181f ;  /* 0x00181fff000e7589 */ /* 0x000ee200000e0000 */
[----:B------:R-:W-:-:S03]  /*11280*/  IMAD.U32 R4, RZ, RZ, UR43 ;  /* 0x0000002bff047e24 */ /* 0x000fc6000f8e00ff */
[----:B------:R-:W4:Y:S01]  /*11290*/  SHFL.IDX PT, R2, R5, RZ, 0x181f ;  /* 0x00181fff05027589 */ /* 0x000f2200000e0000 */
[----:B------:R-:W-:-:S03]  /*112a0*/  IMAD R4, R4, 0x80, R10 ;  /* 0x0000008004047824 */ /* 0x000fc600078e020a */
[----:B012---:R-:W-:Y:S01]  /*112b0*/  SHFL.IDX PT, R6, R5, 0x1, 0x181f ;  /* 0x00381f0005067f89 */ /* 0x007fe200000e0000 */
[C---:B------:R-:W-:Y:S01]  /*112c0*/  VIADD R7, R4.reuse, 0x10 ;  /* 0x0000001004077836 */ /* 0x040fe20000000000 */
[----:B------:R-:W-:-:S13]  /*112d0*/  ISETP.GE.AND P1, PT, R4, UR37, PT ;  /* 0x0000002504007c0c */ /* 0x000fda000bf26270 */
[----:B---3--:R-:W-:-:S05]  /*112e0*/  @!P1 IADD3 R14, P0, R28, R14, RZ ;  /* 0x0000000e1c0e9210 */ /* 0x008fca0007f1e0ff */
[----:B----4-:R-:W-:Y:S02]  /*112f0*/  @!P1 IMAD.X R3, RZ, RZ, R2, P0 ;  /* 0x000000ffff039224 */ /* 0x010fe400000e0602 */
        /* <DEDUP_REMOVED lines=25> */
[----:B0-----:R-:W-:-:S04]  /*11490*/  @!P1 IADD3 R14, P0, R28, R14, RZ ;  /* 0x0000000e1c0e9210 */ /* 0x001fc80007f1e0ff */
[----:B-1----:R-:W-:Y:S01]  /*114a0*/  @!P1 IADD3.X R7, RZ, R6, RZ, P0, !PT ;  /* 0x00000006ff079210 */ /* 0x002fe200007fe4ff */
[----:B--2---:R-:W-:Y:S01]  /*114b0*/  @!P1 IMAD.MOV.U32 R2, RZ, RZ, R14 ;  /* 0x000000ffff029224 */ /* 0x004fe200078e000e */
[----:B------:R-:W-:Y:S03]  /*114c0*/  SHFL.IDX PT, R6, R5, 0x4, 0x181f ;  /* 0x00981f0005067f89 */ /* 0x000fe600000e0000 */
[----:B------:R-:W-:Y:S01]  /*114d0*/  @!P1 IMAD.MOV.U32 R3, RZ, RZ, R7 ;  /* 0x000000ffff039224 */ /* 0x000fe200078e0007 */
[----:B------:R-:W0:Y:S01]  /*114e0*/  SHFL.IDX PT, R14, R0, 0x4, 0x181f ;  /* 0x00981f00000e7f89 */ /* 0x000e2200000e0000 */
[----:B------:R-:W-:-:S03]  /*114f0*/  VIADD R7, R4, 0x40 ;  /* 0x0000004004077836 */ /* 0x000fc60000000000 */
        /* <DEDUP_REMOVED lines=31> */
.L_x_2592:
        /* <DEDUP_REMOVED lines=11> */
.L_x_2482:
        /* <DEDUP_REMOVED lines=18> */
.L_x_2593:
[----:B------:R-:W-:Y:S05]  /*118c0*/  BSYNC B0 ;  /* 0x0000000000007941 */ /* 0x000fea0003800000 */
.L_x_2483:
[----:B------:R-:W-:-:S06]  /*118d0*/  UISETP.GE.AND UP0, UPT, UR44, 0x2, UPT ;  /* 0x000000022c00788c */ /* 0x000fcc000bf06270 */
[----:B------:R-:W-:-:S13]  /*118e0*/  PLOP3.LUT P0, PT, PT, PT, UP0, 0x40, 0x0 ;  /* 0x000000000000781c */ /* 0x000fda0003f0e808 */
[----:B------:R-:W-:Y:S05]  /*118f0*/  @P0 BRA `(.L_x_2485) ;  /* 0x0000001400e40947 */ /* 0x000fea0003800000 */
[----:B------:R-:W-:Y:S01]  /*11900*/  UIADD3 UR4, UR44, -0x2, URZ ;  /* 0xfffffffe2c047890 */ /* 0x000fe2000fffe03f */
[----:B------:R-:W-:Y:S02]  /*11910*/  IMAD.MOV.U32 R10, RZ, RZ, R27 ;  /* 0x000000ffff0a7224 */ /* 0x000fe400078e001b */
[----:B------:R-:W-:-:S03]  /*11920*/  IMAD.MOV.U32 R9, RZ, RZ, R25 ;  /* 0x000000ffff097224 */ /* 0x000fc600078e0019 */
[----:B------:R-:W-:-:S07]  /*11930*/  IMAD.U32 R26, RZ, RZ, UR4 ;  /* 0x00000004ff1a7e24 */ /* 0x000fce000f8e00ff */
.L_x_2505:
[----:B0-----:R-:W0:Y:S01]  /*11940*/  S2R R0, SR_TID.X ;  /* 0x0000000000007919 */ /* 0x001e220000002100 */
[----:B------:R-:W-:Y:S01]  /*11950*/  ISETP.NE.AND P0, PT, R34, 0x1, PT ;  /* 0x000000012200780c */ /* 0x000fe20003f05270 */
[----:B------:R-:W-:Y:S05]  /*11960*/  YIELD ;  /* 0x0000000000007946 */ /* 0x000fea0003800000 */
[----:B------:R-:W-:Y:S01]  /*11970*/  ULDC.64 UR4, c[0x0][0x428] ;  /* 0x00010a0000047ab9 */ /* 0x000fe20000000a00 */
[----:B------:R-:W-:-:S06]  /*11980*/  VIADD R25, R9, 0x1 ;  /* 0x0000000109197836 */ /* 0x000fcc0000000000 */
[----:B-1----:R-:W1:Y:S08]  /*11990*/  @P0 LDC R3, c[0x0][0x434] ;  /* 0x00010d00ff030b82 */ /* 0x002e700000000800 */
[----:B------:R-:W2:Y:S01]  /*119a0*/  @P0 LDC R5, c[0x0][0x438] ;  /* 0x00010e00ff050b82 */ /* 0x000ea20000000800 */
[----:B0-----:R-:W-:-:S04]  /*119b0*/  LOP3.LUT R0, R0, 0x7f, RZ, 0xc0, !PT ;  /* 0x0000007f00007812 */ /* 0x001fc800078ec0ff */
[----:B------:R-:W-:-:S05]  /*119c0*/  SHF.R.U32.HI R0, RZ, 0x3, R0 ;  /* 0x00000003ff007819 */ /* 0x000fca0000011600 */
[----:B------:R-:W-:-:S05]  /*119d0*/  IMAD R6, R26, 0x80, R0 ;  /* 0x000000801a067824 */ /* 0x000fca00078e0200 */
[----:B------:R-:W-:-:S05]  /*119e0*/  IADD3 R6, R28, R6, R33 ;  /* 0x000000061c067210 */ /* 0x000fca0007ffe021 */
[----:B-1----:R-:W-:-:S04]  /*119f0*/  @P0 IMAD.HI.U32 R0, R6, R3, RZ ;  /* 0x0000000306000227 */ /* 0x002fc800078e00ff */
[----:B------:R-:W-:Y:S01]  /*11a00*/  IMAD.MOV.U32 R7, RZ, RZ, R6 ;  /* 0x000000ffff077224 */ /* 0x000fe200078e0006 */
        /* <DEDUP_REMOVED lines=11> */
[----:B------:R-:W-:Y:S02]  /*11ac0*/  LEA.HI.X R5, R2, UR5, R3, 0x2, P0 ;  /* 0x0000000502057c11 */ /* 0x000fe400080f1403 */
[----:B------:R-:W-:Y:S01]  /*11ad0*/  ISETP.NE.AND P2, PT, R8, 0x3, PT ;  /* 0x000000030800780c */ /* 0x000fe20003f45270 */
[----:B------:R-:W-:Y:S01]  /*11ae0*/  IMAD.MOV R3, RZ, RZ, -R7 ;  /* 0x000000ffff037224 */ /* 0x000fe200078e0a07 */
[----:B------:R-:W-:Y:S02]  /*11af0*/  ISETP.NE.AND P0, PT, R25, 0x2, PT ;  /* 0x000000021900780c */ /* 0x000fe40003f05270 */
[----:B------:R-:W2:Y:S01]  /*11b00*/  LDG.E R5, desc[UR48][R4.64] ;  /* 0x0000003004057981 */ /* 0x000ea2000c1e1900 */
[----:B------:R-:W-:Y:S01]  /*11b10*/  IMAD.MOV.U32 R0, RZ, RZ, R26 ;  /* 0x000000ffff007224 */ /* 0x000fe200078e001a */
[----:B------:R-:W-:Y:S01]  /*11b20*/  SEL R27, RZ, 0x1, P0 ;  /* 0x00000001ff1b7807 */ /* 0x000fe20000000000 */
[----:B------:R-:W-:Y:S01]  /*11b30*/  IMAD R6, R3, UR4, R6 ;  /* 0x0000000403067c24 */ /* 0x000fe2000f8e0206 */
[----:B------:R-:W-:Y:S01]  /*11b40*/  SEL R25, R25, RZ, P0 ;  /* 0x000000ff19197207 */ /* 0x000fe20000000000 */
[----:B------:R-:W-:Y:S01]  /*11b50*/  VIADD R26, R26, 0xffffffff ;  /* 0xffffffff1a1a7836 */ /* 0x000fe20000000000 */
[----:B------:R-:W-:-:S02]  /*11b60*/  LOP3.LUT R27, R10, R27, RZ, 0x3c, !PT ;  /* 0x0000001b0a1b7212 */ /* 0x000fc400078e3cff */
[----:B------:R-:W-:Y:S02]  /*11b70*/  ISETP.GT.AND P1, PT, R0, RZ, PT ;  /* 0x000000ff0000720c */ /* 0x000fe40003f24270 */
[----:B--2---:R-:W-:Y:S01]  /*11b80*/  SHF.R.S32.HI R19, RZ, 0x1f, R5 ;  /* 0x0000001fff137819 */ /* 0x004fe20000011405 */
[----:B------:R-:W-:Y:S10]  /*11b90*/  @!P2 BRA `(.L_x_2486) ;  /* 0x000000000004a947 */ /* 0x000ff40003800000 */
[----:B------:R-:W-:Y:S01]  /*11ba0*/  BPT.TRAP 0x1 ;  /* 0x000000040000795c */ /* 0x000fe20000300000 */
.L_x_2486:
[----:B------:R-:W-:Y:S01]  /*11bb0*/  IMAD R0, R25, 0x8, R17 ;  /* 0x0000000819007824 */ /* 0x000fe200078e0211 */
[----:B------:R-:W-:Y:S01]  /*11bc0*/  SHF.L.U32 R20, R27, 0x1f, RZ ;  /* 0x0000001f1b147819 */ /* 0x000fe200000006ff */
[----:B------:R-:W-:Y:S01]  /*11bd0*/  BSSY B0, `(.L_x_2487) ;  /* 0x0000004000007945 */ /* 0x000fe20003800000 */
[----:B------:R-:W-:Y:S02]  /*11be0*/  SHF.R.S32.HI R18, RZ, 0x1f, R6 ;  /* 0x0000001fff127819 */ /* 0x000fe40000011406 */
[----:B------:R-:W0:Y:S02]  /*11bf0*/  SYNCS.PHASECHK.TRANS64.TRYWAIT P0, [R0+URZ+0x38880], R20 ;  /* 0x03888014000075a7 */ /* 0x000e24000800017f */
[----:B0-----:R-:W-:Y:S05]  /*11c00*/  @!P0 BRA `(.L_x_2488) ;  /* 0x0000004400d88947 */ /* 0x001fea0003800000 */
.L_x_2594:
[----:B------:R-:W-:Y:S05]  /*11c10*/  BSYNC B0 ;  /* 0x0000000000007941 */ /* 0x000fea0003800000 */
.L_x_2487:
[----:B------:R-:W2:Y:S01]  /*11c20*/  LDL R11, [R1] ;  /* 0x00000000010b7983 */ /* 0x000ea20000100800 */
        /* <DEDUP_REMOVED lines=20> */
[----:B--2---:R-:W-:Y:S01]  /*11d70*/  IMAD R4, R25, 0x8000, R11 ;  /* 0x0000800019047824 */ /* 0x004fe200078e020b */
[----:B------:R-:W-:Y:S07]  /*11d80*/  BRA.DIV UR4, `(.L_x_2489) ;  /* 0x00000046048c7947 */ /* 0x000fee000b800000 */
[----:B------:R-:W1:Y:S01]  /*11d90*/  SHFL.IDX PT, R2, R8, RZ, 0x181f ;  /* 0x00181fff08027589 */ /* 0x000e6200000e0000 */
[----:B------:R-:W-:-:S03]  /*11da0*/  IMAD.IADD R4, R17, 0x1, R4 ;  /* 0x0000000111047824 */ /* 0x000fc600078e0204 */
        /* <DEDUP_REMOVED lines=39> */
[----:B-1----:R-:W-:-:S05]  /*12020*/  IADD3 R2, P0, R28, R2, RZ ;  /* 0x000000021c027210 */ /* 0x002fca0007f1e0ff */
[----:B--2---:R-:W-:-:S05]  /*12030*/  IMAD.X R3, RZ, RZ, R3, P0 ;  /* 0x000000ffff037224 */ /* 0x004fca00000e0603 */
[----:B------:R-:W-:Y:S04]  /*12040*/  LDGSTS.E.BYPASS.LTC128B.128 [R4+0x13400], desc[UR48][R2.64], !P3 ;  /* 0x1340000002047fae */ /* 0x000fe8000d901d70 */
[----:B------:R1:W-:Y:S04]  /*12050*/  LDGSTS.E.BYPASS.LTC128B.128 [R4+0x17400], desc[UR48][R2.64+0x80], !P2 ;  /* 0x1740008002047fae */ /* 0x0003e8000d101d70 */
[----:B-1-3--:R1:W2:Y:S02]  /*12060*/  SHFL.IDX PT, R2, R8, 0x7, 0x181f ;  /* 0x00f81f0008027f89 */ /* 0x00a2a400000e0000 */
.L_x_2612:
        /* <DEDUP_REMOVED lines=9> */
.L_x_2490:
        /* <DEDUP_REMOVED lines=11> */
.L_x_2491:
[----:B------:R2:W-:Y:S01]  /*121b0*/  SYNCS.ARRIVE.TRANS64.A1T0 RZ, [R0+URZ+0x38870], RZ ;  /* 0x038870ff00ff79a7 */ /* 0x0005e2000810003f */
[----:B------:R-:W-:Y:S05]  /*121c0*/  @!P3 BRA `(.L_x_2492) ;  /* 0x000000000004b947 */ /* 0x000fea0003800000 */
[----:B------:R-:W-:Y:S01]  /*121d0*/  BPT.TRAP 0x1 ;  /* 0x000000040000795c */ /* 0x000fe20000300000 */
.L_x_2492:
[----:B------:R-:W3:Y:S01]  /*121e0*/  SYNCS.PHASECHK.TRANS64.TRYWAIT P0, [R0+URZ+0x38840], R20 ;  /* 0x03884014000075a7 */ /* 0x000ee2000800017f */
[----:B------:R-:W-:Y:S04]  /*121f0*/  BSSY B0, `(.L_x_2493) ;  /* 0x0000002000007945 */ /* 0x000fe80003800000 */
[----:B---3--:R-:W-:Y:S05]  /*12200*/  @!P0 BRA `(.L_x_2494) ;  /* 0x0000004800b48947 */ /* 0x008fea0003800000 */
.L_x_2613:
[----:B------:R-:W-:Y:S05]  /*12210*/  BSYNC B0 ;  /* 0x0000000000007941 */ /* 0x000fea0003800000 */
.L_x_2493:
        /* <DEDUP_REMOVED lines=18> */
[----:B-1----:R-:W-:-:S04]  /*12340*/  IADD3 R8, P0, R2, UR6, RZ ;  /* 0x0000000602087c10 */ /* 0x002fc8000ff1e0ff */
[----:B------:R-:W-:Y:S01]  /*12350*/  IADD3.X R5, R5, UR7, R3, P0, !PT ;  /* 0x0000000705057c10 */ /* 0x000fe200087fe403 */
[----:B------:R-:W-:Y:S08]  /*12360*/  BRA.DIV UR4, `(.L_x_2495) ;  /* 0x0000004a04707947 */ /* 0x000ff0000b800000 */
[----:B------:R-:W1:Y:S04]  /*12370*/  SHFL.IDX PT, R14, R8, RZ, 0x181f ;  /* 0x00181fff080e7589 */ /* 0x000e6800000e0000 */
[----:B------:R-:W4:Y:S04]  /*12380*/  SHFL.IDX PT, R3, R5, RZ, 0x181f ;  /* 0x00181fff05037589 */ /* 0x000f2800000e0000 */
[----:B------:R-:W-:Y:S01]  /*12390*/  SHFL.IDX PT, R7, R5, 0x1, 0x181f ;  /* 0x00381f0005077f89 */ /* 0x000fe200000e0000 */
[----:B-1----:R-:W-:-:S03]  /*123a0*/  IADD3 R2, P0, R28, R14, RZ ;  /* 0x0000000e1c027210 */ /* 0x002fc60007f1e0ff */
[----:B------:R-:W1:Y:S02]  /*123b0*/  SHFL.IDX PT, R14, R8, 0x1, 0x181f ;  /* 0x00381f00080e7f89 */ /* 0x000e6400000e0000 */
[----:B----4-:R-:W-:-:S05]  /*123c0*/  IMAD.X R3, RZ, RZ, R3, P0 ;  /* 0x000000ffff037224 */ /* 0x010fca00000e0603 */
[----:B------:R-:W-:Y:S04]  /*123d0*/  LDGSTS.E.BYPASS.LTC128B.128 [R4+0x28400], desc[UR48][R2.64], !P3 ;  /* 0x2840000002047fae */ /* 0x000fe8000d901d70 */
[----:B------:R4:W-:Y:S01]  /*123e0*/  LDGSTS.E.BYPASS.LTC128B.128 [R4+0x2c400], desc[UR48][R2.64+0x80], !P2 ;  /* 0x2c40008002047fae */ /* 0x0009e2000d101d70 */
[----:B-1----:R-:W-:-:S03]  /*123f0*/  IADD3 R6, P0, R28, R14, RZ ;  /* 0x0000000e1c067210 */ /* 0x002fc60007f1e0ff */
[----:B----4-:R-:W-:Y:S04]  /*12400*/  SHFL.IDX PT, R3, R5, 0x2, 0x181f ;  /* 0x00581f0005037f89 */ /* 0x010fe800000e0000 */
[----:B------:R-:W1:Y:S01]  /*12410*/  SHFL.IDX PT, R14, R8, 0x2, 0x181f ;  /* 0x00581f00080e7f89 */ /* 0x000e6200000e0000 */
[----:B------:R-:W-:-:S05]  /*12420*/  IMAD.X R7, RZ, RZ, R7, P0 ;  /* 0x000000ffff077224 */ /* 0x000fca00000e0607 */
[----:B------:R-:W-:Y:S04]  /*12430*/  LDGSTS.E.BYPASS.LTC128B.128 [R4+0x28c00], desc[UR48][R6.64], !P3 ;  /* 0x28c0000006047fae */ /* 0x000fe8000d901d70 */
[----:B------:R4:W-:Y:S04]  /*12440*/  LDGSTS.E.BYPASS.LTC128B.128 [R4+0x2cc00], desc[UR48][R6.64+0x80], !P2 ;  /* 0x2cc0008006047fae */ /* 0x0009e8000d101d70 */
[----:B----4-:R-:W-:Y:S01]  /*12450*/  SHFL.IDX PT, R7, R5, 0x3, 0x181f ;  /* 0x00781f0005077f89 */ /* 0x010fe200000e0000 */
[----:B-1----:R-:W-:-:S03]  /*12460*/  IADD3 R2, P0, R28, R14, RZ ;  /* 0x0000000e1c027210 */ /* 0x002fc60007f1e0ff */
[----:B------:R-:W1:Y:S02]  /*12470*/  SHFL.IDX PT, R14, R8, 0x3, 0x181f ;  /* 0x00781f00080e7f89 */ /* 0x000e6400000e0000 */
[----:B------:R-:W-:-:S05]  /*12480*/  IMAD.X R3, RZ, RZ, R3, P0 ;  /* 0x000000ffff037224 */ /* 0x000fca00000e0603 */
        /* <DEDUP_REMOVED lines=17> */
[----:B------:R-:W-:-:S03]  /*125a0*/  IMAD.X R7, RZ, RZ, R7, P0 ;  /* 0x000000ffff077224 */ /* 0x000fc600000e0607 */
[----:B------:R-:W4:Y:S04]  /*125b0*/  SHFL.IDX PT, R5, R5, 0x7, 0x181f ;  /* 0x00f81f0005057f89 */ /* 0x000f2800000e0000 */
[----:B------:R0:W-:Y:S04]  /*125c0*/  LDGSTS.E.BYPASS.LTC128B.128 [R4+0x2ac00], desc[UR48][R6.64], !P3 ;  /* 0x2ac0000006047fae */ /* 0x0001e8000d901d70 */
[----:B------:R0:W-:Y:S01]  /*125d0*/  LDGSTS.E.BYPASS.LTC128B.128 [R4+0x2ec00], desc[UR48][R6.64+0x80], !P2 ;  /* 0x2ec0008006047fae */ /* 0x0001e2000d101d70 */
[----:B-1----:R-:W-:-:S03]  /*125e0*/  IADD3 R2, P0, R28, R14, RZ ;  /* 0x0000000e1c027210 */ /* 0x002fc60007f1e0ff */
[----:B------:R0:W1:Y:S02]  /*125f0*/  SHFL.IDX PT, R14, R8, 0x7, 0x181f ;  /* 0x00f81f00080e7f89 */ /* 0x00006400000e0000 */
[----:B------:R-:W-:-:S05]  /*12600*/  IMAD.X R3, RZ, RZ, R3, P0 ;  /* 0x000000ffff037224 */ /* 0x000fca00000e0603 */
[----:B------:R0:W-:Y:S04]  /*12610*/  LDGSTS.E.BYPASS.LTC128B.128 [R4+0x2b400], desc[UR48][R2.64], !P3 ;  /* 0x2b40000002047fae */ /* 0x0001e8000d901d70 */
[----:B----4-:R0:W-:Y:S02]  /*12620*/  LDGSTS.E.BYPASS.LTC128B.128 [R4+0x2f400], desc[UR48][R2.64+0x80], !P2 ;  /* 0x2f40008002047fae */ /* 0x0101e4000d101d70 */
.L_x_2631:
[----:B01----:R-:W-:-:S05]  /*12630*/  IADD3 R2, P0, R28, R14, RZ ;  /* 0x0000000e1c027210 */ /* 0x003fca0007f1e0ff */
        /* <DEDUP_REMOVED lines=8> */
.L_x_2496:
        /* <DEDUP_REMOVED lines=11> */
.L_x_2497:
[----:B------:R2:W-:Y:S02]  /*12770*/  SYNCS.ARRIVE.TRANS64.A1T0 RZ, [R0+URZ+0x38830], RZ ;  /* 0x038830ff00ff79a7 */ /* 0x0005e4000810003f */
[----:B--23--:R-:W-:-:S05]  /*12780*/  IMAD.U32 R0, RZ, RZ, UR46 ;  /* 0x0000002eff007e24 */ /* 0x00cfca000f8e00ff */
[----:B------:R-:W-:-:S13]  /*12790*/  ISETP.NE.AND P0, PT, R0, 0x3, PT ;  /* 0x000000030000780c */ /* 0x000fda0003f05270 */
[----:B------:R-:W-:Y:S05]  /*127a0*/  @!P0 BRA `(.L_x_2498) ;  /* 0x0000000000048947 */ /* 0x000fea0003800000 */
[----:B------:R-:W-:Y:S01]  /*127b0*/  BPT.TRAP 0x1 ;  /* 0x000000040000795c */ /* 0x000fe20000300000 */
.L_x_2498:
[----:B------:R-:W-:Y:S01]  /*127c0*/  LOP3.LUT R3, R10, 0x1, RZ, 0x3c, !PT ;  /* 0x000000010a037812 */ /* 0x000fe200078e3cff */
[----:B------:R-:W-:Y:S01]  /*127d0*/  IMAD R18, R9, 0x8, R17 ;  /* 0x0000000809127824 */ /* 0x000fe200078e0211 */
[----:B------:R-:W-:Y:S02]  /*127e0*/  BSSY B0, `(.L_x_2499) ;  /* 0x0000004000007945 */ /* 0x000fe40003800000 */
[----:B------:R-:W-:-:S04]  /*127f0*/  SHF.L.U32 R3, R3, 0x1f, RZ ;  /* 0x0000001f03037819 */ /* 0x000fc800000006ff */
[----:B------:R-:W0:Y:S02]  /*12800*/  SYNCS.PHASECHK.TRANS64.TRYWAIT P2, [R18+URZ+0x38870], R3 ;  /* 0x03887003120075a7 */ /* 0x000e24000804017f */
[----:B0-----:R-:W-:Y:S05]  /*12810*/  @!P2 BRA `(.L_x_2500) ;  /* 0x0000004c0068a947 */ /* 0x001fea0003800000 */
.L_x_2632:
[----:B------:R-:W-:Y:S05]  /*12820*/  BSYNC B0 ;  /* 0x0000000000007941 */ /* 0x000fea0003800000 */
.L_x_2499:
[----:B------:R-:W-:-:S05]  /*12830*/  IMAD.U32 R0, RZ, RZ, UR45 ;  /* 0x0000002dff007e24 */ /* 0x000fca000f8e00ff */
[----:B------:R-:W-:-:S13]  /*12840*/  ISETP.NE.AND P2, PT, R0, 0x3, PT ;  /* 0x000000030000780c */ /* 0x000fda0003f45270 */
[----:B------:R-:W-:Y:S05]  /*12850*/  @!P2 BRA `(.L_x_2501) ;  /* 0x000000000004a947 */ /* 0x000fea0003800000 */
[----:B------:R-:W-:Y:S01]  /*12860*/  BPT.TRAP 0x1 ;  /* 0x000000040000795c */ /* 0x000fe20000300000 */
.L_x_2501:
[----:B------:R-:W-:Y:S01]  /*12870*/  SHF.L.U32 R5, R10, 0x1f, RZ ;  /* 0x0000001f0a057819 */ /* 0x000fe200000006ff */
[----:B0-----:R-:W-:-:S03]  /*12880*/  IMAD.SHL.U32 R3, R9, 0x8000, RZ ;  /* 0x0000800009037824 */ /* 0x001fc600078e00ff */
[----:B------:R-:W0:Y:S02]  /*12890*/  SYNCS.PHASECHK.TRANS64.TRYWAIT P2, [R18+URZ+0x38860], R5 ;  /* 0x03886005120075a7 */ /* 0x000e24000804017f */
[----:B0-----:R-:W-:Y:S05]  /*128a0*/  @!P2 BRA `(.L_x_2502) ;  /* 0x0000004c0058a947 */ /* 0x001fea0003800000 */
.L_x_2633:
[----:B------:R-:W2:Y:S04]  /*128b0*/  LDL R0, [R1+0x8] ;  /* 0x0000080001007983 */ /* 0x000ea80000100800 */
[----:B------:R-:W3:Y:S01]  /*128c0*/  LDL R12, [R1+0x4] ;  /* 0x00000400010c7983 */ /* 0x000ee20000100800 */
[----:B------:R-:W-:Y:S05]  /*128d0*/  WARPSYNC.ALL ;  /* 0x0000000000007948 */ /* 0x000fea0003800000 */
[----:B------:R-:W-:-:S05]  /*128e0*/  IMAD.U32 R35, RZ, RZ, UR45 ;  /* 0x0000002dff237e24 */ /* 0x000fca000f8e00ff */
[----:B------:R-:W-:Y:S02]  /*128f0*/  ISETP.NE.AND P2, PT, R35, 0x3, PT ;  /* 0x000000032300780c */ /* 0x000fe40003f45270 */
[----:B--2---:R-:W-:Y:S02]  /*12900*/  LOP3.LUT R2, R3, R0, RZ, 0xfc, !PT ;  /* 0x0000000003027212 */ /* 0x004fe400078efcff */
[----:B---3--:R-:W-:-:S03]  /*12910*/  IADD3 R3, R17, R3, R12 ;  /* 0x0000000311037210 */ /* 0x008fc60007ffe00c */
[----:B------:R-:W-:Y:S01]  /*12920*/  IMAD.IADD R2, R17, 0x1, R2 ;  /* 0x0000000111027824 */ /* 0x000fe200078e0202 */
[----:B------:R-:W-:-:S03]  /*12930*/  IADD3 R19, R31, 0x400, R3 ;  /* 0x000004001f137810 */ /* 0x000fc60007ffe003 */
[----:B------:R-:W-:Y:S01]  /*12940*/  IMAD.IADD R0, R36, 0x1, R2 ;  /* 0x0000000124007824 */ /* 0x000fe200078e0202 */
[----:B0-----:R-:W0:Y:S02]  /*12950*/  LDSM.16.MT88.4 R4, [R2+0x10400] ;  /* 0x010400000204783b */ /* 0x001e240000004200 */
        /* <DEDUP_REMOVED lines=105> */
.L_x_2503:
[----:B-1----:R1:W-:Y:S01]  /*12ff0*/  SYNCS.ARRIVE.TRANS64.A1T0 RZ, [R18+URZ+0x38850], RZ ;  /* 0x038850ff12ff79a7 */ /* 0x0023e2000810003f */
[----:B------:R-:W-:Y:S06]  /*13000*/  BAR.SYNC.DEFER_BLOCKING 0x2, 0x80 ;  /* 0x0082000000007b1d */ /* 0x000fec0000010000 */
[----:B------:R-:W-:Y:S05]  /*13010*/  @!P0 BRA `(.L_x_2504) ;  /* 0x0000000000048947 */ /* 0x000fea0003800000 */
[----:B------:R-:W-:Y:S01]  /*13020*/  BPT.TRAP 0x1 ;  /* 0x000000040000795c */ /* 0x000fe20000300000 */
.L_x_2504:
[----:B-1----:R-:W-:Y:S02]  /*13030*/  VIADD R18, R18, 0x38880 ;  /* 0x0003888012127836 */ /* 0x002fe40000000000 */
[----:B0-----:R-:W-:Y:S02]  /*13040*/  IMAD.MOV.U32 R10, RZ, RZ, R27 ;  /* 0x000000ffff0a7224 */ /* 0x001fe400078e001b */
[----:B------:R-:W-:Y:S01]  /*13050*/  IMAD.MOV.U32 R9, RZ, RZ, R25 ;  /* 0x000000ffff097224 */ /* 0x000fe200078e0019 */
[----:B------:R-:W-:-:S04]  /*13060*/  PRMT R18, R37, 0x654, R18 ;  /* 0x0000065425127816 */ /* 0x000fc80000000012 */
[----:B------:R1:W-:Y:S01]  /*13070*/  SYNCS.ARRIVE.TRANS64.RED.A1T0 RZ, [R18+URZ], RZ ;  /* 0x000000ff12ff79a7 */ /* 0x0003e2000810043f */
[----:B------:R-:W-:Y:S05]  /*13080*/  @P1 BRA `(.L_x_2505) ;  /* 0xffffffe8002c1947 */ /* 0x000fea000383ffff */
.L_x_2485:
[----:B0-----:R-:W0:Y:S01]  /*13090*/  S2R R0, SR_TID.X ;  /* 0x0000000000007919 */ /* 0x001e220000002100 */
[----:B------:R-:W-:Y:S01]  /*130a0*/  BSSY B0, `(.L_x_2506) ;  /* 0x0000012000007945 */ /* 0x000fe20003800000 */
[----:B------:R-:W-:Y:S01]  /*130b0*/  IMAD.U32 R6, RZ, RZ, UR46 ;  /* 0x0000002eff067e24 */ /* 0x000fe2000f8e00ff */
[----:B0-----:R-:W-:-:S04]  /*130c0*/  LOP3.LUT R0, R0, 0x7f, RZ, 0xc0, !PT ;  /* 0x0000007f00007812 */ /* 0x001fc800078ec0ff */
[----:B------:R-:W-:-:S13]  /*130d0*/  ISETP.NE.AND P0, PT, R0, RZ, PT ;  /* 0x000000ff0000720c */ /* 0x000fda0003f05270 */
[----:B------:R-:W-:Y:S05]  /*130e0*/  @P0 BRA `(.L_x_2507) ;  /* 0x0000000000340947 */ /* 0x000fea0003800000 */
[----:B------:R-:W0:Y:S01]  /*130f0*/  S2R R7, SR_LANEID ;  /* 0x0000000000077919 */ /* 0x000e220000000000 */
[----:B------:R-:W-:Y:S01]  /*13100*/  VOTEU.ANY UR4, UPT, PT ;  /* 0x0000000000047886 */ /* 0x000fe200038e0100 */
[----:B------:R-:W2:Y:S01]  /*13110*/  LDC.64 R2, c[0x0][0xc80] ;  /* 0x00032000ff027b82 */ /* 0x000ea20000000a00 */
[----:B------:R-:W0:Y:S08]  /*13120*/  FLO.U32 R0, UR4 ;  /* 0x0000000400007d00 */ /* 0x000e3000080e0000 */
[----:B------:R-:W2:Y:S01]  /*13130*/  POPC R5, UR4 ;  /* 0x0000000400057d09 */ /* 0x000ea20008000000 */
[----:B0-----:R-:W-:-:S13]  /*13140*/  ISETP.EQ.U32.AND P1, PT, R0, R7, PT ;  /* 0x000000070000720c */ /* 0x001fda0003f22070 */
[----:B--2---:R-:W2:Y:S01]  /*13150*/  @P1 ATOMG.E.ADD.STRONG.GPU PT, R3, desc[UR48][R2.64], R5 ;  /* 0x00000005020319a8 */ /* 0x004ea200081ee1f0 */
[----:B------:R-:W0:Y:S02]  /*13160*/  S2R R4, SR_LTMASK ;  /* 0x0000000000047919 */ /* 0x000e240000003900 */
[----:B0-----:R-:W-:-:S04]  /*13170*/  LOP3.LUT R4, R4, UR4, RZ, 0xc0, !PT ;  /* 0x0000000404047c12 */ /* 0x001fc8000f8ec0ff */
[----:B------:R-:W0:Y:S01]  /*13180*/  POPC R7, R4 ;  /* 0x0000000400077309 */ /* 0x000e220000000000 */
[----:B--2---:R-:W0:Y:S02]  /*13190*/  SHFL.IDX PT, R0, R3, R0, 0x1f ;  /* 0x00001f0003007589 */ /* 0x004e2400000e0000 */
[----:B0-----:R-:W-:-:S05]  /*131a0*/  IADD3 R0, R0, UR47, R7 ;  /* 0x0000002f00007c10 */ /* 0x001fca000fffe007 */
[----:B------:R0:W-:Y:S02]  /*131b0*/  STL [R1+0x10], R0 ;  /* 0x0000100001007387 */ /* 0x0001e40000100800 */
.L_x_2507:
[----:B------:R-:W-:Y:S05]  /*131c0*/  BSYNC B0 ;  /* 0x0000000000007941 */ /* 0x000fea0003800000 */
.L_x_2506:
[----:B------:R-:W-:-:S13]  /*131d0*/  ISETP.NE.AND P1, PT, R6, 0x3, PT ;  /* 0x000000030600780c */ /* 0x000fda0003f25270 */
[----:B------:R-:W-:Y:S05]  /*131e0*/  @!P1 BRA `(.L_x_2508) ;  /* 0x0000000000049947 */ /* 0x000fea0003800000 */
[----:B------:R-:W-:Y:S01]  /*131f0*/  BPT.TRAP 0x1 ;  /* 0x000000040000795c */ /* 0x000fe20000300000 */
.L_x_2508:
[----:B0-----:R-:W-:Y:S01]  /*13200*/  LOP3.LUT R0, R27, 0x1, RZ, 0x3c, !PT ;  /* 0x000000011b007812 */ /* 0x001fe200078e3cff */
[----:B------:R-:W-:Y:S01]  /*13210*/  IMAD R19, R25, 0x8, R17 ;  /* 0x0000000819137824 */ /* 0x000fe200078e0211 */
[----:B------:R-:W-:Y:S02]  /*13220*/  BSSY B0, `(.L_x_2509) ;  /* 0x0000004000007945 */ /* 0x000fe40003800000 */
[----:B------:R-:W-:-:S04]  /*13230*/  SHF.L.U32 R0, R0, 0x1f, RZ ;  /* 0x0000001f00007819 */ /* 0x000fc800000006ff */
[----:B------:R-:W0:Y:S02]  /*13240*/  SYNCS.PHASECHK.TRANS64.TRYWAIT P2, [R19+URZ+0x38870], R0 ;  /* 0x03887000130075a7 */ /* 0x000e24000804017f */
[----:B0-----:R-:W-:Y:S05]  /*13250*/  @!P2 BRA `(.L_x_2510) ;  /* 0x000000440000a947 */ /* 0x001fea0003800000 */
.L_x_2634:
[----:B------:R-:W-:Y:S05]  /*13260*/  BSYNC B0 ;  /* 0x0000000000007941 */ /* 0x000fea0003800000 */
.L_x_2509:
[----:B------:R-:W-:-:S05]  /*13270*/  IMAD.U32 R2, RZ, RZ, UR45 ;  /* 0x0000002dff027e24 */ /* 0x000fca000f8e00ff */
[----:B------:R-:W-:-:S13]  /*13280*/  ISETP.NE.AND P2, PT, R2, 0x3, PT ;  /* 0x000000030200780c */ /* 0x000fda0003f45270 */
[----:B------:R-:W-:Y:S05]  /*13290*/  @!P2 BRA `(.L_x_2511) ;  /* 0x000000000004a947 */ /* 0x000fea0003800000 */
[----:B------:R-:W-:Y:S01]  /*132a0*/  BPT.TRAP 0x1 ;  /* 0x000000040000795c */ /* 0x000fe20000300000 */
.L_x_2511:
[----:B0-----:R-:W-:Y:S01]  /*132b0*/  SHF.L.U32 R0, R27, 0x1f, RZ ;  /* 0x0000001f1b007819 */ /* 0x001fe200000006ff */
[----:B-1----:R-:W-:-:S03]  /*132c0*/  IMAD.SHL.U32 R18, R25, 0x8000, RZ ;  /* 0x0000800019127824 */ /* 0x002fc600078e00ff */
[----:B------:R-:W0:Y:S02]  /*132d0*/  SYNCS.PHASECHK.TRANS64.TRYWAIT P2, [R19+URZ+0x38860], R0 ;  /* 0x03886000130075a7 */ /* 0x000e24000804017f */
[----:B0-----:R-:W-:Y:S05]  /*132e0*/  @!P2 BRA `(.L_x_2512) ;  /* 0x0000004000f0a947 */ /* 0x001fea0003800000 */
.L_x_2635:
[----:B------:R-:W0:Y:S04]  /*132f0*/  LDL R2, [R1+0x8] ;  /* 0x0000080001027983 */ /* 0x000e280000100800 */
[----:B------:R-:W2:Y:S01]  /*13300*/  LDL R3, [R1+0x4] ;  /* 0x0000040001037983 */ /* 0x000ea20000100800 */
[----:B------:R-:W-:Y:S05]  /*13310*/  WARPSYNC.ALL ;  /* 0x0000000000007948 */ /* 0x000fea0003800000 */
[----:B------:R-:W-:-:S05]  /*13320*/  IMAD.U32 R24, RZ, RZ, UR45 ;  /* 0x0000002dff187e24 */ /* 0x000fca000f8e00ff */
[----:B------:R-:W-:Y:S02]  /*13330*/  ISETP.NE.AND P2, PT, R24, 0x3, PT ;  /* 0x000000031800780c */ /* 0x000fe40003f45270 */
[----:B0-----:R-:W-:Y:S02]  /*13340*/  LOP3.LUT R0, R18, R2, RZ, 0xfc, !PT ;  /* 0x0000000212007212 */ /* 0x001fe400078efcff */
[----:B--2---:R-:W-:-:S03]  /*13350*/  IADD3 R3, R17, R18, R3 ;  /* 0x0000001211037210 */ /* 0x004fc60007ffe003 */
[----:B------:R-:W-:Y:S01]  /*13360*/  IMAD.IADD R0, R17, 0x1, R0 ;  /* 0x0000000111007824 */ /* 0x000fe200078e0200 */
[----:B------:R-:W-:-:S03]  /*13370*/  IADD3 R18, R31, 0x400, R3 ;  /* 0x000004001f127810 */ /* 0x000fc60007ffe003 */
[----:B------:R-:W-:Y:S01]  /*13380*/  IMAD.IADD R2, R36, 0x1, R0 ;  /* 0x0000000124027824 */ /* 0x000fe200078e0200 */
[----:B------:R-:W0:Y:S04]  /*13390*/  LDSM.16.MT88.4 R8, [R0+0x10400] ;  /* 0x010400000008783b */ /* 0x000e280000004200 */
[----:B------:R-:W1:Y:S01]  /*133a0*/  LDSM.16.MT88.4 R4, [R2+0x10400] ;  /* 0x010400000204783b */ /* 0x000e620000004200 */
[C-C-:B0-----:R-:W-:Y:S02]  /*133b0*/  PRMT R12, R8.reuse, 0x6420, R9.reuse ;  /* 0x00006420080c7816 */ /* 0x141fe40000000009 */
[----:B------:R-:W-:Y:S02]  /*133c0*/  PRMT R13, R8, 0x7531, R9 ;  /* 0x00007531080d7816 */ /* 0x000fe40000000009 */
[----:B------:R-:W-:-:S02]  /*133d0*/  PRMT R14, R10, 0x6420, R11 ;  /* 0x000064200a0e7816 */ /* 0x000fc4000000000b */
        /* <DEDUP_REMOVED lines=101> */
.L_x_2513:
[----:B-1----:R1:W-:Y:S01]  /*13a30*/  SYNCS.ARRIVE.TRANS64.A1T0 RZ, [R19+URZ+0x38850], RZ ;  /* 0x038850ff13ff79a7 */ /* 0x0023e2000810003f */
[----:B------:R-:W-:Y:S06]  /*13a40*/  BAR.SYNC.DEFER_BLOCKING 0x2, 0x80 ;  /* 0x0082000000007b1d */ /* 0x000fec0000010000 */
[----:B------:R-:W-:Y:S05]  /*13a50*/  @!P1 BRA `(.L_x_2514) ;  /* 0x0000000000049947 */ /* 0x000fea0003800000 */
[----:B------:R-:W-:Y:S01]  /*13a60*/  BPT.TRAP 0x1 ;  /* 0x000000040000795c */ /* 0x000fe20000300000 */
.L_x_2514:
[----:B------:R-:W-:Y:S02]  /*13a70*/  VIADD R0, R19, 0x38880 ;  /* 0x0003888013007836 */ /* 0x000fe40000000000 */
[----:B------:R-:W-:-:S03]  /*13a80*/  VIADD R25, R25, 0x1 ;  /* 0x0000000119197836 */ /* 0x000fc60000000000 */
[----:B------:R-:W-:Y:S02]  /*13a90*/  PRMT R0, R37, 0x654, R0 ;  /* 0x0000065425007816 */ /* 0x000fe40000000000 */
[C---:B------:R-:W-:Y:S02]  /*13aa0*/  ISETP.NE.AND P1, PT, R25.reuse, 0x2, PT ;  /* 0x000000021900780c */ /* 0x040fe40003f25270 */
[----:B------:R2:W-:Y:S02]  /*13ab0*/  SYNCS.ARRIVE.TRANS64.RED.A1T0 RZ, [R0+URZ], RZ ;  /* 0x000000ff00ff79a7 */ /* 0x0005e4000810043f */
[----:B------:R-:W-:Y:S02]  /*13ac0*/  SEL R2, RZ, 0x1, P1 ;  /* 0x00000001ff027807 */ /* 0x000fe40000800000 */
[----:B------:R-:W-:Y:S02]  /*13ad0*/  SEL R25, R25, RZ, P1 ;  /* 0x000000ff19197207 */ /* 0x000fe40000800000 */
[----:B------:R-:W-:-:S07]  /*13ae0*/  LOP3.LUT R27, R27, R2, RZ, 0x3c, !PT ;  /* 0x000000021b1b7212 */ /* 0x000fce00078e3cff */
.L_x_2457:
[----:B------:R-:W-:Y:S05]  /*13af0*/  BSYNC B7 ;  /* 0x0000000000077941 */ /* 0x000fea0003800000 */
.L_x_2455:
[----:B------:R3:W5:Y:S01]  /*13b00*/  LDL R2, [R1+0x10] ;  /* 0x0000100001027983 */ /* 0x0007620000100800 */
[----:B------:R-:W-:-:S13]  /*13b10*/  LOP3.LUT P1, RZ, R16, 0x1000, RZ, 0xc0, !PT ;  /* 0x0000100010ff7812 */ /* 0x000fda000782c0ff */
[----:B---3--:R-:W-:Y:S05]  /*13b20*/  @!P1 BRA `(.L_x_2515) ;  /* 0x0000000000249947 */ /* 0x008fea0003800000 */
[----:B------:R-:W3:Y:S08]  /*13b30*/  S2UR UR4, SR_CgaCtaId ;  /* 0x00000000000479c3 */ /* 0x000ef00000008800 */
[----:B------:R-:W-:Y:S01]  /*13b40*/  BAR.SYNC.DEFER_BLOCKING 0x5, 0x180 ;  /* 0x0146000000007b1d */ /* 0x000fe20000010000 */
[----:B0-2---:R-:W-:Y:S01]  /*13b50*/  MOV R0, 0x400 ;  /* 0x0000040000007802 */ /* 0x005fe20000000f00 */
[----:B---3--:R-:W-:-:S05]  /*13b60*/  IMAD.U32 R37, RZ, RZ, UR4 ;  /* 0x00000004ff257e24 */ /* 0x008fca000f8e00ff */
[----:B------:R-:W-:-:S05]  /*13b70*/  LEA R17, R37, R0, 0x18 ;  /* 0x0000000025117211 */ /* 0x000fca00078ec0ff */
[----:B-----5:R-:W0:Y:S04]  /*13b80*/  LDS R2, [R17+0x388d0] ;  /* 0x0388d00011027984 */ /* 0x020e280000000800 */
[----:B0-----:R0:W-:Y:S01]  /*13b90*/  STL [R1+0x10], R2 ;  /* 0x0000100201007387 */ /* 0x0011e20000100800 */
[----:B------:R-:W-:Y:S06]  /*13ba0*/  BAR.ARV 0x4, 0x180 ;  /* 0x0106000000007b1d */ /* 0x000fec0000002000 */
[----:B------:R-:W-:Y:S05]  /*13bb0*/  BRA `(.L_x_2516) ;  /* 0x0000000000207947 */ /* 0x000fea0003800000 */
.L_x_2515:
[----:B------:R-:W3:Y:S01]  /*13bc0*/  @!P0 S2R R37, SR_CgaCtaId ;  /* 0x0000000000258919 */ /* 0x000ee20000008800 */
[----:B0-2---:R-:W-:Y:S01]  /*13bd0*/  @!P0 MOV R0, 0x400 ;  /* 0x0000040000008802 */ /* 0x005fe20000000f00 */
[----:B------:R-:W-:Y:S03]  /*13be0*/  BAR.SYNC.DEFER_BLOCKING 0x4, 0x180 ;  /* 0x0106000000007b1d */ /* 0x000fe60000010000 */
[----:B---3--:R-:W-:-:S03]  /*13bf0*/  @!P0 LEA R17, R37, R0, 0x18 ;  /* 0x0000000025118211 */ /* 0x008fc600078ec0ff */
[----:B-----5:R-:W0:Y:S04]  /*13c00*/  SHFL.IDX PT, R0, R2, RZ, 0x1f ;  /* 0x00001fff02007589 */ /* 0x020e2800000e0000 */
[----:B------:R2:W-:Y:S04]  /*13c10*/  @!P0 STS [R17+0x388d0], R2 ;  /* 0x0388d00211008388 */ /* 0x0005e80000000800 */
[----:B0-----:R2:W-:Y:S01]  /*13c20*/  STL [R1+0x10], R0 ;  /* 0x0000100001007387 */ /* 0x0015e20000100800 */
[----:B------:R-:W-:Y:S06]  /*13c30*/  BAR.ARV 0x5, 0x180 ;  /* 0x0146000000007b1d */ /* 0x000fec0000002000 */
.L_x_2516:
[----:B--2---:R-:W2:Y:S01]  /*13c40*/  LDL R0, [R1+0x10] ;  /* 0x0000100001007983 */ /* 0x004ea20000100800 */
[----:B------:R-:W-:Y:S02]  /*13c50*/  ULDC UR4, c[0x0][0xc38] ;  /* 0x00030e0000047ab9 */ /* 0x000fe40000000800 */
[----:B--2---:R-:W-:-:S13]  /*13c60*/  ISETP.GE.AND P0, PT, R0, UR4, PT ;  /* 0x0000000400007c0c */ /* 0x004fda000bf06270 */
[----:B------:R-:W-:Y:S05]  /*13c70*/  @!P0 BRA `(.L_x_2517) ;  /* 0xffffffb000bc8947 */ /* 0x000fea000383ffff */
.L_x_2452:
[----:B------:R-:W2:Y:S01]  /*13c80*/  LDL.LU R0, [R1+0x14] ;  /* 0x0000140001007983 */ /* 0x000ea20000300800 */
[----:B------:R-:W-:Y:S01]  /*13c90*/  BSSY B0, `(.L_x_2518) ;  /* 0x000000b000007945 */ /* 0x000fe20003800000 */
[----:B------:R-:W3:Y:S01]  /*13ca0*/  S2R R5, SR_CgaCtaId ;  /* 0x0000000000057919 */ /* 0x000ee20000008800 */
[----:B--2---:R-:W-:-:S05]  /*13cb0*/  VIADD R0, R0, 0x1 ;  /* 0x0000000100007836 */ /* 0x004fca0000000000 */
[----:B0-----:R-:W-:-:S04]  /*13cc0*/  LEA.HI R2, R0, R0, RZ, 0x1 ;  /* 0x0000000000027211 */ /* 0x001fc800078f08ff */
[----:B------:R-:W-:Y:S02]  /*13cd0*/  LOP3.LUT R3, R2, 0xfffffffe, RZ, 0xc0, !PT ;  /* 0xfffffffe02037812 */ /* 0x000fe400078ec0ff */
[----:B------:R-:W-:-:S03]  /*13ce0*/  MOV R2, 0x400 ;  /* 0x0000040000027802 */ /* 0x000fc60000000f00 */
[----:B------:R-:W-:Y:S01]  /*13cf0*/  IMAD.IADD R0, R0, 0x1, -R3 ;  /* 0x0000000100007824 */ /* 0x000fe200078e0a03 */
[----:B---3--:R-:W-:-:S04]  /*13d00*/  LEA R5, R5, R2, 0x18 ;  /* 0x0000000205057211 */ /* 0x008fc800078ec0ff */
[----:B------:R-:W-:-:S04]  /*13d10*/  SHF.L.U32 R0, R0, 0x1f, RZ ;  /* 0x0000001f00007819 */ /* 0x000fc800000006ff */
[----:B------:R-:W0:Y:S02]  /*13d20*/  SYNCS.PHASECHK.TRANS64.TRYWAIT P0, [R5+URZ+0x38820], R0 ;  /* 0x03882000050075a7 */ /* 0x000e24000800017f */
[----:B0-----:R-:W-:Y:S05]  /*13d30*/  @!P0 BRA `(.L_x_2519) ;  /* 0x0000003800708947 */ /* 0x001fea0003800000 */
.L_x_2636:
[----:B------:R-:W-:Y:S05]  /*13d40*/  BSYNC B0 ;  /* 0x0000000000007941 */ /* 0x000fea0003800000 */
.L_x_2518:
[----:B------:R-:W-:-:S03]  /*13d50*/  UMOV UR4, 0xffffffff ;  /* 0xffffffff00047882 */ /* 0x000fc60000000000 */
[----:B------:R-:W-:Y:S05]  /*13d60*/  BRA.DIV UR4, `(.L_x_2520) ;  /* 0x0000003a04787947 */ /* 0x000fea000b800000 */
[----:B0-----:R-:W0:Y:S02]  /*13d70*/  S2R R0, SR_TID.X ;  /* 0x0000000000007919 */ /* 0x001e240000002100 */
[----:B0-----:R-:W-:-:S04]  /*13d80*/  SHF.R.U32.HI R0, RZ, 0x5, R0 ;  /* 0x00000005ff007819 */ /* 0x001fc80000011600 */
[----:B------:R-:W-:-:S05]  /*13d90*/  LOP3.LUT R0, R0, 0x3, RZ, 0xc0, !PT ;  /* 0x0000000300007812 */ /* 0x000fca00078ec0ff */
[----:B------:R0:W2:Y:S02]  /*13da0*/  SHFL.IDX PT, R14, R0, RZ, 0x1f ;  /* 0x00001fff000e7589 */ /* 0x0000a400000e0000 */
.L_x_2639:
[----:B--2---:R-:W-:Y:S01]  /*13db0*/  ISETP.NE.AND P0, PT, R14, RZ, PT ;  /* 0x000000ff0e00720c */ /* 0x004fe20003f05270 */
[----:B------:R-:W-:-:S12]  /*13dc0*/  BSSY B0, `(.L_x_2521) ;  /* 0x000002c000007945 */ /* 0x000fd80003800000 */
[----:B------:R-:W-:Y:S05]  /*13dd0*/  @P0 BRA `(.L_x_2522) ;  /* 0x0000000000a80947 */ /* 0x000fea0003800000 */
[----:B------:R-:W-:-:S03]  /*13de0*/  UMOV UR4, 0xffffffff ;  /* 0xffffffff00047882 */ /* 0x000fc60000000000 */
[----:B------:R-:W-:Y:S05]  /*13df0*/  BRA.DIV UR4, `(.L_x_2523) ;  /* 0x0000003a04887947 */ /* 0x000fea000b800000 */
[----:B------:R-:W-:-:S13]  /*13e00*/  ELECT P6, URZ, PT ;  /* 0x00000000003f782f */ /* 0x000fda00038c0000 */
.L_x_2642:
[----:B------:R-:W-:Y:S05]  /*13e10*/  @!P6 BRA `(.L_x_2522) ;  /* 0x000000000098e947 */ /* 0x000fea0003800000 */
[----:B------:R-:W-:-:S06]  /*13e20*/  ULOP3.LUT UR4, UR38, 0x2, URZ, 0xfc, !UPT ;  /* 0x0000000226047892 */ /* 0x000fcc000f8efc3f */
[----:B0-----:R-:W-:-:S05]  /*13e30*/  IMAD.U32 R0, RZ, RZ, UR4 ;  /* 0x00000004ff007e24 */ /* 0x001fca000f8e00ff */
[----:B------:R-:W-:-:S13]  /*13e40*/  ISETP.NE.AND P0, PT, R0, 0x3, PT ;  /* 0x000000030000780c */ /* 0x000fda0003f05270 */
[----:B------:R-:W-:Y:S05]  /*13e50*/  @!P0 BRA `(.L_x_2524) ;  /* 0x0000000000048947 */ /* 0x000fea0003800000 */
[----:B------:R-:W-:Y:S01]  /*13e60*/  BPT.TRAP 0x1 ;  /* 0x000000040000795c */ /* 0x000fe20000300000 */
.L_x_2524:
[----:B------:R-:W-:Y:S01]  /*13e70*/  IMAD R3, R25, 0x8, R5 ;  /* 0x0000000819037824 */ /* 0x000fe200078e0205 */
[----:B------:R-:W-:Y:S01]  /*13e80*/  SHF.L.U32 R2, R27, 0x1f, RZ ;  /* 0x0000001f1b027819 */ /* 0x000fe200000006ff */
[----:B------:R-:W-:-:S03]  /*13e90*/  VIADD R25, R25, 0x1 ;  /* 0x0000000119197836 */ /* 0x000fc60000000000 */
[----:B------:R-:W0:Y:S02]  /*13ea0*/  SYNCS.PHASECHK.TRANS64.TRYWAIT P1, [R3+URZ+0x38840], R2 ;  /* 0x03884002030075a7 */ /* 0x000e24000802017f */
[----:B------:R-:W-:-:S04]  /*13eb0*/  ISETP.NE.AND P2, PT, R25, 0x2, PT ;  /* 0x000000021900780c */ /* 0x000fc80003f45270 */
[----:B------:R-:W-:Y:S01]  /*13ec0*/  SEL R0, RZ, 0x1, P2 ;  /* 0x00000001ff007807 */ /* 0x000fe20001000000 */
[----:B0-----:R-:W-:Y:S08]  /*13ed0*/  @!P1 BRA `(.L_x_2525) ;  /* 0x0000003800709947 */ /* 0x001ff00003800000 */
.L_x_2643:
[----:B------:R-:W-:Y:S02]  /*13ee0*/  SEL R25, R25, RZ, P2 ;  /* 0x000000ff19197207 */ /* 0x000fe40001000000 */
[----:B------:R-:W-:Y:S01]  /*13ef0*/  LOP3.LUT R0, R27, R0, RZ, 0x3c, !PT ;  /* 0x000000001b007212 */ /* 0x000fe200078e3cff */
[----:B------:R-:W-:Y:S06]  /*13f00*/  @!P0 BRA `(.L_x_2526) ;  /* 0x0000000000048947 */ /* 0x000fec0003800000 */
[----:B------:R-:W-:Y:S01]  /*13f10*/  BPT.TRAP 0x1 ;  /* 0x000000040000795c */ /* 0x000fe20000300000 */
.L_x_2526:
[----:B------:R-:W-:Y:S01]  /*13f20*/  IMAD R25, R25, 0x8, R5 ;  /* 0x0000000819197824 */ /* 0x000fe200078e0205 */
[----:B------:R-:W-:-:S04]  /*13f30*/  SHF.L.U32 R0, R0, 0x1f, RZ ;  /* 0x0000001f00007819 */ /* 0x000fc800000006ff */
[----:B------:R-:W2:Y:S02]  /*13f40*/  SYNCS.PHASECHK.TRANS64.TRYWAIT P1, [R25+URZ+0x38840], R0 ;  /* 0x03884000190075a7 */ /* 0x000ea4000802017f */
[----:B--2---:R-:W-:Y:S05]  /*13f50*/  @!P1 BRA `(.L_x_2527) ;  /* 0x0000003800649947 */ /* 0x004fea0003800000 */
.L_x_2644:
[----:B------:R-:W-:Y:S05]  /*13f60*/  @!P0 BRA `(.L_x_2528) ;  /* 0x0000000000048947 */ /* 0x000fea0003800000 */
[----:B------:R-:W-:Y:S01]  /*13f70*/  BPT.TRAP 0x1 ;  /* 0x000000040000795c */ /* 0x000fe20000300000 */
.L_x_2528:
[----:B------:R-:W3:Y:S02]  /*13f80*/  SYNCS.PHASECHK.TRANS64.TRYWAIT P1, [R3+URZ+0x38860], R2 ;  /* 0x03886002030075a7 */ /* 0x000ee4000802017f */
[----:B---3--:R-:W-:Y:S05]  /*13f90*/  @!P1 BRA `(.L_x_2529) ;  /* 0x0000003800689947 */ /* 0x008fea0003800000 */
.L_x_2645:
[----:B------:R-:W-:Y:S05]  /*13fa0*/  @!P0 BRA `(.L_x_2530) ;  /* 0x0000000000048947 */ /* 0x000fea0003800000 */
[----:B------:R-:W-:Y:S01]  /*13fb0*/  BPT.TRAP 0x1 ;  /* 0x000000040000795c */ /* 0x000fe20000300000 */
.L_x_2530:
[----:B------:R-:W4:Y:S02]  /*13fc0*/  SYNCS.PHASECHK.TRANS64.TRYWAIT P1, [R25+URZ+0x38860], R0 ;  /* 0x03886000190075a7 */ /* 0x000f24000802017f */
[----:B----4-:R-:W-:Y:S05]  /*13fd0*/  @!P1 BRA `(.L_x_2531) ;  /* 0x00000038006c9947 */ /* 0x010fea0003800000 */
.L_x_2646:
[----:B------:R-:W-:Y:S05]  /*13fe0*/  @!P0 BRA `(.L_x_2532) ;  /* 0x0000000000048947 */ /* 0x000fea0003800000 */
[----:B------:R-:W-:Y:S01]  /*13ff0*/  BPT.TRAP 0x1 ;  /* 0x000000040000795c */ /* 0x000fe20000300000 */
.L_x_2532:
[----:B------:R-:W5:Y:S02]  /*14000*/  SYNCS.PHASECHK.TRANS64.TRYWAIT P1, [R3+URZ+0x38880], R2 ;  /* 0x03888002030075a7 */ /* 0x000f64000802017f */
[----:B-----5:R-:W-:Y:S05]  /*14010*/  @!P1 BRA `(.L_x_2533) ;  /* 0x0000003800709947 */ /* 0x020fea0003800000 */
.L_x_2647:
[----:B------:R-:W-:Y:S05]  /*14020*/  @!P0 BRA `(.L_x_2534) ;  /* 0x0000000000048947 */ /* 0x000fea0003800000 */
[----:B------:R-:W-:Y:S01]  /*14030*/  BPT.TRAP 0x1 ;  /* 0x000000040000795c */ /* 0x000fe20000300000 */
.L_x_2534:
[----:B------:R0:W0:Y:S02]  /*14040*/  SYNCS.PHASECHK.TRANS64.TRYWAIT P0, [R25+URZ+0x38880], R0 ;  /* 0x03888000190075a7 */ /* 0x000024000800017f */
[----:B0-----:R-:W-:Y:S05]  /*14050*/  @!P0 NANOSLEEP.SYNCS 0x989680 ;  /* 0x009896800000895d */ /* 0x001fea0003900000 */
[----:B------:R-:W0:Y:S02]  /*14060*/  @!P0 SYNCS.PHASECHK.TRANS64 P0, [R25+URZ+0x38880], R0 ;  /* 0x03888000190085a7 */ /* 0x000e24000800007f */
[----:B0-----:R-:W-:Y:S05]  /*14070*/  @!P0 BRA `(.L_x_2534) ;  /* 0xfffffffc00f08947 */ /* 0x001fea000383ffff */
.L_x_2522:
[----:B------:R-:W-:Y:S05]  /*14080*/  BSYNC B0 ;  /* 0x0000000000007941 */ /* 0x000fea0003800000 */
.L_x_2521:
[----:B------:R-:W-:Y:S05]  /*14090*/  EXIT ;  /* 0x000000000000794d */ /* 0x000fea0003800000 */
.L_x_2399:
[----:B0-----:R-:W-:-:S04]  /*140a0*/  IMAD.U32 R3, RZ, RZ, UR47 ;  /* 0x0000002fff037e24 */ /* 0x001fc8000f8e00ff */
[----:B------:R0:W1:Y:S03]  /*140b0*/  SYNCS.PHASECHK.TRANS64.TRYWAIT P0, [R3+URZ+0x38800], R4 ;  /* 0x03880004030075a7 */ /* 0x000066000800017f */
[----:B-1----:R-:W-:Y:S05]  /*140c0*/  @!P0 NANOSLEEP.SYNCS 0x989680 ;  /* 0x009896800000895d */ /* 0x002fea0003900000 */
[----:B------:R-:W1:Y:S02]  /*140d0*/  @!P0 SYNCS.PHASECHK.TRANS64 P0, [R3+URZ+0x38800], R4 ;  /* 0x03880004030085a7 */ /* 0x000e64000800007f */
[----:B-1----:R-:W-:Y:S05]  /*140e0*/  @!P0 BRA `(.L_x_2399) ;  /* 0xfffffffc00ec8947 */ /* 0x002fea000383ffff */
[----:B------:R-:W-:Y:S05]  /*140f0*/  BRA `(.L_x_2535) ;  /* 0xfffffed800a87947 */ /* 0x000fea000383ffff */
.L_x_2403:
[----:B0-----:R-:W-:-:S04]  /*14100*/  IMAD.U32 R3, RZ, RZ, UR52 ;  /* 0x00000034ff037e24 */ /* 0x001fc8000f8e00ff */
[----:B------:R0:W2:Y:S03]  /*14110*/  SYNCS.PHASECHK.TRANS64.TRYWAIT P1, [R3+URZ+0x38830], R6 ;  /* 0x03883006030075a7 */ /* 0x0000a6000802017f */
[----:B--2---:R-:W-:Y:S05]  /*14120*/  @!P1 NANOSLEEP.SYNCS 0x989680 ;  /* 0x009896800000995d */ /* 0x004fea0003900000 */
[----:B------:R-:W2:Y:S02]  /*14130*/  @!P1 SYNCS.PHASECHK.TRANS64 P1, [R3+URZ+0x38830], R6 ;  /* 0x03883006030095a7 */ /* 0x000ea4000802007f */
[----:B--2---:R-:W-:Y:S05]  /*14140*/  @!P1 BRA `(.L_x_2403) ;  /* 0xfffffffc00ec9947 */ /* 0x004fea000383ffff */
[----:B------:R-:W-:Y:S05]  /*14150*/  BRA `(.L_x_2402) ;  /* 0xfffffed800cc7947 */ /* 0x000fea000383ffff */
.L_x_2408:
[----:B-1----:R-:W-:-:S04]  /*14160*/  IMAD.U32 R7, RZ, RZ, UR52 ;  /* 0x00000034ff077e24 */ /* 0x002fc8000f8e00ff */
[----:B------:R1:W2:Y:S03]  /*14170*/  SYNCS.PHASECHK.TRANS64.TRYWAIT P1, [R7+URZ+0x38850], R6 ;  /* 0x03885006070075a7 */ /* 0x0002a6000802017f */
[----:B--2---:R-:W-:Y:S05]  /*14180*/  @!P1 NANOSLEEP.SYNCS 0x989680 ;  /* 0x009896800000995d */ /* 0x004fea0003900000 */
[----:B------:R-:W2:Y:S02]  /*14190*/  @!P1 SYNCS.PHASECHK.TRANS64 P1, [R7+URZ+0x38850], R6 ;  /* 0x03885006070095a7 */ /* 0x000ea4000802007f */
[----:B--2---:R-:W-:Y:S05]  /*141a0*/  @!P1 BRA `(.L_x_2408) ;  /* 0xfffffffc00ec9947 */ /* 0x004fea000383ffff */
[----:B------:R-:W-:Y:S05]  /*141b0*/  BRA `(.L_x_2407) ;  /* 0xffffff0400007947 */ /* 0x000fea000383ffff */
.L_x_2414:
[----:B0-----:R-:W-:Y:S02]  /*141c0*/  IMAD.U32 R4, RZ, RZ, UR52 ;  /* 0x00000034ff047e24 */ /* 0x001fe4000f8e00ff */
[----:B------:R-:W-:-:S04]  /*141d0*/  IMAD.U32 R7, RZ, RZ, UR56 ;  /* 0x00000038ff077e24 */ /* 0x000fc8000f8e00ff */
[----:B------:R0:W1:Y:S03]  /*141e0*/  SYNCS.PHASECHK.TRANS64.TRYWAIT P1, [R4+URZ+0x38830], R7 ;  /* 0x03883007040075a7 */ /* 0x000066000802017f */
[----:B-1----:R-:W-:Y:S05]  /*141f0*/  @!P1 NANOSLEEP.SYNCS 0x989680 ;  /* 0x009896800000995d */ /* 0x002fea0003900000 */
[----:B------:R-:W1:Y:S02]  /*14200*/  @!P1 SYNCS.PHASECHK.TRANS64 P1, [R4+URZ+0x38830], R7 ;  /* 0x03883007040095a7 */ /* 0x000e64000802007f */
[----:B-1----:R-:W-:Y:S05]  /*14210*/  @!P1 BRA `(.L_x_2414) ;  /* 0xfffffffc00e89947 */ /* 0x002fea000383ffff */
[----:B------:R-:W-:Y:S05]  /*14220*/  BRA `(.L_x_2413) ;  /* 0xffffff0800187947 */ /* 0x000fea000383ffff */
.L_x_2419:
[----:B-1----:R-:W-:Y:S02]  /*14230*/  IMAD.U32 R6, RZ, RZ, UR52 ;  /* 0x00000034ff067e24 */ /* 0x002fe4000f8e00ff */
[----:B------:R-:W-:-:S04]  /*14240*/  IMAD.U32 R7, RZ, RZ, UR56 ;  /* 0x00000038ff077e24 */ /* 0x000fc8000f8e00ff */
[----:B------:R1:W2:Y:S03]  /*14250*/  SYNCS.PHASECHK.TRANS64.TRYWAIT P1, [R6+URZ+0x38850], R7 ;  /* 0x03885007060075a7 */ /* 0x0002a6000802017f */
[----:B--2---:R-:W-:Y:S05]  /*14260*/  @!P1 NANOSLEEP.SYNCS 0x989680 ;  /* 0x009896800000995d */ /* 0x004fea0003900000 */
[----:B------:R-:W2:Y:S02]  /*14270*/  @!P1 SYNCS.PHASECHK.TRANS64 P1, [R6+URZ+0x38850], R7 ;  /* 0x03885007060095a7 */ /* 0x000ea4000802007f */
[----:B--2---:R-:W-:Y:S05]  /*14280*/  @!P1 BRA `(.L_x_2419) ;  /* 0xfffffffc00e89947 */ /* 0x004fea000383ffff */
[----:B------:R-:W-:Y:S05]  /*14290*/  BRA `(.L_x_2418) ;  /* 0xffffff3800187947 */ /* 0x000fea000383ffff */
.L_x_2426:
[----:B-1----:R-:W-:-:S04]  /*142a0*/  MOV R4, UR46 ;  /* 0x0000002e00047c02 */ /* 0x002fc80008000f00 */
[----:B------:R1:W2:Y:S03]  /*142b0*/  SYNCS.PHASECHK.TRANS64.TRYWAIT P1, [R4+URZ+0x38830], R5 ;  /* 0x03883005040075a7 */ /* 0x0002a6000802017f */
[----:B--2---:R-:W-:Y:S05]  /*142c0*/  @!P1 NANOSLEEP.SYNCS 0x989680 ;  /* 0x009896800000995d */ /* 0x004fea0003900000 */
[----:B------:R-:W2:Y:S02]  /*142d0*/  @!P1 SYNCS.PHASECHK.TRANS64 P1, [R4+URZ+0x38830], R5 ;  /* 0x03883005040095a7 */ /* 0x000ea4000802007f */
[----:B--2---:R-:W-:Y:S05]  /*142e0*/  @!P1 BRA `(.L_x_2426) ;  /* 0xfffffffc00ec9947 */ /* 0x004fea000383ffff */
[----:B------:R-:W-:Y:S05]  /*142f0*/  BRA `(.L_x_2425) ;  /* 0xffffff3800f07947 */ /* 0x000fea000383ffff */
.L_x_2431:
[----:B-1----:R-:W-:-:S04]  /*14300*/  IMAD.U32 R8, RZ, RZ, UR46 ;  /* 0x0000002eff087e24 */ /* 0x002fc8000f8e00ff */
[----:B------:R1:W2:Y:S03]  /*14310*/  SYNCS.PHASECHK.TRANS64.TRYWAIT P1, [R8+URZ+0x38850], R5 ;  /* 0x03885005080075a7 */ /* 0x0002a6000802017f */
[----:B--2---:R-:W-:Y:S05]  /*14320*/  @!P1 NANOSLEEP.SYNCS 0x989680 ;  /* 0x009896800000995d */ /* 0x004fea0003900000 */
[----:B------:R-:W2:Y:S02]  /*14330*/  @!P1 SYNCS.PHASECHK.TRANS64 P1, [R8+URZ+0x38850], R5 ;  /* 0x03885005080095a7 */ /* 0x000ea4000802007f */
[----:B--2---:R-:W-:Y:S05]  /*14340*/  @!P1 BRA `(.L_x_2431) ;  /* 0xfffffffc00ec9947 */ /* 0x004fea000383ffff */
[----:B------:R-:W-:Y:S05]  /*14350*/  BRA `(.L_x_2430) ;  /* 0xffffff60008c7947 */ /* 0x000fea000383ffff */
.L_x_2466:
        /* <DEDUP_REMOVED lines=10> */
.L_x_2536:
[----:B------:R-:W-:Y:S05]  /*14400*/  BRA `(.L_x_2537) ;  /* 0xffffffb400d47947 */ /* 0x000fea000383ffff */
.L_x_2469:
[----:B0-----:R0:W1:Y:S02]  /*14410*/  SYNCS.PHASECHK.TRANS64.TRYWAIT P0, [R6+URZ+0x38880], R20 ;  /* 0x03888014060075a7 */ /* 0x001064000800017f */
[----:B-1----:R-:W-:Y:S05]  /*14420*/  @!P0 NANOSLEEP.SYNCS 0x989680 ;  /* 0x009896800000895d */ /* 0x002fea0003900000 */
[----:B------:R-:W1:Y:S02]  /*14430*/  @!P0 SYNCS.PHASECHK.TRANS64 P0, [R6+URZ+0x38880], R20 ;  /* 0x03888014060085a7 */ /* 0x000e64000800007f */
[----:B-1----:R-:W-:Y:S05]  /*14440*/  @!P0 BRA `(.L_x_2469) ;  /* 0xfffffffc00f08947 */ /* 0x002fea000383ffff */
[----:B------:R-:W-:Y:S05]  /*14450*/  BRA `(.L_x_2538) ;  /* 0xffffffb800787947 */ /* 0x000fea000383ffff */
.L_x_2470:
        /* <DEDUP_REMOVED lines=8> */
.L_x_2540:
[----:B------:R-:W-:Y:S05]  /*144e0*/  BSYNC B0 ;  /* 0x0000000000007941 */ /* 0x000fea0003800000 */
.L_x_2539:
[----:B------:R-:W-:Y:S01]  /*144f0*/  IMAD.MOV.U32 R13, RZ, RZ, R8 ;  /* 0x000000ffff0d7224 */ /* 0x000fe200078e0008 */
[C---:B------:R-:W-:Y:S01]  /*14500*/  LOP3.LUT P2, RZ, R16.reuse, 0x200, RZ, 0xc0, !PT ;  /* 0x0000020010ff7812 */ /* 0x040fe2000784c0ff */
[----:B------:R-:W-:Y:S01]  /*14510*/  IMAD.MOV.U32 R12, RZ, RZ, RZ ;  /* 0x000000ffff0c7224 */ /* 0x000fe200078e00ff */
[C---:B------:R-:W-:Y:S01]  /*14520*/  LOP3.LUT P1, RZ, R16.reuse, 0x80, RZ, 0xc0, !PT ;  /* 0x0000008010ff7812 */ /* 0x040fe2000782c0ff */
[----:B------:R-:W-:Y:S01]  /*14530*/  IMAD.MOV.U32 R11, RZ, RZ, 0x181f ;  /* 0x0000181fff0b7424 */ /* 0x000fe200078e00ff */
[----:B------:R-:W-:Y:S01]  /*14540*/  LOP3.LUT R16, R16, 0xffffffdf, RZ, 0xc0, !PT ;  /* 0xffffffdf10107812 */ /* 0x000fe200078ec0ff */
[----:B------:R-:W-:Y:S01]  /*14550*/  IMAD.MOV.U32 R15, RZ, RZ, -0x1 ;  /* 0xffffffffff0f7424 */ /* 0x000fe200078e00ff */
[C---:B------:R-:W-:Y:S01]  /*14560*/  ISETP.GE.AND P5, PT, R7.reuse, 0x31, PT ;  /* 0x000000310700780c */ /* 0x040fe20003fa6270 */
[----:B------:R-:W-:Y:S01]  /*14570*/  IMAD.MOV.U32 R0, RZ, RZ, R14 ;  /* 0x000000ffff007224 */ /* 0x000fe200078e000e */
[----:B------:R-:W-:-:S13]  /*14580*/  ISETP.GE.AND P4, PT, R7, 0x41, PT ;  /* 0x000000410700780c */ /* 0x000fda0003f86270 */
[----:B------:R-:W-:Y:S05]  /*14590*/  WARPSYNC.COLLECTIVE R15, `(.L_x_2541) ;  /* 0x000000000f087348 */ /* 0x000fea0003c00000 */
[----:B------:R0:W1:Y:S02]  /*145a0*/  SHFL.IDX P6, R14, R13, R12, R11 ;  /* 0x0000000c0d0e7389 */ /* 0x00006400000c000b */
[----:B01----:R-:W-:Y:S01]  /*145b0*/  ENDCOLLECTIVE ;  /* 0x000000000000791b */ /* 0x003fe20003800000 */
.L_x_2541:
[----:B------:R-:W-:Y:S01]  /*145c0*/  ISETP.GE.AND P3, PT, R7, 0x51, PT ;  /* 0x000000510700780c */ /* 0x000fe20003f66270 */
[----:B------:R-:W-:Y:S02]  /*145d0*/  IMAD.MOV.U32 R13, RZ, RZ, R9 ;  /* 0x000000ffff0d7224 */ /* 0x000fe400078e0009 */
[----:B------:R-:W-:Y:S01]  /*145e0*/  IMAD.MOV.U32 R12, RZ, RZ, 0x1 ;  /* 0x00000001ff0c7424 */ /* 0x000fe200078e00ff */
[----:B------:R-:W-:-:S13]  /*145f0*/  IADD3 R2, P0, R28, R14, RZ ;  /* 0x0000000e1c027210 */ /* 0x000fda0007f1e0ff */
[----:B------:R-:W-:Y:S05]  /*14600*/  WARPSYNC.COLLECTIVE R15, `(.L_x_2542) ;  /* 0x000000000f087348 */ /* 0x000fea0003c00000 */
[----:B------:R0:W1:Y:S02]  /*14610*/  SHFL.IDX P6, R14, R13, R12, R11 ;  /* 0x0000000c0d0e7389 */ /* 0x00006400000c000b */
[----:B01----:R-:W-:Y:S01]  /*14620*/  ENDCOLLECTIVE ;  /* 0x000000000000791b */ /* 0x003fe20003800000 */
.L_x_2542:
[----:B------:R-:W-:Y:S01]  /*14630*/  IMAD.X R3, RZ, RZ, R0, P0 ;  /* 0x000000ffff037224 */ /* 0x000fe200000e0600 */
[----:B------:R-:W-:Y:S01]  /*14640*/  ISETP.LT.OR P0, PT, R7, 0x1, P2 ;  /* 0x000000010700780c */ /* 0x000fe20001701670 */
[----:B------:R-:W-:Y:S02]  /*14650*/  IMAD.IADD R0, R17, 0x1, R19 ;  /* 0x0000000111007824 */ /* 0x000fe400078e0213 */
[----:B------:R-:W-:-:S10]  /*14660*/  IMAD.MOV.U32 R13, RZ, RZ, R8 ;  /* 0x000000ffff0d7224 */ /* 0x000fd400078e0008 */
        /* <DEDUP_REMOVED lines=10> */
.L_x_2543:
[----:B------:R-:W-:Y:S02]  /*14710*/  IMAD.MOV.U32 R13, RZ, RZ, R9 ;  /* 0x000000ffff0d7224 */ /* 0x000fe400078e0009 */
[----:B------:R-:W-:Y:S01]  /*14720*/  IMAD.MOV.U32 R12, RZ, RZ, 0x2 ;  /* 0x00000002ff0c7424 */ /* 0x000fe200078e00ff */
[----:B------:R-:W-:-:S13]  /*14730*/  IADD3 R2, P0, R28, R14, RZ ;  /* 0x0000000e1c027210 */ /* 0x000fda0007f1e0ff */
[----:B------:R-:W-:Y:S05]  /*14740*/  WARPSYNC.COLLECTIVE R15, `(.L_x_2544) ;  /* 0x000000000f087348 */ /* 0x000fea0003c00000 */
[----:B------:R0:W1:Y:S02]  /*14750*/  SHFL.IDX P6, R14, R13, R12, R11 ;  /* 0x0000000c0d0e7389 */ /* 0x00006400000c000b */
[----:B01----:R-:W-:Y:S01]  /*14760*/  ENDCOLLECTIVE ;  /* 0x000000000000791b */ /* 0x003fe20003800000 */
.L_x_2544:
        /* <DEDUP_REMOVED lines=13> */
.L_x_2545:
[----:B------:R-:W-:Y:S02]  /*14840*/  IMAD.MOV.U32 R13, RZ, RZ, R9 ;  /* 0x000000ffff0d7224 */ /* 0x000fe400078e0009 */
[----:B------:R-:W-:Y:S01]  /*14850*/  IMAD.MOV.U32 R12, RZ, RZ, 0x3 ;  /* 0x00000003ff0c7424 */ /* 0x000fe200078e00ff */
[----:B------:R-:W-:-:S13]  /*14860*/  IADD3 R2, P0, R28, R14, RZ ;  /* 0x0000000e1c027210 */ /* 0x000fda0007f1e0ff */
[----:B------:R-:W-:Y:S05]  /*14870*/  WARPSYNC.COLLECTIVE R15, `(.L_x_2546) ;  /* 0x000000000f087348 */ /* 0x000fea0003c00000 */
[----:B------:R0:W1:Y:S02]  /*14880*/  SHFL.IDX P6, R14, R13, R12, R11 ;  /* 0x0000000c0d0e7389 */ /* 0x00006400000c000b */
[----:B01----:R-:W-:Y:S01]  /*14890*/  ENDCOLLECTIVE ;  /* 0x000000000000791b */ /* 0x003fe20003800000 */
.L_x_2546:
        /* <DEDUP_REMOVED lines=13> */
.L_x_2547:
[----:B------:R-:W-:Y:S02]  /*14970*/  IMAD.MOV.U32 R13, RZ, RZ, R9 ;  /* 0x000000ffff0d7224 */ /* 0x000fe400078e0009 */
[----:B------:R-:W-:Y:S01]  /*14980*/  IMAD.MOV.U32 R12, RZ, RZ, 0x4 ;  /* 0x00000004ff0c7424 */ /* 0x000fe200078e00ff */
[----:B------:R-:W-:-:S13]  /*14990*/  IADD3 R2, P0, R28, R14, RZ ;  /* 0x0000000e1c027210 */ /* 0x000fda0007f1e0ff */
[----:B------:R-:W-:Y:S05]  /*149a0*/  WARPSYNC.COLLECTIVE R15, `(.L_x_2548) ;  /* 0x000000000f087348 */ /* 0x000fea0003c00000 */
[----:B------:R0:W1:Y:S02]  /*149b0*/  SHFL.IDX P6, R14, R13, R12, R11 ;  /* 0x0000000c0d0e7389 */ /* 0x00006400000c000b */
[----:B01----:R-:W-:Y:S01]  /*149c0*/  ENDCOLLECTIVE ;  /* 0x000000000000791b */ /* 0x003fe20003800000 */
.L_x_2548:
        /* <DEDUP_REMOVED lines=13> */
.L_x_2549:
[----:B------:R-:W-:Y:S02]  /*14aa0*/  IMAD.MOV.U32 R13, RZ, RZ, R9 ;  /* 0x000000ffff0d7224 */ /* 0x000fe400078e0009 */
[----:B------:R-:W-:Y:S01]  /*14ab0*/  IMAD.MOV.U32 R12, RZ, RZ, 0x5 ;  /* 0x00000005ff0c7424 */ /* 0x000fe200078e00ff */
[----:B------:R-:W-:-:S13]  /*14ac0*/  IADD3 R2, P0, R28, R14, RZ ;  /* 0x0000000e1c027210 */ /* 0x000fda0007f1e0ff */
[----:B------:R-:W-:Y:S05]  /*14ad0*/  WARPSYNC.COLLECTIVE R15, `(.L_x_2550) ;  /* 0x000000000f087348 */ /* 0x000fea0003c00000 */
[----:B------:R0:W1:Y:S02]  /*14ae0*/  SHFL.IDX P6, R14, R13, R12, R11 ;  /* 0x0000000c0d0e7389 */ /* 0x00006400000c000b */
[----:B01----:R-:W-:Y:S01]  /*14af0*/  ENDCOLLECTIVE ;  /* 0x000000000000791b */ /* 0x003fe20003800000 */
.L_x_2550:
        /* <DEDUP_REMOVED lines=13> */
.L_x_2551:
[----:B------:R-:W-:Y:S02]  /*14bd0*/  IMAD.MOV.U32 R13, RZ, RZ, R9 ;  /* 0x000000ffff0d7224 */ /* 0x000fe400078e0009 */
[----:B------:R-:W-:Y:S01]  /*14be0*/  IMAD.MOV.U32 R12, RZ, RZ, 0x6 ;  /* 0x00000006ff0c7424 */ /* 0x000fe200078e00ff */
[----:B------:R-:W-:-:S13]  /*14bf0*/  IADD3 R2, P0, R28, R14, RZ ;  /* 0x0000000e1c027210 */ /* 0x000fda0007f1e0ff */
[----:B------:R-:W-:Y:S05]  /*14c00*/  WARPSYNC.COLLECTIVE R15, `(.L_x_2552) ;  /* 0x000000000f087348 */ /* 0x000fea0003c00000 */
[----:B------:R0:W1:Y:S02]  /*14c10*/  SHFL.IDX P6, R14, R13, R12, R11 ;  /* 0x0000000c0d0e7389 */ /* 0x00006400000c000b */
[----:B01----:R-:W-:Y:S01]  /*14c20*/  ENDCOLLECTIVE ;  /* 0x000000000000791b */ /* 0x003fe20003800000 */
.L_x_2552:
        /* <DEDUP_REMOVED lines=13> */
.L_x_2553:
[----:B------:R-:W-:Y:S02]  /*14d00*/  IMAD.MOV.U32 R13, RZ, RZ, R9 ;  /* 0x000000ffff0d7224 */ /* 0x000fe400078e0009 */
[----:B------:R-:W-:Y:S01]  /*14d10*/  IMAD.MOV.U32 R12, RZ, RZ, 0x7 ;  /* 0x00000007ff0c7424 */ /* 0x000fe200078e00ff */
[----:B------:R-:W-:-:S13]  /*14d20*/  IADD3 R2, P0, R28, R14, RZ ;  /* 0x0000000e1c027210 */ /* 0x000fda0007f1e0ff */
[----:B------:R-:W-:Y:S05]  /*14d30*/  WARPSYNC.COLLECTIVE R15, `(.L_x_2554) ;  /* 0x000000000f087348 */ /* 0x000fea0003c00000 */
[----:B------:R0:W1:Y:S02]  /*14d40*/  SHFL.IDX P6, R14, R13, R12, R11 ;  /* 0x0000000c0d0e7389 */ /* 0x00006400000c000b */
[----:B01----:R-:W-:Y:S01]  /*14d50*/  ENDCOLLECTIVE ;  /* 0x000000000000791b */ /* 0x003fe20003800000 */
.L_x_2554:
[----:B------:R-:W-:Y:S01]  /*14d60*/  IMAD.X R3, RZ, RZ, R3, P0 ;  /* 0x000000ffff037224 */ /* 0x000fe200000e0603 */
[----:B------:R-:W-:Y:S01]  /*14d70*/  ISETP.LT.OR P0, PT, R7, 0x61, P2 ;  /* 0x000000610700780c */ /* 0x000fe20001701670 */
[----:B------:R-:W-:-:S12]  /*14d80*/  IMAD.MOV.U32 R13, RZ, RZ, R8 ;  /* 0x000000ffff0d7224 */ /* 0x000fd800078e0008 */
[----:B------:R-:W-:Y:S01]  /*14d90*/  @!PT LDS RZ, [RZ] ;  /* 0x00000000fffff984 */ /* 0x000fe20000000800 */
[----:B------:R-:W-:Y:S01]  /*14da0*/  @!PT LDS RZ, [RZ] ;  /* 0x00000000fffff984 */ /* 0x000fe20000000800 */
[----:B------:R-:W-:Y:S01]  /*14db0*/  @!PT LDS RZ, [RZ] ;  /* 0x00000000fffff984 */ /* 0x000fe20000000800 */
[----:B------:R0:W-:Y:S01]  /*14dc0*/  LDGSTS.E.BYPASS.LTC128B.128 [R0+0x13400], desc[UR48][R2.64], !P0 ;  /* 0x1340000002007fae */ /* 0x0001e2000c101d70 */
[C---:B------:R-:W-:Y:S02]  /*14dd0*/  ISETP.LT.OR P0, PT, R7.reuse, 0x61, P1 ;  /* 0x000000610700780c */ /* 0x040fe40000f01670 */
[----:B------:R-:W-:Y:S01]  /*14de0*/  ISETP.GE.AND P1, PT, R7, 0x11, PT ;  /* 0x000000110700780c */ /* 0x000fe20003f26270 */
[----:B------:R-:W-:-:S12]  /*14df0*/  IMAD.MOV.U32 R9, RZ, RZ, R14 ;  /* 0x000000ffff097224 */ /* 0x000fd800078e000e */
[----:B0-----:R-:W-:Y:S05]  /*14e00*/  WARPSYNC.COLLECTIVE R15, `(.L_x_2555) ;  /* 0x000000000f087348 */ /* 0x001fea0003c00000 */
[----:B------:R1:W2:Y:S02]  /*14e10*/  SHFL.IDX P6, R14, R13, R12, R11 ;  /* 0x0000000c0d0e7389 */ /* 0x0002a400000c000b */
[----:B012---:R-:W-:Y:S01]  /*14e20*/  ENDCOLLECTIVE ;  /* 0x000000000000791b */ /* 0x007fe20003800000 */
.L_x_2555:
[----:B------:R-:W-:Y:S01]  /*14e30*/  @!PT LDS RZ, [RZ] ;  /* 0x00000000fffff984 */ /* 0x000fe20000000800 */
[----:B------:R-:W-:Y:S01]  /*14e40*/  @!PT LDS RZ, [RZ] ;  /* 0x00000000fffff984 */ /* 0x000fe20000000800 */
[----:B------:R-:W-:Y:S01]  /*14e50*/  @!PT LDS RZ, [RZ] ;  /* 0x00000000fffff984 */ /* 0x000fe20000000800 */
[----:B------:R0:W-:Y:S01]  /*14e60*/  LDGSTS.E.BYPASS.LTC128B.128 [R0+0x17400], desc[UR48][R2.64+0x80], !P0 ;  /* 0x1740008002007fae */ /* 0x0001e2000c101d70 */
[C---:B------:R-:W-:Y:S02]  /*14e70*/  ISETP.GE.AND P0, PT, R7.reuse, 0x21, PT ;  /* 0x000000210700780c */ /* 0x040fe40003f06270 */
[----:B------:R-:W-:Y:S02]  /*14e80*/  @P1 LOP3.LUT R16, R16, 0x20, RZ, 0xfc, !PT ;  /* 0x0000002010101812 */ /* 0x000fe400078efcff */
[----:B------:R-:W-:Y:S02]  /*14e90*/  ISETP.GE.AND P1, PT, R7, 0x61, PT ;  /* 0x000000610700780c */ /* 0x000fe40003f26270 */
[----:B------:R-:W-:-:S07]  /*14ea0*/  LOP3.LUT R16, R16, 0xffffffef, RZ, 0xc0, !PT ;  /* 0xffffffef10107812 */ /* 0x000fce00078ec0ff */
[----:B------:R-:W-:Y:S02]  /*14eb0*/  @P0 LOP3.LUT R16, R16, 0x10, RZ, 0xfc, !PT ;  /* 0x0000001010100812 */ /* 0x000fe400078efcff */
[----:B------:R-:W-:Y:S02]  /*14ec0*/  ISETP.GE.AND P0, PT, R7, 0x71, PT ;  /* 0x000000710700780c */ /* 0x000fe40003f06270 */
[----:B------:R-:W-:-:S11]  /*14ed0*/  LOP3.LUT R16, R16, 0xfffffeff, RZ, 0xc0, !PT ;  /* 0xfffffeff10107812 */ /* 0x000fd600078ec0ff */
[----:B------:R-:W-:Y:S01]  /*14ee0*/  @P0 LOP3.LUT R16, R16, 0x100, RZ, 0xfc, !PT ;  /* 0x0000010010100812 */ /* 0x000fe200078efcff */
[----:B0-----:R-:W-:Y:S06]  /*14ef0*/  BRA `(.L_x_2556) ;  /* 0xffffffb400707947 */ /* 0x001fec000383ffff */
.L_x_2475:
[----:B--2---:R2:W3:Y:S02]  /*14f00*/  SYNCS.PHASECHK.TRANS64.TRYWAIT P0, [R6+URZ+0x38840], R20 ;  /* 0x03884014060075a7 */ /* 0x0044e4000800017f */
[----:B---3--:R-:W-:Y:S05]  /*14f10*/  @!P0 NANOSLEEP.SYNCS 0x989680 ;  /* 0x009896800000895d */ /* 0x008fea0003900000 */
[----:B------:R-:W3:Y:S02]  /*14f20*/  @!P0 SYNCS.PHASECHK.TRANS64 P0, [R6+URZ+0x38840], R20 ;  /* 0x03884014060085a7 */ /* 0x000ee4000800007f */
[----:B---3--:R-:W-:Y:S05]  /*14f30*/  @!P0 BRA `(.L_x_2475) ;  /* 0xfffffffc00f08947 */ /* 0x008fea000383ffff */
[----:B------:R-:W-:Y:S05]  /*14f40*/  BRA `(.L_x_2557) ;  /* 0xffffffb400d47947 */ /* 0x000fea000383ffff */
.L_x_2476:
        /* <DEDUP_REMOVED lines=8> */
.L_x_2559:
[----:B------:R-:W-:Y:S05]  /*14fd0*/  BSYNC B0 ;  /* 0x0000000000007941 */ /* 0x000fea0003800000 */
.L_x_2558:
[----:B------:R-:W-:Y:S01]  /*14fe0*/  IMAD.MOV.U32 R13, RZ, RZ, R4 ;  /* 0x000000ffff0d7224 */ /* 0x000fe200078e0004 */
[----:B------:R-:W-:Y:S01]  /*14ff0*/  P2R R7, PR, RZ, 0x2 ;  /* 0x00000002ff077803 */ /* 0x000fe20000000000 */
[----:B------:R-:W-:Y:S01]  /*15000*/  IMAD.MOV.U32 R12, RZ, RZ, RZ ;  /* 0x000000ffff0c7224 */ /* 0x000fe200078e00ff */
[----:B------:R-:W-:Y:S01]  /*15010*/  LOP3.LUT P1, RZ, R16, 0x2, RZ, 0xc0, !PT ;  /* 0x0000000210ff7812 */ /* 0x000fe2000782c0ff */
[----:B------:R-:W-:Y:S02]  /*15020*/  IMAD.MOV.U32 R11, RZ, RZ, 0x181f ;  /* 0x0000181fff0b7424 */ /* 0x000fe400078e00ff */
[----:B------:R-:W-:Y:S02]  /*15030*/  IMAD.MOV.U32 R15, RZ, RZ, -0x1 ;  /* 0xffffffffff0f7424 */ /* 0x000fe400078e00ff */
[----:B------:R-:W-:-:S08]  /*15040*/  IMAD.MOV.U32 R2, RZ, RZ, R14 ;  /* 0x000000ffff027224 */ /* 0x000fd000078e000e */
[----:B------:R-:W-:Y:S05]  /*15050*/  WARPSYNC.COLLECTIVE R15, `(.L_x_2560) ;  /* 0x000000000f087348 */ /* 0x000fea0003c00000 */
[----:B------:R0:W1:Y:S02]  /*15060*/  SHFL.IDX P6, R14, R13, R12, R11 ;  /* 0x0000000c0d0e7389 */ /* 0x00006400000c000b */
[----:B01----:R-:W-:Y:S01]  /*15070*/  ENDCOLLECTIVE ;  /* 0x000000000000791b */ /* 0x003fe20003800000 */
.L_x_2560:
[----:B------:R-:W-:Y:S02]  /*15080*/  IMAD.MOV.U32 R13, RZ, RZ, R5 ;  /* 0x000000ffff0d7224 */ /* 0x000fe400078e0005 */
[----:B------:R-:W-:Y:S01]  /*15090*/  IMAD.MOV.U32 R12, RZ, RZ, 0x1 ;  /* 0x00000001ff0c7424 */ /* 0x000fe200078e00ff */
[----:B------:R-:W-:-:S13]  /*150a0*/  LOP3.LUT P6, RZ, R16, 0x40, RZ, 0xc0, !PT ;  /* 0x0000004010ff7812 */ /* 0x000fda00078cc0ff */
[----:B------:R-:W-:-:S05]  /*150b0*/  @P6 IADD3 R14, P0, R28, R14, RZ ;  /* 0x0000000e1c0e6210 */ /* 0x000fca0007f1e0ff */
[----:B------:R-:W-:Y:S02]  /*150c0*/  @P6 IMAD.X R3, RZ, RZ, R2, P0 ;  /* 0x000000ffff036224 */ /* 0x000fe400000e0602 */
[----:B------:R-:W-:-:S05]  /*150d0*/  @P6 IMAD.MOV.U32 R2, RZ, RZ, R14 ;  /* 0x000000ffff026224 */ /* 0x000fca00078e000e */
        /* <DEDUP_REMOVED lines=8> */
.L_x_2561:
[----:B------:R-:W-:Y:S02]  /*15160*/  IMAD.MOV.U32 R13, RZ, RZ, R4 ;  /* 0x000000ffff0d7224 */ /* 0x000fe400078e0004 */
[----:B------:R-:W-:-:S07]  /*15170*/  IMAD.MOV.U32 R8, RZ, RZ, R14 ;  /* 0x000000ffff087224 */ /* 0x000fce00078e000e */
[----:B------:R-:W-:Y:S05]  /*15180*/  WARPSYNC.COLLECTIVE R15, `(.L_x_2562) ;  /* 0x000000000f087348 */ /* 0x000fea0003c00000 */
[----:B------:R0:W1:Y:S02]  /*15190*/  SHFL.IDX P6, R14, R13, R12, R11 ;  /* 0x0000000c0d0e7389 */ /* 0x00006400000c000b */
[----:B01----:R-:W-:Y:S01]  /*151a0*/  ENDCOLLECTIVE ;  /* 0x000000000000791b */ /* 0x003fe20003800000 */
.L_x_2562:
[----:B------:R-:W-:Y:S02]  /*151b0*/  IMAD.MOV.U32 R13, RZ, RZ, R5 ;  /* 0x000000ffff0d7224 */ /* 0x000fe400078e0005 */
[----:B------:R-:W-:Y:S01]  /*151c0*/  IMAD.MOV.U32 R12, RZ, RZ, 0x2 ;  /* 0x00000002ff0c7424 */ /* 0x000fe200078e00ff */
[----:B------:R-:W-:-:S13]  /*151d0*/  LOP3.LUT P6, RZ, R16, 0x20, RZ, 0xc0, !PT ;  /* 0x0000002010ff7812 */ /* 0x000fda00078cc0ff */
[----:B------:R-:W-:-:S05]  /*151e0*/  @P6 IADD3 R14, P0, R28, R14, RZ ;  /* 0x0000000e1c0e6210 */ /* 0x000fca0007f1e0ff */
[----:B------:R-:W-:Y:S02]  /*151f0*/  @P6 IMAD.X R19, RZ, RZ, R8, P0 ;  /* 0x000000ffff136224 */ /* 0x000fe400000e0608 */
[----:B------:R-:W-:Y:S02]  /*15200*/  @P6 IMAD.MOV.U32 R2, RZ, RZ, R14 ;  /* 0x000000ffff026224 */ /* 0x000fe400078e000e */
        /* <DEDUP_REMOVED lines=9> */
.L_x_2563:
[----:B------:R-:W-:Y:S02]  /*152a0*/  IMAD.MOV.U32 R13, RZ, RZ, R4 ;  /* 0x000000ffff0d7224 */ /* 0x000fe400078e0004 */
[----:B------:R-:W-:-:S07]  /*152b0*/  IMAD.MOV.U32 R8, RZ, RZ, R14 ;  /* 0x000000ffff087224 */ /* 0x000fce00078e000e */
[----:B------:R-:W-:Y:S05]  /*152c0*/  WARPSYNC.COLLECTIVE R15, `(.L_x_2564) ;  /* 0x000000000f087348 */ /* 0x000fea0003c00000 */
[----:B------:R0:W1:Y:S02]  /*152d0*/  SHFL.IDX P6, R14, R13, R12, R11 ;  /* 0x0000000c0d0e7389 */ /* 0x00006400000c000b */
[----:B01----:R-:W-:Y:S01]  /*152e0*/  ENDCOLLECTIVE ;  /* 0x000000000000791b */ /* 0x003fe20003800000 */
.L_x_2564:
        /* <DEDUP_REMOVED lines=15> */
.L_x_2565:
[----:B------:R-:W-:Y:S02]  /*153e0*/  IMAD.MOV.U32 R13, RZ, RZ, R4 ;  /* 0x000000ffff0d7224 */ /* 0x000fe400078e0004 */
[----:B------:R-:W-:-:S07]  /*153f0*/  IMAD.MOV.U32 R8, RZ, RZ, R14 ;  /* 0x000000ffff087224 */ /* 0x000fce00078e000e */
[----:B------:R-:W-:Y:S05]  /*15400*/  WARPSYNC.COLLECTIVE R15, `(.L_x_2566) ;  /* 0x000000000f087348 */ /* 0x000fea0003c00000 */
[----:B------:R0:W1:Y:S02]  /*15410*/  SHFL.IDX P6, R14, R13, R12, R11 ;  /* 0x0000000c0d0e7389 */ /* 0x00006400000c000b */
[----:B01----:R-:W-:Y:S01]  /*15420*/  ENDCOLLECTIVE ;  /* 0x000000000000791b */ /* 0x003fe20003800000 */
.L_x_2566:
[----:B------:R-:W-:Y:S02]  /*15430*/  IMAD.MOV.U32 R13, RZ, RZ, R5 ;  /* 0x000000ffff0d7224 */ /* 0x000fe400078e0005 */
[----:B------:R-:W-:Y:S01]  /*15440*/  IMAD.MOV.U32 R12, RZ, RZ, 0x4 ;  /* 0x00000004ff0c7424 */ /* 0x000fe200078e00ff */
[----:B------:R-:W-:-:S05]  /*15450*/  @P5 IADD3 R14, P0, R28, R14, RZ ;  /* 0x0000000e1c0e5210 */ /* 0x000fca0007f1e0ff */
[----:B------:R-:W-:-:S08]  /*15460*/  @P5 IMAD.MOV.U32 R2, RZ, RZ, R14 ;  /* 0x000000ffff025224 */ /* 0x000fd000078e000e */
[----:B------:R-:W-:Y:S05]  /*15470*/  WARPSYNC.COLLECTIVE R15, `(.L_x_2567) ;  /* 0x000000000f087348 */ /* 0x000fea0003c00000 */
[----:B------:R0:W1:Y:S02]  /*15480*/  SHFL.IDX P6, R14, R13, R12, R11 ;  /* 0x0000000c0d0e7389 */ /* 0x00006400000c000b */
[----:B01----:R-:W-:Y:S01]  /*15490*/  ENDCOLLECTIVE ;  /* 0x000000000000791b */ /* 0x003fe20003800000 */
.L_x_2567:
[----:B------:R-:W-:-:S04]  /*154a0*/  @P5 IMAD.X R9, RZ, RZ, R8, P0 ;  /* 0x000000ffff095224 */ /* 0x000fc800000e0608 */
[----:B------:R-:W-:-:S05]  /*154b0*/  @P5 IMAD.MOV.U32 R3, RZ, RZ, R9 ;  /* 0x000000ffff035224 */ /* 0x000fca00078e0009 */
[----:B------:R-:W-:Y:S01]  /*154c0*/  @!PT LDS RZ, [RZ] ;  /* 0x00000000fffff984 */ /* 0x000fe20000000800 */
[----:B------:R-:W-:Y:S01]  /*154d0*/  @!PT LDS RZ, [RZ] ;  /* 0x00000000fffff984 */ /* 0x000fe20000000800 */
[----:B------:R-:W-:Y:S01]  /*154e0*/  @!PT LDS RZ, [RZ] ;  /* 0x00000000fffff984 */ /* 0x000fe20000000800 */
[----:B------:R0:W-:Y:S01]  /*154f0*/  @P5 LDGSTS.E.BYPASS.LTC128B.128 [R0+0x29c00], desc[UR48][R2.64], !P1 ;  /* 0x29c0000002005fae */ /* 0x0001e2000c901d70 */
[----:B------:R-:W-:Y:S01]  /*15500*/  ISETP.NE.AND P1, PT, R7, RZ, PT ;  /* 0x000000ff0700720c */ /* 0x000fe20003f25270 */
[----:B------:R-:W-:Y:S02]  /*15510*/  IMAD.MOV.U32 R13, RZ, RZ, R4 ;  /* 0x000000ffff0d7224 */ /* 0x000fe400078e0004 */
[----:B------:R0:W-:Y:S01]  /*15520*/  @P5 LDGSTS.E.BYPASS.LTC128B.128 [R0+0x2dc00], desc[UR48][R2.64+0x80], !P2 ;  /* 0x2dc0008002005fae */ /* 0x0001e2000d101d70 */
[----:B------:R-:W-:Y:S01]  /*15530*/  LOP3.LUT P5, RZ, R16, 0x2, RZ, 0xc0, !PT ;  /* 0x0000000210ff7812 */ /* 0x000fe200078ac0ff */
[----:B------:R-:W-:-:S12]  /*15540*/  IMAD.MOV.U32 R7, RZ, RZ, R14 ;  /* 0x000000ffff077224 */ /* 0x000fd800078e000e */
[----:B0-----:R-:W-:Y:S05]  /*15550*/  WARPSYNC.COLLECTIVE R15, `(.L_x_2568) ;  /* 0x000000000f087348 */ /* 0x001fea0003c00000 */
[----:B------:R1:W2:Y:S02]  /*15560*/  SHFL.IDX P6, R14, R13, R12, R11 ;  /* 0x0000000c0d0e7389 */ /* 0x0002a400000c000b */
[----:B012---:R-:W-:Y:S01]  /*15570*/  ENDCOLLECTIVE ;  /* 0x000000000000791b */ /* 0x007fe20003800000 */
.L_x_2568:
[----:B------:R-:W-:Y:S01]  /*15580*/  IMAD.MOV.U32 R13, RZ, RZ, R5 ;  /* 0x000000ffff0d7224 */ /* 0x000fe200078e0005 */
[----:B------:R-:W-:Y:S02]  /*15590*/  MOV R12, 0x5 ;  /* 0x00000005000c7802 */ /* 0x000fe40000000f00 */
[----:B------:R-:W-:-:S05]  /*155a0*/  @P4 IADD3 R14, P0, R28, R14, RZ ;  /* 0x0000000e1c0e4210 */ /* 0x000fca0007f1e0ff */
[----:B------:R-:W-:-:S08]  /*155b0*/  @P4 IMAD.MOV.U32 R2, RZ, RZ, R14 ;  /* 0x000000ffff024224 */ /* 0x000fd000078e000e */
[----:B------:R-:W-:Y:S05]  /*155c0*/  WARPSYNC.COLLECTIVE R15, `(.L_x_2569) ;  /* 0x000000000f087348 */ /* 0x000fea0003c00000 */
[----:B------:R0:W1:Y:S02]  /*155d0*/  SHFL.IDX P6, R14, R13, R12, R11 ;  /* 0x0000000c0d0e7389 */ /* 0x00006400000c000b */
[----:B01----:R-:W-:Y:S01]  /*155e0*/  ENDCOLLECTIVE ;  /* 0x000000000000791b */ /* 0x003fe20003800000 */
.L_x_2569:
        /* <DEDUP_REMOVED lines=12> */
.L_x_2570:
[----:B------:R-:W-:Y:S02]  /*156b0*/  IMAD.MOV.U32 R13, RZ, RZ, R5 ;  /* 0x000000ffff0d7224 */ /* 0x000fe400078e0005 */
[----:B------:R-:W-:Y:S01]  /*156c0*/  IMAD.MOV.U32 R12, RZ, RZ, 0x6 ;  /* 0x00000006ff0c7424 */ /* 0x000fe200078e00ff */
[----:B------:R-:W-:-:S05]  /*156d0*/  @P3 IADD3 R14, P0, R28, R14, RZ ;  /* 0x0000000e1c0e3210 */ /* 0x000fca0007f1e0ff */
[----:B------:R-:W-:-:S08]  /*156e0*/  @P3 IMAD.MOV.U32 R2, RZ, RZ, R14 ;  /* 0x000000ffff023224 */ /* 0x000fd000078e000e */
[----:B------:R-:W-:Y:S05]  /*156f0*/  WARPSYNC.COLLECTIVE R15, `(.L_x_2571) ;  /* 0x000000000f087348 */ /* 0x000fea0003c00000 */
[----:B------:R0:W1:Y:S02]  /*15700*/  SHFL.IDX P6, R14, R13, R12, R11 ;  /* 0x0000000c0d0e7389 */ /* 0x00006400000c000b */
[----:B01----:R-:W-:Y:S01]  /*15710*/  ENDCOLLECTIVE ;  /* 0x000000000000791b */ /* 0x003fe20003800000 */
.L_x_2571:
        /* <DEDUP_REMOVED lines=12> */
.L_x_2572:
[----:B------:R-:W-:Y:S02]  /*157e0*/  IMAD.MOV.U32 R13, RZ, RZ, R5 ;  /* 0x000000ffff0d7224 */ /* 0x000fe400078e0005 */
[----:B------:R-:W-:Y:S01]  /*157f0*/  IMAD.MOV.U32 R12, RZ, RZ, 0x7 ;  /* 0x00000007ff0c7424 */ /* 0x000fe200078e00ff */
[----:B------:R-:W-:-:S05]  /*15800*/  @P1 IADD3 R14, P0, R28, R14, RZ ;  /* 0x0000000e1c0e1210 */ /* 0x000fca0007f1e0ff */
[----:B------:R-:W-:-:S08]  /*15810*/  @P1 IMAD.MOV.U32 R2, RZ, RZ, R14 ;  /* 0x000000ffff021224 */ /* 0x000fd000078e000e */
[----:B------:R-:W-:Y:S05]  /*15820*/  WARPSYNC.COLLECTIVE R15, `(.L_x_2573) ;  /* 0x000000000f087348 */ /* 0x000fea0003c00000 */
[----:B------:R0:W1:Y:S02]  /*15830*/  SHFL.IDX P6, R14, R13, R12, R11 ;  /* 0x0000000c0d0e7389 */ /* 0x00006400000c000b */
[----:B01----:R-:W-:Y:S01]  /*15840*/  ENDCOLLECTIVE ;  /* 0x000000000000791b */ /* 0x003fe20003800000 */
.L_x_2573:
        /* <DEDUP_REMOVED lines=12> */
.L_x_2574:
[----:B------:R-:W-:Y:S05]  /*15910*/  BRA `(.L_x_2575) ;  /* 0xffffffb000c07947 */ /* 0x000fea000383ffff */
.L_x_2481:
[----:B------:R-:W-:Y:S02]  /*15920*/  IMAD.MOV.U32 R13, RZ, RZ, R5 ;  /* 0x000000ffff0d7224 */ /* 0x000fe400078e0005 */
[----:B------:R-:W-:Y:S02]  /*15930*/  IMAD.MOV.U32 R12, RZ, RZ, RZ ;  /* 0x000000ffff0c7224 */ /* 0x000fe400078e00ff */
[----:B------:R-:W-:Y:S02]  /*15940*/  IMAD.MOV.U32 R11, RZ, RZ, 0x181f ;  /* 0x0000181fff0b7424 */ /* 0x000fe400078e00ff */
[----:B------:R-:W-:Y:S02]  /*15950*/  IMAD.MOV.U32 R15, RZ, RZ, -0x1 ;  /* 0xffffffffff0f7424 */ /* 0x000fe400078e00ff */
[----:B------:R-:W-:-:S07]  /*15960*/  IMAD.U32 R4, RZ, RZ, UR43 ;  /* 0x0000002bff047e24 */ /* 0x000fce000f8e00ff */
[----:B012--5:R-:W-:Y:S05]  /*15970*/  WARPSYNC.COLLECTIVE R15, `(.L_x_2576) ;  /* 0x000000000f087348 */ /* 0x027fea0003c00000 */
[----:B------:R3:W4:Y:S02]  /*15980*/  SHFL.IDX P6, R14, R13, R12, R11 ;  /* 0x0000000c0d0e7389 */ /* 0x00072400000c000b */
[----:B012345:R-:W-:Y:S01]  /*15990*/  ENDCOLLECTIVE ;  /* 0x000000000000791b */ /* 0x03ffe20003800000 */
.L_x_2576:
[----:B------:R-:W-:-:S04]  /*159a0*/  IMAD R4, R4, 0x80, R10 ;  /* 0x0000008004047824 */ /* 0x000fc800078e020a */
[C---:B------:R-:W-:Y:S01]  /*159b0*/  VIADD R6, R4.reuse, 0x10 ;  /* 0x0000001004067836 */ /* 0x040fe20000000000 */
[----:B------:R-:W-:Y:S01]  /*159c0*/  ISETP.GE.AND P1, PT, R4, UR37, PT ;  /* 0x0000002504007c0c */ /* 0x000fe2000bf26270 */
[----:B------:R-:W-:Y:S02]  /*159d0*/  IMAD.MOV.U32 R13, RZ, RZ, R0 ;  /* 0x000000ffff0d7224 */ /* 0x000fe400078e0000 */
[----:B------:R-:W-:-:S10]  /*159e0*/  IMAD.MOV.U32 R2, RZ, RZ, R14 ;  /* 0x000000ffff027224 */ /* 0x000fd400078e000e */
[----:B------:R-:W-:Y:S05]  /*159f0*/  WARPSYNC.COLLECTIVE R15, `(.L_x_2577) ;  /* 0x000000000f087348 */ /* 0x000fea0003c00000 */
[----:B------:R0:W1:Y:S02]  /*15a00*/  SHFL.IDX P6, R14, R13, R12, R11 ;  /* 0x0000000c0d0e7389 */ /* 0x00006400000c000b */
[----:B01----:R-:W-:Y:S01]  /*15a10*/  ENDCOLLECTIVE ;  /* 0x000000000000791b */ /* 0x003fe20003800000 */
.L_x_2577:
        /* <DEDUP_REMOVED lines=8> */
.L_x_2578:
        /* <DEDUP_REMOVED lines=11> */
.L_x_2579:
[----:B------:R-:W-:Y:S02]  /*15b50*/  IMAD.MOV.U32 R13, RZ, RZ, R5 ;  /* 0x000000ffff0d7224 */ /* 0x000fe400078e0005 */
[----:B------:R-:W-:Y:S01]  /*15b60*/  IMAD.MOV.U32 R12, RZ, RZ, 0x2 ;  /* 0x00000002ff0c7424 */ /* 0x000fe200078e00ff */
[----:B------:R-:W-:-:S05]  /*15b70*/  @!P1 IADD3 R14, P0, R28, R14, RZ ;  /* 0x0000000e1c0e9210 */ /* 0x000fca0007f1e0ff */
[----:B------:R-:W-:-:S08]  /*15b80*/  @!P1 IMAD.MOV.U32 R2, RZ, RZ, R14 ;  /* 0x000000ffff029224 */ /* 0x000fd000078e000e */
[----:B------:R-:W-:Y:S05]  /*15b90*/  WARPSYNC.COLLECTIVE R15, `(.L_x_2580) ;  /* 0x000000000f087348 */ /* 0x000fea0003c00000 */
[----:B------:R0:W1:Y:S02]  /*15ba0*/  SHFL.IDX P6, R14, R13, R12, R11 ;  /* 0x0000000c0d0e7389 */ /* 0x00006400000c000b */
[----:B01----:R-:W-:Y:S01]  /*15bb0*/  ENDCOLLECTIVE ;  /* 0x000000000000791b */ /* 0x003fe20003800000 */
.L_x_2580:
        /* <DEDUP_REMOVED lines=14> */
.L_x_2581:
[----:B------:R-:W-:Y:S02]  /*15ca0*/  IMAD.MOV.U32 R13, RZ, RZ, R5 ;  /* 0x000000ffff0d7224 */ /* 0x000fe400078e0005 */
[----:B------:R-:W-:Y:S01]  /*15cb0*/  IMAD.MOV.U32 R12, RZ, RZ, 0x3 ;  /* 0x00000003ff0c7424 */ /* 0x000fe200078e00ff */
[----:B------:R-:W-:-:S05]  /*15cc0*/  @!P1 IADD3 R14, P0, R28, R14, RZ ;  /* 0x0000000e1c0e9210 */ /* 0x000fca0007f1e0ff */
[----:B------:R-:W-:-:S08]  /*15cd0*/  @!P1 IMAD.MOV.U32 R2, RZ, RZ, R14 ;  /* 0x000000ffff029224 */ /* 0x000fd000078e000e */
[----:B------:R-:W-:Y:S05]  /*15ce0*/  WARPSYNC.COLLECTIVE R15, `(.L_x_2582) ;  /* 0x000000000f087348 */ /* 0x000fea0003c00000 */
[----:B------:R0:W1:Y:S02]  /*15cf0*/  SHFL.IDX P6, R14, R13, R12, R11 ;  /* 0x0000000c0d0e7389 */ /* 0x00006400000c000b */
[----:B01----:R-:W-:Y:S01]  /*15d00*/  ENDCOLLECTIVE ;  /* 0x000000000000791b */ /* 0x003fe20003800000 */
.L_x_2582:
        /* <DEDUP_REMOVED lines=14> */
.L_x_2583:
[----:B------:R-:W-:Y:S02]  /*15df0*/  IMAD.MOV.U32 R13, RZ, RZ, R5 ;  /* 0x000000ffff0d7224 */ /* 0x000fe400078e0005 */
[----:B------:R-:W-:Y:S01]  /*15e00*/  IMAD.MOV.U32 R12, RZ, RZ, 0x4 ;  /* 0x00000004ff0c7424 */ /* 0x000fe200078e00ff */
[----:B------:R-:W-:-:S05]  /*15e10*/  @!P1 IADD3 R14, P0, R28, R14, RZ ;  /* 0x0000000e1c0e9210 */ /* 0x000fca0007f1e0ff */
[----:B------:R-:W-:-:S08]  /*15e20*/  @!P1 IMAD.MOV.U32 R2, RZ, RZ, R14 ;  /* 0x000000ffff029224 */ /* 0x000fd000078e000e */
[----:B------:R-:W-:Y:S05]  /*15e30*/  WARPSYNC.COLLECTIVE R15, `(.L_x_2584) ;  /* 0x000000000f087348 */ /* 0x000fea0003c00000 */
[----:B------:R0:W1:Y:S02]  /*15e40*/  SHFL.IDX P6, R14, R13, R12, R11 ;  /* 0x0000000c0d0e7389 */ /* 0x00006400000c000b */
[----:B01----:R-:W-:Y:S01]  /*15e50*/  ENDCOLLECTIVE ;  /* 0x000000000000791b */ /* 0x003fe20003800000 */
.L_x_2584:
        /* <DEDUP_REMOVED lines=14> */
.L_x_2585:
[----:B------:R-:W-:Y:S02]  /*15f40*/  IMAD.MOV.U32 R13, RZ, RZ, R5 ;  /* 0x000000ffff0d7224 */ /* 0x000fe400078e0005 */
[----:B------:R-:W-:Y:S01]  /*15f50*/  IMAD.MOV.U32 R12, RZ, RZ, 0x5 ;  /* 0x00000005ff0c7424 */ /* 0x000fe200078e00ff */
[----:B------:R-:W-:-:S05]  /*15f60*/  @!P1 IADD3 R14, P0, R28, R14, RZ ;  /* 0x0000000e1c0e9210 */ /* 0x000fca0007f1e0ff */
[----:B------:R-:W-:-:S08]  /*15f70*/  @!P1 IMAD.MOV.U32 R2, RZ, RZ, R14 ;  /* 0x000000ffff029224 */ /* 0x000fd000078e000e */
[----:B------:R-:W-:Y:S05]  /*15f80*/  WARPSYNC.COLLECTIVE R15, `(.L_x_2586) ;  /* 0x000000000f087348 */ /* 0x000fea0003c00000 */
[----:B------:R0:W1:Y:S02]  /*15f90*/  SHFL.IDX P6, R14, R13, R12, R11 ;  /* 0x0000000c0d0e7389 */ /* 0x00006400000c000b */
[----:B01----:R-:W-:Y:S01]  /*15fa0*/  ENDCOLLECTIVE ;  /* 0x000000000000791b */ /* 0x003fe20003800000 */
.L_x_2586:
        /* <DEDUP_REMOVED lines=14> */
.L_x_2587:
[----:B------:R-:W-:Y:S02]  /*16090*/  IMAD.MOV.U32 R13, RZ, RZ, R5 ;  /* 0x000000ffff0d7224 */ /* 0x000fe400078e0005 */
[----:B------:R-:W-:Y:S01]  /*160a0*/  IMAD.MOV.U32 R12, RZ, RZ, 0x6 ;  /* 0x00000006ff0c7424 */ /* 0x000fe200078e00ff */
[----:B------:R-:W-:-:S05]  /*160b0*/  @!P1 IADD3 R14, P0, R28, R14, RZ ;  /* 0x0000000e1c0e9210 */ /* 0x000fca0007f1e0ff */
[----:B------:R-:W-:-:S08]  /*160c0*/  @!P1 IMAD.MOV.U32 R2, RZ, RZ, R14 ;  /* 0x000000ffff029224 */ /* 0x000fd000078e000e */
[----:B------:R-:W-:Y:S05]  /*160d0*/  WARPSYNC.COLLECTIVE R15, `(.L_x_2588) ;  /* 0x000000000f087348 */ /* 0x000fea0003c00000 */
[----:B------:R0:W1:Y:S02]  /*160e0*/  SHFL.IDX P6, R14, R13, R12, R11 ;  /* 0x0000000c0d0e7389 */ /* 0x00006400000c000b */
[----:B01----:R-:W-:Y:S01]  /*160f0*/  ENDCOLLECTIVE ;  /* 0x000000000000791b */ /* 0x003fe20003800000 */
.L_x_2588:
        /* <DEDUP_REMOVED lines=14> */
.L_x_2589:
[----:B------:R-:W-:Y:S02]  /*161e0*/  IMAD.MOV.U32 R13, RZ, RZ, R5 ;  /* 0x000000ffff0d7224 */ /* 0x000fe400078e0005 */
[----:B------:R-:W-:Y:S01]  /*161f0*/  IMAD.MOV.U32 R12, RZ, RZ, 0x7 ;  /* 0x00000007ff0c7424 */ /* 0x000fe200078e00ff */
[----:B------:R-:W-:-:S05]  /*16200*/  @!P1 IADD3 R14, P0, R28, R14, RZ ;  /* 0x0000000e1c0e9210 */ /* 0x000fca0007f1e0ff */
[----:B------:R-:W-:-:S08]  /*16210*/  @!P1 IMAD.MOV.U32 R2, RZ, RZ, R14 ;  /* 0x000000ffff029224 */ /* 0x000fd000078e000e */
[----:B------:R-:W-:Y:S05]  /*16220*/  WARPSYNC.COLLECTIVE R15, `(.L_x_2590) ;  /* 0x000000000f087348 */ /* 0x000fea0003c00000 */
[----:B------:R0:W1:Y:S02]  /*16230*/  SHFL.IDX P6, R14, R13, R12, R11 ;  /* 0x0000000c0d0e7389 */ /* 0x00006400000c000b */
[----:B01----:R-:W-:Y:S01]  /*16240*/  ENDCOLLECTIVE ;  /* 0x000000000000791b */ /* 0x003fe20003800000 */
.L_x_2590:
        /* <DEDUP_REMOVED lines=12> */
.L_x_2591:
[----:B------:R-:W-:Y:S05]  /*16310*/  BRA `(.L_x_2592) ;  /* 0xffffffb000f47947 */ /* 0x000fea000383ffff */
.L_x_2484:
[----:B0-----:R0:W1:Y:S02]  /*16320*/  SYNCS.PHASECHK.TRANS64.TRYWAIT P0, [R17+URZ+0x38820], R0 ;  /* 0x03882000110075a7 */ /* 0x001064000800017f */
[----:B-1----:R-:W-:Y:S05]  /*16330*/  @!P0 NANOSLEEP.SYNCS 0x989680 ;  /* 0x009896800000895d */ /* 0x002fea0003900000 */
[----:B------:R-:W1:Y:S02]  /*16340*/  @!P0 SYNCS.PHASECHK.TRANS64 P0, [R17+URZ+0x38820], R0 ;  /* 0x03882000110085a7 */ /* 0x000e64000800007f */
[----:B-1----:R-:W-:Y:S05]  /*16350*/  @!P0 BRA `(.L_x_2484) ;  /* 0xfffffffc00f08947 */ /* 0x002fea000383ffff */
[----:B------:R-:W-:Y:S05]  /*16360*/  BRA `(.L_x_2593) ;  /* 0xffffffb400547947 */ /* 0x000fea000383ffff */
.L_x_2488:
[----:B0-----:R0:W1:Y:S02]  /*16370*/  SYNCS.PHASECHK.TRANS64.TRYWAIT P0, [R0+URZ+0x38880], R20 ;  /* 0x03888014000075a7 */ /* 0x001064000800017f */
[----:B-1----:R-:W-:Y:S05]  /*16380*/  @!P0 NANOSLEEP.SYNCS 0x989680 ;  /* 0x009896800000895d */ /* 0x002fea0003900000 */
[----:B------:R-:W1:Y:S02]  /*16390*/  @!P0 SYNCS.PHASECHK.TRANS64 P0, [R0+URZ+0x38880], R20 ;  /* 0x03888014000085a7 */ /* 0x000e64000800007f */
[----:B-1----:R-:W-:Y:S05]  /*163a0*/  @!P0 BRA `(.L_x_2488) ;  /* 0xfffffffc00f08947 */ /* 0x002fea000383ffff */
[----:B------:R-:W-:Y:S05]  /*163b0*/  BRA `(.L_x_2594) ;  /* 0xffffffb800147947 */ /* 0x000fea000383ffff */
.L_x_2489:
        /* <DEDUP_REMOVED lines=8> */
.L_x_2596:
[----:B------:R-:W-:Y:S05]  /*16440*/  BSYNC B0 ;  /* 0x0000000000007941 */ /* 0x000fea0003800000 */
.L_x_2595:
        /* <DEDUP_REMOVED lines=9> */
.L_x_2597:
[----:B------:R-:W-:Y:S01]  /*164e0*/  MOV R13, R7 ;  /* 0x00000007000d7202 */ /* 0x000fe20000000f00 */
[----:B------:R-:W-:Y:S02]  /*164f0*/  IMAD.MOV.U32 R12, RZ, RZ, 0x1 ;  /* 0x00000001ff0c7424 */ /* 0x000fe400078e00ff */
[----:B------:R-:W-:-:S07]  /*16500*/  IMAD.MOV.U32 R2, RZ, RZ, R14 ;  /* 0x000000ffff027224 */ /* 0x000fce00078e000e */
[----:B------:R-:W-:Y:S05]  /*16510*/  WARPSYNC.COLLECTIVE R15, `(.L_x_2598) ;  /* 0x000000000f087348 */ /* 0x000fea0003c00000 */
[----:B------:R0:W1:Y:S02]  /*16520*/  SHFL.IDX P6, R14, R13, R12, R11 ;  /* 0x0000000c0d0e7389 */ /* 0x00006400000c000b */
[----:B01----:R-:W-:Y:S01]  /*16530*/  ENDCOLLECTIVE ;  /* 0x000000000000791b */ /* 0x003fe20003800000 */
.L_x_2598:
        /* <DEDUP_REMOVED lines=12> */
.L_x_2599:
[----:B------:R-:W-:Y:S02]  /*16600*/  IMAD.MOV.U32 R13, RZ, RZ, R7 ;  /* 0x000000ffff0d7224 */ /* 0x000fe400078e0007 */
[----:B------:R-:W-:Y:S02]  /*16610*/  IMAD.MOV.U32 R12, RZ, RZ, 0x2 ;  /* 0x00000002ff0c7424 */ /* 0x000fe400078e00ff */
[----:B------:R-:W-:-:S07]  /*16620*/  IMAD.MOV.U32 R2, RZ, RZ, R14 ;  /* 0x000000ffff027224 */ /* 0x000fce00078e000e */
[----:B------:R-:W-:Y:S05]  /*16630*/  WARPSYNC.COLLECTIVE R15, `(.L_x_2600) ;  /* 0x000000000f087348 */ /* 0x000fea0003c00000 */
[----:B------:R0:W1:Y:S02]  /*16640*/  SHFL.IDX P6, R14, R13, R12, R11 ;  /* 0x0000000c0d0e7389 */ /* 0x00006400000c000b */
[----:B01----:R-:W-:Y:S01]  /*16650*/  ENDCOLLECTIVE ;  /* 0x000000000000791b */ /* 0x003fe20003800000 */
.L_x_2600:
        /* <DEDUP_REMOVED lines=12> */
.L_x_2601:
[----:B------:R-:W-:Y:S02]  /*16720*/  IMAD.MOV.U32 R13, RZ, RZ, R7 ;  /* 0x000000ffff0d7224 */ /* 0x000fe400078e0007 */
[----:B------:R-:W-:Y:S02]  /*16730*/  IMAD.MOV.U32 R12, RZ, RZ, 0x3 ;  /* 0x00000003ff0c7424 */ /* 0x000fe400078e00ff */
[----:B------:R-:W-:-:S07]  /*16740*/  IMAD.MOV.U32 R2, RZ, RZ, R14 ;  /* 0x000000ffff027224 */ /* 0x000fce00078e000e */
[----:B------:R-:W-:Y:S05]  /*16750*/  WARPSYNC.COLLECTIVE R15, `(.L_x_2602) ;  /* 0x000000000f087348 */ /* 0x000fea0003c00000 */
[----:B------:R0:W1:Y:S02]  /*16760*/  SHFL.IDX P6, R14, R13, R12, R11 ;  /* 0x0000000c0d0e7389 */ /* 0x00006400000c000b */
[----:B01----:R-:W-:Y:S01]  /*16770*/  ENDCOLLECTIVE ;  /* 0x000000000000791b */ /* 0x003fe20003800000 */
.L_x_2602:
        /* <DEDUP_REMOVED lines=12> */
.L_x_2603:
[----:B------:R-:W-:Y:S02]  /*16840*/  IMAD.MOV.U32 R13, RZ, RZ, R7 ;  /* 0x000000ffff0d7224 */ /* 0x000fe400078e0007 */
[----:B------:R-:W-:Y:S02]  /*16850*/  IMAD.MOV.U32 R12, RZ, RZ, 0x4 ;  /* 0x00000004ff0c7424 */ /* 0x000fe400078e00ff */
[----:B------:R-:W-:-:S07]  /*16860*/  IMAD.MOV.U32 R2, RZ, RZ, R14 ;  /* 0x000000ffff027224 */ /* 0x000fce00078e000e */
[----:B------:R-:W-:Y:S05]  /*16870*/  WARPSYNC.COLLECTIVE R15, `(.L_x_2604) ;  /* 0x000000000f087348 */ /* 0x000fea0003c00000 */
[----:B------:R0:W1:Y:S02]  /*16880*/  SHFL.IDX P6, R14, R13, R12, R11 ;  /* 0x0000000c0d0e7389 */ /* 0x00006400000c000b */
[----:B01----:R-:W-:Y:S01]  /*16890*/  ENDCOLLECTIVE ;  /* 0x000000000000791b */ /* 0x003fe20003800000 */
.L_x_2604:
        /* <DEDUP_REMOVED lines=12> */
.L_x_2605:
[----:B------:R-:W-:Y:S02]  /*16960*/  IMAD.MOV.U32 R13, RZ, RZ, R7 ;  /* 0x000000ffff0d7224 */ /* 0x000fe400078e0007 */
[----:B------:R-:W-:Y:S02]  /*16970*/  IMAD.MOV.U32 R12, RZ, RZ, 0x5 ;  /* 0x00000005ff0c7424 */ /* 0x000fe400078e00ff */
[----:B------:R-:W-:-:S07]  /*16980*/  IMAD.MOV.U32 R2, RZ, RZ, R14 ;  /* 0x000000ffff027224 */ /* 0x000fce00078e000e */
[----:B------:R-:W-:Y:S05]  /*16990*/  WARPSYNC.COLLECTIVE R15, `(.L_x_2606) ;  /* 0x000000000f087348 */ /* 0x000fea0003c00000 */
[----:B------:R0:W1:Y:S02]  /*169a0*/  SHFL.IDX P6, R14, R13, R12, R11 ;  /* 0x0000000c0d0e7389 */ /* 0x00006400000c000b */
[----:B01----:R-:W-:Y:S01]  /*169b0*/  ENDCOLLECTIVE ;  /* 0x000000000000791b */ /* 0x003fe20003800000 */
.L_x_2606:
        /* <DEDUP_REMOVED lines=12> */
.L_x_2607:
[----:B------:R-:W-:Y:S02]  /*16a80*/  IMAD.MOV.U32 R13, RZ, RZ, R7 ;  /* 0x000000ffff0d7224 */ /* 0x000fe400078e0007 */
[----:B------:R-:W-:Y:S02]  /*16a90*/  IMAD.MOV.U32 R12, RZ, RZ, 0x6 ;  /* 0x00000006ff0c7424 */ /* 0x000fe400078e00ff */
[----:B------:R-:W-:-:S07]  /*16aa0*/  IMAD.MOV.U32 R2, RZ, RZ, R14 ;  /* 0x000000ffff027224 */ /* 0x000fce00078e000e */
[----:B------:R-:W-:Y:S05]  /*16ab0*/  WARPSYNC.COLLECTIVE R15, `(.L_x_2608) ;  /* 0x000000000f087348 */ /* 0x000fea0003c00000 */
[----:B------:R0:W1:Y:S02]  /*16ac0*/  SHFL.IDX P6, R14, R13, R12, R11 ;  /* 0x0000000c0d0e7389 */ /* 0x00006400000c000b */
[----:B01----:R-:W-:Y:S01]  /*16ad0*/  ENDCOLLECTIVE ;  /* 0x000000000000791b */ /* 0x003fe20003800000 */
.L_x_2608:
        /* <DEDUP_REMOVED lines=12> */
.L_x_2609:
[----:B------:R-:W-:Y:S02]  /*16ba0*/  IMAD.MOV.U32 R13, RZ, RZ, R7 ;  /* 0x000000ffff0d7224 */ /* 0x000fe400078e0007 */
[----:B------:R-:W-:Y:S02]  /*16bb0*/  IMAD.MOV.U32 R12, RZ, RZ, 0x7 ;  /* 0x00000007ff0c7424 */ /* 0x000fe400078e00ff */
[----:B------:R-:W-:-:S07]  /*16bc0*/  IMAD.MOV.U32 R2, RZ, RZ, R14 ;  /* 0x000000ffff027224 */ /* 0x000fce00078e000e */
[----:B------:R-:W-:Y:S05]  /*16bd0*/  WARPSYNC.COLLECTIVE R15, `(.L_x_2610) ;  /* 0x000000000f087348 */ /* 0x000fea0003c00000 */
[----:B------:R0:W1:Y:S02]  /*16be0*/  SHFL.IDX P6, R14, R13, R12, R11 ;  /* 0x0000000c0d0e7389 */ /* 0x00006400000c000b */
[----:B01----:R-:W-:Y:S01]  /*16bf0*/  ENDCOLLECTIVE ;  /* 0x000000000000791b */ /* 0x003fe20003800000 */
.L_x_2610:
        /* <DEDUP_REMOVED lines=12> */
.L_x_2611:
[----:B------:R-:W-:Y:S01]  /*16cc0*/  IMAD.MOV.U32 R2, RZ, RZ, R14 ;  /* 0x000000ffff027224 */ /* 0x000fe200078e000e */
[----:B------:R-:W-:Y:S06]  /*16cd0*/  BRA `(.L_x_2612) ;  /* 0xffffffb000e47947 */ /* 0x000fec000383ffff */
.L_x_2494:
[----:B---3--:R3:W4:Y:S02]  /*16ce0*/  SYNCS.PHASECHK.TRANS64.TRYWAIT P0, [R0+URZ+0x38840], R20 ;  /* 0x03884014000075a7 */ /* 0x008724000800017f */
[----:B----4-:R-:W-:Y:S05]  /*16cf0*/  @!P0 NANOSLEEP.SYNCS 0x989680 ;  /* 0x009896800000895d */ /* 0x010fea0003900000 */
[----:B------:R-:W4:Y:S02]  /*16d00*/  @!P0 SYNCS.PHASECHK.TRANS64 P0, [R0+URZ+0x38840], R20 ;  /* 0x03884014000085a7 */ /* 0x000f24000800007f */
[----:B----4-:R-:W-:Y:S05]  /*16d10*/  @!P0 BRA `(.L_x_2494) ;  /* 0xfffffffc00f08947 */ /* 0x010fea000383ffff */
[----:B------:R-:W-:Y:S05]  /*16d20*/  BRA `(.L_x_2613) ;  /* 0xffffffb400387947 */ /* 0x000fea000383ffff */
.L_x_2495:
        /* <DEDUP_REMOVED lines=8> */
.L_x_2615:
[----:B------:R-:W-:Y:S05]  /*16db0*/  BSYNC B0 ;  /* 0x0000000000007941 */ /* 0x000fea0003800000 */
.L_x_2614:
        /* <DEDUP_REMOVED lines=8> */
.L_x_2616:
[----:B------:R-:W-:Y:S02]  /*16e40*/  IMAD.MOV.U32 R13, RZ, RZ, R5 ;  /* 0x000000ffff0d7224 */ /* 0x000fe400078e0005 */
[----:B------:R-:W-:Y:S01]  /*16e50*/  IMAD.MOV.U32 R12, RZ, RZ, 0x1 ;  /* 0x00000001ff0c7424 */ /* 0x000fe200078e00ff */
[----:B------:R-:W-:-:S13]  /*16e60*/  IADD3 R2, P0, R28, R14, RZ ;  /* 0x0000000e1c027210 */ /* 0x000fda0007f1e0ff */
[----:B------:R-:W-:Y:S05]  /*16e70*/  WARPSYNC.COLLECTIVE R15, `(.L_x_2617) ;  /* 0x000000000f087348 */ /* 0x000fea0003c00000 */
[----:B------:R0:W1:Y:S02]  /*16e80*/  SHFL.IDX P6, R14, R13, R12, R11 ;  /* 0x0000000c0d0e7389 */ /* 0x00006400000c000b */
[----:B01----:R-:W-:Y:S01]  /*16e90*/  ENDCOLLECTIVE ;  /* 0x000000000000791b */ /* 0x003fe20003800000 */
.L_x_2617:
        /* <DEDUP_REMOVED lines=11> */
.L_x_2618:
[----:B------:R-:W-:Y:S02]  /*16f50*/  IMAD.MOV.U32 R13, RZ, RZ, R5 ;  /* 0x000000ffff0d7224 */ /* 0x000fe400078e0005 */
[----:B------:R-:W-:Y:S01]  /*16f60*/  IMAD.MOV.U32 R12, RZ, RZ, 0x2 ;  /* 0x00000002ff0c7424 */ /* 0x000fe200078e00ff */
[----:B------:R-:W-:-:S13]  /*16f70*/  IADD3 R2, P0, R28, R14, RZ ;  /* 0x0000000e1c027210 */ /* 0x000fda0007f1e0ff */
[----:B------:R-:W-:Y:S05]  /*16f80*/  WARPSYNC.COLLECTIVE R15, `(.L_x_2619) ;  /* 0x000000000f087348 */ /* 0x000fea0003c00000 */
[----:B------:R0:W1:Y:S02]  /*16f90*/  SHFL.IDX P6, R14, R13, R12, R11 ;  /* 0x0000000c0d0e7389 */ /* 0x00006400000c000b */
[----:B01----:R-:W-:Y:S01]  /*16fa0*/  ENDCOLLECTIVE ;  /* 0x000000000000791b */ /* 0x003fe20003800000 */
.L_x_2619:
        /* <DEDUP_REMOVED lines=11> */
.L_x_2620:
[----:B------:R-:W-:Y:S02]  /*17060*/  IMAD.MOV.U32 R13, RZ, RZ, R5 ;  /* 0x000000ffff0d7224 */ /* 0x000fe400078e0005 */
[----:B------:R-:W-:Y:S01]  /*17070*/  IMAD.MOV.U32 R12, RZ, RZ, 0x3 ;  /* 0x00000003ff0c7424 */ /* 0x000fe200078e00ff */
[----:B------:R-:W-:-:S13]  /*17080*/  IADD3 R2, P0, R28, R14, RZ ;  /* 0x0000000e1c027210 */ /* 0x000fda0007f1e0ff */
[----:B------:R-:W-:Y:S05]  /*17090*/  WARPSYNC.COLLECTIVE R15, `(.L_x_2621) ;  /* 0x000000000f087348 */ /* 0x000fea0003c00000 */
[----:B------:R0:W1:Y:S02]  /*170a0*/  SHFL.IDX P6, R14, R13, R12, R11 ;  /* 0x0000000c0d0e7389 */ /* 0x00006400000c000b */
[----:B01----:R-:W-:Y:S01]  /*170b0*/  ENDCOLLECTIVE ;  /* 0x000000000000791b */ /* 0x003fe20003800000 */
.L_x_2621:
        /* <DEDUP_REMOVED lines=11> */
.L_x_2622:
[----:B------:R-:W-:Y:S02]  /*17170*/  IMAD.MOV.U32 R13, RZ, RZ, R5 ;  /* 0x000000ffff0d7224 */ /* 0x000fe400078e0005 */
[----:B------:R-:W-:Y:S01]  /*17180*/  IMAD.MOV.U32 R12, RZ, RZ, 0x4 ;  /* 0x00000004ff0c7424 */ /* 0x000fe200078e00ff */
[----:B------:R-:W-:-:S13]  /*17190*/  IADD3 R2, P0, R28, R14, RZ ;  /* 0x0000000e1c027210 */ /* 0x000fda0007f1e0ff */
[----:B------:R-:W-:Y:S05]  /*171a0*/  WARPSYNC.COLLECTIVE R15, `(.L_x_2623) ;  /* 0x000000000f087348 */ /* 0x000fea0003c00000 */
[----:B------:R0:W1:Y:S02]  /*171b0*/  SHFL.IDX P6, R14, R13, R12, R11 ;  /* 0x0000000c0d0e7389 */ /* 0x00006400000c000b */
[----:B01----:R-:W-:Y:S01]  /*171c0*/  ENDCOLLECTIVE ;  /* 0x000000000000791b */ /* 0x003fe20003800000 */
.L_x_2623:
        /* <DEDUP_REMOVED lines=11> */
.L_x_2624:
[----:B------:R-:W-:Y:S02]  /*17280*/  IMAD.MOV.U32 R13, RZ, RZ, R5 ;  /* 0x000000ffff0d7224 */ /* 0x000fe400078e0005 */
[----:B------:R-:W-:Y:S01]  /*17290*/  IMAD.MOV.U32 R12, RZ, RZ, 0x5 ;  /* 0x00000005ff0c7424 */ /* 0x000fe200078e00ff */
[----:B------:R-:W-:-:S13]  /*172a0*/  IADD3 R2, P0, R28, R14, RZ ;  /* 0x0000000e1c027210 */ /* 0x000fda0007f1e0ff */
[----:B------:R-:W-:Y:S05]  /*172b0*/  WARPSYNC.COLLECTIVE R15, `(.L_x_2625) ;  /* 0x000000000f087348 */ /* 0x000fea0003c00000 */
[----:B------:R0:W1:Y:S02]  /*172c0*/  SHFL.IDX P6, R14, R13, R12, R11 ;  /* 0x0000000c0d0e7389 */ /* 0x00006400000c000b */
[----:B01----:R-:W-:Y:S01]  /*172d0*/  ENDCOLLECTIVE ;  /* 0x000000000000791b */ /* 0x003fe20003800000 */
.L_x_2625:
        /* <DEDUP_REMOVED lines=11> */
.L_x_2626:
[----:B------:R-:W-:Y:S02]  /*17390*/  IMAD.MOV.U32 R13, RZ, RZ, R5 ;  /* 0x000000ffff0d7224 */ /* 0x000fe400078e0005 */
[----:B------:R-:W-:Y:S01]  /*173a0*/  IMAD.MOV.U32 R12, RZ, RZ, 0x6 ;  /* 0x00000006ff0c7424 */ /* 0x000fe200078e00ff */
[----:B------:R-:W-:-:S13]  /*173b0*/  IADD3 R2, P0, R28, R14, RZ ;  /* 0x0000000e1c027210 */ /* 0x000fda0007f1e0ff */
[----:B------:R-:W-:Y:S05]  /*173c0*/  WARPSYNC.COLLECTIVE R15, `(.L_x_2627) ;  /* 0x000000000f087348 */ /* 0x000fea0003c00000 */
[----:B------:R0:W1:Y:S02]  /*173d0*/  SHFL.IDX P6, R14, R13, R12, R11 ;  /* 0x0000000c0d0e7389 */ /* 0x00006400000c000b */
[----:B01----:R-:W-:Y:S01]  /*173e0*/  ENDCOLLECTIVE ;  /* 0x000000000000791b */ /* 0x003fe20003800000 */
.L_x_2627:
        /* <DEDUP_REMOVED lines=11> */
.L_x_2628:
[----:B------:R-:W-:Y:S02]  /*174a0*/  IMAD.MOV.U32 R13, RZ, RZ, R5 ;  /* 0x000000ffff0d7224 */ /* 0x000fe400078e0005 */
[----:B------:R-:W-:Y:S01]  /*174b0*/  IMAD.MOV.U32 R12, RZ, RZ, 0x7 ;  /* 0x00000007ff0c7424 */ /* 0x000fe200078e00ff */
[----:B------:R-:W-:-:S13]  /*174c0*/  IADD3 R2, P0, R28, R14, RZ ;  /* 0x0000000e1c027210 */ /* 0x000fda0007f1e0ff */
[----:B------:R-:W-:Y:S05]  /*174d0*/  WARPSYNC.COLLECTIVE R15, `(.L_x_2629) ;  /* 0x000000000f087348 */ /* 0x000fea0003c00000 */
[----:B------:R0:W1:Y:S02]  /*174e0*/  SHFL.IDX P6, R14, R13, R12, R11 ;  /* 0x0000000c0d0e7389 */ /* 0x00006400000c000b */
[----:B01----:R-:W-:Y:S01]  /*174f0*/  ENDCOLLECTIVE ;  /* 0x000000000000791b */ /* 0x003fe20003800000 */
.L_x_2629:
        /* <DEDUP_REMOVED lines=11> */
.L_x_2630:
[----:B------:R-:W-:Y:S05]  /*175b0*/  BRA `(.L_x_2631) ;  /* 0xffffffb0001c7947 */ /* 0x000fea000383ffff */
.L_x_2500:
[----:B0-----:R0:W1:Y:S02]  /*175c0*/  SYNCS.PHASECHK.TRANS64.TRYWAIT P2, [R18+URZ+0x38870], R3 ;  /* 0x03887003120075a7 */ /* 0x001064000804017f */
[----:B-1----:R-:W-:Y:S05]  /*175d0*/  @!P2 NANOSLEEP.SYNCS 0x989680 ;  /* 0x009896800000a95d */ /* 0x002fea0003900000 */
[----:B------:R-:W1:Y:S02]  /*175e0*/  @!P2 SYNCS.PHASECHK.TRANS64 P2, [R18+URZ+0x38870], R3 ;  /* 0x038870031200a5a7 */ /* 0x000e64000804007f */
[----:B-1----:R-:W-:Y:S05]  /*175f0*/  @!P2 BRA `(.L_x_2500) ;  /* 0xfffffffc00f0a947 */ /* 0x002fea000383ffff */
[----:B------:R-:W-:Y:S05]  /*17600*/  BRA `(.L_x_2632) ;  /* 0xffffffb000847947 */ /* 0x000fea000383ffff */
.L_x_2502:
[----:B0-----:R0:W1:Y:S02]  /*17610*/  SYNCS.PHASECHK.TRANS64.TRYWAIT P2, [R18+URZ+0x38860], R5 ;  /* 0x03886005120075a7 */ /* 0x001064000804017f */
[----:B-1----:R-:W-:Y:S05]  /*17620*/  @!P2 NANOSLEEP.SYNCS 0x989680 ;  /* 0x009896800000a95d */ /* 0x002fea0003900000 */
[----:B------:R-:W1:Y:S02]  /*17630*/  @!P2 SYNCS.PHASECHK.TRANS64 P2, [R18+URZ+0x38860], R5 ;  /* 0x038860051200a5a7 */ /* 0x000e64000804007f */
[----:B-1----:R-:W-:Y:S05]  /*17640*/  @!P2 BRA `(.L_x_2502) ;  /* 0xfffffffc00f0a947 */ /* 0x002fea000383ffff */
[----:B------:R-:W-:Y:S05]  /*17650*/  BRA `(.L_x_2633) ;  /* 0xffffffb000947947 */ /* 0x000fea000383ffff */
.L_x_2510:
[----:B0-----:R0:W2:Y:S02]  /*17660*/  SYNCS.PHASECHK.TRANS64.TRYWAIT P2, [R19+URZ+0x38870], R0 ;  /* 0x03887000130075a7 */ /* 0x0010a4000804017f */
[----:B--2---:R-:W-:Y:S05]  /*17670*/  @!P2 NANOSLEEP.SYNCS 0x989680 ;  /* 0x009896800000a95d */ /* 0x004fea0003900000 */
[----:B------:R-:W2:Y:S02]  /*17680*/  @!P2 SYNCS.PHASECHK.TRANS64 P2, [R19+URZ+0x38870], R0 ;  /* 0x038870001300a5a7 */ /* 0x000ea4000804007f */
[----:B--2---:R-:W-:Y:S05]  /*17690*/  @!P2 BRA `(.L_x_2510) ;  /* 0xfffffffc00f0a947 */ /* 0x004fea000383ffff */
[----:B------:R-:W-:Y:S05]  /*176a0*/  BRA `(.L_x_2634) ;  /* 0xffffffb800ec7947 */ /* 0x000fea000383ffff */
.L_x_2512:
[----:B0-----:R0:W1:Y:S02]  /*176b0*/  SYNCS.PHASECHK.TRANS64.TRYWAIT P2, [R19+URZ+0x38860], R0 ;  /* 0x03886000130075a7 */ /* 0x001064000804017f */
[----:B-1----:R-:W-:Y:S05]  /*176c0*/  @!P2 NANOSLEEP.SYNCS 0x989680 ;  /* 0x009896800000a95d */ /* 0x002fea0003900000 */
[----:B------:R-:W1:Y:S02]  /*176d0*/  @!P2 SYNCS.PHASECHK.TRANS64 P2, [R19+URZ+0x38860], R0 ;  /* 0x038860001300a5a7 */ /* 0x000e64000804007f */
[----:B-1----:R-:W-:Y:S05]  /*176e0*/  @!P2 BRA `(.L_x_2512) ;  /* 0xfffffffc00f0a947 */ /* 0x002fea000383ffff */
[----:B------:R-:W-:Y:S05]  /*176f0*/  BRA `(.L_x_2635) ;  /* 0xffffffb800fc7947 */ /* 0x000fea000383ffff */
.L_x_2519:
[----:B0-----:R0:W2:Y:S02]  /*17700*/  SYNCS.PHASECHK.TRANS64.TRYWAIT P0, [R5+URZ+0x38820], R0 ;  /* 0x03882000050075a7 */ /* 0x0010a4000800017f */
[----:B--2---:R-:W-:Y:S05]  /*17710*/  @!P0 NANOSLEEP.SYNCS 0x989680 ;  /* 0x009896800000895d */ /* 0x004fea0003900000 */
[----:B------:R-:W2:Y:S02]  /*17720*/  @!P0 SYNCS.PHASECHK.TRANS64 P0, [R5+URZ+0x38820], R0 ;  /* 0x03882000050085a7 */ /* 0x000ea4000800007f */
[----:B--2---:R-:W-:Y:S05]  /*17730*/  @!P0 BRA `(.L_x_2519) ;  /* 0xfffffffc00f08947 */ /* 0x004fea000383ffff */
[----:B------:R-:W-:Y:S05]  /*17740*/  BRA `(.L_x_2636) ;  /* 0xffffffc4007c7947 */ /* 0x000fea000383ffff */
.L_x_2520:
        /* <DEDUP_REMOVED lines=11> */
.L_x_2638:
[----:B------:R-:W-:Y:S05]  /*17800*/  BSYNC B0 ;  /* 0x0000000000007941 */ /* 0x000fea0003800000 */
.L_x_2637:
[----:B------:R-:W-:Y:S05]  /*17810*/  BRA `(.L_x_2639) ;  /* 0xffffffc400647947 */ /* 0x000fea000383ffff */
.L_x_2523:
[----:B------:R-:W-:Y:S01]  /*17820*/  BSSY B1, `(.L_x_2640) ;  /* 0x0000006000017945 */ /* 0x000fe20003800000 */
[----:B------:R-:W-:-:S07]  /*17830*/  IMAD.MOV.U32 R15, RZ, RZ, -0x1 ;  /* 0xffffffffff0f7424 */ /* 0x000fce00078e00ff */
[----:B01----:R-:W-:Y:S05]  /*17840*/  WARPSYNC.COLLECTIVE R15, `(.L_x_2641) ;  /* 0x000000000f0c7348 */ /* 0x003fea0003c00000 */
[----:B------:R-:W-:Y:S02]  /*17850*/  ELECT P6, UR62, PT ;  /* 0x00000000003e782f */ /* 0x000fe400038c0000 */
[----:B------:R-:W-:Y:S01]  /*17860*/  MOV R14, UR62 ;  /* 0x0000003e000e7c02 */ /* 0x000fe20008000f00 */
[----:B01----:R-:W-:Y:S10]  /*17870*/  ENDCOLLECTIVE ;  /* 0x000000000000791b */ /* 0x003ff40003800000 */
.L_x_2641:
[----:B------:R-:W-:Y:S05]  /*17880*/  BSYNC B1 ;  /* 0x0000000000017941 */ /* 0x000fea0003800000 */
.L_x_2640:
[----:B------:R-:W-:Y:S05]  /*17890*/  BRA `(.L_x_2642) ;  /* 0xffffffc4005c7947 */ /* 0x000fea000383ffff */
.L_x_2525:
[----:B0-----:R0:W2:Y:S02]  /*178a0*/  SYNCS.PHASECHK.TRANS64.TRYWAIT P1, [R3+URZ+0x38840], R2 ;  /* 0x03884002030075a7 */ /* 0x0010a4000802017f */
[----:B--2---:R-:W-:Y:S05]  /*178b0*/  @!P1 NANOSLEEP.SYNCS 0x989680 ;  /* 0x009896800000995d */ /* 0x004fea0003900000 */
[----:B------:R-:W2:Y:S02]  /*178c0*/  @!P1 SYNCS.PHASECHK.TRANS64 P1, [R3+URZ+0x38840], R2 ;  /* 0x03884002030095a7 */ /* 0x000ea4000802007f */
[----:B--2---:R-:W-:Y:S05]  /*178d0*/  @!P1 BRA `(.L_x_2525) ;  /* 0xfffffffc00f09947 */ /* 0x004fea000383ffff */
[----:B------:R-:W-:Y:S05]  /*178e0*/  BRA `(.L_x_2643) ;  /* 0xffffffc4007c7947 */ /* 0x000fea000383ffff */
.L_x_2527:
[----:B--2---:R2:W3:Y:S02]  /*178f0*/  SYNCS.PHASECHK.TRANS64.TRYWAIT P1, [R25+URZ+0x38840], R0 ;  /* 0x03884000190075a7 */ /* 0x0044e4000802017f */
[----:B---3--:R-:W-:Y:S05]  /*17900*/  @!P1 NANOSLEEP.SYNCS 0x989680 ;  /* 0x009896800000995d */ /* 0x008fea0003900000 */
[----:B------:R-:W3:Y:S02]  /*17910*/  @!P1 SYNCS.PHASECHK.TRANS64 P1, [R25+URZ+0x38840], R0 ;  /* 0x03884000190095a7 */ /* 0x000ee4000802007f */
[----:B---3--:R-:W-:Y:S05]  /*17920*/  @!P1 BRA `(.L_x_2527) ;  /* 0xfffffffc00f09947 */ /* 0x008fea000383ffff */
[----:B------:R-:W-:Y:S05]  /*17930*/  BRA `(.L_x_2644) ;  /* 0xffffffc400887947 */ /* 0x000fea000383ffff */
.L_x_2529:
[----:B---3--:R3:W4:Y:S02]  /*17940*/  SYNCS.PHASECHK.TRANS64.TRYWAIT P1, [R3+URZ+0x38860], R2 ;  /* 0x03886002030075a7 */ /* 0x008724000802017f */
[----:B----4-:R-:W-:Y:S05]  /*17950*/  @!P1 NANOSLEEP.SYNCS 0x989680 ;  /* 0x009896800000995d */ /* 0x010fea0003900000 */
[----:B------:R-:W4:Y:S02]  /*17960*/  @!P1 SYNCS.PHASECHK.TRANS64 P1, [R3+URZ+0x38860], R2 ;  /* 0x03886002030095a7 */ /* 0x000f24000802007f */
[----:B----4-:R-:W-:Y:S05]  /*17970*/  @!P1 BRA `(.L_x_2529) ;  /* 0xfffffffc00f09947 */ /* 0x010fea000383ffff */
[----:B------:R-:W-:Y:S05]  /*17980*/  BRA `(.L_x_2645) ;  /* 0xffffffc400847947 */ /* 0x000fea000383ffff */
.L_x_2531:
[----:B----4-:R4:W0:Y:S02]  /*17990*/  SYNCS.PHASECHK.TRANS64.TRYWAIT P1, [R25+URZ+0x38860], R0 ;  /* 0x03886000190075a7 */ /* 0x010824000802017f */
[----:B0-----:R-:W-:Y:S05]  /*179a0*/  @!P1 NANOSLEEP.SYNCS 0x989680 ;  /* 0x009896800000995d */ /* 0x001fea0003900000 */
[----:B------:R-:W0:Y:S02]  /*179b0*/  @!P1 SYNCS.PHASECHK.TRANS64 P1, [R25+URZ+0x38860], R0 ;  /* 0x03886000190095a7 */ /* 0x000e24000802007f */
[----:B0-----:R-:W-:Y:S05]  /*179c0*/  @!P1 BRA `(.L_x_2531) ;  /* 0xfffffffc00f09947 */ /* 0x001fea000383ffff */
[----:B------:R-:W-:Y:S05]  /*179d0*/  BRA `(.L_x_2646) ;  /* 0xffffffc400807947 */ /* 0x000fea000383ffff */
.L_x_2533:
[----:B------:R0:W0:Y:S02]  /*179e0*/  SYNCS.PHASECHK.TRANS64.TRYWAIT P1, [R3+URZ+0x38880], R2 ;  /* 0x03888002030075a7 */ /* 0x000024000802017f */
[----:B0-----:R-:W-:Y:S05]  /*179f0*/  @!P1 NANOSLEEP.SYNCS 0x989680 ;  /* 0x009896800000995d */ /* 0x001fea0003900000 */
[----:B------:R-:W0:Y:S02]  /*17a00*/  @!P1 SYNCS.PHASECHK.TRANS64 P1, [R3+URZ+0x38880], R2 ;  /* 0x03888002030095a7 */ /* 0x000e24000802007f */
[----:B0-----:R-:W-:Y:S05]  /*17a10*/  @!P1 BRA `(.L_x_2533) ;  /* 0xfffffffc00f09947 */ /* 0x001fea000383ffff */
[----:B------:R-:W-:Y:S05]  /*17a20*/  BRA `(.L_x_2647) ;  /* 0xffffffc4007c7947 */ /* 0x000fea000383ffff */
.L_x_2648:
        /* <DEDUP_REMOVED lines=13> */
.L_x_3636:


//--------------------- .text._ZN7cutlass13device_kernelIN5flash11enable_sm90INS1_16FlashAttnFwdSm90INS1_25CollectiveMainloopFwdSm90ILi2EN4cute5tupleIJNS5_1CILi1EEES8_S8_EEENS6_IJNS7_ILi128EEESA_NS7_ILi256EEEEEELi256ENS_12float_e4m3_tEfNS_4arch4Sm90ELb1ELb0ELb1ELb1ELb1ELb0ELb0ELb1ELb0ELb1ELb0ELb0EEENS1_21CollectiveEpilogueFwdINS6_IJSA_SB_SA_EEES9_NS_10bfloat16_tESF_Li256ELb1ELb1ELb0ELb1EEENS1_36VarlenDynamicPersistentTileSchedulerILi128ELi128ELi256ELi128ELb0ELb1ELb1ELb1ELb1ELb1EEEEEEEEEvNT_6ParamsE --------------------------
	.section	.text._ZN7cutlass13device_kernelIN5flash11enable_sm90INS1_16FlashAttnFwdSm90INS1_25CollectiveMainloopFwdSm90ILi2EN4cute5tupleIJNS5_1CILi1EEES8_S8_EEENS6_IJNS7_ILi128EEESA_NS7_ILi256EEEEEELi256ENS_12float_e4m3_tEfNS_4arch4Sm90ELb1ELb0ELb1ELb1ELb1ELb0ELb0ELb1ELb0ELb1ELb0ELb0EEENS1_21CollectiveEpilogueFwdINS6_IJSA_SB_SA_EEES9_NS_10bfloat16_tESF_Li256ELb1ELb1ELb0ELb1EEENS1_36VarlenDynamicPersistentTileSchedulerILi128ELi128ELi256ELi128ELb0ELb1ELb1ELb1ELb1ELb1EEEEEEEEEvNT_6ParamsE,"ax",@progbits
	.align	128
.text._ZN7cutlass13device_kernelIN5flash11enable_sm90INS1_16FlashAttnFwdSm90INS1_25CollectiveMainloopFwdSm90ILi2EN4cute5tupleIJNS5_1CILi1EEES8_S8_EEENS6_IJNS7_ILi128EEESA_NS7_ILi256EEEEEELi256ENS_12float_e4m3_tEfNS_4arch4Sm90ELb1ELb0ELb1ELb1ELb1ELb0ELb0ELb1ELb0ELb1ELb0ELb0EEENS1_21CollectiveEpilogueFwdINS6_IJSA_SB_SA_EEES9_NS_10bfloat16_tESF_Li256ELb1ELb1ELb0ELb1EEENS1_36VarlenDynamicPersistentTileSchedulerILi128ELi128ELi256ELi128ELb0ELb1ELb1ELb1ELb1ELb1EEEEEEEEEvNT_6ParamsE:
        .type           _ZN7cutlass13device_kernelIN5flash11enable_sm90INS1_16FlashAttnFwdSm90INS1_25CollectiveMainloopFwdSm90ILi2EN4cute5tupleIJNS5_1CILi1EEES8_S8_EEENS6_IJNS7_ILi128EEESA_NS7_ILi256EEEEEELi256ENS_12float_e4m3_tEfNS_4arch4Sm90ELb1ELb0ELb1ELb1ELb1ELb0ELb0ELb1ELb0ELb1ELb0ELb0EEENS1_21CollectiveEpilogueFwdINS6_IJSA_SB_SA_EEES9_NS_10bfloat16_tESF_Li256ELb1ELb1ELb0ELb1EEENS1_36VarlenDynamicPersistentTileSchedulerILi128ELi128ELi256ELi128ELb0ELb1ELb1ELb1ELb1ELb1EEEEEEEEEvNT_6ParamsE,@function
        .size           _ZN7cutlass13device_kernelIN5flash11enable_sm90INS1_16FlashAttnFwdSm90INS1_25CollectiveMainloopFwdSm90ILi2EN4cute5tupleIJNS5_1CILi1EEES8_S8_EEENS6_IJNS7_ILi128EEESA_NS7_ILi256EEEEEELi256ENS_12float_e4m3_tEfNS_4arch4Sm90ELb1ELb0ELb1ELb1ELb1ELb0ELb0ELb1ELb0ELb1ELb0ELb0EEENS1_21CollectiveEpilogueFwdINS6_IJSA_SB_SA_EEES9_NS_10bfloat16_tESF_Li256ELb1ELb1ELb0ELb1EEENS1_36VarlenDynamicPersistentTileSchedulerILi128ELi128ELi256ELi128ELb0ELb1ELb1ELb1ELb1ELb1EEEEEEEEEvNT_6ParamsE,(.L_x_3637 - _ZN7cutlass13device_kernelIN5flash11enable_sm90INS1_16FlashAttnFwdSm90INS1_25CollectiveMainloopFwdSm90ILi2EN4cute5tupleIJNS5_1CILi1EEES8_S8_EEENS6_IJNS7_ILi128EEESA_NS7_ILi256EEEEEELi256ENS_12float_e4m3_tEfNS_4arch4Sm90ELb1ELb0ELb1ELb1ELb1ELb0ELb0ELb1ELb0ELb1ELb0ELb0EEENS1_21CollectiveEpilogueFwdINS6_IJSA_SB_SA_EEES9_NS_10bfloat16_tESF_Li256ELb1ELb1ELb0ELb1EEENS1_36VarlenDynamicPersistentTileSchedulerILi128ELi128ELi256ELi128ELb0ELb1ELb1ELb1ELb1ELb1EEEEEEEEEvNT_6ParamsE)
        .other          _ZN7cutlass13device_kernelIN5flash11enable_sm90INS1_16FlashAttnFwdSm90INS1_25CollectiveMainloopFwdSm90ILi2EN4cute5tupleIJNS5_1CILi1EEES8_S8_EEENS6_IJNS7_ILi128EEESA_NS7_ILi256EEEEEELi256ENS_12float_e4m3_tEfNS_4arch4Sm90ELb1ELb0ELb1ELb1ELb1ELb0ELb0ELb1ELb0ELb1ELb0ELb0EEENS1_21CollectiveEpilogueFwdINS6_IJSA_SB_SA_EEES9_NS_10bfloat16_tESF_Li256ELb1ELb1ELb0ELb1EEENS1_36VarlenDynamicPersistentTileSchedulerILi128ELi128ELi256ELi128ELb0ELb1ELb1ELb1ELb1ELb1EEEEEEEEEvNT_6ParamsE,@"STO_CUDA_ENTRY STV_DEFAULT"
_ZN7cutlass13device_kernelIN5flash11enable_sm90INS1_16FlashAttnFwdSm90INS1_25CollectiveMainloopFwdSm90ILi2EN4cute5tupleIJNS5_1CILi1EEES8_S8_EEENS6_IJNS7_ILi128EEESA_NS7_ILi256EEEEEELi256ENS_12float_e4m3_tEfNS_4arch4Sm90ELb1ELb0ELb1ELb1ELb1ELb0ELb0ELb1ELb0ELb1ELb0ELb0EEENS1_21CollectiveEpilogueFwdINS6_IJSA_SB_SA_EEES9_NS_10bfloat16_tESF_Li256ELb1ELb1ELb0ELb1EEENS1_36VarlenDynamicPersistentTileSchedulerILi128ELi128ELi256ELi128ELb0ELb1ELb1ELb1ELb1ELb1EEEEEEEEEvNT_6ParamsE:
        /* <DEDUP_REMOVED lines=45> */
.L_x_2649:
        /* <DEDUP_REMOVED lines=22> */
.L_x_2650:
        /* <DEDUP_REMOVED lines=18> */
.L_x_2651:
        /* <DEDUP_REMOVED lines=22> */
.L_x_2652:
        /* <DEDUP_REMOVED lines=24> */
.L_x_2653:
        /* <DEDUP_REMOVED lines=8> */
.L_x_2655:
        /* <DEDUP_REMOVED lines=79> */
.L_x_2715:
[----:B------:R-:W-:Y:S01]  /*0da0*/  ULDC.64 UR8, c[0x0][0xc88] ;  /* 0x0003220000087ab9 */ /* 0x000fe20000000a00 */
[----:B------:R-:W-:Y:S01]  /*0db0*/  ULDC UR4, c[0x0][0x424] ;  /* 0x0001090000047ab9 */ /* 0x000fe20000000800 */
[----:B------:R-:W-:-:S03]  /*0dc0*/  UIMAD.WIDE UR6, UR6, 0x4, UR8 ;  /* 0x00000004060678a5 */ /* 0x000fc6000f8e0208 */
[----:B------:R-:W-:-:S03]  /*0dd0*/  ULDC.64 UR8, c[0x0][0xa18] ;  /* 0x0002860000087ab9 */ /* 0x000fc60000000a00 */
[----:B012---:R-:W-:Y:S02]  /*0de0*/  IMAD.U32 R2, RZ, RZ, UR6 ;  /* 0x00000006ff027e24 */ /* 0x007fe4000f8e00ff */
[----:B------:R-:W-:Y:S01]  /*0df0*/  IMAD.U32 R3, RZ, RZ, UR7 ;  /* 0x00000007ff037e24 */ /* 0x000fe2000f8e00ff */
        /* <DEDUP_REMOVED lines=10> */
[----:B------:R-:W-:-:S04]  /*0ea0*/  @UP0 ULEA UR6, UP2, UR38, UR6, 0x2 ;  /* 0x0000000626060291 */ /* 0x000fc8000f84103f */
[----:B------:R-:W-:Y:S02]  /*0eb0*/  @UP0 ULEA.HI.X UR7, UR38, UR7, UR39, 0x2, UP2 ;  /* 0x0000000726070291 */ /* 0x000fe400090f1427 */
[----:B------:R-:W-:Y:S01]  /*0ec0*/  @UP1 ULEA UR8, UP0, UR38, UR8, 0x2 ;  /* 0x0000000826081291 */ /* 0x000fe2000f80103f */
[----:B------:R-:W-:-:S03]  /*0ed0*/  IMAD.U32 R2, RZ, RZ, UR6 ;  /* 0x00000006ff027e24 */ /* 0x000fc6000f8e00ff */
[----:B------:R-:W-:Y:S01]  /*0ee0*/  @UP1 ULEA.HI.X UR9, UR38, UR9, UR39, 0x2, UP0 ;  /* 0x0000000926091291 */ /* 0x000fe200080f1427 */
[----:B------:R-:W-:Y:S01]  /*0ef0*/  IMAD.U32 R3, RZ, RZ, UR7 ;  /* 0x00000007ff037e24 */ /* 0x000fe2000f8e00ff */
[----:B------:R-:W-:Y:S01]  /*0f00*/  ULDC.64 UR6, c[0x0][0x418] ;  /* 0x0001060000067ab9 */ /* 0x000fe20000000a00 */
[----:B------:R-:W-:-:S03]  /*0f10*/  IMAD.U32 R4, RZ, RZ, UR8 ;  /* 0x00000008ff047e24 */ /* 0x000fc6000f8e00ff */
[----:B------:R-:W-:Y:S01]  /*0f20*/  IMAD.U32 R5, RZ, RZ, UR9 ;  /* 0x00000009ff057e24 */ /* 0x000fe2000f8e00ff */
[----:B------:R-:W2:Y:S01]  /*0f30*/  @P0 LDG.E R2, desc[UR52][R2.64] ;  /* 0x0000003402020981 */ /* 0x000ea2000c1e1900 */
[----:B------:R-:W-:Y:S01]  /*0f40*/  UISETP.NE.U32.AND UP0, UPT, UR6, URZ, UPT ;  /* 0x0000003f0600728c */ /* 0x000fe2000bf05070 */
[----:B------:R-:W-:Y:S02]  /*0f50*/  ULDC.64 UR8, c[0x0][0xa20] ;  /* 0x0002880000087ab9 */ /* 0x000fe40000000a00 */
[----:B---3--:R-:W3:Y:S01]  /*0f60*/  @P2 LDG.E R4, desc[UR52][R4.64] ;  /* 0x0000003404042981 */ /* 0x008ee2000c1e1900 */
[----:B------:R-:W-:Y:S01]  /*0f70*/  UISETP.NE.AND.EX UP0, UPT, UR7, URZ, UPT, UP0 ;  /* 0x0000003f0700728c */ /* 0x000fe2000bf05300 */
[----:B------:R-:W-:Y:S01]  /*0f80*/  ISETP.NE.U32.AND P1, PT, RZ, UR8, PT ;  /* 0x00000008ff007c0c */ /* 0x000fe2000bf25070 */
[----:B------:R-:W-:Y:S01]  /*0f90*/  ULDC UR6, c[0x0][0x2f0] ;  /* 0x0000bc0000067ab9 */ /* 0x000fe20000000800 */
[----:B------:R-:W-:Y:S01]  /*0fa0*/  UMOV UR46, URZ ;  /* 0x0000003f002e7c82 */ /* 0x000fe20008000000 */
[----:B------:R-:W-:Y:S01]  /*0fb0*/  USEL UR4, UR4, 0x1, UP0 ;  /* 0x0000000104047887 */ /* 0x000fe20008000000 */
[----:B------:R-:W-:-:S03]  /*0fc0*/  ISETP.NE.AND.EX P1, PT, RZ, UR9, PT, P1 ;  /* 0x00000009ff007c0c */ /* 0x000fc6000bf25310 */
[----:B------:R-:W-:Y:S01]  /*0fd0*/  UIMAD UR4, UR4, UR6, URZ ;  /* 0x00000006040472a4 */ /* 0x000fe2000f8e023f */
[----:B--2---:R-:W-:Y:S02]  /*0fe0*/  @P0 R2UR UR46, R2 ;  /* 0x00000000022e02ca */ /* 0x004fe400000e0000 */
[----:B---3--:R-:W-:Y:S01]  /*0ff0*/  @P2 R2UR UR48, R4 ;  /* 0x00000000043022ca */ /* 0x008fe200000e0000 */
[----:B----4-:R-:W-:-:S14]  /*1000*/  @P2 BRA `(.L_x_2656) ;  /* 0x0000000000382947 */ /* 0x010fdc0003800000 */
        /* <DEDUP_REMOVED lines=14> */
.L_x_2656:
[----:B------:R-:W-:Y:S01]  /*10f0*/  UMOV UR40, UR45 ;  /* 0x0000002d00287c82 */ /* 0x000fe20008000000 */
[----:B------:R-:W-:Y:S05]  /*1100*/  @!P1 BRA `(.L_x_2657) ;  /* 0x00000000001c9947 */ /* 0x000fea0003800000 */
[----:B------:R-:W-:-:S04]  /*1110*/  ULEA UR4, UP0, UR38, UR8, 0x2 ;  /* 0x0000000826047291 */ /* 0x000fc8000f80103f */
[----:B------:R-:W-:Y:S02]  /*1120*/  ULEA.HI.X UR6, UR38, UR9, UR39, 0x2, UP0 ;  /* 0x0000000926067291 */ /* 0x000fe400080f1427 */
[----:B------:R-:W-:-:S04]  /*1130*/  IMAD.U32 R2, RZ, RZ, UR4 ;  /* 0x00000004ff027e24 */ /* 0x000fc8000f8e00ff */
[----:B------:R-:W-:-:S05]  /*1140*/  IMAD.U32 R3, RZ, RZ, UR6 ;  /* 0x00000006ff037e24 */ /* 0x000fca000f8e00ff */
[----:B------:R-:W2:Y:S02]  /*1150*/  LDG.E R2, desc[UR52][R2.64] ;  /* 0x0000003402027981 */ /* 0x000ea4000c1e1900 */
[----:B--2---:R-:W-:Y:S01]  /*1160*/  R2UR UR4, R2 ;  /* 0x00000000020472ca */ /* 0x004fe200000e0000 */
[----:B------:R-:W-:-:S14]  /*1170*/  BRA `(.L_x_2658) ;  /* 0x0000000000347947 */ /* 0x000fdc0003800000 */
.L_x_2657:
[----:B------:R-:W-:Y:S02]  /*1180*/  ULDC.64 UR6, c[0x0][0xa08] ;  /* 0x0002820000067ab9 */ /* 0x000fe40000000a00 */
[----:B------:R-:W-:-:S04]  /*1190*/  ISETP.NE.U32.AND P0, PT, RZ, UR6, PT ;  /* 0x00000006ff007c0c */ /* 0x000fc8000bf05070 */
[----:B------:R-:W-:-:S13]  /*11a0*/  ISETP.NE.AND.EX P0, PT, RZ, UR7, PT, P0 ;  /* 0x00000007ff007c0c */ /* 0x000fda000bf05300 */
[----:B------:R-:W-:Y:S05]  /*11b0*/  @!P0 BRA `(.L_x_2658) ;  /* 0x0000000000248947 */ /* 0x000fea0003800000 */
[----:B------:R-:W-:Y:S02]  /*11c0*/  ULDC.64 UR6, c[0x0][0xa08] ;  /* 0x0002820000067ab9 */ /* 0x000fe40000000a00 */
[----:B------:R-:W-:-:S06]  /*11d0*/  UIMAD.WIDE UR6, UR38, 0x4, UR6 ;  /* 0x00000004260678a5 */ /* 0x000fcc000f8e0206 */
[----:B------:R-:W-:Y:S01]  /*11e0*/  MOV R2, UR6 ;  /* 0x0000000600027c02 */ /* 0x000fe20008000f00 */
[----:B------:R-:W-:-:S05]  /*11f0*/  IMAD.U32 R3, RZ, RZ, UR7 ;  /* 0x00000007ff037e24 */ /* 0x000fca000f8e00ff */
[----:B------:R-:W2:Y:S04]  /*1200*/  LDG.E R4, desc[UR52][R2.64] ;  /* 0x0000003402047981 */ /* 0x000ea8000c1e1900 */
[----:B------:R-:W3:Y:S01]  /*1210*/  LDG.E R0, desc[UR52][R2.64+0x4] ;  /* 0x0000043402007981 */ /* 0x000ee2000c1e1900 */
[----:B--2---:R-:W-:Y:S02]  /*1220*/  R2UR UR4, R4 ;  /* 0x00000000040472ca */ /* 0x004fe400000e0000 */
[----:B---3--:R-:W-:-:S13]  /*1230*/  R2UR UR6, R0 ;  /* 0x00000000000672ca */ /* 0x008fda00000e0000 */
[----:B------:R-:W-:-:S12]  /*1240*/  UIADD3 UR4, -UR4, UR6, URZ ;  /* 0x0000000604047290 */ /* 0x000fd8000fffe13f */
.L_x_2658:
[----:B------:R-:W-:Y:S01]  /*1250*/  UIADD3 UR46, -UR46, UR4, URZ ;  /* 0x000000042e2e7290 */ /* 0x000fe2000fffe13f */
[----:B------:R-:W-:Y:S01]  /*1260*/  PLOP3.LUT P0, PT, PT, PT, PT, 0x80, 0x0 ;  /* 0x000000000000781c */ /* 0x000fe20003f0f070 */
[----:B------:R-:W-:Y:S01]  /*1270*/  USHF.L.U32 UR41, UR5, 0x7, URZ ;  /* 0x0000000705297899 */ /* 0x000fe2000800063f */
[----:B------:R-:W-:Y:S01]  /*1280*/  IMAD.MOV.U32 R0, RZ, RZ, RZ ;  /* 0x000000ffff007224 */ /* 0x000fe200078e00ff */
[----:B------:R-:W-:Y:S01]  /*1290*/  ULDC UR4, c[0x0][0x448] ;  /* 0x0001120000047ab9 */ /* 0x000fe20000000800 */
[----:B------:R-:W-:Y:S01]  /*12a0*/  UIADD3 UR7, UR46, 0x80, -UR48 ;  /* 0x000000802e077890 */ /* 0x000fe2000fffe830 */
[----:B------:R-:W-:Y:S01]  /*12b0*/  CS2R R2, SRZ ;  /* 0x0000000000027805 */ /* 0x000fe2000001ff00 */
[----:B------:R-:W-:Y:S01]  /*12c0*/  UISETP.NE.AND UP0, UPT, UR4, 0x1, UPT ;  /* 0x000000010400788c */ /* 0x000fe2000bf05270 */
[----:B------:R-:W-:Y:S01]  /*12d0*/  CS2R R8, SRZ ;  /* 0x0000000000087805 */ /* 0x000fe2000001ff00 */
[----:B------:R-:W-:Y:S01]  /*12e0*/  UIADD3 UR6, UR41, 0x7f, URZ ;  /* 0x0000007f29067890 */ /* 0x000fe2000fffe03f */
[----:B------:R-:W-:Y:S01]  /*12f0*/  CS2R R26, SRZ ;  /* 0x00000000001a7805 */ /* 0x000fe2000001ff00 */
[----:B------:R-:W-:Y:S01]  /*1300*/  UP2UR UR49, UPR, URZ, 0x1 ;  /* 0x000000013f317883 */ /* 0x000fe20008000000 */
[----:B------:R-:W-:-:S02]  /*1310*/  CS2R R108, SRZ ;  /* 0x00000000006c7805 */ /* 0x000fc4000001ff00 */
[----:B------:R-:W-:Y:S01]  /*1320*/  CS2R R144, SRZ ;  /* 0x0000000000907805 */ /* 0x000fe2000001ff00 */
[----:B------:R-:W-:Y:S01]  /*1330*/  IMAD.MOV.U32 R150, RZ, RZ, RZ ;  /* 0x000000ffff967224 */ /* 0x000fe200078e00ff */
[----:B------:R-:W-:Y:S02]  /*1340*/  CS2R R142, SRZ ;  /* 0x00000000008e7805 */ /* 0x000fe4000001ff00 */
[----:B------:R-:W-:Y:S02]  /*1350*/  CS2R R30, SRZ ;  /* 0x00000000001e7805 */ /* 0x000fe4000001ff00 */
[----:B------:R-:W-:Y:S01]  /*1360*/  CS2R R100, SRZ ;  /* 0x0000000000647805 */ /* 0x000fe2000001ff00 */
[----:B------:R-:W-:Y:S01]  /*1370*/  @UP0 ULDC UR4, c[0x0][0x44c] ;  /* 0x0001130000040ab9 */ /* 0x000fe20000000800 */
[----:B------:R-:W-:Y:S01]  /*1380*/  @UP0 ULDC UR8, c[0x0][0x450] ;  /* 0x0001140000080ab9 */ /* 0x000fe20000000800 */
[----:B------:R-:W-:Y:S01]  /*1390*/  UIMAD.WIDE.U32 UR4, UR6, UR4, URZ ;  /* 0x00000004060472a5 */ /* 0x000fe2000f8e003f */
[----:B------:R-:W-:Y:S01]  /*13a0*/  CS2R R136, SRZ ;  /* 0x0000000000887805 */ /* 0x000fe2000001ff00 */
[----:B------:R-:W-:Y:S01]  /*13b0*/  UIADD3 UR4, UR46, 0x7f, URZ ;  /* 0x0000007f2e047890 */ /* 0x000fe2000fffe03f */
[----:B------:R-:W-:Y:S01]  /*13c0*/  CS2R R134, SRZ ;  /* 0x0000000000867805 */ /* 0x000fe2000001ff00 */
[----:B------:R-:W-:Y:S01]  /*13d0*/  @UP0 USHF.R.U32.HI UR6, URZ, UR8, UR5 ;  /* 0x000000083f060299 */ /* 0x000fe20008011605 */
[----:B------:R-:W-:Y:S01]  /*13e0*/  CS2R R34, SRZ ;  /* 0x0000000000227805 */ /* 0x000fe2000001ff00 */
[----:B------:R-:W-:Y:S01]  /*13f0*/  USHF.R.S32.HI UR5, URZ, 0x1f, UR4 ;  /* 0x0000001f3f057899 */ /* 0x000fe20008011404 */
[----:B------:R-:W-:Y:S01]  /*1400*/  CS2R R92, SRZ ;  /* 0x00000000005c7805 */ /* 0x000fe2000001ff00 */
[----:B------:R-:W-:Y:S01]  /*1410*/  UIADD3 UR6, UR7, UR6, URZ ;  /* 0x0000000607067290 */ /* 0x000fe2000fffe03f */
[----:B------:R-:W-:Y:S01]  /*1420*/  CS2R R128, SRZ ;  /* 0x0000000000807805 */ /* 0x000fe2000001ff00 */
[----:B------:R-:W-:Y:S01]  /*1430*/  ULEA.HI UR5, UR5, UR4, URZ, 0x7 ;  /* 0x0000000405057291 */ /* 0x000fe2000f8f383f */
[----:B------:R-:W-:Y:S01]  /*1440*/  CS2R R126, SRZ ;  /* 0x00000000007e7805 */ /* 0x000fe2000001ff00 */
[----:B------:R-:W-:Y:S01]  /*1450*/  USHF.R.S32.HI UR7, URZ, 0x1f, UR6 ;  /* 0x0000001f3f077899 */ /* 0x000fe20008011406 */
[----:B------:R-:W-:Y:S01]  /*1460*/  CS2R R38, SRZ ;  /* 0x0000000000267805 */ /* 0x000fe2000001ff00 */
[----:B------:R-:W-:Y:S01]  /*1470*/  USHF.R.S32.HI UR5, URZ, 0x7, UR5 ;  /* 0x000000073f057899 */ /* 0x000fe20008011405 */
[----:B------:R-:W-:Y:S01]  /*1480*/  CS2R R84, SRZ ;  /* 0x0000000000547805 */ /* 0x000fe2000001ff00 */
[----:B------:R-:W-:Y:S01]  /*1490*/  ULEA.HI UR7, UR7, UR6, URZ, 0x7 ;  /* 0x0000000607077291 */ /* 0x000fe2000f8f383f */
[----:B------:R-:W-:-:S02]  /*14a0*/  CS2R R120, SRZ ;  /* 0x0000000000787805 */ /* 0x000fc4000001ff00 */
[----:B------:R-:W-:Y:S02]  /*14b0*/  CS2R R118, SRZ ;  /* 0x0000000000767805 */ /* 0x000fe4000001ff00 */
[----:B------:R-:W-:Y:S01]  /*14c0*/  CS2R R42, SRZ ;  /* 0x00000000002a7805 */ /* 0x000fe2000001ff00 */
[----:B------:R-:W-:Y:S01]  /*14d0*/  USHF.R.S32.HI UR7, URZ, 0x7, UR7 ;  /* 0x000000073f077899 */ /* 0x000fe20008011407 */
[----:B------:R-:W-:Y:S02]  /*14e0*/  CS2R R76, SRZ ;  /* 0x00000000004c7805 */ /* 0x000fe4000001ff00 */
[----:B------:R-:W-:Y:S02]  /*14f0*/  CS2R R112, SRZ ;  /* 0x0000000000707805 */ /* 0x000fe4000001ff00 */
[----:B------:R-:W-:Y:S01]  /*1500*/  CS2R R110, SRZ ;  /* 0x00000000006e7805 */ /* 0x000fe2000001ff00 */
[----:B------:R-:W-:Y:S01]  /*1510*/  UISETP.LT.AND UP0, UPT, UR5, UR7, UPT ;  /* 0x000000070500728c */ /* 0x000fe2000bf01270 */
[----:B------:R-:W-:-:S02]  /*1520*/  CS2R R50, SRZ ;  /* 0x0000000000327805 */ /* 0x000fc4000001ff00 */
[----:B------:R-:W-:Y:S02]  /*1530*/  CS2R R68, SRZ ;  /* 0x0000000000447805 */ /* 0x000fe4000001ff00 */
[----:B------:R-:W-:Y:S01]  /*1540*/  CS2R R104, SRZ ;  /* 0x0000000000687805 */ /* 0x000fe2000001ff00 */
[----:B------:R-:W-:Y:S01]  /*1550*/  USEL UR54, UR5, UR7, UP0 ;  /* 0x0000000705367287 */ /* 0x000fe20008000000 */
[----:B------:R-:W-:Y:S02]  /*1560*/  CS2R R102, SRZ ;  /* 0x0000000000667805 */ /* 0x000fe4000001ff00 */
[----:B------:R-:W-:Y:S02]  /*1570*/  CS2R R54, SRZ ;  /* 0x0000000000367805 */ /* 0x000fe4000001ff00 */
[----:B------:R-:W-:Y:S01]  /*1580*/  CS2R R60, SRZ ;  /* 0x00000000003c7805 */ /* 0x000fe2000001ff00 */
[----:B------:R-:W-:Y:S01]  /*1590*/  UISETP.GE.AND UP0, UPT, UR54, 0x1, UPT ;  /* 0x000000013600788c */ /* 0x000fe2000bf06270 */
[----:B------:R-:W-:-:S02]  /*15a0*/  CS2R R96, SRZ ;  /* 0x0000000000607805 */ /* 0x000fc4000001ff00 */
[----:B------:R-:W-:Y:S02]  /*15b0*/  CS2R R94, SRZ ;  /* 0x00000000005e7805 */ /* 0x000fe4000001ff00 */
[----:B------:R-:W-:Y:S02]  /*15c0*/  CS2R R58, SRZ ;  /* 0x00000000003a7805 */ /* 0x000fe4000001ff00 */
[----:B------:R-:W-:Y:S02]  /*15d0*/  CS2R R52, SRZ ;  /* 0x0000000000347805 */ /* 0x000fe4000001ff00 */
[----:B------:R-:W-:Y:S02]  /*15e0*/  CS2R R88, SRZ ;  /* 0x0000000000587805 */ /* 0x000fe4000001ff00 */
[----:B------:R-:W-:Y:S02]  /*15f0*/  PLOP3.LUT P1, PT, PT, PT, UP0, 0x80, 0x0 ;  /* 0x000000000000781c */ /* 0x000fe40003f2f008 */
        /* <DEDUP_REMOVED lines=63> */
.L_x_2660:
        /* <DEDUP_REMOVED lines=55> */
.L_x_2817:
[----:B------:R-:W-:Y:S05]  /*1d60*/  WARPSYNC.ALL ;  /* 0x0000000000007948 */ /* 0x000fea0003800000 */
[----:B------:R-:W-:Y:S01]  /*1d70*/  UISETP.NE.AND UP0, UPT, UR44, 0x3, UPT ;  /* 0x000000032c00788c */ /* 0x000fe2000bf05270 */
[----:B------:R1:W-:Y:S05]  /*1d80*/  BAR.SYNC.DEFER_BLOCKING R5, 0x100 ;  /* 0x000400050000751d */ /* 0x0003ea0000010000 */
[----:B------:R-:W-:-:S13]  /*1d90*/  PLOP3.LUT P0, PT, PT, PT, UP0, 0x80, 0x0 ;  /* 0x000000000000781c */ /* 0x000fda0003f0f008 */
[----:B-1----:R-:W-:Y:S05]  /*1da0*/  @!P0 BRA `(.L_x_2662) ;  /* 0x0000000000048947 */ /* 0x002fea0003800000 */
[----:B------:R-:W-:Y:S01]  /*1db0*/  BPT.TRAP 0x1 ;  /* 0x000000040000795c */ /* 0x000fe20000300000 */
.L_x_2662:
[----:B------:R-:W-:Y:S01]  /*1dc0*/  ULEA UR55, UR36, UR50, 0x3 ;  /* 0x0000003224377291 */ /* 0x000fe2000f8e183f */
[----:B------:R-:W-:-:S05]  /*1dd0*/  IMAD.U32 R6, RZ, RZ, UR42 ;  /* 0x0000002aff067e24 */ /* 0x000fca000f8e00ff */
[----:B------:R-:W-:-:S04]  /*1de0*/  SHF.L.U32 R6, R6, 0x1f, RZ ;  /* 0x0000001f06067819 */ /* 0x000fc800000006ff */
[----:B------:R1:W2:Y:S01]  /*1df0*/  SYNCS.PHASECHK.TRANS64.TRYWAIT P1, [UR55+0x38830], R6 ;  /* 0x03883006ff0075a7 */ /* 0x0002a20008020177 */
[----:B------:R-:W-:Y:S05]  /*1e00*/  @!P0 BRA `(.L_x_2663) ;  /* 0x0000000000048947 */ /* 0x000fea0003800000 */
[----:B------:R-:W-:Y:S01]  /*1e10*/  BPT.TRAP 0x1 ;  /* 0x000000040000795c */ /* 0x000fe20000300000 */
.L_x_2663:
[----:B--2---:R-:W-:Y:S05]  /*1e20*/  @P1 BRA `(.L_x_2664) ;  /* 0x0000000000081947 */ /* 0x004fea0003800000 */
[----:B------:R-:W2:Y:S02]  /*1e30*/  SYNCS.PHASECHK.TRANS64.TRYWAIT P1, [UR55+0x38830], R6 ;  /* 0x03883006ff0075a7 */ /* 0x000ea40008020177 */
[----:B--2---:R-:W-:Y:S05]  /*1e40*/  @!P1 BRA `(.L_x_2665) ;  /* 0x0000013c00bc9947 */ /* 0x004fea0003800000 */
.L_x_2664:
        /* <DEDUP_REMOVED lines=66> */
.L_x_2666:
[----:B------:R-:W-:Y:S01]  /*2270*/  UISETP.NE.AND UP0, UPT, UR49, URZ, UPT ;  /* 0x0000003f3100728c */ /* 0x000fe2000bf05270 */
[----:B------:R-:W-:Y:S02]  /*2280*/  VIADD R20, R17, UR41 ;  /* 0x0000002911147c36 */ /* 0x000fe40008000000 */
[C---:B------:R-:W-:Y:S01]  /*2290*/  FMUL.FTZ R21, R0.reuse, R45 ;  /* 0x0000002d00157220 */ /* 0x040fe20000410000 */
[C---:B------:R-:W-:Y:S01]  /*22a0*/  FMUL.FTZ R45, R0.reuse, R57 ;  /* 0x00000039002d7220 */ /* 0x040fe20000410000 */
[C---:B------:R-:W-:Y:S01]  /*22b0*/  FMUL.FTZ R26, R0.reuse, R26 ;  /* 0x0000001a001a7220 */ /* 0x040fe20000410000 */
[C---:B------:R-:W-:Y:S01]  /*22c0*/  FMUL.FTZ R27, R0.reuse, R27 ;  /* 0x0000001b001b7220 */ /* 0x040fe20000410000 */
[----:B------:R-:W-:Y:S01]  /*22d0*/  PLOP3.LUT P1, PT, PT, PT, UP0, 0x80, 0x0 ;  /* 0x000000000000781c */ /* 0x000fe20003f2f008 */
[C---:B------:R-:W-:Y:S01]  /*22e0*/  FMUL.FTZ R30, R0.reuse, R30 ;  /* 0x0000001e001e7220 */ /* 0x040fe20000410000 */
[----:B------:R-:W-:Y:S01]  /*22f0*/  PLOP3.LUT P2, PT, PT, PT, UP0, 0x80, 0x0 ;  /* 0x000000000000781c */ /* 0x000fe20003f4f008 */
[----:B------:R2:W3:Y:S01]  /*2300*/  MUFU.TANH R89, R26 ;  /* 0x0000001a00597308 */ /* 0x0004e20000002400 */
[----:B------:R-:W-:Y:S01]  /*2310*/  IMAD.U32 R88, RZ, RZ, UR48 ;  /* 0x00000030ff587e24 */ /* 0x000fe2000f8e00ff */
[----:B------:R-:W-:Y:S01]  /*2320*/  @UP0 ULDC UR6, c[0x0][0x44c] ;  /* 0x0001130000060ab9 */ /* 0x000fe20000000800 */
[C---:B------:R-:W-:Y:S01]  /*2330*/  FMUL.FTZ R31, R0.reuse, R31 ;  /* 0x0000001f001f7220 */ /* 0x040fe20000410000 */
[C---:B------:R-:W-:Y:S01]  /*2340*/  FMUL.FTZ R34, R0.reuse, R34 ;  /* 0x0000002200227220 */ /* 0x040fe20000410000 */
[C---:B------:R-:W-:Y:S01]  /*2350*/  FMUL.FTZ R35, R0.reuse, R35 ;  /* 0x0000002300237220 */ /* 0x040fe20000410000 */
[C---:B------:R-:W-:Y:S01]  /*2360*/  FMUL.FTZ R58, R0.reuse, R58 ;  /* 0x0000003a003a7220 */ /* 0x040fe20000410000 */
[C---:B------:R-:W-:Y:S01]  /*2370*/  FMUL.FTZ R13, R0.reuse, R36 ;  /* 0x00000024000d7220 */ /* 0x040fe20000410000 */
[----:B------:R4:W5:Y:S01]  /*2380*/  MUFU.TANH R90, R27 ;  /* 0x0000001b005a7308 */ /* 0x0009620000002400 */
[----:B------:R-:W-:Y:S01]  /*2390*/  FMUL.FTZ R38, R0, R38 ;  /* 0x0000002600267220 */ /* 0x000fe20000410000 */
[----:B------:R-:W-:Y:S01]  /*23a0*/  @P1 IMAD.HI.U32 R9, R20, UR6, RZ ;  /* 0x0000000614091c27 */ /* 0x000fe2000f8e00ff */
[----:B------:R-:W-:-:S03]  /*23b0*/  @UP0 ULDC UR6, c[0x0][0x450] ;  /* 0x0001140000060ab9 */ /* 0x000fc60000000800 */
[C---:B------:R-:W-:Y:S01]  /*23c0*/  FMUL.FTZ R59, R0.reuse, R59 ;  /* 0x0000003b003b7220 */ /* 0x040fe20000410000 */
[C---:B------:R-:W-:Y:S01]  /*23d0*/  FMUL.FTZ R12, R0.reuse, R37 ;  /* 0x00000025000c7220 */ /* 0x040fe20000410000 */
[C---:B------:R-:W-:Y:S01]  /*23e0*/  FMUL.FTZ R39, R0.reuse, R39 ;  /* 0x0000002700277220 */ /* 0x040fe20000410000 */
[----:B------:R-:W-:Y:S01]  /*23f0*/  @P2 SHF.R.U32.HI R20, RZ, UR6, R9 ;  /* 0x00000006ff142c19 */ /* 0x000fe20008011609 */
[----:B------:R-:W-:Y:S01]  /*2400*/  UMOV UR6, 0xffffff80 ;  /* 0xffffff8000067882 */ /* 0x000fe20000000000 */
[----:B------:R-:W-:Y:S01]  /*2410*/  MUFU.TANH R30, R30 ;  /* 0x0000001e001e7308 */ /* 0x000fe20000002400 */
[----:B------:R-:W-:Y:S01]  /*2420*/  UIMAD UR6, UR54, UR6, 0x80 ;  /* 0x00000080360674a4 */ /* 0x000fe2000f8e0206 */
[C---:B------:R-:W-:Y:S01]  /*2430*/  FMUL.FTZ R42, R0.reuse, R42 ;  /* 0x0000002a002a7220 */ /* 0x040fe20000410000 */
[----:B------:R-:W0:Y:S01]  /*2440*/  SHFL.IDX PT, R9, R20, 0x1, 0x1c1f ;  /* 0x003c1f0014097f89 */ /* 0x000e2200000e0000 */
[C---:B------:R-:W-:Y:S01]  /*2450*/  FMUL.FTZ R7, R0.reuse, R29 ;  /* 0x0000001d00077220 */ /* 0x040fe20000410000 */
[----:B------:R-:W-:Y:S01]  /*2460*/  UIADD3 UR6, UR46, UR6, URZ ;  /* 0x000000062e067290 */ /* 0x000fe2000fffe03f */
[C---:B------:R-:W-:Y:S01]  /*2470*/  FMUL.FTZ R43, R0.reuse, R43 ;  /* 0x0000002b002b7220 */ /* 0x040fe20000410000 */
[C---:B------:R-:W-:Y:S01]  /*2480*/  FMUL.FTZ R46, R0.reuse, R46 ;  /* 0x0000002e002e7220 */ /* 0x040fe20000410000 */
[----:B------:R-:W1:Y:S01]  /*2490*/  MUFU.TANH R31, R31 ;  /* 0x0000001f001f7308 */ /* 0x000e620000002400 */
[C---:B------:R-:W-:Y:S01]  /*24a0*/  FMUL.FTZ R11, R0.reuse, R32 ;  /* 0x00000020000b7220 */ /* 0x040fe20000410000 */
[----:B------:R-:W-:Y:S01]  /*24b0*/  FMUL.FTZ R47, R0, R47 ;  /* 0x0000002f002f7220 */ /* 0x000fe20000410000 */
[----:B------:R-:W-:-:S02]  /*24c0*/  IMAD.U32 R57, RZ, RZ, UR6 ;  /* 0x00000006ff397e24 */ /* 0x000fc4000f8e00ff */
[C---:B------:R-:W-:Y:S01]  /*24d0*/  FMUL.FTZ R55, R0.reuse, R55 ;  /* 0x0000003700377220 */ /* 0x040fe20000410000 */
[C---:B------:R-:W-:Y:S01]  /*24e0*/  FMUL.FTZ R50, R0.reuse, R50 ;  /* 0x0000003200327220 */ /* 0x040fe20000410000 */
[----:B------:R-:W-:Y:S01]  /*24f0*/  FMUL.FTZ R10, R0, R33 ;  /* 0x00000021000a7220 */ /* 0x000fe20000410000 */
[----:B------:R-:W-:Y:S01]  /*2500*/  IMAD R57, R18, -0x2, R57 ;  /* 0xfffffffe12397824 */ /* 0x000fe200078e0239 */
[----:B------:R-:W1:Y:S01]  /*2510*/  MUFU.TANH R34, R34 ;  /* 0x0000002200227308 */ /* 0x000e620000002400 */
[C---:B------:R-:W-:Y:S01]  /*2520*/  FMUL.FTZ R54, R0.reuse, R54 ;  /* 0x0000003600367220 */ /* 0x040fe20000410000 */
[C---:B--2---:R-:W-:Y:S01]  /*2530*/  FMUL.FTZ R26, R0.reuse, R48 ;  /* 0x00000030001a7220 */ /* 0x044fe20000410000 */
[----:B------:R-:W-:Y:S01]  /*2540*/  FMUL.FTZ R51, R0, R51 ;  /* 0x0000003300337220 */ /* 0x000fe20000410000 */
[--C-:B------:R-:W-:Y:S01]  /*2550*/  IADD3 R88, -R88, 0x1, R57.reuse ;  /* 0x0000000158587810 */ /* 0x100fe20007ffe139 */
[C---:B------:R-:W-:Y:S01]  /*2560*/  FMUL.FTZ R3, R0.reuse, R25 ;  /* 0x0000001900037220 */ /* 0x040fe20000410000 */
[C---:B------:R-:W-:Y:S01]  /*2570*/  FMUL.FTZ R25, R0.reuse, R49 ;  /* 0x0000003100197220 */ /* 0x040fe20000410000 */
[C---:B----4-:R-:W-:Y:S01]  /*2580*/  FMUL.FTZ R27, R0.reuse, R53 ;  /* 0x00000035001b7220 */ /* 0x050fe20000410000 */
[----:B------:R3:W-:Y:S01]  /*2590*/  MUFU.TANH R36, R58 ;  /* 0x0000003a00247308 */ /* 0x0007e20000002400 */
[C---:B------:R-:W-:Y:S01]  /*25a0*/  FMUL.FTZ R8, R0.reuse, R28 ;  /* 0x0000001c00087220 */ /* 0x040fe20000410000 */
[C---:B------:R-:W-:Y:S01]  /*25b0*/  FMUL.FTZ R28, R0.reuse, R52 ;  /* 0x00000034001c7220 */ /* 0x040fe20000410000 */
[----:B0-----:R-:W-:Y:S01]  /*25c0*/  VIADDMNMX R9, R9, R88, R57, PT ;  /* 0x0000005809097246 */ /* 0x001fe20003800139 */
[C---:B------:R-:W-:Y:S01]  /*25d0*/  FMUL.FTZ R62, R0.reuse, R62 ;  /* 0x0000003e003e7220 */ /* 0x040fe20000410000 */
[C---:B------:R-:W-:Y:S01]  /*25e0*/  FMUL.FTZ R63, R0.reuse, R63 ;  /* 0x0000003f003f7220 */ /* 0x040fe20000410000 */
[C---:B------:R-:W-:Y:S01]  /*25f0*/  FMUL.FTZ R66, R0.reuse, R66 ;  /* 0x0000004200427220 */ /* 0x040fe20000410000 */
[C---:B------:R-:W-:Y:S01]  /*2600*/  ISETP.GT.AND P1, PT, R9.reuse, RZ, PT ;  /* 0x000000ff0900720c */ /* 0x040fe20003f24270 */
[----:B------:R-:W0:Y:S01]  /*2610*/  MUFU.TANH R35, R35 ;  /* 0x0000002300237308 */ /* 0x000e220000002400 */
[C---:B------:R-:W-:Y:S01]  /*2620*/  ISETP.GT.AND P2, PT, R9.reuse, 0x1, PT ;  /* 0x000000010900780c */ /* 0x040fe20003f44270 */
[C---:B------:R-:W-:Y:S01]  /*2630*/  FMUL.FTZ R67, R0.reuse, R67 ;  /* 0x0000004300437220 */ /* 0x040fe20000410000 */
[----:B------:R-:W-:Y:S01]  /*2640*/  ISETP.GT.AND P3, PT, R9, 0x8, PT ;  /* 0x000000080900780c */ /* 0x000fe20003f64270 */
[C---:B------:R-:W-:Y:S01]  /*2650*/  FMUL.FTZ R70, R0.reuse, R70 ;  /* 0x0000004600467220 */ /* 0x040fe20000410000 */
[----:B---3--:R-:W-:Y:S01]  /*2660*/  FSEL R58, R89, -INF , P1 ;  /* 0xff800000593a7808 */ /* 0x008fe20000800000 */
[----:B------:R-:W-:Y:S01]  /*2670*/  FMUL.FTZ R71, R0, R71 ;  /* 0x0000004700477220 */ /* 0x000fe20000410000 */
[----:B-----5:R-:W-:Y:S01]  /*2680*/  FSEL R89, R90, -INF , P2 ;  /* 0xff8000005a597808 */ /* 0x020fe20001000000 */
[----:B------:R2:W-:Y:S01]  /*2690*/  MUFU.TANH R37, R59 ;  /* 0x0000003b00257308 */ /* 0x0005e20000002400 */
[C---:B------:R-:W-:Y:S01]  /*26a0*/  ISETP.GT.AND P1, PT, R9.reuse, 0x9, PT ;  /* 0x000000090900780c */ /* 0x040fe20003f24270 */
[C---:B------:R-:W-:Y:S01]  /*26b0*/  FMUL.FTZ R74, R0.reuse, R74 ;  /* 0x0000004a004a7220 */ /* 0x040fe20000410000 */
[----:B------:R-:W-:Y:S01]  /*26c0*/  ISETP.GT.AND P2, PT, R9, 0x10, PT ;  /* 0x000000100900780c */ /* 0x000fe20003f44270 */
[C---:B------:R-:W-:Y:S01]  /*26d0*/  FMUL.FTZ R75, R0.reuse, R75 ;  /* 0x0000004b004b7220 */ /* 0x040fe20000410000 */
[----:B-1----:R-:W-:Y:S01]  /*26e0*/  FSEL R90, R31, -INF , P1 ;  /* 0xff8000001f5a7808 */ /* 0x002fe20000800000 */
[----:B------:R-:W-:Y:S01]  /*26f0*/  FMUL.FTZ R78, R0, R78 ;  /* 0x0000004e004e7220 */ /* 0x000fe20000410000 */
[----:B------:R-:W-:Y:S01]  /*2700*/  ISETP.GT.AND P1, PT, R9, 0x11, PT ;  /* 0x000000110900780c */ /* 0x000fe20003f24270 */
[----:B------:R-:W1:Y:S01]  /*2710*/  MUFU.TANH R38, R38 ;  /* 0x0000002600267308 */ /* 0x000e620000002400 */
[----:B--2---:R-:W-:Y:S01]  /*2720*/  FSEL R59, R30, -INF , P3 ;  /* 0xff8000001e3b7808 */ /* 0x004fe20001800000 */
[----:B------:R-:W-:Y:S01]  /*2730*/  FMUL.FTZ R79, R0, R79 ;  /* 0x0000004f004f7220 */ /* 0x000fe20000410000 */
[----:B------:R-:W-:Y:S01]  /*2740*/  FMNMX.FTZ R30, R58, R89, !PT ;  /* 0x000000593a1e7209 */ /* 0x000fe20007810000 */
[----:B------:R-:W-:Y:S01]  /*2750*/  FMUL.FTZ R82, R0, R82 ;  /* 0x0000005200527220 */ /* 0x000fe20000410000 */
[----:B------:R-:W-:Y:S01]  /*2760*/  FSEL R91, R34, -INF , P2 ;  /* 0xff800000225b7808 */ /* 0x000fe20001000000 */
[C---:B------:R-:W-:Y:S01]  /*2770*/  FMUL.FTZ R83, R0.reuse, R83 ;  /* 0x0000005300537220 */ /* 0x040fe20000410000 */
[----:B------:R-:W-:Y:S01]  /*2780*/  FMNMX.FTZ R29, R59, R30, !PT ;  /* 0x0000001e3b1d7209 */ /* 0x000fe20007810000 */
[----:B------:R-:W2:Y:S01]  /*2790*/  MUFU.TANH R39, R39 ;  /* 0x0000002700277308 */ /* 0x000ea20000002400 */
[----:B------:R-:W-:Y:S01]  /*27a0*/  ISETP.GT.AND P2, PT, R9, 0x18, PT ;  /* 0x000000180900780c */ /* 0x000fe20003f44270 */
[----:B------:R-:W-:Y:S01]  /*27b0*/  FMUL.FTZ R15, R0, R40 ;  /* 0x00000028000f7220 */ /* 0x000fe20000410000 */
[----:B------:R-:W-:Y:S01]  /*27c0*/  FMNMX.FTZ R30, R90, R29, !PT ;  /* 0x0000001d5a1e7209 */ /* 0x000fe20007810000 */
[C---:B------:R-:W-:Y:S01]  /*27d0*/  FMUL.FTZ R86, R0.reuse, R86 ;  /* 0x0000005600567220 */ /* 0x040fe20000410000 */
[----:B0-----:R-:W-:Y:S01]  /*27e0*/  FSEL R92, R35, -INF , P1 ;  /* 0xff800000235c7808 */ /* 0x001fe20000800000 */
[C---:B------:R-:W-:Y:S01]  /*27f0*/  FMUL.FTZ R2, R0.reuse, R24 ;  /* 0x0000001800027220 */ /* 0x040fe20000410000 */
[----:B------:R-:W-:Y:S01]  /*2800*/  FMNMX.FTZ R29, R91, R30, !PT ;  /* 0x0000001e5b1d7209 */ /* 0x000fe20007810000 */
[----:B------:R-:W-:Y:S01]  /*2810*/  MUFU.TANH R42, R42 ;  /* 0x0000002a002a7308 */ /* 0x000fe20000002400 */
[C---:B------:R-:W-:Y:S01]  /*2820*/  ISETP.GT.AND P1, PT, R9.reuse, 0x19, PT ;  /* 0x000000190900780c */ /* 0x040fe20003f24270 */
[----:B------:R-:W-:Y:S01]  /*2830*/  FMUL.FTZ R87, R0, R87 ;  /* 0x0000005700577220 */ /* 0x000fe20000410000 */
[----:B------:R-:W-:Y:S01]  /*2840*/  FMNMX.FTZ R29, R92, R29, !PT ;  /* 0x0000001d5c1d7209 */ /* 0x000fe20007810000 */
[C---:B------:R-:W-:Y:S01]  /*2850*/  FMUL.FTZ R24, R0.reuse, R44 ;  /* 0x0000002c00187220 */ /* 0x040fe20000410000 */
[C---:B------:R-:W-:Y:S01]  /*2860*/  FMUL.FTZ R14, R0.reuse, R41 ;  /* 0x00000029000e7220 */ /* 0x040fe20000410000 */
[C---:B------:R-:W-:Y:S01]  /*2870*/  FMUL.FTZ R60, R0.reuse, R60 ;  /* 0x0000003c003c7220 */ /* 0x040fe20000410000 */
[----:B------:R-:W0:Y:S01]  /*2880*/  SHFL.IDX PT, R20, R20, RZ, 0x1c1f ;  /* 0x001c1fff14147589 */ /* 0x000e2200000e0000 */
[----:B------:R-:W3:Y:S01]  /*2890*/  MUFU.TANH R43, R43 ;  /* 0x0000002b002b7308 */ /* 0x000ee20000002400 */
[----:B------:R-:W-:Y:S01]  /*28a0*/  ULDC UR10, c[0x0][0x988] ;  /* 0x00026200000a7ab9 */ /* 0x000fe20000000800 */
[C---:B------:R-:W-:Y:S01]  /*28b0*/  FMUL.FTZ R77, R0.reuse, R77 ;  /* 0x0000004d004d7220 */ /* 0x040fe20000410000 */
[C---:B------:R-:W-:Y:S01]  /*28c0*/  FMUL.FTZ R61, R0.reuse, R61 ;  /* 0x0000003d003d7220 */ /* 0x040fe20000410000 */
[C---:B------:R-:W-:Y:S01]  /*28d0*/  FMUL.FTZ R64, R0.reuse, R64 ;  /* 0x0000004000407220 */ /* 0x040fe20000410000 */
[C---:B------:R-:W-:Y:S01]  /*28e0*/  FMUL.FTZ R65, R0.reuse, R65 ;  /* 0x0000004100417220 */ /* 0x040fe20000410000 */
[C---:B------:R-:W-:Y:S01]  /*28f0*/  FMUL.FTZ R68, R0.reuse, R68 ;  /* 0x0000004400447220 */ /* 0x040fe20000410000 */
[C---:B------:R-:W-:Y:S01]  /*2900*/  FMUL.FTZ R69, R0.reuse, R69 ;  /* 0x0000004500457220 */ /* 0x040fe20000410000 */
[----:B------:R4:W5:Y:S01]  /*2910*/  MUFU.TANH R32, R46 ;  /* 0x0000002e00207308 */ /* 0x0009620000002400 */
        /* <DEDUP_REMOVED lines=8> */
[----:B----4-:R-:W-:Y:S01]  /*29a0*/  FMUL.FTZ R46, R0, R56 ;  /* 0x00000038002e7220 */ /* 0x010fe20000410000 */
[----:B-1----:R-:W-:Y:S01]  /*29b0*/  FSEL R56, R38, -INF , P2 ;  /* 0xff80000026387808 */ /* 0x002fe20001000000 */
[----:B------:R-:W-:Y:S01]  /*29c0*/  UIADD3 UR6, UR55, 0x38840, URZ ;  /* 0x0003884037067890 */ /* 0x000fe2000fffe03f */
[----:B------:R-:W-:-:S02]  /*29d0*/  ISETP.GT.AND P2, PT, R9, 0x20, PT ;  /* 0x000000200900780c */ /* 0x000fc40003f44270 */
[----:B------:R-:W-:Y:S01]  /*29e0*/  FMNMX.FTZ R30, R56, R29, !PT ;  /* 0x0000001d381e7209 */ /* 0x000fe20007810000 */
[----:B------:R-:W-:Y:S01]  /*29f0*/  UPRMT UR6, UR51, 0x654, UR6 ;  /* 0x0000065433067896 */ /* 0x000fe20008000006 */
[----:B------:R2:W-:Y:S01]  /*2a00*/  MUFU.TANH R33, R55 ;  /* 0x0000003700217308 */ /* 0x0005e20000002400 */
[----:B0-----:R-:W-:-:S04]  /*2a10*/  VIADDMNMX R57, R20, R88, R57, PT ;  /* 0x0000005814397246 */ /* 0x001fc80003800139 */
[----:B------:R-:W-:-:S03]  /*2a20*/  ISETP.GT.AND P3, PT, R57, 0x8, PT ;  /* 0x000000083900780c */ /* 0x000fc60003f64270 */
[----:B------:R-:W0:Y:S01]  /*2a30*/  MUFU.TANH R50, R50 ;  /* 0x0000003200327308 */ /* 0x000e220000002400 */
[----:B--2---:R-:W-:Y:S01]  /*2a40*/  FSEL R55, R39, -INF , P1 ;  /* 0xff80000027377808 */ /* 0x004fe20000800000 */
[----:B------:R-:W-:Y:S01]  /*2a50*/  SYNCS.ARRIVE.TRANS64.RED.A1T0 RZ, [UR6], RZ ;  /* 0x000000ffffff79a7 */ /* 0x000fe20008100406 */
[----:B------:R-:W-:Y:S02]  /*2a60*/  ISETP.GT.AND P1, PT, R9, 0x21, PT ;  /* 0x000000210900780c */ /* 0x000fe40003f24270 */
[----:B------:R-:W-:Y:S02]  /*2a70*/  FMNMX.FTZ R29, R55, R30, !PT ;  /* 0x0000001e371d7209 */ /* 0x000fe40007810000 */
[----:B---3--:R-:W-:Y:S01]  /*2a80*/  FSEL R53, R43, -INF , P1 ;  /* 0xff8000002b357808 */ /* 0x008fe20000800000 */
[----:B------:R1:W-:Y:S01]  /*2a90*/  MUFU.TANH R48, R54 ;  /* 0x0000003600307308 */ /* 0x0003e20000002400 */
[----:B------:R-:W-:-:S07]  /*2aa0*/  ISETP.GT.AND P1, PT, R9, 0x29, PT ;  /* 0x000000290900780c */ /* 0x000fce0003f24270 */
[----:B------:R2:W3:Y:S01]  /*2ab0*/  MUFU.TANH R49, R51 ;  /* 0x0000003300317308 */ /* 0x0004e20000002400 */
[----:B-1----:R-:W-:Y:S02]  /*2ac0*/  FSEL R54, R42, -INF , P2 ;  /* 0xff8000002a367808 */ /* 0x002fe40001000000 */
[----:B------:R-:W-:Y:S02]  /*2ad0*/  ISETP.GT.AND P2, PT, R9, 0x28, PT ;  /* 0x000000280900780c */ /* 0x000fe40003f44270 */
[----:B------:R-:W-:Y:S02]  /*2ae0*/  FMNMX.FTZ R30, R54, R29, !PT ;  /* 0x0000001d361e7209 */ /* 0x000fe40007810000 */
[----:B-----5:R-:W-:Y:S01]  /*2af0*/  FSEL R52, R32, -INF , P2 ;  /* 0xff80000020347808 */ /* 0x020fe20001000000 */
[----:B------:R-:W1:Y:S01]  /*2b00*/  MUFU.TANH R62, R62 ;  /* 0x0000003e003e7308 */ /* 0x000e620000002400 */
[----:B------:R-:W-:Y:S02]  /*2b10*/  FMNMX.FTZ R29, R53, R30, !PT ;  /* 0x0000001e351d7209 */ /* 0x000fe40007810000 */
[----:B------:R-:W-:-:S02]  /*2b20*/  ISETP.GT.AND P2, PT, R9, 0x30, PT ;  /* 0x000000300900780c */ /* 0x000fc40003f44270 */
[----:B--2---:R-:W-:Y:S02]  /*2b30*/  FSEL R51, R47, -INF , P1 ;  /* 0xff8000002f337808 */ /* 0x004fe40000800000 */
[----:B------:R-:W-:Y:S01]  /*2b40*/  FMNMX.FTZ R30, R52, R29, !PT ;  /* 0x0000001d341e7209 */ /* 0x000fe20007810000 */
[----:B------:R-:W2:Y:S01]  /*2b50*/  MUFU.TANH R63, R63 ;  /* 0x0000003f003f7308 */ /* 0x000ea20000002400 */
[----:B------:R-:W-:Y:S02]  /*2b60*/  ISETP.GT.AND P1, PT, R9, 0x31, PT ;  /* 0x000000310900780c */ /* 0x000fe40003f24270 */
[----:B0-----:R-:W-:Y:S02]  /*2b70*/  FSEL R50, R50, -INF , P2 ;  /* 0xff80000032327808 */ /* 0x001fe40001000000 */
[----:B------:R-:W-:Y:S02]  /*2b80*/  FMNMX.FTZ R29, R51, R30, !PT ;  /* 0x0000001e331d7209 */ /* 0x000fe40007810000 */
[----:B------:R-:W-:Y:S01]  /*2b90*/  ISETP.GT.AND P2, PT, R9, 0x38, PT ;  /* 0x000000380900780c */ /* 0x000fe20003f44270 */
[----:B------:R-:W0:Y:S01]  /*2ba0*/  MUFU.TANH R66, R66 ;  /* 0x0000004200427308 */ /* 0x000e220000002400 */
[----:B---3--:R-:W-:-:S02]  /*2bb0*/  FSEL R49, R49, -INF , P1 ;  /* 0xff80000031317808 */ /* 0x008fc40000800000 */
[----:B------:R-:W-:Y:S02]  /*2bc0*/  FMNMX.FTZ R30, R50, R29, !PT ;  /* 0x0000001d321e7209 */ /* 0x000fe40007810000 */
[----:B------:R-:W-:Y:S02]  /*2bd0*/  ISETP.GT.AND P1, PT, R9, 0x39, PT ;  /* 0x000000390900780c */ /* 0x000fe40003f24270 */
[----:B------:R-:W-:Y:S01]  /*2be0*/  FSEL R48, R48, -INF , P2 ;  /* 0xff80000030307808 */ /* 0x000fe20001000000 */
[----:B------:R-:W3:Y:S01]  /*2bf0*/  MUFU.TANH R67, R67 ;  /* 0x0000004300437308 */ /* 0x000ee20000002400 */
        /* <DEDUP_REMOVED lines=13> */
[----:B-1----:R-:W-:Y:S01]  /*2cd0*/  FSEL R29, R62, -INF , P2 ;  /* 0xff8000003e1d7808 */ /* 0x002fe20001000000 */
[----:B------:R-:W1:Y:S01]  /*2ce0*/  MUFU.TANH R38, R74 ;  /* 0x0000004a00267308 */ /* 0x000e620000002400 */
[----:B------:R-:W-:Y:S02]  /*2cf0*/  FMNMX.FTZ R32, R31, R30, !PT ;  /* 0x0000001e1f207209 */ /* 0x000fe40007810000 */
[----:B------:R-:W-:Y:S02]  /*2d00*/  ISETP.GT.AND P2, PT, R9, 0x50, PT ;  /* 0x000000500900780c */ /* 0x000fe40003f44270 */
[----:B--2---:R-:W-:-:S02]  /*2d10*/  FSEL R30, R63, -INF , P1 ;  /* 0xff8000003f1e7808 */ /* 0x004fc40000800000 */
[----:B------:R-:W-:Y:S01]  /*2d20*/  FMNMX.FTZ R33, R29, R32, !PT ;  /* 0x000000201d217209 */ /* 0x000fe20007810000 */
[----:B------:R-:W2:Y:S01]  /*2d30*/  MUFU.TANH R75, R75 ;  /* 0x0000004b004b7308 */ /* 0x000ea20000002400 */
[C---:B------:R-:W-:Y:S02]  /*2d40*/  ISETP.GT.AND P1, PT, R9.reuse, 0x51, PT ;  /* 0x000000510900780c */ /* 0x040fe40003f24270 */
[----:B0-----:R-:W-:Y:S02]  /*2d50*/  FSEL R32, R66, -INF , P2 ;  /* 0xff80000042207808 */ /* 0x001fe40001000000 */
[----:B------:R-:W-:Y:S02]  /*2d60*/  FMNMX.FTZ R37, R30, R33, !PT ;  /* 0x000000211e257209 */ /* 0x000fe40007810000 */
[----:B------:R-:W-:Y:S01]  /*2d70*/  ISETP.GT.AND P2, PT, R9, 0x58, PT ;  /* 0x000000580900780c */ /* 0x000fe20003f44270 */
[----:B------:R-:W0:Y:S01]  /*2d80*/  MUFU.TANH R78, R78 ;  /* 0x0000004e004e7308 */ /* 0x000e220000002400 */
[----:B---3--:R-:W-:-:S02]  /*2d90*/  FSEL R33, R67, -INF , P1 ;  /* 0xff80000043217808 */ /* 0x008fc40000800000 */
[----:B------:R-:W-:Y:S02]  /*2da0*/  FMNMX.FTZ R36, R32, R37, !PT ;  /* 0x0000002520247209 */ /* 0x000fe40007810000 */
[----:B------:R-:W-:Y:S02]  /*2db0*/  ISETP.GT.AND P1, PT, R9, 0x59, PT ;  /* 0x000000590900780c */ /* 0x000fe40003f24270 */
[----:B----4-:R-:W-:Y:S01]  /*2dc0*/  FSEL R34, R34, -INF , P2 ;  /* 0xff80000022227808 */ /* 0x010fe20001000000 */
[----:B------:R-:W3:Y:S01]  /*2dd0*/  MUFU.TANH R79, R79 ;  /* 0x0000004f004f7308 */ /* 0x000ee20000002400 */
[----:B------:R-:W-:Y:S02]  /*2de0*/  FMNMX.FTZ R37, R33, R36, !PT ;  /* 0x0000002421257209 */ /* 0x000fe40007810000 */
[----:B------:R-:W-:Y:S02]  /*2df0*/  ISETP.GT.AND P2, PT, R9, 0x60, PT ;  /* 0x000000600900780c */ /* 0x000fe40003f44270 */
[----:B-----5:R-:W-:-:S02]  /*2e00*/  FSEL R36, R71, -INF , P1 ;  /* 0xff80000047247808 */ /* 0x020fc40000800000 */
[----:B------:R-:W-:Y:S01]  /*2e10*/  FMNMX.FTZ R37, R34, R37, !PT ;  /* 0x0000002522257209 */ /* 0x000fe20007810000 */
[----:B------:R-:W4:Y:S01]  /*2e20*/  MUFU.TANH R82, R82 ;  /* 0x0000005200527308 */ /* 0x000f220000002400 */
[C---:B------:R-:W-:Y:S02]  /*2e30*/  ISETP.GT.AND P1, PT, R9.reuse, 0x61, PT ;  /* 0x000000610900780c */ /* 0x040fe40003f24270 */
[----:B-1----:R-:W-:Y:S02]  /*2e40*/  FSEL R38, R38, -INF , P2 ;  /* 0xff80000026267808 */ /* 0x002fe40001000000 */
[----:B------:R-:W-:Y:S02]  /*2e50*/  FMNMX.FTZ R39, R36, R37, !PT ;  /* 0x0000002524277209 */ /* 0x000fe40007810000 */
[----:B------:R-:W-:Y:S01]  /*2e60*/  ISETP.GT.AND P2, PT, R9, 0x68, PT ;  /* 0x000000680900780c */ /* 0x000fe20003f44270 */
[----:B------:R-:W1:Y:S01]  /*2e70*/  MUFU.TANH R83, R83 ;  /* 0x0000005300537308 */ /* 0x000e620000002400 */
[----:B--2---:R-:W-:-:S02]  /*2e80*/  FSEL R37, R75, -INF , P1 ;  /* 0xff8000004b257808 */ /* 0x004fc40000800000 */
[----:B------:R-:W-:Y:S02]  /*2e90*/  FMNMX.FTZ R40, R38, R39, !PT ;  /* 0x0000002726287209 */ /* 0x000fe40007810000 */
[----:B------:R-:W-:Y:S02]  /*2ea0*/  ISETP.GT.AND P1, PT, R9, 0x69, PT ;  /* 0x000000690900780c */ /* 0x000fe40003f24270 */
[----:B0-----:R-:W-:Y:S01]  /*2eb0*/  FSEL R39, R78, -INF , P2 ;  /* 0xff8000004e277808 */ /* 0x001fe20001000000 */
[----:B------:R-:W0:Y:S01]  /*2ec0*/  MUFU.TANH R44, R86 ;  /* 0x00000056002c7308 */ /* 0x000e220000002400 */
[----:B------:R-:W-:Y:S02]  /*2ed0*/  FMNMX.FTZ R42, R37, R40, !PT ;  /* 0x00000028252a7209 */ /* 0x000fe40007810000 */
[----:B------:R-:W-:Y:S02]  /*2ee0*/  ISETP.GT.AND P2, PT, R9, 0x70, PT ;  /* 0x000000700900780c */ /* 0x000fe40003f44270 */
[----:B---3--:R-:W-:-:S02]  /*2ef0*/  FSEL R40, R79, -INF , P1 ;  /* 0xff8000004f287808 */ /* 0x008fc40000800000 */
[----:B------:R-:W-:Y:S01]  /*2f00*/  FMNMX.FTZ R41, R39, R42, !PT ;  /* 0x0000002a27297209 */ /* 0x000fe20007810000 */
[----:B------:R-:W2:Y:S01]  /*2f10*/  MUFU.TANH R87, R87 ;  /* 0x0000005700577308 */ /* 0x000ea20000002400 */
[C---:B------:R-:W-:Y:S02]  /*2f20*/  ISETP.GT.AND P1, PT, R9.reuse, 0x71, PT ;  /* 0x000000710900780c */ /* 0x040fe40003f24270 */
[----:B----4-:R-:W-:Y:S02]  /*2f30*/  FSEL R42, R82, -INF , P2 ;  /* 0xff800000522a7808 */ /* 0x010fe40001000000 */
[----:B------:R-:W-:Y:S02]  /*2f40*/  FMNMX.FTZ R43, R40, R41, !PT ;  /* 0x00000029282b7209 */ /* 0x000fe40007810000 */
[----:B------:R-:W-:Y:S01]  /*2f50*/  ISETP.GT.AND P2, PT, R9, 0x78, PT ;  /* 0x000000780900780c */ /* 0x000fe20003f44270 */
[----:B------:R3:W-:Y:S01]  /*2f60*/  MUFU.TANH R71, R60 ;  /* 0x0000003c00477308 */ /* 0x0007e20000002400 */
[----:B-1----:R-:W-:-:S02]  /*2f70*/  FSEL R41, R83, -INF , P1 ;  /* 0xff80000053297808 */ /* 0x002fc40000800000 */
[----:B------:R-:W-:Y:S02]  /*2f80*/  FMNMX.FTZ R62, R42, R43, !PT ;  /* 0x0000002b2a3e7209 */ /* 0x000fe40007810000 */
[----:B------:R-:W-:Y:S02]  /*2f90*/  ISETP.GT.AND P1, PT, R9, 0x79, PT ;  /* 0x000000790900780c */ /* 0x000fe40003f24270 */
[----:B0-----:R-:W-:Y:S01]  /*2fa0*/  FSEL R44, R44, -INF , P2 ;  /* 0xff8000002c2c7808 */ /* 0x001fe20001000000 */
[----:B------:R-:W-:Y:S01]  /*2fb0*/  MUFU.TANH R2, R2 ;  /* 0x0000000200027308 */ /* 0x000fe20000002400 */
[----:B------:R-:W-:Y:S02]  /*2fc0*/  FMNMX.FTZ R9, R41, R62, !PT ;  /* 0x0000003e29097209 */ /* 0x000fe40007810000 */
[----:B--2---:R-:W-:Y:S02]  /*2fd0*/  FSEL R43, R87, -INF , P1 ;  /* 0xff800000572b7808 */ /* 0x004fe40000800000 */
[----:B------:R-:W-:-:S02]  /*2fe0*/  FMNMX.FTZ R62, R44, R9, !PT ;  /* 0x000000092c3e7209 */ /* 0x000fc40007810000 */
[----:B------:R-:W-:Y:S01]  /*2ff0*/  ISETP.GT.AND P2, PT, R57, 0x1, PT ;  /* 0x000000013900780c */ /* 0x000fe20003f44270 */
[----:B------:R-:W-:Y:S01]  /*3000*/  MUFU.TANH R3, R3 ;  /* 0x0000000300037308 */ /* 0x000fe20000002400 */
[----:B------:R-:W-:-:S05]  /*3010*/  FMNMX.FTZ R62, R43, R62, !PT ;  /* 0x0000003e2b3e7209 */ /* 0x000fca0007810000 */
[----:B------:R-:W3:Y:S02]  /*3020*/  SHFL.BFLY PT, R9, R62, 0x2, 0x1f ;  /* 0x0c401f003e097f89 */ /* 0x000ee400000e0000 */
[----:B------:R-:W0:Y:S08]  /*3030*/  MUFU.TANH R8, R8 ;  /* 0x0000000800087308 */ /* 0x000e300000002400 */
[----:B------:R-:W1:Y:S08]  /*3040*/  MUFU.TANH R7, R7 ;  /* 0x0000000700077308 */ /* 0x000e700000002400 */
[----:B------:R2:W-:Y:S01]  /*3050*/  MUFU.TANH R87, R77 ;  /* 0x0000004d00577308 */ /* 0x0005e20000002400 */
[----:B---3--:R-:W-:-:S07]  /*3060*/  FMNMX.FTZ R60, R62, R9, !PT ;  /* 0x000000093e3c7209 */ /* 0x008fce0007810000 */
[----:B------:R-:W3:Y:S01]  /*3070*/  MUFU.TANH R11, R11 ;  /* 0x0000000b000b7308 */ /* 0x000ee20000002400 */
[----:B------:R-:W4:Y:S07]  /*3080*/  SHFL.BFLY PT, R9, R60, 0x1, 0x1f ;  /* 0x0c201f003c097f89 */ /* 0x000f2e00000e0000 */
[----:B------:R-:W5:Y:S08]  /*3090*/  MUFU.TANH R10, R10 ;  /* 0x0000000a000a7308 */ /* 0x000f700000002400 */
[----:B------:R-:W5:Y:S08]  /*30a0*/  MUFU.TANH R13, R13 ;  /* 0x0000000d000d7308 */ /* 0x000f700000002400 */
[----:B------:R-:W-:Y:S01]  /*30b0*/  MUFU.TANH R12, R12 ;  /* 0x0000000c000c7308 */ /* 0x000fe20000002400 */
[----:B----4-:R-:W-:Y:S01]  /*30c0*/  FMNMX.FTZ R9, R60, R9, !PT ;  /* 0x000000093c097209 */ /* 0x010fe20007810000 */
[----:B------:R-:W-:-:S03]  /*30d0*/  IMAD.U32 R60, RZ, RZ, UR10 ;  /* 0x0000000aff3c7e24 */ /* 0x000fc6000f8e00ff */
[C---:B------:R-:W-:Y:S01]  /*30e0*/  FSETP.NEU.FTZ.AND P1, PT, R9.reuse, -INF , PT ;  /* 0xff8000000900780b */ /* 0x040fe20003f3d000 */
[----:B------:R-:W-:-:S02]  /*30f0*/  FFMA.FTZ R60, R9, R60, -8 ;  /* 0xc1000000093c7423 */ /* 0x000fc4000001003c */
[----:B------:R1:W-:Y:S03]  /*3100*/  MUFU.TANH R74, R61 ;  /* 0x0000003d004a7308 */ /* 0x0003e60000002400 */
[----:B--2---:R-:W-:Y:S02]  /*3110*/  FSEL R77, R60, RZ, P1 ;  /* 0x000000ff3c4d7208 */ /* 0x004fe40000800000 */
[----:B------:R-:W-:Y:S02]  /*3120*/  ISETP.GT.AND P1, PT, R57, RZ, PT ;  /* 0x000000ff3900720c */ /* 0x000fe40003f24270 */
[----:B0-----:R-:W-:Y:S01]  /*3130*/  FSEL R60, R8, -INF , P3 ;  /* 0xff800000083c7808 */ /* 0x001fe20001800000 */
[--C-:B------:R-:W-:Y:S01]  /*3140*/  FFMA.FTZ R153, R58, UR10, -R77.reuse ;  /* 0x0000000a3a997c23 */ /* 0x100fe2000801084d */
[----:B------:R-:W-:Y:S01]  /*3150*/  FSEL R58, R2, -INF , P1 ;  /* 0xff800000023a7808 */ /* 0x000fe20000800000 */
[--C-:B------:R-:W-:Y:S01]  /*3160*/  FFMA.FTZ R2, R59, UR10, -R77.reuse ;  /* 0x0000000a3b027c23 */ /* 0x100fe2000801084d */
[----:B------:R-:W-:Y:S01]  /*3170*/  FSEL R59, R3, -INF , P2 ;  /* 0xff800000033b7808 */ /* 0x000fe20001000000 */
[----:B------:R-:W0:Y:S01]  /*3180*/  MUFU.TANH R15, R15 ;  /* 0x0000000f000f7308 */ /* 0x000e220000002400 */
[C---:B------:R-:W-:Y:S01]  /*3190*/  ISETP.GT.AND P1, PT, R57.reuse, 0x9, PT ;  /* 0x000000093900780c */ /* 0x040fe20003f24270 */
[--C-:B------:R-:W-:Y:S01]  /*31a0*/  FFMA.FTZ R157, R54, UR10, -R77.reuse ;  /* 0x0000000a369d7c23 */ /* 0x100fe2000801084d */
[----:B------:R-:W-:Y:S01]  /*31b0*/  FMNMX.FTZ R3, R58, R59, !PT ;  /* 0x0000003b3a037209 */ /* 0x000fe20007810000 */
[--C-:B------:R-:W-:Y:S01]  /*31c0*/  FFMA.FTZ R159, R50, UR10, -R77.reuse ;  /* 0x0000000a329f7c23 */ /* 0x100fe2000801084d */
[----:B------:R-:W-:Y:S01]  /*31d0*/  ISETP.GT.AND P2, PT, R57, 0x10, PT ;  /* 0x000000103900780c */ /* 0x000fe20003f44270 */
[--C-:B------:R-:W-:Y:S01]  /*31e0*/  FFMA.FTZ R161, R35, UR10, -R77.reuse ;  /* 0x0000000a23a17c23 */ /* 0x100fe2000801084d */
[----:B-1----:R-:W-:Y:S01]  /*31f0*/  FSEL R61, R7, -INF , P1 ;  /* 0xff800000073d7808 */ /* 0x002fe20000800000 */
[----:B------:R-:W-:Y:S01]  /*3200*/  MUFU.TANH R14, R14 ;  /* 0x0000000e000e7308 */ /* 0x000fe20000002400 */
[----:B------:R-:W-:Y:S01]  /*3210*/  FMNMX.FTZ R8, R60, R3, !PT ;  /* 0x000000033c087209 */ /* 0x000fe20007810000 */
[--C-:B------:R-:W-:Y:S01]  /*3220*/  FFMA.FTZ R165, R38, UR10, -R77.reuse ;  /* 0x0000000a26a57c23 */ /* 0x100fe2000801084d */
[----:B------:R-:W-:Y:S01]  /*3230*/  ISETP.GT.AND P1, PT, R57, 0x11, PT ;  /* 0x000000113900780c */ /* 0x000fe20003f24270 */
[--C-:B------:R-:W-:Y:S01]  /*3240*/  FFMA.FTZ R38, R40, UR10, -R77.reuse ;  /* 0x0000000a28267c23 */ /* 0x100fe2000801084d */
[----:B---3--:R-:W-:Y:S01]  /*3250*/  FSEL R62, R11, -INF , P2 ;  /* 0xff8000000b3e7808 */ /* 0x008fe20001000000 */
[--C-:B------:R-:W-:Y:S01]  /*3260*/  FFMA.FTZ R20, R89, UR10, -R77.reuse ;  /* 0x0000000a59147c23 */ /* 0x100fe2000801084d */
[----:B------:R-:W-:Y:S01]  /*3270*/  FMNMX.FTZ R7, R61, R8, !PT ;  /* 0x000000083d077209 */ /* 0x000fe20007810000 */
[----:B------:R-:W1:Y:S01]  /*3280*/  MUFU.TANH R24, R24 ;  /* 0x0000001800187308 */ /* 0x000e620000002400 */
        /* <DEDUP_REMOVED lines=8> */
[----:B------:R-:W-:Y:S01]  /*3310*/  FMNMX.FTZ R7, R63, R8, !PT ;  /* 0x000000083f077209 */ /* 0x000fe20007810000 */
[--C-:B------:R-:W-:Y:S01]  /*3320*/  FFMA.FTZ R8, R92, UR10, -R77.reuse ;  /* 0x0000000a5c087c23 */ /* 0x100fe2000801084d */
[----:B------:R-:W-:-:S01]  /*3330*/  FFMA.FTZ R32, R37, UR10, -R77 ;  /* 0x0000000a25207c23 */ /* 0x000fc2000801084d */
[--C-:B------:R-:W-:Y:S01]  /*3340*/  FFMA.FTZ R31, R31, UR10, -R77.reuse ;  /* 0x0000000a1f1f7c23 */ /* 0x100fe2000801084d */
[----:B------:R-:W-:-:S01]  /*3350*/  FFMA.FTZ R36, R36, UR10, -R77 ;  /* 0x0000000a24247c23 */ /* 0x000fc2000801084d */
[--C-:B------:R-:W-:Y:S01]  /*3360*/  FFMA.FTZ R167, R42, UR10, -R77.reuse ;  /* 0x0000000a2aa77c23 */ /* 0x100fe2000801084d */
[----:B------:R-:W-:-:S01]  /*3370*/  FFMA.FTZ R43, R43, UR10, -R77 ;  /* 0x0000000a2b2b7c23 */ /* 0x000fc2000801084d */
[----:B------:R-:W-:Y:S01]  /*3380*/  MUFU.TANH R21, R21 ;  /* 0x0000001500157308 */ /* 0x000fe20000002400 */
[----:B--2---:R-:W-:Y:S01]  /*3390*/  FSEL R64, R13, -INF , P2 ;  /* 0xff8000000d407808 */ /* 0x004fe20001000000 */
[----:B------:R-:W-:Y:S01]  /*33a0*/  FFMA.FTZ R13, R56, UR10, -R77 ;  /* 0x0000000a380d7c23 */ /* 0x000fe2000801084d */
[----:B------:R-:W-:-:S02]  /*33b0*/  ISETP.GT.AND P2, PT, R57, 0x20, PT ;  /* 0x000000203900780c */ /* 0x000fc40003f44270 */
[----:B------:R-:W-:Y:S02]  /*33c0*/  FMNMX.FTZ R10, R64, R7, !PT ;  /* 0x00000007400a7209 */ /* 0x000fe40007810000 */
[----:B0-----:R-:W-:Y:S01]  /*33d0*/  FSEL R66, R15, -INF , P2 ;  /* 0xff8000000f427808 */ /* 0x001fe20001000000 */
[----:B------:R0:W-:Y:S01]  /*33e0*/  MUFU.TANH R78, R65 ;  /* 0x00000041004e7308 */ /* 0x0001e20000002400 */
[----:B------:R-:W-:-:S04]  /*33f0*/  ISETP.GT.AND P2, PT, R57, 0x28, PT ;  /* 0x000000283900780c */ /* 0x000fc80003f44270 */
[----:B-1----:R-:W-:Y:S01]  /*3400*/  FSEL R56, R24, -INF , P2 ;  /* 0xff80000018387808 */ /* 0x002fe20001000000 */
[----:B------:R-:W-:-:S01]  /*3410*/  FFMA.FTZ R24, R51, UR10, -R77 ;  /* 0x0000000a33187c23 */ /* 0x000fc2000801084d */
[C---:B------:R-:W-:Y:S01]  /*3420*/  ISETP.GT.AND P2, PT, R57.reuse, 0x30, PT ;  /* 0x000000303900780c */ /* 0x040fe20003f44270 */
[----:B------:R-:W1:Y:S01]  /*3430*/  MUFU.TANH R26, R26 ;  /* 0x0000001a001a7308 */ /* 0x000e620000002400 */
[----:B0-----:R-:W-:Y:S02]  /*3440*/  FSEL R65, R12, -INF , P1 ;  /* 0xff8000000c417808 */ /* 0x001fe40000800000 */
[----:B------:R-:W-:Y:S02]  /*3450*/  ISETP.GT.AND P1, PT, R57, 0x21, PT ;  /* 0x000000213900780c */ /* 0x000fe40003f24270 */
[----:B------:R-:W-:Y:S02]  /*3460*/  FMNMX.FTZ R7, R65, R10, !PT ;  /* 0x0000000a41077209 */ /* 0x000fe40007810000 */
[----:B------:R-:W-:Y:S01]  /*3470*/  FSEL R67, R14, -INF , P1 ;  /* 0xff8000000e437808 */ /* 0x000fe20000800000 */
[----:B------:R-:W-:Y:S01]  /*3480*/  MUFU.TANH R25, R25 ;  /* 0x0000001900197308 */ /* 0x000fe20000002400 */
[----:B------:R-:W-:-:S02]  /*3490*/  FMNMX.FTZ R10, R66, R7, !PT ;  /* 0x00000007420a7209 */ /* 0x000fc40007810000 */
[----:B------:R-:W-:Y:S02]  /*34a0*/  ISETP.GT.AND P1, PT, R57, 0x29, PT ;  /* 0x000000293900780c */ /* 0x000fe40003f24270 */
[----:B------:R-:W-:Y:S01]  /*34b0*/  FMNMX.FTZ R11, R67, R10, !PT ;  /* 0x0000000a430b7209 */ /* 0x000fe20007810000 */
[----:B------:R-:W-:Y:S02]  /*34c0*/  FFMA.FTZ R10, R55, UR10, -R77 ;  /* 0x0000000a370a7c23 */ /* 0x000fe4000801084d */
[----:B------:R-:W0:Y:S01]  /*34d0*/  MUFU.TANH R28, R28 ;  /* 0x0000001c001c7308 */ /* 0x000e220000002400 */
[----:B------:R-:W-:Y:S02]  /*34e0*/  FMNMX.FTZ R11, R56, R11, !PT ;  /* 0x0000000b380b7209 */ /* 0x000fe40007810000 */
[----:B-1----:R-:W-:Y:S02]  /*34f0*/  FSEL R55, R26, -INF , P2 ;  /* 0xff8000001a377808 */ /* 0x002fe40001000000 */
[----:B------:R-:W-:-:S03]  /*3500*/  ISETP.GT.AND P2, PT, R57, 0x38, PT ;  /* 0x000000383900780c */ /* 0x000fc60003f44270 */
[----:B------:R-:W1:Y:S08]  /*3510*/  MUFU.TANH R27, R27 ;  /* 0x0000001b001b7308 */ /* 0x000e700000002400 */
[----:B------:R2:W-:Y:S01]  /*3520*/  MUFU.TANH R79, R68 ;  /* 0x00000044004f7308 */ /* 0x0005e20000002400 */
[----:B0-----:R-:W-:Y:S01]  /*3530*/  FSEL R54, R28, -INF , P2 ;  /* 0xff8000001c367808 */ /* 0x001fe20001000000 */
[----:B------:R-:W-:Y:S01]  /*3540*/  FFMA.FTZ R28, R47, UR10, -R77 ;  /* 0x0000000a2f1c7c23 */ /* 0x000fe2000801084d */
[----:B------:R-:W-:-:S05]  /*3550*/  ISETP.GT.AND P2, PT, R57, 0x40, PT ;  /* 0x000000403900780c */ /* 0x000fca0003f44270 */
[----:B------:R-:W0:Y:S01]  /*3560*/  MUFU.TANH R46, R46 ;  /* 0x0000002e002e7308 */ /* 0x000e220000002400 */
[----:B--2---:R-:W-:Y:S01]  /*3570*/  FSEL R68, R21, -INF , P1 ;  /* 0xff80000015447808 */ /* 0x004fe20000800000 */
[--C-:B------:R-:W-:Y:S01]  /*3580*/  FFMA.FTZ R21, R34, UR10, -R77.reuse ;  /* 0x0000000a22157c23 */ /* 0x100fe2000801084d */
[----:B------:R-:W-:Y:S01]  /*3590*/  ISETP.GT.AND P1, PT, R57, 0x31, PT ;  /* 0x000000313900780c */ /* 0x000fe20003f24270 */
[----:B------:R-:W-:Y:S01]  /*35a0*/  FFMA.FTZ R34, R41, UR10, -R77 ;  /* 0x0000000a29227c23 */ /* 0x000fe2000801084d */
[----:B------:R-:W-:-:S03]  /*35b0*/  FMNMX.FTZ R12, R68, R11, !PT ;  /* 0x0000000b440c7209 */ /* 0x000fc60007810000 */
[----:B------:R-:W2:Y:S01]  /*35c0*/  MUFU.TANH R45, R45 ;  /* 0x0000002d002d7308 */ /* 0x000ea20000002400 */
[----:B------:R-:W-:-:S07]  /*35d0*/  FMNMX.FTZ R12, R55, R12, !PT ;  /* 0x0000000c370c7209 */ /* 0x000fce0007810000 */
[----:B------:R3:W4:Y:S08]  /*35e0*/  MUFU.TANH R82, R69 ;  /* 0x0000004500527308 */ /* 0x0007300000002400 */
[----:B------:R5:W-:Y:S01]  /*35f0*/  MUFU.EX2 R7, R13 ;  /* 0x0000000d00077308 */ /* 0x000be20000000800 */
[----:B---3--:R-:W-:Y:S02]  /*3600*/  FSEL R69, R25, -INF , P1 ;  /* 0xff80000019457808 */ /* 0x008fe40000800000 */
[----:B------:R-:W-:-:S02]  /*3610*/  ISETP.GT.AND P1, PT, R57, 0x39, PT ;  /* 0x000000393900780c */ /* 0x000fc40003f24270 */
[----:B------:R-:W-:Y:S01]  /*3620*/  FMNMX.FTZ R11, R69, R12, !PT ;  /* 0x0000000c450b7209 */ /* 0x000fe20007810000 */
[--C-:B------:R-:W-:Y:S01]  /*3630*/  FFMA.FTZ R12, R53, UR10, -R77.reuse ;  /* 0x0000000a350c7c23 */ /* 0x100fe2000801084d */
[----:B-1----:R-:W-:Y:S01]  /*3640*/  FSEL R70, R27, -INF , P1 ;  /* 0xff8000001b467808 */ /* 0x002fe20000800000 */
[----:B------:R1:W3:Y:S01]  /*3650*/  MUFU.TANH R83, R72 ;  /* 0x0000004800537308 */ /* 0x0002e20000002400 */
[----:B------:R-:W-:Y:S02]  /*3660*/  FMNMX.FTZ R11, R54, R11, !PT ;  /* 0x0000000b360b7209 */ /* 0x000fe40007810000 */
[----:B------:R-:W-:Y:S02]  /*3670*/  ISETP.GT.AND P1, PT, R57, 0x41, PT ;  /* 0x000000413900780c */ /* 0x000fe40003f24270 */
[----:B0-----:R-:W-:Y:S02]  /*3680*/  FSEL R53, R46, -INF , P2 ;  /* 0xff8000002e357808 */ /* 0x001fe40001000000 */
[----:B------:R-:W-:Y:S01]  /*3690*/  FMNMX.FTZ R14, R70, R11, !PT ;  /* 0x0000000b460e7209 */ /* 0x000fe20007810000 */
[----:B------:R-:W-:-:S01]  /*36a0*/  FFMA.FTZ R11, R52, UR10, -R77 ;  /* 0x0000000a340b7c23 */ /* 0x000fc2000801084d */
[----:B------:R-:W-:Y:S01]  /*36b0*/  ISETP.GT.AND P2, PT, R57, 0x48, PT ;  /* 0x000000483900780c */ /* 0x000fe20003f44270 */
[----:B------:R4:W0:Y:S01]  /*36c0*/  MUFU.TANH R86, R73 ;  /* 0x0000004900567308 */ /* 0x0008220000002400 */
[----:B--2---:R-:W-:-:S02]  /*36d0*/  FSEL R45, R45, -INF , P1 ;  /* 0xff8000002d2d7808 */ /* 0x004fc40000800000 */
[----:B------:R-:W-:Y:S02]  /*36e0*/  FMNMX.FTZ R14, R53, R14, !PT ;  /* 0x0000000e350e7209 */ /* 0x000fe40007810000 */
[----:B------:R-:W-:Y:S02]  /*36f0*/  ISETP.GT.AND P1, PT, R57, 0x49, PT ;  /* 0x000000493900780c */ /* 0x000fe40003f24270 */
[----:B------:R-:W-:Y:S01]  /*3700*/  FSEL R52, R71, -INF , P2 ;  /* 0xff80000047347808 */ /* 0x000fe20001000000 */
[----:B------:R-:W2:Y:S01]  /*3710*/  MUFU.TANH R76, R76 ;  /* 0x0000004c004c7308 */ /* 0x000ea20000002400 */
[----:B-----5:R-:W-:Y:S02]  /*3720*/  FMNMX.FTZ R13, R45, R14, !PT ;  /* 0x0000000e2d0d7209 */ /* 0x020fe40007810000 */
[----:B------:R-:W-:Y:S02]  /*3730*/  ISETP.GT.AND P2, PT, R57, 0x50, PT ;  /* 0x000000503900780c */ /* 0x000fe40003f44270 */
[----:B------:R-:W-:-:S02]  /*3740*/  FSEL R71, R74, -INF , P1 ;  /* 0xff8000004a477808 */ /* 0x000fc40000800000 */
[----:B------:R-:W-:Y:S01]  /*3750*/  FMNMX.FTZ R14, R52, R13, !PT ;  /* 0x0000000d340e7209 */ /* 0x000fe20007810000 */
[----:B------:R-:W5:Y:S01]  /*3760*/  MUFU.TANH R80, R80 ;  /* 0x0000005000507308 */ /* 0x000f620000002400 */
[----:B------:R-:W-:Y:S02]  /*3770*/  ISETP.GT.AND P1, PT, R57, 0x51, PT ;  /* 0x000000513900780c */ /* 0x000fe40003f24270 */
[----:B------:R-:W-:Y:S02]  /*3780*/  FSEL R51, R75, -INF , P2 ;  /* 0xff8000004b337808 */ /* 0x000fe40001000000 */
[----:B------:R-:W-:Y:S02]  /*3790*/  FMNMX.FTZ R14, R71, R14, !PT ;  /* 0x0000000e470e7209 */ /* 0x000fe40007810000 */
[----:B------:R-:W-:Y:S01]  /*37a0*/  ISETP.GT.AND P2, PT, R57, 0x58, PT ;  /* 0x000000583900780c */ /* 0x000fe20003f44270 */
[----:B------:R-:W5:Y:S01]  /*37b0*/  MUFU.TANH R81, R81 ;  /* 0x0000005100517308 */ /* 0x000f620000002400 */
[----:B-1----:R-:W-:-:S02]  /*37c0*/  FSEL R72, R78, -INF , P1 ;  /* 0xff8000004e487808 */ /* 0x002fc40000800000 */
[----:B------:R-:W-:Y:S01]  /*37d0*/  FMNMX.FTZ R13, R51, R14, !PT ;  /* 0x0000000e330d7209 */ /* 0x000fe20007810000 */
[----:B------:R-:W-:-:S01]  /*37e0*/  FFMA.FTZ R14, R49, UR10, -R77 ;  /* 0x0000000a310e7c23 */ /* 0x000fc2000801084d */
[----:B------:R-:W-:Y:S02]  /*37f0*/  ISETP.GT.AND P1, PT, R57, 0x59, PT ;  /* 0x000000593900780c */ /* 0x000fe40003f24270 */
[----:B------:R-:W-:Y:S01]  /*3800*/  FSEL R50, R79, -INF , P2 ;  /* 0xff8000004f327808 */ /* 0x000fe20001000000 */
[----:B------:R-:W1:Y:S01]  /*3810*/  MUFU.TANH R84, R84 ;  /* 0x0000005400547308 */ /* 0x000e620000002400 */
[----:B------:R-:W-:Y:S02]  /*3820*/  FMNMX.FTZ R13, R72, R13, !PT ;  /* 0x0000000d480d7209 */ /* 0x000fe40007810000 */
[----:B------:R-:W-:Y:S02]  /*3830*/  ISETP.GT.AND P2, PT, R57, 0x60, PT ;  /* 0x000000603900780c */ /* 0x000fe40003f44270 */
[----:B----4-:R-:W-:-:S02]  /*3840*/  FSEL R73, R82, -INF , P1 ;  /* 0xff80000052497808 */ /* 0x010fc40000800000 */
[----:B------:R-:W-:Y:S01]  /*3850*/  FMNMX.FTZ R26, R50, R13, !PT ;  /* 0x0000000d321a7209 */ /* 0x000fe20007810000 */
[----:B------:R-:W-:-:S01]  /*3860*/  FFMA.FTZ R13, R48, UR10, -R77 ;  /* 0x0000000a300d7c23 */ /* 0x000fc2000801084d */
[----:B------:R-:W-:Y:S01]  /*3870*/  ISETP.GT.AND P1, PT, R57, 0x61, PT ;  /* 0x000000613900780c */ /* 0x000fe20003f24270 */
[----:B------:R-:W4:Y:S01]  /*3880*/  MUFU.TANH R85, R85 ;  /* 0x0000005500557308 */ /* 0x000f220000002400 */
[----:B---3--:R-:W-:Y:S02]  /*3890*/  FSEL R49, R83, -INF , P2 ;  /* 0xff80000053317808 */ /* 0x008fe40001000000 */
[----:B------:R-:W-:Y:S02]  /*38a0*/  FMNMX.FTZ R26, R73, R26, !PT ;  /* 0x0000001a491a7209 */ /* 0x000fe40007810000 */
[----:B------:R-:W-:Y:S02]  /*38b0*/  ISETP.GT.AND P2, PT, R57, 0x68, PT ;  /* 0x000000683900780c */ /* 0x000fe40003f44270 */
[----:B0-----:R-:W-:Y:S01]  /*38c0*/  FSEL R74, R86, -INF , P1 ;  /* 0xff800000564a7808 */ /* 0x001fe20000800000 */
[----:B------:R-:W-:Y:S01]  /*38d0*/  MUFU.EX2 R153, R153 ;  /* 0x0000009900997308 */ /* 0x000fe20000000800 */
[----:B------:R-:W-:-:S02]  /*38e0*/  FMNMX.FTZ R15, R49, R26, !PT ;  /* 0x0000001a310f7209 */ /* 0x000fc40007810000 */
[C---:B------:R-:W-:Y:S02]  /*38f0*/  ISETP.GT.AND P1, PT, R57.reuse, 0x69, PT ;  /* 0x000000693900780c */ /* 0x040fe40003f24270 */
[----:B--2---:R-:W-:Y:S02]  /*3900*/  FSEL R48, R76, -INF , P2 ;  /* 0xff8000004c307808 */ /* 0x004fe40001000000 */
[----:B------:R-:W-:Y:S01]  /*3910*/  FMNMX.FTZ R15, R74, R15, !PT ;  /* 0x0000000f4a0f7209 */ /* 0x000fe20007810000 */
[----:B------:R-:W0:Y:S01]  /*3920*/  MUFU.EX2 R20, R20 ;  /* 0x0000001400147308 */ /* 0x000e220000000800 */
[----:B------:R-:W-:Y:S02]  /*3930*/  ISETP.GT.AND P2, PT, R57, 0x70, PT ;  /* 0x000000703900780c */ /* 0x000fe40003f44270 */
[----:B------:R-:W-:Y:S02]  /*3940*/  FSEL R75, R87, -INF , P1 ;  /* 0xff800000574b7808 */ /* 0x000fe40000800000 */
[----:B------:R-:W-:-:S02]  /*3950*/  FMNMX.FTZ R26, R48, R15, !PT ;  /* 0x0000000f301a7209 */ /* 0x000fc40007810000 */
[----:B------:R-:W-:Y:S01]  /*3960*/  ISETP.GT.AND P1, PT, R57, 0x71, PT ;  /* 0x000000713900780c */ /* 0x000fe20003f24270 */
[----:B------:R-:W2:Y:S01]  /*3970*/  MUFU.EX2 R2, R2 ;  /* 0x0000000200027308 */ /* 0x000ea20000000800 */
[----:B-----5:R-:W-:Y:S02]  /*3980*/  FSEL R47, R80, -INF , P2 ;  /* 0xff800000502f7808 */ /* 0x020fe40001000000 */
[----:B------:R-:W-:Y:S02]  /*3990*/  FMNMX.FTZ R26, R75, R26, !PT ;  /* 0x0000001a4b1a7209 */ /* 0x000fe40007810000 */
[----:B------:R-:W-:Y:S02]  /*39a0*/  ISETP.GT.AND P2, PT, R57, 0x78, PT ;  /* 0x000000783900780c */ /* 0x000fe40003f44270 */
[----:B------:R-:W-:Y:S01]  /*39b0*/  FSEL R76, R81, -INF , P1 ;  /* 0xff800000514c7808 */ /* 0x000fe20000800000 */
[----:B------:R-:W3:Y:S01]  /*39c0*/  MUFU.EX2 R3, R90 ;  /* 0x0000005a00037308 */ /* 0x000ee20000000800 */
[----:B------:R-:W-:-:S02]  /*39d0*/  FMNMX.FTZ R15, R47, R26, !PT ;  /* 0x0000001a2f0f7209 */ /* 0x000fc40007810000 */
[----:B------:R-:W-:Y:S02]  /*39e0*/  ISETP.GT.AND P1, PT, R57, 0x79, PT ;  /* 0x000000793900780c */ /* 0x000fe40003f24270 */
[----:B-1----:R-:W-:Y:S02]  /*39f0*/  FSEL R35, R84, -INF , P2 ;  /* 0xff80000054237808 */ /* 0x002fe40001000000 */
[----:B------:R-:W-:Y:S01]  /*3a00*/  FMNMX.FTZ R26, R76, R15, !PT ;  /* 0x0000000f4c1a7209 */ /* 0x000fe20007810000 */
[----:B------:R-:W-:-:S01]  /*3a10*/  FFMA.FTZ R15, R29, UR10, -R77 ;  /* 0x0000000a1d0f7c23 */ /* 0x000fc2000801084d */
[----:B----4-:R-:W-:Y:S01]  /*3a20*/  FSEL R57, R85, -INF , P1 ;  /* 0xff80000055397808 */ /* 0x010fe20000800000 */
[----:B------:R-:W-:Y:S01]  /*3a30*/  IMAD.U32 R29, RZ, RZ, UR10 ;  /* 0x0000000aff1d7e24 */ /* 0x000fe2000f8e00ff */
[----:B------:R-:W-:Y:S01]  /*3a40*/  FMNMX.FTZ R46, R35, R26, !PT ;  /* 0x0000001a232e7209 */ /* 0x000fe20007810000 */
[----:B------:R-:W1:Y:S03]  /*3a50*/  MUFU.EX2 R155, R155 ;  /* 0x0000009b009b7308 */ /* 0x000e660000000800 */
[----:B------:R-:W-:Y:S01]  /*3a60*/  FMNMX.FTZ R25, R57, R46, !PT ;  /* 0x0000002e39197209 */ /* 0x000fe20007810000 */
[--C-:B------:R-:W-:Y:S01]  /*3a70*/  FFMA.FTZ R46, R30, UR10, -R77.reuse ;  /* 0x0000000a1e2e7c23 */ /* 0x100fe2000801084d */
[----:B------:R-:W-:-:S03]  /*3a80*/  FFMA.FTZ R30, R33, UR10, -R77 ;  /* 0x0000000a211e7c23 */ /* 0x000fc6000801084d */
[----:B------:R-:W4:Y:S01]  /*3a90*/  SHFL.BFLY PT, R78, R25, 0x2, 0x1f ;  /* 0x0c401f00194e7f89 */ /* 0x000f2200000e0000 */
[----:B------:R-:W5:Y:S08]  /*3aa0*/  MUFU.EX2 R8, R8 ;  /* 0x0000000800087308 */ /* 0x000f700000000800 */
[----:B------:R-:W5:Y:S08]  /*3ab0*/  MUFU.EX2 R10, R10 ;  /* 0x0000000a000a7308 */ /* 0x000f700000000800 */
[----:B------:R-:W-:Y:S01]  /*3ac0*/  MUFU.EX2 R157, R157 ;  /* 0x0000009d009d7308 */ /* 0x000fe20000000800 */
[----:B----4-:R-:W-:Y:S01]  /*3ad0*/  FMNMX.FTZ R78, R25, R78, !PT ;  /* 0x0000004e194e7209 */ /* 0x010fe20007810000 */
[----:B------:R-:W-:Y:S01]  /*3ae0*/  FFMA.FTZ R25, R39, UR10, -R77 ;  /* 0x0000000a27197c23 */ /* 0x000fe2000801084d */
[----:B0-----:R-:W-:-:S05]  /*3af0*/  FADD.FTZ R39, R153, R20 ;  /* 0x0000001499277221 */ /* 0x001fca0000010000 */
[----:B------:R-:W-:Y:S01]  /*3b00*/  MUFU.EX2 R12, R12 ;  /* 0x0000000c000c7308 */ /* 0x000fe20000000800 */
[----:B------:R-:W0:Y:S07]  /*3b10*/  SHFL.BFLY PT, R27, R78, 0x1, 0x1f ;  /* 0x0c201f004e1b7f89 */ /* 0x000e2e00000e0000 */
[----:B------:R-:W-:Y:S08]  /*3b20*/  MUFU.EX2 R11, R11 ;  /* 0x0000000b000b7308 */ /* 0x000ff00000000800 */
[----:B------:R-:W-:Y:S08]  /*3b30*/  MUFU.EX2 R24, R24 ;  /* 0x0000001800187308 */ /* 0x000ff00000000800 */
[----:B------:R-:W-:Y:S01]  /*3b40*/  MUFU.EX2 R26, R31 ;  /* 0x0000001f001a7308 */ /* 0x000fe20000000800 */
[----:B0-----:R-:W-:Y:S01]  /*3b50*/  FMNMX.FTZ R168, R78, R27, !PT ;  /* 0x0000001b4ea87209 */ /* 0x001fe20007810000 */
        /* <DEDUP_REMOVED lines=15> */
[----:B--2---:R-:W-:Y:S01]  /*3c50*/  FADD.FTZ R58, R2, R39 ;  /* 0x00000027023a7221 */ /* 0x004fe20000010000 */
[----:B------:R-:W-:-:S01]  /*3c60*/  FFMA.FTZ R66, R66, UR10, -R40 ;  /* 0x0000000a42427c23 */ /* 0x000fc20008010828 */
[--C-:B------:R-:W-:Y:S01]  /*3c70*/  FFMA.FTZ R67, R67, UR10, -R40.reuse ;  /* 0x0000000a43437c23 */ /* 0x100fe20008010828 */
[----:B------:R-:W-:-:S01]  /*3c80*/  FFMA.FTZ R56, R56, UR10, -R40 ;  /* 0x0000000a38387c23 */ /* 0x000fc20008010828 */
[----:B---3--:R-:W-:Y:S01]  /*3c90*/  FADD.FTZ R58, R3, R58 ;  /* 0x0000003a033a7221 */ /* 0x008fe20000010000 */
[----:B------:R-:W-:-:S01]  /*3ca0*/  FFMA.FTZ R68, R68, UR10, -R40 ;  /* 0x0000000a44447c23 */ /* 0x000fc20008010828 */
[----:B------:R-:W0:Y:S01]  /*3cb0*/  MUFU.EX2 R29, R29 ;  /* 0x0000001d001d7308 */ /* 0x000e220000000800 */
[----:B------:R-:W-:-:S01]  /*3cc0*/  FFMA.FTZ R55, R55, UR10, -R40 ;  /* 0x0000000a37377c23 */ /* 0x000fc20008010828 */
[----:B-1----:R-:W-:Y:S01]  /*3cd0*/  FADD.FTZ R39, R155, R58 ;  /* 0x0000003a9b277221 */ /* 0x002fe20000010000 */
[----:B------:R-:W-:-:S01]  /*3ce0*/  FFMA.FTZ R69, R69, UR10, -R40 ;  /* 0x0000000a45457c23 */ /* 0x000fc20008010828 */
[--C-:B------:R-:W-:Y:S01]  /*3cf0*/  FFMA.FTZ R54, R54, UR10, -R40.reuse ;  /* 0x0000000a36367c23 */ /* 0x100fe20008010828 */
[----:B------:R-:W-:-:S01]  /*3d00*/  FFMA.FTZ R70, R70, UR10, -R40 ;  /* 0x0000000a46467c23 */ /* 0x000fc20008010828 */
[----:B-----5:R-:W-:Y:S01]  /*3d10*/  FADD.FTZ R58, R8, R39 ;  /* 0x00000027083a7221 */ /* 0x020fe20000010000 */
[----:B------:R-:W-:-:S01]  /*3d20*/  FFMA.FTZ R53, R53, UR10, -R40 ;  /* 0x0000000a35357c23 */ /* 0x000fc20008010828 */
[----:B------:R-:W1:Y:S01]  /*3d30*/  MUFU.EX2 R60, R60 ;  /* 0x0000003c003c7308 */ /* 0x000e620000000800 */
[----:B------:R-:W-:-:S01]  /*3d40*/  FFMA.FTZ R45, R45, UR10, -R40 ;  /* 0x0000000a2d2d7c23 */ /* 0x000fc20008010828 */
[----:B------:R-:W-:Y:S01]  /*3d50*/  FADD.FTZ R39, R7, R58 ;  /* 0x0000003a07277221 */ /* 0x000fe20000010000 */
[----:B------:R-:W-:-:S01]  /*3d60*/  FFMA.FTZ R52, R52, UR10, -R40 ;  /* 0x0000000a34347c23 */ /* 0x000fc20008010828 */
[--C-:B------:R-:W-:Y:S01]  /*3d70*/  FFMA.FTZ R71, R71, UR10, -R40.reuse ;  /* 0x0000000a47477c23 */ /* 0x100fe20008010828 */
[----:B------:R-:W-:-:S01]  /*3d80*/  FFMA.FTZ R51, R51, UR10, -R40 ;  /* 0x0000000a33337c23 */ /* 0x000fc20008010828 */
[----:B------:R-:W-:Y:S01]  /*3d90*/  FADD.FTZ R58, R10, R39 ;  /* 0x000000270a3a7221 */ /* 0x000fe20000010000 */
[----:B------:R-:W-:-:S01]  /*3da0*/  FFMA.FTZ R72, R72, UR10, -R40 ;  /* 0x0000000a48487c23 */ /* 0x000fc20008010828 */
[----:B------:R-:W2:Y:S01]  /*3db0*/  MUFU.EX2 R61, R61 ;  /* 0x0000003d003d7308 */ /* 0x000ea20000000800 */
        /* <DEDUP_REMOVED lines=8> */
[----:B-1----:R-:W-:-:S01]  /*3e40*/  FADD.FTZ R44, R60, R37 ;  /* 0x000000253c2c7221 */ /* 0x002fc20000010000 */
[----:B------:R-:W-:Y:S01]  /*3e50*/  FADD.FTZ R39, R11, R58 ;  /* 0x0000003a0b277221 */ /* 0x000fe20000010000 */
[----:B------:R-:W-:-:S01]  /*3e60*/  FFMA.FTZ R48, R48, UR10, -R40 ;  /* 0x0000000a30307c23 */ /* 0x000fc20008010828 */
[--C-:B------:R-:W-:Y:S01]  /*3e70*/  FFMA.FTZ R75, R75, UR10, -R40.reuse ;  /* 0x0000000a4b4b7c23 */ /* 0x100fe20008010828 */
[----:B------:R-:W-:-:S01]  /*3e80*/  FFMA.FTZ R47, R47, UR10, -R40 ;  /* 0x0000000a2f2f7c23 */ /* 0x000fc20008010828 */
[----:B------:R-:W-:Y:S01]  /*3e90*/  FADD.FTZ R58, R24, R39 ;  /* 0x00000027183a7221 */ /* 0x000fe20000010000 */
[----:B------:R-:W-:-:S01]  /*3ea0*/  FFMA.FTZ R76, R76, UR10, -R40 ;  /* 0x0000000a4c4c7c23 */ /* 0x000fc20008010828 */
[----:B------:R-:W1:Y:S01]  /*3eb0*/  MUFU.EX2 R63, R63 ;  /* 0x0000003f003f7308 */ /* 0x000e620000000800 */
[----:B--2---:R-:W-:-:S01]  /*3ec0*/  FADD.FTZ R37, R61, R44 ;  /* 0x0000002c3d257221 */ /* 0x004fc20000010000 */
[----:B------:R-:W-:Y:S01]  /*3ed0*/  FADD.FTZ R39, R159, R58 ;  /* 0x0000003a9f277221 */ /* 0x000fe20000010000 */
[----:B------:R-:W-:-:S01]  /*3ee0*/  FFMA.FTZ R35, R35, UR10, -R40 ;  /* 0x0000000a23237c23 */ /* 0x000fc20008010828 */
[----:B------:R-:W-:Y:S01]  /*3ef0*/  FFMA.FTZ R40, R57, UR10, -R40 ;  /* 0x0000000a39287c23 */ /* 0x000fe20008010828 */
[----:B------:R-:W-:-:S02]  /*3f00*/  F2FP.SATFINITE.E4M3.F32.PACK_AB_MERGE_C R60, R61, R60, RZ ;  /* 0x0000003c3d3c723e */ /* 0x000fc400048070ff */
[----:B------:R-:W-:Y:S01]  /*3f10*/  F2FP.SATFINITE.E4M3.F32.PACK_AB_MERGE_C R11, R24, R11, RZ ;  /* 0x0000000b180b723e */ /* 0x000fe200048070ff */
        /* <DEDUP_REMOVED lines=42> */
[----:B0-----:R-:W-:-:S01]  /*41c0*/  FADD.FTZ R37, R53, R44 ;  /* 0x0000002c35257221 */ /* 0x001fc20000010000 */
[----:B------:R-:W-:-:S06]  /*41d0*/  FADD.FTZ R44, R26, R39 ;  /* 0x000000271a2c7221 */ /* 0x000fcc0000010000 */
        /* <DEDUP_REMOVED lines=8> */
[----:B------:R-:W-:Y:S02]  /*4260*/  F2FP.SATFINITE.E4M3.F32.PACK_AB_MERGE_C R39, R3, R2, RZ ;  /* 0x000000020327723e */ /* 0x000fe400048070ff */
[----:B------:R-:W-:Y:S02]  /*4270*/  F2FP.SATFINITE.E4M3.F32.PACK_AB_MERGE_C R15, R46, R15, RZ ;  /* 0x0000000f2e0f723e */ /* 0x000fe400048070ff */
[----:B------:R-:W-:Y:S02]  /*4280*/  F2FP.SATFINITE.E4M3.F32.PACK_AB_MERGE_C R153, R20, R153, R39 ;  /* 0x000000991499723e */ /* 0x000fe40004807027 */
[----:B------:R-:W1:Y:S01]  /*4290*/  MUFU.EX2 R51, R51 ;  /* 0x0000003300337308 */ /* 0x000e620000000800 */
[----:B--2---:R-:W-:-:S01]  /*42a0*/  FADD.FTZ R44, R71, R44 ;  /* 0x0000002c472c7221 */ /* 0x004fc20000010000 */
[----:B------:R-:W-:-:S02]  /*42b0*/  F2FP.SATFINITE.E4M3.F32.PACK_AB_MERGE_C R52, R71, R52, RZ ;  /* 0x000000344734723e */ /* 0x000fc400048070ff */
[----:B------:R-:W-:Y:S02]  /*42c0*/  F2FP.SATFINITE.E4M3.F32.PACK_AB_MERGE_C R161, R26, R161, R15 ;  /* 0x000000a11aa1723e */ /* 0x000fe4000480700f */
[----:B------:R-:W-:Y:S02]  /*42d0*/  F2FP.SATFINITE.E4M3.F32.PACK_AB_MERGE_C R160, R160, R53, R52 ;  /* 0x00000035a0a0723e */ /* 0x000fe40004807034 */
        /* <DEDUP_REMOVED lines=62> */
.L_x_2667:
[----:B------:R0:W1:Y:S01]  /*46c0*/  SYNCS.PHASECHK.TRANS64.TRYWAIT P1, [UR55+0x38850], R6 ;  /* 0x03885006ff0075a7 */ /* 0x0000620008020177 */
[----:B------:R-:W-:Y:S05]  /*46d0*/  @!P0 BRA `(.L_x_2668) ;  /* 0x0000000000048947 */ /* 0x000fea0003800000 */
[----:B------:R-:W-:Y:S01]  /*46e0*/  BPT.TRAP 0x1 ;  /* 0x000000040000795c */ /* 0x000fe20000300000 */
.L_x_2668:
[----:B-1----:R-:W-:Y:S05]  /*46f0*/  @P1 BRA `(.L_x_2669) ;  /* 0x0000000000081947 */ /* 0x002fea0003800000 */
[----:B------:R-:W1:Y:S02]  /*4700*/  SYNCS.PHASECHK.TRANS64.TRYWAIT P1, [UR55+0x38850], R6 ;  /* 0x03885006ff0075a7 */ /* 0x000e640008020177 */
[----:B-1----:R-:W-:Y:S05]  /*4710*/  @!P1 BRA `(.L_x_2670) ;  /* 0x0000011400a09947 */ /* 0x002fea0003800000 */
.L_x_2669:
        /* <DEDUP_REMOVED lines=31> */
.L_x_2671:
[----:B------:R-:W-:Y:S01]  /*4910*/  UISETP.NE.AND UP0, UPT, UR49, URZ, UPT ;  /* 0x0000003f3100728c */ /* 0x000fe2000bf05270 */
[----:B------:R-:W-:Y:S01]  /*4920*/  UMOV UR11, UR41 ;  /* 0x00000029000b7c82 */ /* 0x000fe20008000000 */
[----:B------:R-:W-:Y:S02]  /*4930*/  UIADD3 UR57, UR54, -0x2, URZ ;  /* 0xfffffffe36397890 */ /* 0x000fe4000fffe03f */
[----:B------:R-:W-:-:S04]  /*4940*/  UIADD3 UR55, UR55, 0x38860, URZ ;  /* 0x0003886037377890 */ /* 0x000fc8000fffe03f */
[----:B------:R-:W-:-:S03]  /*4950*/  UPRMT UR55, UR51, 0x654, UR55 ;  /* 0x0000065433377896 */ /* 0x000fc60008000037 */
[----:B------:R-:W-:Y:S01]  /*4960*/  @UP0 ULDC UR6, c[0x0][0x44c] ;  /* 0x0001130000060ab9 */ /* 0x000fe20000000800 */
[----:B------:R-:W-:Y:S01]  /*4970*/  @UP0 ULDC UR14, c[0x0][0x450] ;  /* 0x00011400000e0ab9 */ /* 0x000fe20000000800 */
[----:B------:R-:W-:-:S04]  /*4980*/  UIMAD.WIDE.U32 UR6, UR41, UR6, URZ ;  /* 0x00000006290672a5 */ /* 0x000fc8000f8e003f */
[----:B------:R-:W-:Y:S01]  /*4990*/  @UP0 USHF.R.U32.HI UR11, URZ, UR14, UR7 ;  /* 0x0000000e3f0b0299 */ /* 0x000fe20008011607 */
[----:B------:R-:W-:Y:S03]  /*49a0*/  SYNCS.ARRIVE.TRANS64.RED.A1T0 RZ, [UR55], RZ ;  /* 0x000000ffffff79a7 */ /* 0x000fe60008100437 */
[----:B------:R-:W-:-:S04]  /*49b0*/  UIADD3 UR6, UR11, UR46, -UR48 ;  /* 0x0000002e0b067290 */ /* 0x000fc8000fffe830 */
        /* <DEDUP_REMOVED lines=10> */
[----:B01----:R-:W-:-:S07]  /*4a60*/  IMAD.MOV.U32 R6, RZ, RZ, R168 ;  /* 0x000000ffff067224 */ /* 0x003fce00078e00a8 */
.L_x_2683:
[----:B------:R-:W-:-:S04]  /*4a70*/  UIADD3 UR36, UR36, 0x1, URZ ;  /* 0x0000000124247890 */ /* 0x000fc8000fffe03f */
[----:B------:R-:W-:-:S04]  /*4a80*/  UISETP.NE.AND UP0, UPT, UR36, 0x2, UPT ;  /* 0x000000022400788c */ /* 0x000fc8000bf05270 */
[----:B------:R-:W-:Y:S02]  /*4a90*/  USEL UR6, URZ, 0x1, UP0 ;  /* 0x000000013f067887 */ /* 0x000fe40008000000 */
[----:B------:R-:W-:Y:S02]  /*4aa0*/  USEL UR36, UR36, URZ, UP0 ;  /* 0x0000003f24247287 */ /* 0x000fe40008000000 */
[----:B------:R-:W-:Y:S01]  /*4ab0*/  ULOP3.LUT UR42, UR42, UR6, URZ, 0x3c, !UPT ;  /* 0x000000062a2a7292 */ /* 0x000fe2000f8e3c3f */
[----:B------:R-:W-:Y:S11]  /*4ac0*/  @!P0 BRA `(.L_x_2673) ;  /* 0x0000000000048947 */ /* 0x000ff60003800000 */
[----:B------:R-:W-:Y:S01]  /*4ad0*/  BPT.TRAP 0x1 ;  /* 0x000000040000795c */ /* 0x000fe20000300000 */
.L_x_2673:
        /* <DEDUP_REMOVED lines=11> */
.L_x_2674:
[----:B-1----:R-:W-:Y:S05]  /*4b90*/  @P1 BRA `(.L_x_2675) ;  /* 0x00000000000c1947 */ /* 0x002fea0003800000 */
[----:B0-----:R-:W-:-:S04]  /*4ba0*/  MOV R4, UR58 ;  /* 0x0000003a00047c02 */ /* 0x001fc80008000f00 */
[----:B------:R-:W0:Y:S02]  /*4bb0*/  SYNCS.PHASECHK.TRANS64.TRYWAIT P1, [UR54+0x38830], R4 ;  /* 0x03883004ff0075a7 */ /* 0x000e240008020176 */
[----:B0-----:R-:W-:Y:S05]  /*4bc0*/  @!P1 BRA `(.L_x_2676) ;  /* 0x00000110008c9947 */ /* 0x001fea0003800000 */
.L_x_2675:
        /* <DEDUP_REMOVED lines=46> */
.L_x_2677:
[----:B------:R-:W-:Y:S01]  /*4eb0*/  UISETP.NE.AND UP0, UPT, UR49, URZ, UPT ;  /* 0x0000003f3100728c */ /* 0x000fe2000bf05270 */
[C---:B------:R-:W-:Y:S01]  /*4ec0*/  FMUL.FTZ R20, R0.reuse, R161 ;  /* 0x000000a100147220 */ /* 0x040fe20000410000 */
[C---:B------:R-:W-:Y:S01]  /*4ed0*/  FMUL.FTZ R161, R0.reuse, R172 ;  /* 0x000000ac00a17220 */ /* 0x040fe20000410000 */
        /* <DEDUP_REMOVED lines=11> */
[C---:B------:R-:W-:Y:S01]  /*4f90*/  FMUL.FTZ R156, R0.reuse, R167 ;  /* 0x000000a7009c7220 */ /* 0x040fe20000410000 */
[C---:B------:R-:W-:Y:S01]  /*4fa0*/  FMUL.FTZ R167, R0.reuse, R183 ;  /* 0x000000b700a77220 */ /* 0x040fe20000410000 */
[C---:B------:R-:W-:Y:S01]  /*4fb0*/  FMUL.FTZ R9, R0.reuse, R154 ;  /* 0x0000009a00097220 */ /* 0x040fe20000410000 */
[----:B------:R-:W-:Y:S01]  /*4fc0*/  FMUL.FTZ R10, R0, R155 ;  /* 0x0000009b000a7220 */ /* 0x000fe20000410000 */
[----:B------:R-:W-:-:S02]  /*4fd0*/  IMAD.MOV.U32 R183, RZ, RZ, -0x2 ;  /* 0xfffffffeffb77424 */ /* 0x000fc400078e00ff */
        /* <DEDUP_REMOVED lines=8> */
[C---:B------:R-:W-:Y:S01]  /*5060*/  FMUL.FTZ R171, R0.reuse, R191 ;  /* 0x000000bf00ab7220 */ /* 0x040fe20000410000 */
[----:B------:R-:W-:Y:S01]  /*5070*/  UIMAD UR6, UR57, UR6, 0x1 ;  /* 0x00000001390674a4 */ /* 0x000fe2000f8e0206 */
[----:B------:R-:W-:Y:S01]  /*5080*/  IMAD.U32 R191, RZ, RZ, UR48 ;  /* 0x00000030ffbf7e24 */ /* 0x000fe2000f8e00ff */
[----:B------:R-:W1:Y:S01]  /*5090*/  SHFL.IDX PT, R187, R172, 0x1, 0x1c1f ;  /* 0x003c1f00acbb7f89 */ /* 0x000e6200000e0000 */
[C---:B------:R-:W-:Y:S01]  /*50a0*/  FMUL.FTZ R14, R0.reuse, R159 ;  /* 0x0000009f000e7220 */ /* 0x040fe20000410000 */
[----:B------:R-:W-:Y:S01]  /*50b0*/  FMUL.FTZ R21, R0, R162 ;  /* 0x000000a200157220 */ /* 0x000fe20000410000 */
[----:B------:R-:W2:Y:S01]  /*50c0*/  MUFU.TANH R9, R9 ;  /* 0x0000000900097308 */ /* 0x000ea20000002400 */
[----:B------:R-:W-:-:S02]  /*50d0*/  IMAD R182, R18, R183, UR6 ;  /* 0x0000000612b67e24 */ /* 0x000fc4000f8e02b7 */
[C---:B------:R-:W-:Y:S01]  /*50e0*/  FMUL.FTZ R8, R0.reuse, R153 ;  /* 0x0000009900087220 */ /* 0x040fe20000410000 */
[C---:B------:R-:W-:Y:S01]  /*50f0*/  FMUL.FTZ R153, R0.reuse, R164 ;  /* 0x000000a400997220 */ /* 0x040fe20000410000 */
[C---:B------:R-:W-:Y:S01]  /*5100*/  FMUL.FTZ R154, R0.reuse, R165 ;  /* 0x000000a5009a7220 */ /* 0x040fe20000410000 */
[C---:B------:R-:W-:Y:S01]  /*5110*/  FMUL.FTZ R159, R0.reuse, R170 ;  /* 0x000000aa009f7220 */ /* 0x040fe20000410000 */
[----:B------:R-:W-:Y:S01]  /*5120*/  IADD3 R182, -R191, UR46, R182 ;  /* 0x0000002ebfb67c10 */ /* 0x000fe2000fffe1b6 */
        /* <DEDUP_REMOVED lines=13> */
[----:B------:R-:W-:Y:S01]  /*5200*/  FMUL.FTZ R183, R0, R202 ;  /* 0x000000ca00b77220 */ /* 0x000fe20000410000 */
[----:B-1----:R-:W-:-:S02]  /*5210*/  IMAD.IADD R186, R182, 0x1, R187 ;  /* 0x00000001b6ba7824 */ /* 0x002fc400078e02bb */
[C---:B------:R-:W-:Y:S01]  /*5220*/  FMUL.FTZ R203, R0.reuse, R203 ;  /* 0x000000cb00cb7220 */ /* 0x040fe20000410000 */
[C---:B------:R-:W-:Y:S01]  /*5230*/  FMUL.FTZ R187, R0.reuse, R173 ;  /* 0x000000ad00bb7220 */ /* 0x040fe20000410000 */
[----:B------:R-:W1:Y:S01]  /*5240*/  MUFU.TANH R14, R14 ;  /* 0x0000000e000e7308 */ /* 0x000e620000002400 */
[----:B------:R-:W-:Y:S01]  /*5250*/  FMUL.FTZ R191, R0, R206 ;  /* 0x000000ce00bf7220 */ /* 0x000fe20000410000 */
[----:B------:R-:W-:Y:S01]  /*5260*/  ISETP.GT.AND P6, PT, R186, RZ, PT ;  /* 0x000000ffba00720c */ /* 0x000fe20003fc4270 */
[----:B------:R-:W-:Y:S01]  /*5270*/  FMUL.FTZ R198, R0, R210 ;  /* 0x000000d200c67220 */ /* 0x000fe20000410000 */
[----:B------:R-:W-:Y:S01]  /*5280*/  ISETP.GT.AND P1, PT, R186, 0x1, PT ;  /* 0x00000001ba00780c */ /* 0x000fe20003f24270 */
[C---:B------:R-:W-:Y:S01]  /*5290*/  FMUL.FTZ R195, R0.reuse, R214 ;  /* 0x000000d600c37220 */ /* 0x040fe20000410000 */
[----:B--2---:R-:W-:Y:S01]  /*52a0*/  FSEL R190, R9, -INF , P6 ;  /* 0xff80000009be7808 */ /* 0x004fe20003000000 */
[----:B------:R-:W-:Y:S01]  /*52b0*/  FMUL.FTZ R176, R0, R176 ;  /* 0x000000b000b07220 */ /* 0x000fe20000410000 */
[----:B------:R-:W2:Y:S01]  /*52c0*/  MUFU.TANH R21, R21 ;  /* 0x0000001500157308 */ /* 0x000ea20000002400 */
[----:B---3--:R-:W-:Y:S01]  /*52d0*/  FSEL R10, R10, -INF , P1 ;  /* 0xff8000000a0a7808 */ /* 0x008fe20000800000 */
[----:B------:R-:W-:Y:S01]  /*52e0*/  FMUL.FTZ R180, R0, R180 ;  /* 0x000000b400b47220 */ /* 0x000fe20000410000 */
[----:B------:R-:W-:Y:S01]  /*52f0*/  ISETP.GT.AND P2, PT, R186, 0x8, PT ;  /* 0x00000008ba00780c */ /* 0x000fe20003f44270 */
[----:B------:R-:W-:Y:S01]  /*5300*/  FMUL.FTZ R181, R0, R181 ;  /* 0x000000b500b57220 */ /* 0x000fe20000410000 */
[----:B------:R-:W-:Y:S01]  /*5310*/  ISETP.GT.AND P3, PT, R186, 0x9, PT ;  /* 0x00000009ba00780c */ /* 0x000fe20003f64270 */
[----:B------:R-:W-:Y:S01]  /*5320*/  FMUL.FTZ R184, R0, R184 ;  /* 0x000000b800b87220 */ /* 0x000fe20000410000 */
[C---:B------:R-:W-:Y:S01]  /*5330*/  ISETP.GT.AND P4, PT, R186.reuse, 0x10, PT ;  /* 0x00000010ba00780c */ /* 0x040fe20003f84270 */
[----:B------:R-:W3:Y:S01]  /*5340*/  MUFU.TANH R152, R152 ;  /* 0x0000009800987308 */ /* 0x000ee20000002400 */
[----:B------:R-:W-:Y:S01]  /*5350*/  ISETP.GT.AND P5, PT, R186, 0x11, PT ;  /* 0x00000011ba00780c */ /* 0x000fe20003fa4270 */
[----:B------:R-:W-:Y:S01]  /*5360*/  FMUL.FTZ R177, R0, R177 ;  /* 0x000000b100b17220 */ /* 0x000fe20000410000 */
[----:B------:R-:W-:Y:S01]  /*5370*/  ISETP.GT.AND P6, PT, R186, 0x18, PT ;  /* 0x00000018ba00780c */ /* 0x000fe20003fc4270 */
[----:B------:R-:W-:Y:S01]  /*5380*/  FMUL.FTZ R185, R0, R185 ;  /* 0x000000b900b97220 */ /* 0x000fe20000410000 */
[----:B------:R-:W-:Y:S01]  /*5390*/  ISETP.GT.AND P1, PT, R186, 0x19, PT ;  /* 0x00000019ba00780c */ /* 0x000fe20003f24270 */
[----:B------:R-:W-:Y:S01]  /*53a0*/  FMUL.FTZ R189, R0, R189 ;  /* 0x000000bd00bd7220 */ /* 0x000fe20000410000 */
[----:B----4-:R-:W-:Y:S01]  /*53b0*/  FSEL R13, R13, -INF , P2 ;  /* 0xff8000000d0d7808 */ /* 0x010fe20001000000 */
[----:B------:R-:W4:Y:S01]  /*53c0*/  MUFU.TANH R155, R155 ;  /* 0x0000009b009b7308 */ /* 0x000f220000002400 */
[----:B-1----:R-:W-:Y:S01]  /*53d0*/  FSEL R14, R14, -INF , P3 ;  /* 0xff8000000e0e7808 */ /* 0x002fe20001800000 */
[C---:B------:R-:W-:Y:S01]  /*53e0*/  FMUL.FTZ R193, R0.reuse, R193 ;  /* 0x000000c100c17220 */ /* 0x040fe20000410000 */
[----:B--2---:R-:W-:Y:S01]  /*53f0*/  FSEL R21, R21, -INF , P4 ;  /* 0xff80000015157808 */ /* 0x004fe20002000000 */
[----:B------:R-:W-:Y:S01]  /*5400*/  FMUL.FTZ R196, R0, R196 ;  /* 0x000000c400c47220 */ /* 0x000fe20000410000 */
[----:B------:R-:W-:Y:S01]  /*5410*/  ISETP.GT.AND P2, PT, R186, 0x20, PT ;  /* 0x00000020ba00780c */ /* 0x000fe20003f44270 */
[----:B------:R-:W-:Y:S01]  /*5420*/  FMUL.FTZ R197, R0, R197 ;  /* 0x000000c500c57220 */ /* 0x000fe20000410000 */
[----:B------:R-:W-:Y:S01]  /*5430*/  ISETP.GT.AND P3, PT, R186, 0x21, PT ;  /* 0x00000021ba00780c */ /* 0x000fe20003f64270 */
[----:B------:R-:W1:Y:S01]  /*5440*/  MUFU.TANH R156, R156 ;  /* 0x0000009c009c7308 */ /* 0x000e620000002400 */
[----:B---3--:R-:W-:Y:S01]  /*5450*/  FSEL R152, R152, -INF , P5 ;  /* 0xff80000098987808 */ /* 0x008fe20002800000 */
[----:B------:R-:W-:Y:S01]  /*5460*/  FMUL.FTZ R200, R0, R200 ;  /* 0x000000c800c87220 */ /* 0x000fe20000410000 */
[----:B------:R-:W-:Y:S01]  /*5470*/  ISETP.GT.AND P4, PT, R186, 0x28, PT ;  /* 0x00000028ba00780c */ /* 0x000fe20003f84270 */
[----:B------:R-:W-:Y:S01]  /*5480*/  FMUL.FTZ R201, R0, R201 ;  /* 0x000000c900c97220 */ /* 0x000fe20000410000 */
[----:B------:R-:W-:Y:S01]  /*5490*/  ISETP.GT.AND P5, PT, R186, 0x29, PT ;  /* 0x00000029ba00780c */ /* 0x000fe20003fa4270 */
[----:B------:R-:W-:Y:S01]  /*54a0*/  UMOV UR10, UR51 ;  /* 0x00000033000a7c82 */ /* 0x000fe20008000000 */
[----:B------:R-:W-:Y:S01]  /*54b0*/  FMNMX.FTZ R9, R190, R5, !PT ;  /* 0x00000005be097209 */ /* 0x000fe20007810000 */
[----:B------:R-:W2:Y:S01]  /*54c0*/  MUFU.TANH R159, R159 ;  /* 0x0000009f009f7308 */ /* 0x000ea20000002400 */
[----:B----4-:R-:W-:Y:S01]  /*54d0*/  FSEL R155, R155, -INF , P6 ;  /* 0xff8000009b9b7808 */ /* 0x010fe20003000000 */
[----:B------:R-:W-:Y:S01]  /*54e0*/  UIADD3 UR6, UR54, 0x38840, URZ ;  /* 0x0003884036067890 */ /* 0x000fe2000fffe03f */
[----:B------:R-:W-:-:S03]  /*54f0*/  ISETP.GT.AND P6, PT, R186, 0x30, PT ;  /* 0x00000030ba00780c */ /* 0x000fc60003fc4270 */
[----:B------:R-:W-:Y:S02]  /*5500*/  UPRMT UR6, UR55, 0x654, UR6 ;  /* 0x0000065437067896 */ /* 0x000fe40008000006 */
[----:B------:R-:W3:Y:S01]  /*5510*/  MUFU.TANH R160, R160 ;  /* 0x000000a000a07308 */ /* 0x000ee20000002400 */
[----:B-1----:R-:W-:Y:S02]  /*5520*/  FSEL R156, R156, -INF , P1 ;  /* 0xff8000009c9c7808 */ /* 0x002fe40000800000 */
[----:B------:R-:W-:-:S04]  /*5530*/  ISETP.GT.AND P1, PT, R186, 0x31, PT ;  /* 0x00000031ba00780c */ /* 0x000fc80003f24270 */
[----:B------:R-:W-:Y:S01]  /*5540*/  SYNCS.ARRIVE.TRANS64.RED.A1T0 RZ, [UR6], RZ ;  /* 0x000000ffffff79a7 */ /* 0x000fe20008100406 */
        /* <DEDUP_REMOVED lines=53> */
[----:B------:R-:W-:Y:S02]  /*58a0*/  ISETP.GT.AND P1, PT, R186, 0x79, PT ;  /* 0x00000079ba00780c */ /* 0x000fe40003f24270 */
[----:B------:R-:W-:-:S03]  /*58b0*/  FMNMX.FTZ R186, R10, R9, !PT ;  /* 0x000000090aba7209 */ /* 0x000fc60007810000 */
[----:B------:R-:W1:Y:S01]  /*58c0*/  MUFU.TANH R195, R195 ;  /* 0x000000c300c37308 */ /* 0x000e620000002400 */
[----:B------:R-:W-:Y:S02]  /*58d0*/  FMNMX.FTZ R9, R13, R186, !PT ;  /* 0x000000ba0d097209 */ /* 0x000fe40007810000 */
[----:B--2---:R-:W-:Y:S02]  /*58e0*/  FSEL R191, R191, -INF , P2 ;  /* 0xff800000bfbf7808 */ /* 0x004fe40001000000 */
[----:B------:R-:W-:-:S03]  /*58f0*/  FMNMX.FTZ R186, R14, R9, !PT ;  /* 0x000000090eba7209 */ /* 0x000fc60007810000 */
[----:B------:R-:W-:Y:S01]  /*5900*/  MUFU.TANH R7, R7 ;  /* 0x0000000700077308 */ /* 0x000fe20000002400 */
[----:B------:R-:W-:Y:S02]  /*5910*/  FMNMX.FTZ R9, R21, R186, !PT ;  /* 0x000000ba15097209 */ /* 0x000fe40007810000 */
[----:B---3--:R-:W-:Y:S02]  /*5920*/  FSEL R198, R198, -INF , P4 ;  /* 0xff800000c6c67808 */ /* 0x008fe40002000000 */
[----:B------:R-:W-:-:S03]  /*5930*/  FMNMX.FTZ R186, R152, R9, !PT ;  /* 0x0000000998ba7209 */ /* 0x000fc60007810000 */
[----:B------:R-:W-:Y:S01]  /*5940*/  MUFU.TANH R11, R11 ;  /* 0x0000000b000b7308 */ /* 0x000fe20000002400 */
[----:B------:R-:W-:Y:S02]  /*5950*/  FMNMX.FTZ R9, R155, R186, !PT ;  /* 0x000000ba9b097209 */ /* 0x000fe40007810000 */
[----:B-1----:R-:W-:Y:S02]  /*5960*/  FSEL R195, R195, -INF , P6 ;  /* 0xff800000c3c37808 */ /* 0x002fe40003000000 */
[----:B------:R-:W-:-:S03]  /*5970*/  FMNMX.FTZ R186, R156, R9, !PT ;  /* 0x000000099cba7209 */ /* 0x000fc60007810000 */
[----:B------:R-:W-:Y:S01]  /*5980*/  MUFU.TANH R12, R12 ;  /* 0x0000000c000c7308 */ /* 0x000fe20000002400 */
[----:B------:R-:W-:-:S04]  /*5990*/  FMNMX.FTZ R9, R159, R186, !PT ;  /* 0x000000ba9f097209 */ /* 0x000fc80007810000 */
[----:B------:R-:W-:-:S03]  /*59a0*/  FMNMX.FTZ R9, R160, R9, !PT ;  /* 0x00000009a0097209 */ /* 0x000fc60007810000 */
[----:B------:R-:W-:Y:S01]  /*59b0*/  MUFU.TANH R15, R15 ;  /* 0x0000000f000f7308 */ /* 0x000fe20000002400 */
[----:B------:R-:W-:-:S04]  /*59c0*/  FMNMX.FTZ R186, R162, R9, !PT ;  /* 0x00000009a2ba7209 */ /* 0x000fc80007810000 */
[----:B------:R-:W-:Y:S01]  /*59d0*/  FMNMX.FTZ R9, R163, R186, !PT ;  /* 0x000000baa3097209 */ /* 0x000fe20007810000 */
[----:B------:R-:W-:Y:S02]  /*59e0*/  FMUL.FTZ R186, R0, R188 ;  /* 0x000000bc00ba7220 */ /* 0x000fe40000410000 */
        /* <DEDUP_REMOVED lines=10> */
[----:B------:R-:W1:Y:S01]  /*5a90*/  MUFU.TANH R188, R188 ;  /* 0x000000bc00bc7308 */ /* 0x000e620000002400 */
[----:B------:R-:W-:-:S04]  /*5aa0*/  FMNMX.FTZ R194, R170, R9, !PT ;  /* 0x00000009aac27209 */ /* 0x000fc80007810000 */
[----:B------:R-:W-:Y:S01]  /*5ab0*/  FMNMX.FTZ R9, R171, R194, !PT ;  /* 0x000000c2ab097209 */ /* 0x000fe20007810000 */
[----:B------:R-:W-:Y:S02]  /*5ac0*/  FMUL.FTZ R194, R0, R211 ;  /* 0x000000d300c27220 */ /* 0x000fe40000410000 */
[----:B------:R-:W-:Y:S01]  /*5ad0*/  MUFU.TANH R157, R157 ;  /* 0x0000009d009d7308 */ /* 0x000fe20000002400 */
[----:B------:R-:W-:-:S04]  /*5ae0*/  FMNMX.FTZ R202, R174, R9, !PT ;  /* 0x00000009aeca7209 */ /* 0x000fc80007810000 */
[----:B------:R-:W-:-:S03]  /*5af0*/  FMNMX.FTZ R9, R175, R202, !PT ;  /* 0x000000caaf097209 */ /* 0x000fc60007810000 */
[----:B------:R-:W2:Y:S01]  /*5b00*/  MUFU.TANH R194, R194 ;  /* 0x000000c200c27308 */ /* 0x000ea20000002400 */
[----:B------:R-:W-:Y:S01]  /*5b10*/  FMNMX.FTZ R202, R178, R9, !PT ;  /* 0x00000009b2ca7209 */ /* 0x000fe20007810000 */
[----:B------:R-:W-:Y:S01]  /*5b20*/  FMUL.FTZ R9, R0, R215 ;  /* 0x000000d700097220 */ /* 0x000fe20000410000 */
[----:B-1----:R-:W-:Y:S02]  /*5b30*/  FSEL R188, R188, -INF , P3 ;  /* 0xff800000bcbc7808 */ /* 0x002fe40001800000 */
[----:B------:R-:W-:-:S03]  /*5b40*/  FMNMX.FTZ R202, R179, R202, !PT ;  /* 0x000000cab3ca7209 */ /* 0x000fc60007810000 */
[----:B------:R-:W1:Y:S01]  /*5b50*/  MUFU.TANH R9, R9 ;  /* 0x0000000900097308 */ /* 0x000e620000002400 */
[----:B------:R-:W-:-:S04]  /*5b60*/  FMNMX.FTZ R202, R183, R202, !PT ;  /* 0x000000cab7ca7209 */ /* 0x000fc80007810000 */
[----:B------:R-:W-:-:S03]  /*5b70*/  FMNMX.FTZ R202, R173, R202, !PT ;  /* 0x000000caadca7209 */ /* 0x000fc60007810000 */
[----:B------:R-:W3:Y:S01]  /*5b80*/  MUFU.TANH R158, R158 ;  /* 0x0000009e009e7308 */ /* 0x000ee20000002400 */
[----:B------:R-:W-:Y:S02]  /*5b90*/  FMNMX.FTZ R199, R191, R202, !PT ;  /* 0x000000cabfc77209 */ /* 0x000fe40007810000 */
[----:B--2---:R-:W-:Y:S02]  /*5ba0*/  FSEL R194, R194, -INF , P5 ;  /* 0xff800000c2c27808 */ /* 0x004fe40002800000 */
[----:B------:R-:W-:-:S03]  /*5bb0*/  FMNMX.FTZ R199, R188, R199, !PT ;  /* 0x000000c7bcc77209 */ /* 0x000fc60007810000 */
[----:B------:R-:W2:Y:S01]  /*5bc0*/  MUFU.TANH R161, R161 ;  /* 0x000000a100a17308 */ /* 0x000ea20000002400 */
[----:B------:R-:W-:Y:S01]  /*5bd0*/  FMNMX.FTZ R203, R198, R199, !PT ;  /* 0x000000c7c6cb7209 */ /* 0x000fe20007810000 */
[----:B------:R-:W-:Y:S01]  /*5be0*/  FMUL.FTZ R199, R0, R192 ;  /* 0x000000c000c77220 */ /* 0x000fe20000410000 */
[----:B-1----:R-:W-:Y:S02]  /*5bf0*/  FSEL R192, R9, -INF , P1 ;  /* 0xff80000009c07808 */ /* 0x002fe40000800000 */
[----:B------:R-:W-:Y:S01]  /*5c00*/  FMNMX.FTZ R202, R194, R203, !PT ;  /* 0x000000cbc2ca7209 */ /* 0x000fe20007810000 */
[C---:B------:R-:W-:Y:S01]  /*5c10*/  FMUL.FTZ R203, R0.reuse, R205 ;  /* 0x000000cd00cb7220 */ /* 0x040fe20000410000 */
[C---:B------:R-:W-:Y:S01]  /*5c20*/  FMUL.FTZ R205, R0.reuse, R209 ;  /* 0x000000d100cd7220 */ /* 0x040fe20000410000 */
[----:B------:R-:W1:Y:S01]  /*5c30*/  MUFU.TANH R154, R154 ;  /* 0x0000009a009a7308 */ /* 0x000e620000002400 */
[----:B------:R-:W-:Y:S01]  /*5c40*/  FMNMX.FTZ R9, R195, R202, !PT ;  /* 0x000000cac3097209 */ /* 0x000fe20007810000 */
[C---:B------:R-:W-:Y:S01]  /*5c50*/  FMUL.FTZ R202, R0.reuse, R204 ;  /* 0x000000cc00ca7220 */ /* 0x040fe20000410000 */
[----:B------:R-:W-:Y:S01]  /*5c60*/  FMUL.FTZ R204, R0, R208 ;  /* 0x000000d000cc7220 */ /* 0x000fe20000410000 */
[----:B------:R-:W-:Y:S01]  /*5c70*/  IMAD.U32 R208, RZ, RZ, UR10 ;  /* 0x0000000affd07e24 */ /* 0x000fe2000f8e00ff */
[----:B------:R-:W-:-:S03]  /*5c80*/  FMNMX.FTZ R9, R192, R9, !PT ;  /* 0x00000009c0097209 */ /* 0x000fc60007810000 */
[----:B------:R-:W4:Y:S02]  /*5c90*/  MUFU.TANH R187, R187 ;  /* 0x000000bb00bb7308 */ /* 0x000f240000002400 */
[----:B------:R-:W5:Y:S06]  /*5ca0*/  SHFL.BFLY PT, R206, R9, 0x2, 0x1f ;  /* 0x0c401f0009ce7f89 */ /* 0x000f6c00000e0000 */
[----:B------:R-:W0:Y:S08]  /*5cb0*/  MUFU.TANH R176, R176 ;  /* 0x000000b000b07308 */ /* 0x000e300000002400 */
[----:B------:R-:W0:Y:S08]  /*5cc0*/  MUFU.TANH R180, R180 ;  /* 0x000000b400b47308 */ /* 0x000e300000002400 */
[----:B------:R-:W0:Y:S01]  /*5cd0*/  MUFU.TANH R181, R181 ;  /* 0x000000b500b57308 */ /* 0x000e220000002400 */
[----:B-----5:R-:W-:Y:S01]  /*5ce0*/  FMNMX.FTZ R207, R9, R206, !PT ;  /* 0x000000ce09cf7209 */ /* 0x020fe20007810000 */
[C---:B------:R-:W-:Y:S01]  /*5cf0*/  FMUL.FTZ R206, R0.reuse, R212 ;  /* 0x000000d400ce7220 */ /* 0x040fe20000410000 */
[----:B------:R5:W3:Y:S04]  /*5d00*/  SHFL.IDX PT, R9, R172, RZ, 0x1c1f ;  /* 0x001c1fffac097589 */ /* 0x000ae800000e0000 */
[----:B------:R-:W2:Y:S01]  /*5d10*/  SHFL.BFLY PT, R210, R207, 0x1, 0x1f ;  /* 0x0c201f00cfd27f89 */ /* 0x000ea200000e0000 */
[----:B------:R-:W0:Y:S01]  /*5d20*/  MUFU.TANH R184, R184 ;  /* 0x000000b800b87308 */ /* 0x000e220000002400 */
[----:B-----5:R-:W-:-:S07]  /*5d30*/  FMUL.FTZ R172, R0, R213 ;  /* 0x000000d500ac7220 */ /* 0x020fce0000410000 */
[----:B------:R-:W5:Y:S08]  /*5d40*/  MUFU.TANH R177, R177 ;  /* 0x000000b100b17308 */ /* 0x000f700000002400 */
[----:B------:R-:W5:Y:S01]  /*5d50*/  MUFU.TANH R185, R185 ;  /* 0x000000b900b97308 */ /* 0x000f620000002400 */
[----:B---3--:R-:W-:Y:S01]  /*5d60*/  IMAD.IADD R182, R182, 0x1, R9 ;  /* 0x00000001b6b67824 */ /* 0x008fe200078e0209 */
[----:B--2---:R-:W-:-:S06]  /*5d70*/  FMNMX.FTZ R9, R207, R210, !PT ;  /* 0x000000d2cf097209 */ /* 0x004fcc0007810000 */
[----:B------:R-:W2:Y:S01]  /*5d80*/  MUFU.TANH R186, R186 ;  /* 0x000000ba00ba7308 */ /* 0x000ea20000002400 */
[C---:B------:R-:W-:Y:S02]  /*5d90*/  ISETP.GT.AND P6, PT, R182.reuse, RZ, PT ;  /* 0x000000ffb600720c */ /* 0x040fe40003fc4270 */
[----:B------:R-:W-:Y:S01]  /*5da0*/  ISETP.GT.AND P2, PT, R182, 0x8, PT ;  /* 0x00000008b600780c */ /* 0x000fe20003f44270 */
[----:B------:R-:W-:-:S01]  /*5db0*/  FFMA.FTZ R207, R9, R208, -8 ;  /* 0xc100000009cf7423 */ /* 0x000fc200000100d0 */
[C---:B------:R-:W-:Y:S02]  /*5dc0*/  ISETP.GT.AND P3, PT, R182.reuse, 0x9, PT ;  /* 0x00000009b600780c */ /* 0x040fe40003f64270 */
[C---:B------:R-:W-:Y:S01]  /*5dd0*/  ISETP.GT.AND P4, PT, R182.reuse, 0x10, PT ;  /* 0x00000010b600780c */ /* 0x040fe20003f84270 */
[----:B------:R-:W3:Y:S01]  /*5de0*/  MUFU.TANH R189, R189 ;  /* 0x000000bd00bd7308 */ /* 0x000ee20000002400 */
[----:B------:R-:W-:Y:S02]  /*5df0*/  ISETP.GT.AND P1, PT, R182, 0x1, PT ;  /* 0x00000001b600780c */ /* 0x000fe40003f24270 */
[----:B------:R-:W-:-:S02]  /*5e00*/  FSEL R7, R7, -INF , P6 ;  /* 0xff80000007077808 */ /* 0x000fc40003000000 */
[----:B------:R-:W-:Y:S02]  /*5e10*/  FSEL R11, R11, -INF , P2 ;  /* 0xff8000000b0b7808 */ /* 0x000fe40001000000 */
[----:B------:R-:W-:Y:S01]  /*5e20*/  FSEL R12, R12, -INF , P3 ;  /* 0xff8000000c0c7808 */ /* 0x000fe20001800000 */
[----:B------:R-:W3:Y:S01]  /*5e30*/  MUFU.TANH R199, R199 ;  /* 0x000000c700c77308 */ /* 0x000ee20000002400 */
[----:B------:R-:W-:Y:S02]  /*5e40*/  FSEL R15, R15, -INF , P4 ;  /* 0xff8000000f0f7808 */ /* 0x000fe40002000000 */
[C---:B------:R-:W-:Y:S02]  /*5e50*/  ISETP.GT.AND P5, PT, R182.reuse, 0x11, PT ;  /* 0x00000011b600780c */ /* 0x040fe40003fa4270 */
[C---:B------:R-:W-:Y:S02]  /*5e60*/  ISETP.GT.AND P6, PT, R182.reuse, 0x18, PT ;  /* 0x00000018b600780c */ /* 0x040fe40003fc4270 */
[C---:B------:R-:W-:Y:S01]  /*5e70*/  ISETP.GT.AND P2, PT, R182.reuse, 0x20, PT ;  /* 0x00000020b600780c */ /* 0x040fe20003f44270 */
[----:B------:R-:W3:Y:S01]  /*5e80*/  MUFU.TANH R193, R193 ;  /* 0x000000c100c17308 */ /* 0x000ee20000002400 */
[----:B------:R-:W-:-:S02]  /*5e90*/  ISETP.GT.AND P3, PT, R182, 0x21, PT ;  /* 0x00000021b600780c */ /* 0x000fc40003f64270 */
[----:B------:R-:W-:Y:S02]  /*5ea0*/  ISETP.GT.AND P4, PT, R182, 0x28, PT ;  /* 0x00000028b600780c */ /* 0x000fe40003f84270 */
[----:B------:R-:W-:Y:S02]  /*5eb0*/  FSEL R8, R8, -INF , P1 ;  /* 0xff80000008087808 */ /* 0x000fe40000800000 */
[----:B------:R-:W-:Y:S01]  /*5ec0*/  ISETP.GT.AND P1, PT, R182, 0x19, PT ;  /* 0x00000019b600780c */ /* 0x000fe20003f24270 */
[----:B------:R-:W3:Y:S01]  /*5ed0*/  MUFU.TANH R196, R196 ;  /* 0x000000c400c47308 */ /* 0x000ee20000002400 */
[----:B------:R-:W-:Y:S02]  /*5ee0*/  FSEL R20, R20, -INF , P5 ;  /* 0xff80000014147808 */ /* 0x000fe40002800000 */
[----:B------:R-:W-:Y:S02]  /*5ef0*/  FSEL R153, R153, -INF , P6 ;  /* 0xff80000099997808 */ /* 0x000fe40003000000 */
[----:B------:R-:W-:-:S02]  /*5f00*/  FSEL R157, R157, -INF , P2 ;  /* 0xff8000009d9d7808 */ /* 0x000fc40001000000 */
        /* <DEDUP_REMOVED lines=9> */
[----:B-1----:R-:W-:Y:S02]  /*5fa0*/  FSEL R154, R154, -INF , P1 ;  /* 0xff8000009a9a7808 */ /* 0x002fe40000800000 */
[----:B------:R-:W-:Y:S01]  /*5fb0*/  ISETP.GT.AND P1, PT, R182, 0x31, PT ;  /* 0x00000031b600780c */ /* 0x000fe20003f24270 */
[----:B------:R-:W1:Y:S01]  /*5fc0*/  MUFU.TANH R201, R201 ;  /* 0x000000c900c97308 */ /* 0x000e620000002400 */
[----:B----4-:R-:W-:Y:S02]  /*5fd0*/  FSEL R187, R187, -INF , P5 ;  /* 0xff800000bbbb7808 */ /* 0x010fe40002800000 */
[----:B0-----:R-:W-:Y:S02]  /*5fe0*/  FSEL R176, R176, -INF , P6 ;  /* 0xff800000b0b07808 */ /* 0x001fe40003000000 */
[----:B------:R-:W-:-:S02]  /*5ff0*/  FSEL R180, R180, -INF , P2 ;  /* 0xff800000b4b47808 */ /* 0x000fc40001000000 */
[----:B------:R-:W-:Y:S01]  /*6000*/  FSEL R181, R181, -INF , P3 ;  /* 0xff800000b5b57808 */ /* 0x000fe20001800000 */
[----:B------:R-:W0:Y:S01]  /*6010*/  MUFU.TANH R202, R202 ;  /* 0x000000ca00ca7308 */ /* 0x000e220000002400 */
[----:B------:R-:W-:Y:S02]  /*6020*/  FSEL R184, R184, -INF , P4 ;  /* 0xff800000b8b87808 */ /* 0x000fe40002000000 */
[C---:B------:R-:W-:Y:S02]  /*6030*/  ISETP.GT.AND P5, PT, R182.reuse, 0x41, PT ;  /* 0x00000041b600780c */ /* 0x040fe40003fa4270 */
[C---:B------:R-:W-:Y:S02]  /*6040*/  ISETP.GT.AND P6, PT, R182.reuse, 0x48, PT ;  /* 0x00000048b600780c */ /* 0x040fe40003fc4270 */
[C---:B------:R-:W-:Y:S01]  /*6050*/  ISETP.GT.AND P2, PT, R182.reuse, 0x49, PT ;  /* 0x00000049b600780c */ /* 0x040fe20003f44270 */
[----:B------:R-:W4:Y:S01]  /*6060*/  MUFU.TANH R203, R203 ;  /* 0x000000cb00cb7308 */ /* 0x000f220000002400 */
[----:B------:R-:W-:-:S02]  /*6070*/  ISETP.GT.AND P3, PT, R182, 0x50, PT ;  /* 0x00000050b600780c */ /* 0x000fc40003f64270 */
[----:B------:R-:W-:Y:S02]  /*6080*/  ISETP.GT.AND P4, PT, R182, 0x51, PT ;  /* 0x00000051b600780c */ /* 0x000fe40003f84270 */
[----:B-----5:R-:W-:Y:S02]  /*6090*/  FSEL R177, R177, -INF , P1 ;  /* 0xff800000b1b17808 */ /* 0x020fe40000800000 */
[----:B------:R-:W-:Y:S01]  /*60a0*/  FSETP.NEU.FTZ.AND P1, PT, R9, -INF , PT ;  /* 0xff8000000900780b */ /* 0x000fe20003f3d000 */
[----:B------:R-:W5:Y:S01]  /*60b0*/  MUFU.TANH R204, R204 ;  /* 0x000000cc00cc7308 */ /* 0x000f620000002400 */
[----:B------:R-:W-:Y:S02]  /*60c0*/  FSEL R185, R185, -INF , P5 ;  /* 0xff800000b9b97808 */ /* 0x000fe40002800000 */
[----:B--2---:R-:W-:Y:S02]  /*60d0*/  FSEL R186, R186, -INF , P6 ;  /* 0xff800000baba7808 */ /* 0x004fe40003000000 */
[----:B---3--:R-:W-:-:S02]  /*60e0*/  FSEL R189, R189, -INF , P2 ;  /* 0xff800000bdbd7808 */ /* 0x008fc40001000000 */
[----:B------:R-:W-:Y:S01]  /*60f0*/  FSEL R199, R199, -INF , P3 ;  /* 0xff800000c7c77808 */ /* 0x000fe20001800000 */
[----:B------:R-:W2:Y:S01]  /*6100*/  MUFU.TANH R205, R205 ;  /* 0x000000cd00cd7308 */ /* 0x000ea20000002400 */
[----:B------:R-:W-:Y:S02]  /*6110*/  FSEL R193, R193, -INF , P4 ;  /* 0xff800000c1c17808 */ /* 0x000fe40002000000 */
[C---:B------:R-:W-:Y:S02]  /*6120*/  ISETP.GT.AND P5, PT, R182.reuse, 0x58, PT ;  /* 0x00000058b600780c */ /* 0x040fe40003fa4270 */
[C---:B------:R-:W-:Y:S02]  /*6130*/  ISETP.GT.AND P6, PT, R182.reuse, 0x59, PT ;  /* 0x00000059b600780c */ /* 0x040fe40003fc4270 */
[C---:B------:R-:W-:Y:S01]  /*6140*/  ISETP.GT.AND P2, PT, R182.reuse, 0x60, PT ;  /* 0x00000060b600780c */ /* 0x040fe20003f44270 */
[----:B------:R-:W3:Y:S01]  /*6150*/  MUFU.TANH R206, R206 ;  /* 0x000000ce00ce7308 */ /* 0x000ee20000002400 */
[----:B------:R-:W-:-:S02]  /*6160*/  ISETP.GT.AND P3, PT, R182, 0x61, PT ;  /* 0x00000061b600780c */ /* 0x000fc40003f64270 */
[----:B------:R-:W-:Y:S02]  /*6170*/  ISETP.GT.AND P4, PT, R182, 0x68, PT ;  /* 0x00000068b600780c */ /* 0x000fe40003f84270 */
[----:B------:R-:W-:Y:S02]  /*6180*/  FSEL R207, R207, RZ, P1 ;  /* 0x000000ffcfcf7208 */ /* 0x000fe40000800000 */
[----:B------:R-:W-:Y:S01]  /*6190*/  FMNMX.FTZ R211, R7, R6, !PT ;  /* 0x0000000607d37209 */ /* 0x000fe20007810000 */
[----:B------:R-:W3:Y:S01]  /*61a0*/  MUFU.TANH R172, R172 ;  /* 0x000000ac00ac7308 */ /* 0x000ee20000002400 */
[----:B------:R-:W-:Y:S01]  /*61b0*/  FSEL R196, R196, -INF , P5 ;  /* 0xff800000c4c47808 */ /* 0x000fe20002800000 */
[--C-:B------:R-:W-:Y:S01]  /*61c0*/  FFMA.FTZ R208, R21, UR10, -R207.reuse ;  /* 0x0000000a15d07c23 */ /* 0x100fe200080108cf */
[----:B------:R-:W-:Y:S01]  /*61d0*/  FSEL R197, R197, -INF , P6 ;  /* 0xff800000c5c57808 */ /* 0x000fe20003000000 */
[--C-:B------:R-:W-:Y:S01]  /*61e0*/  FFMA.FTZ R209, R190, UR10, -R207.reuse ;  /* 0x0000000abed17c23 */ /* 0x100fe200080108cf */
[----:B------:R-:W-:Y:S01]  /*61f0*/  FSEL R200, R200, -INF , P2 ;  /* 0xff800000c8c87808 */ /* 0x000fe20001000000 */
[--C-:B------:R-:W-:Y:S01]  /*6200*/  FFMA.FTZ R210, R155, UR10, -R207.reuse ;  /* 0x0000000a9bd27c23 */ /* 0x100fe200080108cf */
[----:B-1----:R-:W-:Y:S01]  /*6210*/  FSEL R201, R201, -INF , P3 ;  /* 0xff800000c9c97808 */ /* 0x002fe20001800000 */
[--C-:B------:R-:W-:Y:S01]  /*6220*/  FFMA.FTZ R213, R167, UR10, -R207.reuse ;  /* 0x0000000aa7d57c23 */ /* 0x100fe200080108cf */
[----:B0-----:R-:W-:Y:S01]  /*6230*/  FSEL R202, R202, -INF , P4 ;  /* 0xff800000caca7808 */ /* 0x001fe20002000000 */
[--C-:B------:R-:W-:Y:S01]  /*6240*/  FFMA.FTZ R215, R171, UR10, -R207.reuse ;  /* 0x0000000aabd77c23 */ /* 0x100fe200080108cf */
[----:B------:R-:W-:Y:S01]  /*6250*/  ISETP.GT.AND P5, PT, R182, 0x69, PT ;  /* 0x00000069b600780c */ /* 0x000fe20003fa4270 */
[--C-:B------:R-:W-:Y:S01]  /*6260*/  FFMA.FTZ R171, R198, UR10, -R207.reuse ;  /* 0x0000000ac6ab7c23 */ /* 0x100fe200080108cf */
[----:B------:R-:W-:Y:S01]  /*6270*/  ISETP.GT.AND P6, PT, R182, 0x70, PT ;  /* 0x00000070b600780c */ /* 0x000fe20003fc4270 */
[--C-:B------:R-:W-:Y:S01]  /*6280*/  FFMA.FTZ R198, R192, UR10, -R207.reuse ;  /* 0x0000000ac0c67c23 */ /* 0x100fe200080108cf */
[C---:B------:R-:W-:Y:S01]  /*6290*/  ISETP.GT.AND P2, PT, R182.reuse, 0x71, PT ;  /* 0x00000071b600780c */ /* 0x040fe20003f44270 */
[----:B------:R-:W-:Y:S01]  /*62a0*/  MUFU.EX2 R209, R209 ;  /* 0x000000d100d17308 */ /* 0x000fe20000000800 */
[----:B------:R-:W-:Y:S01]  /*62b0*/  ISETP.GT.AND P3, PT, R182, 0x78, PT ;  /* 0x00000078b600780c */ /* 0x000fe20003f64270 */
[--C-:B------:R-:W-:Y:S01]  /*62c0*/  FFMA.FTZ R10, R10, UR10, -R207.reuse ;  /* 0x0000000a0a0a7c23 */ /* 0x100fe200080108cf */
[----:B------:R-:W-:Y:S01]  /*62d0*/  ISETP.GT.AND P4, PT, R182, 0x79, PT ;  /* 0x00000079b600780c */ /* 0x000fe20003f84270 */
[--C-:B------:R-:W-:Y:S01]  /*62e0*/  FFMA.FTZ R182, R14, UR10, -R207.reuse ;  /* 0x0000000a0eb67c23 */ /* 0x100fe200080108cf */
[----:B------:R-:W-:Y:S01]  /*62f0*/  FMNMX.FTZ R14, R8, R211, !PT ;  /* 0x000000d3080e7209 */ /* 0x000fe20007810000 */
[--C-:B------:R-:W-:Y:S01]  /*6300*/  FFMA.FTZ R13, R13, UR10, -R207.reuse ;  /* 0x0000000a0d0d7c23 */ /* 0x100fe200080108cf */
[----:B----4-:R-:W-:Y:S01]  /*6310*/  FSEL R203, R203, -INF , P5 ;  /* 0xff800000cbcb7808 */ /* 0x010fe20002800000 */
[----:B------:R-:W-:Y:S01]  /*6320*/  MUFU.EX2 R10, R10 ;  /* 0x0000000a000a7308 */ /* 0x000fe20000000800 */
[----:B------:R-:W-:Y:S01]  /*6330*/  FMNMX.FTZ R21, R11, R14, !PT ;  /* 0x0000000e0b157209 */ /* 0x000fe20007810000 */
[--C-:B------:R-:W-:Y:S01]  /*6340*/  FFMA.FTZ R159, R159, UR10, -R207.reuse ;  /* 0x0000000a9f9f7c23 */ /* 0x100fe200080108cf */
[----:B-----5:R-:W-:Y:S01]  /*6350*/  FSEL R204, R204, -INF , P6 ;  /* 0xff800000cccc7808 */ /* 0x020fe20003000000 */
[--C-:B------:R-:W-:Y:S01]  /*6360*/  FFMA.FTZ R160, R160, UR10, -R207.reuse ;  /* 0x0000000aa0a07c23 */ /* 0x100fe200080108cf */
[----:B------:R-:W-:Y:S01]  /*6370*/  FMNMX.FTZ R190, R12, R21, !PT ;  /* 0x000000150cbe7209 */ /* 0x000fe20007810000 */
[--C-:B------:R-:W-:Y:S01]  /*6380*/  FFMA.FTZ R21, R152, UR10, -R207.reuse ;  /* 0x0000000a98157c23 */ /* 0x100fe200080108cf */
[----:B--2---:R-:W-:Y:S01]  /*6390*/  FSEL R205, R205, -INF , P2 ;  /* 0xff800000cdcd7808 */ /* 0x004fe20001000000 */
[----:B------:R0:W-:Y:S01]  /*63a0*/  MUFU.EX2 R14, R208 ;  /* 0x000000d0000e7308 */ /* 0x0001e20000000800 */
[----:B------:R-:W-:Y:S01]  /*63b0*/  FMNMX.FTZ R211, R15, R190, !PT ;  /* 0x000000be0fd37209 */ /* 0x000fe20007810000 */
[--C-:B------:R-:W-:Y:S01]  /*63c0*/  FFMA.FTZ R166, R166, UR10, -R207.reuse ;  /* 0x0000000aa6a67c23 */ /* 0x100fe200080108cf */
[----:B---3--:R-:W-:Y:S01]  /*63d0*/  FSEL R206, R206, -INF , P3 ;  /* 0xff800000cece7808 */ /* 0x008fe20001800000 */
[----:B------:R-:W-:Y:S01]  /*63e0*/  FFMA.FTZ R188, R188, UR10, -R207 ;  /* 0x0000000abcbc7c23 */ /* 0x000fe200080108cf */
[----:B------:R-:W-:-:S03]  /*63f0*/  FMNMX.FTZ R152, R20, R211, !PT ;  /* 0x000000d314987209 */ /* 0x000fc60007810000 */
[----:B------:R-:W-:Y:S01]  /*6400*/  MUFU.EX2 R13, R13 ;  /* 0x0000000d000d7308 */ /* 0x000fe20000000800 */
[----:B------:R-:W-:Y:S01]  /*6410*/  FMNMX.FTZ R155, R153, R152, !PT ;  /* 0x00000098999b7209 */ /* 0x000fe20007810000 */
[--C-:B0-----:R-:W-:Y:S01]  /*6420*/  FFMA.FTZ R208, R170, UR10, -R207.reuse ;  /* 0x0000000aaad07c23 */ /* 0x101fe200080108cf */
[----:B------:R-:W-:-:S01]  /*6430*/  FFMA.FTZ R170, R175, UR10, -R207 ;  /* 0x0000000aafaa7c23 */ /* 0x000fc200080108cf */
[--C-:B------:R-:W-:Y:S01]  /*6440*/  FFMA.FTZ R175, R178, UR10, -R207.reuse ;  /* 0x0000000ab2af7c23 */ /* 0x100fe200080108cf */
[----:B------:R-:W-:Y:S01]  /*6450*/  FMNMX.FTZ R190, R154, R155, !PT ;  /* 0x0000009b9abe7209 */ /* 0x000fe20007810000 */
[--C-:B------:R-:W-:Y:S01]  /*6460*/  FFMA.FTZ R155, R156, UR10, -R207.reuse ;  /* 0x0000000a9c9b7c23 */ /* 0x100fe200080108cf */
[----:B------:R-:W-:-:S01]  /*6470*/  FFMA.FTZ R178, R179, UR10, -R207 ;  /* 0x0000000ab3b27c23 */ /* 0x000fc200080108cf */
[----:B------:R0:W-:Y:S01]  /*6480*/  MUFU.EX2 R152, R210 ;  /* 0x000000d200987308 */ /* 0x0001e20000000800 */
[----:B------:R-:W-:Y:S01]  /*6490*/  FMNMX.FTZ R211, R157, R190, !PT ;  /* 0x000000be9dd37209 */ /* 0x000fe20007810000 */
[----:B------:R-:W-:-:S03]  /*64a0*/  FFMA.FTZ R190, R163, UR10, -R207 ;  /* 0x0000000aa3be7c23 */ /* 0x000fc600080108cf */
[----:B------:R-:W-:-:S03]  /*64b0*/  FMNMX.FTZ R156, R158, R211, !PT ;  /* 0x000000d39e9c7209 */ /* 0x000fc60007810000 */
[----:B------:R-:W-:Y:S01]  /*64c0*/  MUFU.EX2 R182, R182 ;  /* 0x000000b600b67308 */ /* 0x000fe20000000800 */
[----:B------:R-:W-:Y:S01]  /*64d0*/  FMNMX.FTZ R156, R161, R156, !PT ;  /* 0x0000009ca19c7209 */ /* 0x000fe20007810000 */
[----:B0-----:R-:W-:-:S03]  /*64e0*/  FFMA.FTZ R210, R169, UR10, -R207 ;  /* 0x0000000aa9d27c23 */ /* 0x001fc600080108cf */
        /* <DEDUP_REMOVED lines=18> */
[----:B0-----:R-:W-:Y:S01]  /*6610*/  FSEL R190, R172, -INF , P4 ;  /* 0xff800000acbe7808 */ /* 0x001fe20002000000 */
        /* <DEDUP_REMOVED lines=22> */
[----:B------:R-:W1:Y:S06]  /*6780*/  SHFL.BFLY PT, R169, R168, 0x2, 0x1f ;  /* 0x0c401f00a8a97f89 */ /* 0x000e6c00000e0000 */
[----:B------:R-:W-:Y:S08]  /*6790*/  MUFU.EX2 R164, R164 ;  /* 0x000000a400a47308 */ /* 0x000ff00000000800 */
[----:B------:R-:W-:Y:S08]  /*67a0*/  MUFU.EX2 R208, R208 ;  /* 0x000000d000d07308 */ /* 0x000ff00000000800 */
[----:B------:R-:W-:Y:S01]  /*67b0*/  MUFU.EX2 R215, R215 ;  /* 0x000000d700d77308 */ /* 0x000fe20000000800 */
[----:B-1----:R-:W-:Y:S01]  /*67c0*/  FMNMX.FTZ R179, R168, R169, !PT ;  /* 0x000000a9a8b37209 */ /* 0x002fe20007810000 */
[----:B------:R-:W-:Y:S01]  /*67d0*/  FFMA.FTZ R169, R183, UR10, -R207 ;  /* 0x0000000ab7a97c23 */ /* 0x000fe200080108cf */
[----:B------:R-:W-:-:S03]  /*67e0*/  IMAD.U32 R183, RZ, RZ, UR10 ;  /* 0x0000000affb77e24 */ /* 0x000fc6000f8e00ff */
[----:B------:R-:W1:Y:S02]  /*67f0*/  SHFL.BFLY PT, R168, R179, 0x1, 0x1f ;  /* 0x0c201f00b3a87f89 */ /* 0x000e6400000e0000 */
[----:B------:R-:W-:Y:S08]  /*6800*/  MUFU.EX2 R167, R167 ;  /* 0x000000a700a77308 */ /* 0x000ff00000000800 */
[----:B------:R-:W-:Y:S08]  /*6810*/  MUFU.EX2 R170, R170 ;  /* 0x000000aa00aa7308 */ /* 0x000ff00000000800 */
[----:B------:R-:W-:Y:S01]  /*6820*/  MUFU.EX2 R175, R175 ;  /* 0x000000af00af7308 */ /* 0x000fe20000000800 */
[----:B-1----:R-:W-:-:S07]  /*6830*/  FMNMX.FTZ R168, R179, R168, !PT ;  /* 0x000000a8b3a87209 */ /* 0x002fce0007810000 */
        /* <DEDUP_REMOVED lines=30> */
[----:B0-----:R-:W-:-:S01]  /*6a20*/  FFMA.FTZ R210, R187, UR10, -R194 ;  /* 0x0000000abbd27c23 */ /* 0x001fc200080108c2 */
        /* <DEDUP_REMOVED lines=16> */
[----:B------:R-:W-:-:S04]  /*6b30*/  FFMA.FTZ R190, R190, UR10, -R194 ;  /* 0x0000000abebe7c23 */ /* 0x000fc800080108c2 */
[----:B------:R-:W2:Y:S01]  /*6b40*/  MUFU.EX2 R8, R8 ;  /* 0x0000000800087308 */ /* 0x000ea20000000800 */
[----:B0-----:R-:W-:-:S01]  /*6b50*/  FFMA.FTZ R181, R6, R2, R209 ;  /* 0x0000000206b57223 */ /* 0x001fc200000100d1 */
[-C--:B------:R-:W-:Y:S01]  /*6b60*/  FMUL.FTZ R26, R26, R6.reuse ;  /* 0x000000061a1a7220 */ /* 0x080fe20000410000 */
[-C--:B------:R-:W-:Y:S01]  /*6b70*/  FMUL.FTZ R27, R27, R6.reuse ;  /* 0x000000061b1b7220 */ /* 0x080fe20000410000 */
[----:B------:R-:W-:Y:S01]  /*6b80*/  FMUL.FTZ R30, R30, R6 ;  /* 0x000000061e1e7220 */ /* 0x000fe20000410000 */
[----:B------:R-:W-:-:S01]  /*6b90*/  FADD.FTZ R184, R10, R181 ;  /* 0x000000b50ab87221 */ /* 0x000fc20000010000 */
[-C--:B------:R-:W-:Y:S01]  /*6ba0*/  FMUL.FTZ R31, R31, R6.reuse ;  /* 0x000000061f1f7220 */ /* 0x080fe20000410000 */
[----:B------:R-:W-:Y:S01]  /*6bb0*/  FMUL.FTZ R34, R34, R6 ;  /* 0x0000000622227220 */ /* 0x000fe20000410000 */
[----:B------:R-:W0:Y:S01]  /*6bc0*/  MUFU.EX2 R183, R183 ;  /* 0x000000b700b77308 */ /* 0x000e220000000800 */
[----:B-1----:R-:W-:-:S01]  /*6bd0*/  FFMA.FTZ R2, R5, R3, R192 ;  /* 0x0000000305027223 */ /* 0x002fc200000100c0 */
[----:B------:R-:W-:Y:S01]  /*6be0*/  FADD.FTZ R181, R13, R184 ;  /* 0x000000b80db57221 */ /* 0x000fe20000010000 */
[----:B------:R-:W-:Y:S01]  /*6bf0*/  F2FP.SATFINITE.E4M3.F32.PACK_AB_MERGE_C R13, R182, R13, RZ ;  /* 0x0000000db60d723e */ /* 0x000fe200048070ff */
[----:B------:R-:W-:Y:S01]  /*6c00*/  FMUL.FTZ R24, R24, R5 ;  /* 0x0000000518187220 */ /* 0x000fe20000410000 */
[----:B------:R-:W-:-:S01]  /*6c10*/  FADD.FTZ R3, R7, R2 ;  /* 0x0000000207037221 */ /* 0x000fc20000010000 */
        /* <DEDUP_REMOVED lines=35> */
[----:B0-----:R-:W-:-:S01]  /*6e50*/  FADD.FTZ R187, R153, R8 ;  /* 0x0000000899bb7221 */ /* 0x001fc20000010000 */
[C---:B------:R-:W-:Y:S01]  /*6e60*/  FADD.FTZ R2, R155.reuse, R2 ;  /* 0x000000029b027221 */ /* 0x040fe20000010000 */
[----:B------:R-:W-:Y:S01]  /*6e70*/  F2FP.SATFINITE.E4M3.F32.PACK_AB_MERGE_C R155, R155, R152, RZ ;  /* 0x000000989b9b723e */ /* 0x000fe200048070ff */
[-C--:B------:R-:W-:Y:S01]  /*6e80*/  FMUL.FTZ R68, R68, R5.reuse ;  /* 0x0000000544447220 */ /* 0x080fe20000410000 */
[-C--:B------:R-:W-:Y:S01]  /*6e90*/  FMUL.FTZ R69, R69, R5.reuse ;  /* 0x0000000545457220 */ /* 0x080fe20000410000 */
[----:B------:R-:W-:Y:S01]  /*6ea0*/  FMUL.FTZ R72, R72, R5 ;  /* 0x0000000548487220 */ /* 0x000fe20000410000 */
[----:B------:R-:W-:Y:S01]  /*6eb0*/  F2FP.SATFINITE.E4M3.F32.PACK_AB_MERGE_C R155, R21, R14, R155 ;  /* 0x0000000e159b723e */ /* 0x000fe2000480709b */
        /* <DEDUP_REMOVED lines=26> */
[----:B------:R-:W-:Y:S01]  /*7060*/  FADD.FTZ R2, R156, R3 ;  /* 0x000000039c027221 */ /* 0x000fe20000010000 */
[-C--:B------:R-:W-:Y:S01]  /*7070*/  FMUL.FTZ R101, R101, R5.reuse ;  /* 0x0000000565657220 */ /* 0x080fe20000410000 */
[-C--:B------:R-:W-:Y:S01]  /*7080*/  FMUL.FTZ R104, R104, R5.reuse ;  /* 0x0000000568687220 */ /* 0x080fe20000410000 */
[----:B------:R-:W-:Y:S01]  /*7090*/  FMUL.FTZ R105, R105, R5 ;  /* 0x0000000569697220 */ /* 0x000fe20000410000 */
[C---:B------:R-:W-:Y:S01]  /*70a0*/  FADD.FTZ R3, R211.reuse, R2 ;  /* 0x00000002d3037221 */ /* 0x040fe20000010000 */
[----:B------:R-:W-:Y:S01]  /*70b0*/  F2FP.SATFINITE.E4M3.F32.PACK_AB_MERGE_C R211, R211, R156, RZ ;  /* 0x0000009cd3d3723e */ /* 0x000fe200048070ff */
[----:B------:R-:W1:Y:S01]  /*70c0*/  MUFU.EX2 R161, R161 ;  /* 0x000000a100a17308 */ /* 0x000e620000000800 */
[----:B--2---:R-:W-:-:S01]  /*70d0*/  FADD.FTZ R153, R210, R153 ;  /* 0x00000099d2997221 */ /* 0x004fc20000010000 */
[----:B------:R-:W-:Y:S01]  /*70e0*/  FADD.FTZ R2, R162, R3 ;  /* 0x00000003a2027221 */ /* 0x000fe20000010000 */
[----:B------:R-:W-:Y:S01]  /*70f0*/  F2FP.SATFINITE.E4M3.F32.PACK_AB_MERGE_C R157, R210, R157, RZ ;  /* 0x0000009dd29d723e */ /* 0x000fe200048070ff */
[-C--:B------:R-:W-:Y:S01]  /*7100*/  FMUL.FTZ R108, R108, R5.reuse ;  /* 0x000000056c6c7220 */ /* 0x080fe20000410000 */
[----:B------:R-:W-:Y:S01]  /*7110*/  FMUL.FTZ R109, R109, R5 ;  /* 0x000000056d6d7220 */ /* 0x000fe20000410000 */
[----:B------:R-:W-:Y:S01]  /*7120*/  FADD.FTZ R3, R163, R2 ;  /* 0x00000002a3037221 */ /* 0x000fe20000010000 */
[----:B------:R-:W-:Y:S01]  /*7130*/  F2FP.SATFINITE.E4M3.F32.PACK_AB_MERGE_C R156, R20, R15, R157 ;  /* 0x0000000f149c723e */ /* 0x000fe2000480709d */
[----:B------:R-:W2:Y:S01]  /*7140*/  MUFU.EX2 R176, R176 ;  /* 0x000000b000b07308 */ /* 0x000ea20000000800 */
[----:B0-----:R-:W-:-:S01]  /*7150*/  FADD.FTZ R152, R158, R153 ;  /* 0x000000999e987221 */ /* 0x001fc20000010000 */
[----:B------:R-:W-:Y:S01]  /*7160*/  FADD.FTZ R2, R166, R3 ;  /* 0x00000003a6027221 */ /* 0x000fe20000010000 */
[C---:B------:R-:W-:Y:S01]  /*7170*/  F2FP.SATFINITE.E4M3.F32.PACK_AB_MERGE_C R166, R213.reuse, R166, RZ ;  /* 0x000000a6d5a6723e */ /* 0x040fe200048070ff */
[----:B------:R-:W-:Y:S01]  /*7180*/  FMUL.FTZ R112, R112, R5 ;  /* 0x0000000570707220 */ /* 0x000fe20000410000 */
[----:B------:R-:W-:Y:S01]  /*7190*/  F2FP.SATFINITE.E4M3.F32.PACK_AB_MERGE_C R157, R160, R159, R211 ;  /* 0x0000009fa09d723e */ /* 0x000fe200048070d3 */
[----:B------:R-:W-:Y:S01]  /*71a0*/  FADD.FTZ R3, R213, R2 ;  /* 0x00000002d5037221 */ /* 0x000fe20000010000 */
[----:B------:R-:W-:Y:S01]  /*71b0*/  F2FP.SATFINITE.E4M3.F32.PACK_AB_MERGE_C R159, R163, R162, R166 ;  /* 0x000000a2a39f723e */ /* 0x000fe200048070a6 */
        /* <DEDUP_REMOVED lines=19> */
[----:B------:R-:W-:-:S01]  /*72f0*/  FADD.FTZ R152, R164, R3 ;  /* 0x00000003a4987221 */ /* 0x000fc20000010000 */
[-C--:B------:R-:W-:Y:S01]  /*7300*/  FMUL.FTZ R137, R137, R5.reuse ;  /* 0x0000000589897220 */ /* 0x080fe20000410000 */
[----:B------:R-:W-:Y:S01]  /*7310*/  F2FP.SATFINITE.E4M3.F32.PACK_AB_MERGE_C R158, R161, R158, R176 ;  /* 0x0000009ea19e723e */ /* 0x000fe200048070b0 */
[----:B------:R-:W-:Y:S01]  /*7320*/  FMUL.FTZ R140, R140, R5 ;  /* 0x000000058c8c7220 */ /* 0x000fe20000410000 */
[----:B------:R-:W-:-:S01]  /*7330*/  FADD.FTZ R153, R165, R152 ;  /* 0x00000098a5997221 */ /* 0x000fc20000010000 */
[----:B------:R-:W0:Y:S01]  /*7340*/  MUFU.EX2 R186, R186 ;  /* 0x000000ba00ba7308 */ /* 0x000e220000000800 */
[----:B-1----:R-:W-:-:S01]  /*7350*/  FADD.FTZ R2, R180, R177 ;  /* 0x000000b1b4027221 */ /* 0x002fc20000010000 */
[----:B------:R-:W-:Y:S01]  /*7360*/  FMUL.FTZ R141, R141, R5 ;  /* 0x000000058d8d7220 */ /* 0x000fe20000410000 */
[----:B------:R-:W-:-:S01]  /*7370*/  FADD.FTZ R152, R208, R153 ;  /* 0x00000099d0987221 */ /* 0x000fc20000010000 */
[----:B------:R-:W-:Y:S01]  /*7380*/  F2FP.SATFINITE.E4M3.F32.PACK_AB_MERGE_C R208, R215, R208, RZ ;  /* 0x000000d0d7d0723e */ /* 0x000fe200048070ff */
[-C--:B------:R-:W-:Y:S01]  /*7390*/  FMUL.FTZ R144, R144, R5.reuse ;  /* 0x0000000590907220 */ /* 0x080fe20000410000 */
[----:B------:R-:W-:Y:S01]  /*73a0*/  FMUL.FTZ R145, R145, R5 ;  /* 0x0000000591917220 */ /* 0x000fe20000410000 */
[----:B------:R-:W-:-:S01]  /*73b0*/  FADD.FTZ R152, R215, R152 ;  /* 0x00000098d7987221 */ /* 0x000fc20000010000 */
[----:B------:R-:W1:Y:S01]  /*73c0*/  MUFU.EX2 R189, R189 ;  /* 0x000000bd00bd7308 */ /* 0x000e620000000800 */
[----:B--2---:R-:W-:-:S01]  /*73d0*/  FADD.FTZ R3, R185, R2 ;  /* 0x00000002b9037221 */ /* 0x004fc20000010000 */
[----:B------:R-:W-:Y:S01]  /*73e0*/  F2FP.SATFINITE.E4M3.F32.PACK_AB_MERGE_C R161, R165, R164, R208 ;  /* 0x000000a4a5a1723e */ /* 0x000fe200048070d0 */
[----:B------:R-:W-:-:S01]  /*73f0*/  FADD.FTZ R153, R167, R152 ;  /* 0x00000098a7997221 */ /* 0x000fc20000010000 */
        /* <DEDUP_REMOVED lines=17> */
[----:B------:R-:W-:Y:S01]  /*7510*/  FMUL.FTZ R55, R55, R6 ;  /* 0x0000000637377220 */ /* 0x000fe20000410000 */
[----:B------:R-:W-:Y:S01]  /*7520*/  F2FP.SATFINITE.E4M3.F32.PACK_AB_MERGE_C R160, R185, R180, R186 ;  /* 0x000000b4b9a0723e */ /* 0x000fe200048070ba */
        /* <DEDUP_REMOVED lines=14> */
[----:B------:R-:W-:Y:S01]  /*7610*/  FMUL.FTZ R70, R70, R6 ;  /* 0x0000000646467220 */ /* 0x000fe20000410000 */
        /* <DEDUP_REMOVED lines=61> */
[----:B------:R-:W-:-:S03]  /*79f0*/  FMUL.FTZ R151, R151, R6 ;  /* 0x0000000697977220 */ /* 0x000fc60000410000 */
        /* <DEDUP_REMOVED lines=27> */
.L_x_2678:
[----:B------:R-:W-:-:S04]  /*7bb0*/  IMAD.U32 R5, RZ, RZ, UR58 ;  /* 0x0000003aff057e24 */ /* 0x000fc8000f8e00ff */
[----:B------:R0:W1:Y:S01]  /*7bc0*/  SYNCS.PHASECHK.TRANS64.TRYWAIT P1, [UR54+0x38850], R5 ;  /* 0x03885005ff0075a7 */ /* 0x0000620008020176 */
[----:B------:R-:W-:Y:S05]  /*7bd0*/  @!P0 BRA `(.L_x_2679) ;  /* 0x0000000000048947 */ /* 0x000fea0003800000 */
[----:B------:R-:W-:Y:S01]  /*7be0*/  BPT.TRAP 0x1 ;  /* 0x000000040000795c */ /* 0x000fe20000300000 */
.L_x_2679:
[----:B0-----:R-:W-:Y:S01]  /*7bf0*/  VIADD R5, R227, 0x8 ;  /* 0x00000008e3057836 */ /* 0x001fe20000000000 */
[----:B-1----:R-:W-:Y:S06]  /*7c00*/  @P1 BRA `(.L_x_2680) ;  /* 0x00000000000c1947 */ /* 0x002fec0003800000 */
[----:B------:R-:W-:-:S04]  /*7c10*/  IMAD.U32 R6, RZ, RZ, UR58 ;  /* 0x0000003aff067e24 */ /* 0x000fc8000f8e00ff */
[----:B------:R-:W0:Y:S02]  /*7c20*/  SYNCS.PHASECHK.TRANS64.TRYWAIT P1, [UR54+0x38850], R6 ;  /* 0x03885006ff0075a7 */ /* 0x000e240008020176 */
[----:B0-----:R-:W-:Y:S05]  /*7c30*/  @!P1 BRA `(.L_x_2681) ;  /* 0x000000e0008c9947 */ /* 0x001fea0003800000 */
.L_x_2680:
        /* <DEDUP_REMOVED lines=27> */
.L_x_2682:
[----:B------:R-:W-:Y:S01]  /*7df0*/  UISETP.GT.AND UP0, UPT, UR57, UR56, UPT ;  /* 0x000000383900728c */ /* 0x000fe2000bf04270 */
[----:B------:R-:W-:Y:S01]  /*7e00*/  IMAD.MOV.U32 R5, RZ, RZ, R9 ;  /* 0x000000ffff057224 */ /* 0x000fe200078e0009 */
[----:B------:R-:W-:Y:S01]  /*7e10*/  UIADD3 UR54, UR54, 0x38860, URZ ;  /* 0x0003886036367890 */ /* 0x000fe2000fffe03f */
[----:B0-----:R-:W-:Y:S01]  /*7e20*/  IMAD.MOV.U32 R6, RZ, RZ, R168 ;  /* 0x000000ffff067224 */ /* 0x001fe200078e00a8 */
[----:B------:R-:W-:Y:S02]  /*7e30*/  UIADD3 UR57, UR57, -0x1, URZ ;  /* 0xffffffff39397890 */ /* 0x000fe4000fffe03f */
[----:B------:R-:W-:Y:S01]  /*7e40*/  PLOP3.LUT P1, PT, PT, PT, UP0, 0x80, 0x0 ;  /* 0x000000000000781c */ /* 0x000fe20003f2f008 */
[----:B------:R-:W-:-:S09]  /*7e50*/  UPRMT UR54, UR55, 0x654, UR54 ;  /* 0x0000065437367896 */ /* 0x000fd20008000036 */
[----:B------:R-:W-:Y:S03]  /*7e60*/  SYNCS.ARRIVE.TRANS64.RED.A1T0 RZ, [UR54], RZ ;  /* 0x000000ffffff79a7 */ /* 0x000fe60008100436 */
[----:B------:R-:W-:Y:S05]  /*7e70*/  @P1 BRA `(.L_x_2683) ;  /* 0xffffffc800fc1947 */ /* 0x000fea000383ffff */
.L_x_2672:
[----:B------:R-:W-:-:S13]  /*7e80*/  ISETP.LE.AND P1, PT, RZ, UR57, PT ;  /* 0x00000039ff007c0c */ /* 0x000fda000bf23270 */
[----:B------:R-:W-:Y:S05]  /*7e90*/  @!P1 BRA `(.L_x_2684) ;  /* 0x0000002800989947 */ /* 0x000fea0003800000 */
[----:B01----:R-:W-:Y:S01]  /*7ea0*/  IMAD.MOV.U32 R6, RZ, RZ, R9 ;  /* 0x000000ffff067224 */ /* 0x003fe200078e0009 */
[----:B------:R-:W-:Y:S01]  /*7eb0*/  ULDC UR46, c[0x0][0x988] ;  /* 0x00026200002e7ab9 */ /* 0x000fe20000000800 */
[----:B------:R-:W-:-:S07]  /*7ec0*/  IMAD.MOV.U32 R7, RZ, RZ, R168 ;  /* 0x000000ffff077224 */ /* 0x000fce00078e00a8 */
.L_x_2695:
[----:B------:R-:W-:-:S04]  /*7ed0*/  UIADD3 UR36, UR36, 0x1, URZ ;  /* 0x0000000124247890 */ /* 0x000fc8000fffe03f */
[----:B------:R-:W-:-:S04]  /*7ee0*/  UISETP.NE.AND UP0, UPT, UR36, 0x2, UPT ;  /* 0x000000022400788c */ /* 0x000fc8000bf05270 */
[----:B------:R-:W-:Y:S02]  /*7ef0*/  USEL UR6, URZ, 0x1, UP0 ;  /* 0x000000013f067887 */ /* 0x000fe40008000000 */
[----:B------:R-:W-:Y:S02]  /*7f00*/  USEL UR36, UR36, URZ, UP0 ;  /* 0x0000003f24247287 */ /* 0x000fe40008000000 */
[----:B------:R-:W-:Y:S01]  /*7f10*/  ULOP3.LUT UR42, UR42, UR6, URZ, 0x3c, !UPT ;  /* 0x000000062a2a7292 */ /* 0x000fe2000f8e3c3f */
[----:B01----:R-:W-:Y:S11]  /*7f20*/  @!P0 BRA `(.L_x_2685) ;  /* 0x0000000000048947 */ /* 0x003ff60003800000 */
[----:B------:R-:W-:Y:S01]  /*7f30*/  BPT.TRAP 0x1 ;  /* 0x000000040000795c */ /* 0x000fe20000300000 */
.L_x_2685:
        /* <DEDUP_REMOVED lines=9> */
.L_x_2686:
[----:B-1----:R-:W-:Y:S05]  /*7fd0*/  @P1 BRA `(.L_x_2687) ;  /* 0x0000000000081947 */ /* 0x002fea0003800000 */
[----:B------:R-:W1:Y:S02]  /*7fe0*/  SYNCS.PHASECHK.TRANS64.TRYWAIT P1, [UR48+0x38830], R5 ;  /* 0x03883005ff0075a7 */ /* 0x000e640008020170 */
[----:B-1----:R-:W-:Y:S05]  /*7ff0*/  @!P1 BRA `(.L_x_2688) ;  /* 0x000000dc00b89947 */ /* 0x002fea0003800000 */
.L_x_2687:
        /* <DEDUP_REMOVED lines=46> */
.L_x_2689:
        /* <DEDUP_REMOVED lines=568> */
.L_x_2690:
[----:B------:R0:W1:Y:S01]  /*a660*/  SYNCS.PHASECHK.TRANS64.TRYWAIT P1, [UR48+0x38850], R5 ;  /* 0x03885005ff0075a7 */ /* 0x0000620008020170 */
[----:B------:R-:W-:Y:S05]  /*a670*/  @!P0 BRA `(.L_x_2691) ;  /* 0x0000000000048947 */ /* 0x000fea0003800000 */
[----:B------:R-:W-:Y:S01]  /*a680*/  BPT.TRAP 0x1 ;  /* 0x000000040000795c */ /* 0x000fe20000300000 */
.L_x_2691:
[----:B------:R-:W-:Y:S01]  /*a690*/  VIADD R6, R227, 0x8 ;  /* 0x00000008e3067836 */ /* 0x000fe20000000000 */
[----:B-1----:R-:W-:Y:S06]  /*a6a0*/  @P1 BRA `(.L_x_2692) ;  /* 0x0000000000081947 */ /* 0x002fec0003800000 */
[----:B------:R-:W1:Y:S02]  /*a6b0*/  SYNCS.PHASECHK.TRANS64.TRYWAIT P1, [UR48+0x38850], R5 ;  /* 0x03885005ff0075a7 */ /* 0x000e640008020170 */
[----:B-1----:R-:W-:Y:S05]  /*a6c0*/  @!P1 BRA `(.L_x_2693) ;  /* 0x000000b8001c9947 */ /* 0x002fea0003800000 */
.L_x_2692:
        /* <DEDUP_REMOVED lines=27> */
.L_x_2694:
        /* <DEDUP_REMOVED lines=8> */
.L_x_2684:
[----:B------:R-:W-:Y:S01]  /*a900*/  ULDC.64 UR8, c[0x0][0x9a0] ;  /* 0x0002680000087ab9 */ /* 0x000fe20000000a00 */
[----:B01----:R-:W-:Y:S01]  /*a910*/  IMAD.MOV.U32 R5, RZ, RZ, 0x3f800000 ;  /* 0x3f800000ff057424 */ /* 0x003fe200078e00ff */
        /* <DEDUP_REMOVED lines=48> */
[----:B------:R-:W-:-:S03]  /*ac20*/  @P1 FMUL.FTZ R3, R3, 0.69314718246459960938 ;  /* 0x3f31721803031820 */ /* 0x000fc60000410000 */
[----:B------:R-:W1:Y:S01]  /*ac30*/  @P2 MUFU.LG2 R7, R7 ;  /* 0x0000000700072308 */ /* 0x000e620000000c00 */
[----:B0-----:R-:W-:-:S07]  /*ac40*/  @P2 FMUL.FTZ R11, R13, 0.69314718246459960938 ;  /* 0x3f3172180d0b2820 */ /* 0x001fce0000410000 */
[----:B------:R1:W0:Y:S08]  /*ac50*/  @P1 MUFU.LG2 R6, R10 ;  /* 0x0000000a00061308 */ /* 0x0002300000000c00 */
        /* <DEDUP_REMOVED lines=136> */
.L_x_2659:
        /* <DEDUP_REMOVED lines=18> */
[----:B------:R-:W-:-:S04]  /*b600*/  IADD3 R20, P0, R20, UR8, RZ ;  /* 0x0000000814147c10 */ /* 0x000fc8000ff1e0ff */
[----:B------:R-:W-:-:S05]  /*b610*/  IADD3.X R21, RZ, UR9, RZ, P0, !PT ;  /* 0x00000009ff157c10 */ /* 0x000fca00087fe4ff */
        /* <DEDUP_REMOVED lines=365> */
[----:B------:R1:W-:Y:S01]  /*ccf0*/  STSM.16.M88.4 [R43], R8 ;  /* 0x000000082b007844 */ /* 0x0003e20000000200 */
        /* <DEDUP_REMOVED lines=16> */
[----:B------:R-:W3:Y:S03]  /*ce00*/  LDC R76, c[0x0][0xbe8] ;  /* 0x0002fa00ff4c7b82 */ /* 0x000ee60000000800 */
[----:B------:R0:W-:Y:S05]  /*ce10*/  STSM.16.M88.4 [R42], R24 ;  /* 0x000000182a007844 */ /* 0x0001ea0000000200 */
[----:B------:R-:W-:Y:S01]  /*ce20*/  BAR.SYNC.DEFER_BLOCKING 0x1, 0x100 ;  /* 0x0044000000007b1d */ /* 0x000fe20000010000 */
[----:B------:R-:W-:-:S06]  /*ce30*/  UISETP.NE.AND.EX UP1, UPT, UR11, URZ, UPT, UP1 ;  /* 0x0000003f0b00728c */ /* 0x000fcc000bf25310 */
[----:B------:R-:W-:-:S05]  /*ce40*/  PLOP3.LUT P0, PT, PT, PT, UP1, 0x80, 0x0 ;  /* 0x000000000000781c */ /* 0x000fca0003f0f018 */
[----:B------:R-:W-:-:S04]  /*ce50*/  @UP1 ULEA UR10, UP2, UR38, UR10, 0x2 ;  /* 0x0000000a260a1291 */ /* 0x000fc8000f84103f */
[----:B------:R-:W-:Y:S01]  /*ce60*/  @UP1 ULEA.HI.X UR11, UR38, UR11, UR39, 0x2, UP2 ;  /* 0x0000000b260b1291 */ /* 0x000fe200090f1427 */
[----:B------:R-:W-:Y:S01]  /*ce70*/  ULDC UR12, c[0x0][0xa88] ;  /* 0x0002a200000c7ab9 */ /* 0x000fe20000000800 */
[----:B-1----:R-:W-:Y:S02]  /*ce80*/  IMAD.U32 R10, RZ, RZ, UR10 ;  /* 0x0000000aff0a7e24 */ /* 0x002fe4000f8e00ff */
[----:B--2---:R-:W-:Y:S01]  /*ce90*/  IMAD.U32 R3, RZ, RZ, UR12 ;  /* 0x0000000cff037e24 */ /* 0x004fe2000f8e00ff */
[----:B------:R-:W2:Y:S01]  /*cea0*/  @P2 LDG.E R6, desc[UR52][R4.64] ;  /* 0x0000003404062981 */ /* 0x000ea2000c1e1900 */
[----:B------:R-:W-:Y:S01]  /*ceb0*/  IMAD.U32 R11, RZ, RZ, UR11 ;  /* 0x0000000bff0b7e24 */ /* 0x000fe2000f8e00ff */
[----:B---3--:R-:W-:Y:S01]  /*cec0*/  ISETP.NE.AND P1, PT, R76, 0x1, PT ;  /* 0x000000014c00780c */ /* 0x008fe20003f25270 */
[----:B------:R-:W-:Y:S01]  /*ced0*/  UMOV UR4, URZ ;  /* 0x0000003f00047c82 */ /* 0x000fe20008000000 */
[----:B------:R-:W-:Y:S02]  /*cee0*/  VIADD R8, R17, UR41 ;  /* 0x0000002911087c36 */ /* 0x000fe40008000000 */
[----:B------:R0:W5:Y:S09]  /*cef0*/  @P0 LDG.E R3, desc[UR52][R10.64] ;  /* 0x000000340a030981 */ /* 0x000172000c1e1900 */
[----:B------:R-:W1:Y:S08]  /*cf00*/  @P1 LDC R7, c[0x0][0xbec] ;  /* 0x0002fb00ff071b82 */ /* 0x000e700000000800 */
[----:B------:R-:W3:Y:S01]  /*cf10*/  @P1 LDC R9, c[0x0][0xbf0] ;  /* 0x0002fc00ff091b82 */ /* 0x000ee20000000800 */
[----:B--2---:R-:W-:Y:S01]  /*cf20*/  @P2 R2UR UR4, R6 ;  /* 0x00000000060422ca */ /* 0x004fe200000e0000 */
[----:B01-3--:R-:W-:-:S14]  /*cf30*/  @P0 BRA `(.L_x_2698) ;  /* 0x0000000000100947 */ /* 0x00bfdc0003800000 */
[----:B------:R-:W-:Y:S05]  /*cf40*/  @!P2 BRA `(.L_x_2698) ;  /* 0x00000000000ca947 */ /* 0x000fea0003800000 */
[----:B------:R-:W2:Y:S04]  /*cf50*/  LDG.E R6, desc[UR52][R4.64] ;  /* 0x0000003404067981 */ /* 0x000ea8000c1e1900 */
[----:B-----5:R-:W2:Y:S02]  /*cf60*/  LDG.E R3, desc[UR52][R4.64+0x4] ;  /* 0x0000043404037981 */ /* 0x020ea4000c1e1900 */
[----:B--2---:R-:W-:-:S07]  /*cf70*/  IMAD.IADD R3, R3, 0x1, -R6 ;  /* 0x0000000103037824 */ /* 0x004fce00078e0a06 */
.L_x_2698:
[----:B------:R-:W-:Y:S01]  /*cf80*/  USHF.R.S32.HI UR15, URZ, 0x1f, UR40 ;  /* 0x0000001f3f0f7899 */ /* 0x000fe20008011428 */
[----:B------:R-:W-:Y:S01]  /*cf90*/  @P1 IMAD.HI.U32 R4, R8, R7, RZ ;  /* 0x0000000708041227 */ /* 0x000fe200078e00ff */
[----:B------:R-:W-:Y:S01]  /*cfa0*/  ULDC.64 UR16, c[0x0][0xb90] ;  /* 0x0002e40000107ab9 */ /* 0x000fe20000000a00 */
[----:B------:R-:W-:Y:S01]  /*cfb0*/  USHF.R.S32.HI UR11, URZ, 0x1f, UR4 ;  /* 0x0000001f3f0b7899 */ /* 0x000fe20008011404 */
[----:B------:R-:W0:Y:S01]  /*cfc0*/  @P1 LDC R77, c[0x0][0xbf0] ;  /* 0x0002fc00ff4d1b82 */ /* 0x000e220000000800 */
[----:B------:R-:W-:Y:S01]  /*cfd0*/  UIMAD UR14, UR15, UR16, URZ ;  /* 0x000000100f0e72a4 */ /* 0x000fe2000f8e023f */
[----:B------:R-:W-:Y:S01]  /*cfe0*/  IMAD.MOV.U32 R6, RZ, RZ, R8 ;  /* 0x000000ffff067224 */ /* 0x000fe200078e0008 */
[----:B------:R-:W-:Y:S01]  /*cff0*/  @P1 SHF.R.U32.HI R6, RZ, R9, R4 ;  /* 0x00000009ff061219 */ /* 0x000fe20000011604 */
[----:B------:R-:W-:Y:S01]  /*d000*/  UMOV UR10, UR4 ;  /* 0x00000004000a7c82 */ /* 0x000fe20008000000 */
[----:B------:R-:W-:Y:S01]  /*d010*/  USEL UR39, UR39, URZ, !UP0 ;  /* 0x0000003f27277287 */ /* 0x000fe2000c000000 */
[----:B------:R-:W-:Y:S01]  /*d020*/  IMAD R4, R217, 0x40, R16 ;  /* 0x00000040d9047824 */ /* 0x000fe200078e0210 */
[----:B------:R-:W-:Y:S01]  /*d030*/  UIMAD.WIDE.U32 UR12, UR40, UR16, UR10 ;  /* 0x00000010280c72a5 */ /* 0x000fe2000f8e000a */
[----:B------:R-:W-:Y:S01]  /*d040*/  IMAD.MOV R9, RZ, RZ, -R6 ;  /* 0x000000ffff097224 */ /* 0x000fe200078e0a06 */
[----:B------:R-:W-:Y:S01]  /*d050*/  UIMAD UR14, UR40, UR17, UR14 ;  /* 0x00000011280e72a4 */ /* 0x000fe2000f8e020e */
[----:B------:R-:W-:Y:S01]  /*d060*/  IMAD.MOV.U32 R5, RZ, RZ, 0x2 ;  /* 0x00000002ff057424 */ /* 0x000fe200078e00ff */
[----:B------:R-:W-:Y:S01]  /*d070*/  USEL UR38, UR38, URZ, !UP0 ;  /* 0x0000003f26267287 */ /* 0x000fe2000c000000 */
[----:B------:R-:W-:Y:S01]  /*d080*/  IMAD R9, R76, R9, R8 ;  /* 0x000000094c097224 */ /* 0x000fe200078e0208 */
[----:B------:R-:W-:Y:S01]  /*d090*/  ULDC.64 UR16, c[0x0][0xb98] ;  /* 0x0002e60000107ab9 */ /* 0x000fe20000000a00 */
[----:B------:R-:W-:Y:S01]  /*d0a0*/  UIADD3 UR13, UR13, UR14, URZ ;  /* 0x0000000e0d0d7290 */ /* 0x000fe2000fffe03f */
[----:B------:R-:W-:Y:S01]  /*d0b0*/  SHF.R.S32.HI R8, RZ, 0x1f, R6 ;  /* 0x0000001fff087819 */ /* 0x000fe20000011406 */
[----:B------:R-:W-:Y:S01]  /*d0c0*/  UIMAD UR10, UR39, UR16, URZ ;  /* 0x00000010270a72a4 */ /* 0x000fe2000f8e023f */
[----:B------:R-:W-:Y:S01]  /*d0d0*/  SHF.R.S32.HI R7, RZ, 0x1f, R9 ;  /* 0x0000001fff077819 */ /* 0x000fe20000011409 */
[----:B------:R-:W-:Y:S01]  /*d0e0*/  UIMAD.WIDE.U32 UR12, UR38, UR16, UR12 ;  /* 0x00000010260c72a5 */ /* 0x000fe2000f8e000c */
[----:B------:R-:W-:Y:S01]  /*d0f0*/  IMAD.WIDE R4, R4, R5, UR8 ;  /* 0x0000000804047e25 */ /* 0x000fe2000f8e0205 */
[----:B------:R-:W-:Y:S01]  /*d100*/  UIMAD UR10, UR38, UR17, UR10 ;  /* 0x00000011260a72a4 */ /* 0x000fe2000f8e020a */
[----:B------:R-:W-:-:S02]  /*d110*/  ULDC.64 UR8, c[0x0][0xb88] ;  /* 0x0002e20000087ab9 */ /* 0x000fc40000000a00 */
[----:B-----5:R-:W-:Y:S01]  /*d120*/  IMAD R81, R3, R76, RZ ;  /* 0x0000004c03517224 */ /* 0x020fe200078e02ff */
[----:B------:R-:W-:Y:S01]  /*d130*/  IADD3 R6, P0, R6, UR12, RZ ;  /* 0x0000000c06067c10 */ /* 0x000fe2000ff1e0ff */
[----:B------:R-:W-:Y:S01]  /*d140*/  IMAD R10, R7, UR8, RZ ;  /* 0x00000008070a7c24 */ /* 0x000fe2000f8e02ff */
[C---:B------:R-:W-:Y:S01]  /*d150*/  IADD3 R53, P3, R4.reuse, 0x4000, RZ ;  /* 0x0000400004357810 */ /* 0x040fe20007f7e0ff */
[----:B------:R-:W-:Y:S01]  /*d160*/  IMAD.U32 R11, RZ, RZ, UR10 ;  /* 0x0000000aff0b7e24 */ /* 0x000fe2000f8e00ff */
[----:B------:R-:W-:Y:S01]  /*d170*/  IADD3 R29, P2, R4, 0x5000, RZ ;  /* 0x00005000041d7810 */ /* 0x000fe20007f5e0ff */
[----:B------:R-:W-:Y:S01]  /*d180*/  IMAD R15, R9, UR9, R10 ;  /* 0x00000009090f7c24 */ /* 0x000fe2000f8e020a */
[----:B------:R-:W-:Y:S01]  /*d190*/  LOP3.LUT R52, R53, 0x380, RZ, 0xc0, !PT ;  /* 0x0000038035347812 */ /* 0x000fe200078ec0ff */
        /* <DEDUP_REMOVED lines=46> */
[----:B------:R-:W-:Y:S01]  /*d480*/  IMAD.X R49, RZ, RZ, R5, P3 ;  /* 0x000000ffff317224 */ /* 0x000fe200018e0605 */
[----:B------:R-:W-:-:S02]  /*d490*/  LOP3.LUT R40, R41, 0x380, RZ, 0xc0, !PT ;  /* 0x0000038029287812 */ /* 0x000fc400078ec0ff */
[----:B------:R-:W-:Y:S02]  /*d4a0*/  SHF.R.U64 R3, R3, 0x3, RZ ;  /* 0x0000000303037819 */ /* 0x000fe400000012ff */
        /* <DEDUP_REMOVED lines=12> */
[----:B------:R-:W-:Y:S02]  /*d570*/  LOP3.LUT R12, R12, R13, RZ, 0x3c, !PT ;  /* 0x0000000d0c0c7212 */ /* 0x000fe400078e3cff */
[----:B------:R-:W-:Y:S02]  /*d580*/  IADD3.X R13, RZ, R5, RZ, P4, !PT ;  /* 0x00000005ff0d7210 */ /* 0x000fe400027fe4ff */
[----:B------:R-:W-:Y:S01]  /*d590*/  IADD3 R65, P4, R4, 0x8000, RZ ;  /* 0x0000800004417810 */ /* 0x000fe20007f9e0ff */
[----:B------:R-:W-:Y:S01]  /*d5a0*/  UIMAD UR10, UR4, UR13, UR10 ;  /* 0x0000000d040a72a4 */ /* 0x000fe2000f8e020a */
[----:B------:R-:W-:Y:S01]  /*d5b0*/  LOP3.LUT R32, R33, 0x380, RZ, 0xc0, !PT ;  /* 0x0000038021207812 */ /* 0x000fe200078ec0ff */
[----:B-1----:R-:W-:Y:S01]  /*d5c0*/  @!P2 ST.E desc[UR52][R20.64], R2 ;  /* 0x000000021400a985 */ /* 0x002fe2000c101934 */
[----:B------:R-:W-:Y:S01]  /*d5d0*/  LOP3.LUT R36, R37, 0x380, RZ, 0xc0, !PT ;  /* 0x0000038025247812 */ /* 0x000fe200078ec0ff */
[----:B------:R-:W-:Y:S01]  /*d5e0*/  ULDC.64 UR12, c[0x0][0xae8] ;  /* 0x0002ba00000c7ab9 */ /* 0x000fe20000000a00 */
[----:B------:R-:W-:Y:S01]  /*d5f0*/  LOP3.LUT R64, R65, 0x380, RZ, 0xc0, !PT ;  /* 0x0000038041407812 */ /* 0x000fe200078ec0ff */
[----:B--2---:R1:W-:Y:S01]  /*d600*/  @!P0 ST.E desc[UR52][R42.64], R0 ;  /* 0x000000002a008985 */ /* 0x0043e2000c101934 */
[----:B------:R-:W-:Y:S01]  /*d610*/  SHF.R.U64 R32, R32, 0x3, RZ ;  /* 0x0000000320207819 */ /* 0x000fe200000012ff */
[----:B------:R-:W-:Y:S01]  /*d620*/  UIADD3 UR9, UR9, UR10, URZ ;  /* 0x0000000a09097290 */ /* 0x000fe2000fffe03f */
[----:B------:R-:W-:Y:S01]  /*d630*/  SHF.R.U64 R36, R36, 0x3, RZ ;  /* 0x0000000324247819 */ /* 0x000fe200000012ff */
[----:B------:R-:W-:Y:S01]  /*d640*/  UIMAD UR4, UR15, UR12, URZ ;  /* 0x0000000c0f0472a4 */ /* 0x000fe2000f8e023f */
[----:B------:R-:W-:Y:S01]  /*d650*/  SHF.R.U64 R64, R64, 0x3, RZ ;  /* 0x0000000340407819 */ /* 0x000fe200000012ff */
[----:B------:R-:W-:Y:S01]  /*d660*/  UIMAD.WIDE.U32 UR8, UR40, UR12, UR8 ;  /* 0x0000000c280872a5 */ /* 0x000fe2000f8e0008 */
[----:B------:R-:W-:Y:S01]  /*d670*/  LOP3.LUT R32, R32, R33, RZ, 0x3c, !PT ;  /* 0x0000002120207212 */ /* 0x000fe200078e3cff */
[--C-:B------:R-:W-:Y:S01]  /*d680*/  IMAD.X R33, RZ, RZ, R5.reuse, P6 ;  /* 0x000000ffff217224 */ /* 0x100fe200030e0605 */
[----:B------:R-:W-:Y:S01]  /*d690*/  LOP3.LUT R36, R36, R37, RZ, 0x3c, !PT ;  /* 0x0000002524247212 */ /* 0x000fe200078e3cff */
[----:B------:R-:W-:Y:S01]  /*d6a0*/  IMAD.X R37, RZ, RZ, R5, P5 ;  /* 0x000000ffff257224 */ /* 0x000fe200028e0605 */
[----:B------:R-:W-:Y:S01]  /*d6b0*/  LOP3.LUT R64, R64, R65, RZ, 0x3c, !PT ;  /* 0x0000004140407212 */ /* 0x000fe200078e3cff */
[----:B-1----:R-:W-:Y:S01]  /*d6c0*/  IMAD R0, R216, 0x20, R217 ;  /* 0x00000020d8007824 */ /* 0x002fe200078e02d9 */
[----:B------:R-:W-:Y:S01]  /*d6d0*/  UIMAD UR4, UR40, UR13, UR4 ;  /* 0x0000000d280472a4 */ /* 0x000fe2000f8e0204 */
[----:B------:R-:W-:Y:S01]  /*d6e0*/  IMAD.X R65, RZ, RZ, R5, P4 ;  /* 0x000000ffff417224 */ /* 0x000fe200020e0605 */
[----:B------:R-:W-:Y:S01]  /*d6f0*/  IADD3 R73, P6, R4, 0xc000, RZ ;  /* 0x0000c00004497810 */ /* 0x000fe20007fde0ff */
        /* <DEDUP_REMOVED lines=12> */
[----:B------:R-:W-:Y:S01]  /*d7c0*/  LOP3.LUT R7, R4, 0x380, RZ, 0xc0, !PT ;  /* 0x0000038004077812 */ /* 0x000fe200078ec0ff */
[----:B------:R-:W-:Y:S01]  /*d7d0*/  UIMAD UR4, UR38, UR11, UR4 ;  /* 0x0000000b260472a4 */ /* 0x000fe2000f8e0204 */
[----:B0-----:R-:W-:Y:S01]  /*d7e0*/  @P1 SHF.R.U32.HI R21, RZ, R77, R0 ;  /* 0x0000004dff151219 */ /* 0x001fe20000011600 */
[----:B------:R-:W-:Y:S01]  /*d7f0*/  UIMAD.WIDE.U32 UR8, UR38, UR10, UR8 ;  /* 0x0000000a260872a5 */ /* 0x000fe2000f8e0008 */
[----:B------:R-:W-:Y:S01]  /*d800*/  SHF.R.U64 R72, R72, 0x3, RZ ;  /* 0x0000000348487819 */ /* 0x000fe200000012ff */
[----:B------:R-:W5:Y:S01]  /*d810*/  LD.E.128 R12, desc[UR52][R12.64] ;  /* 0x000000340c0c7980 */ /* 0x000f62000c101d00 */
[----:B------:R-:W-:-:S02]  /*d820*/  SHF.R.U64 R68, R68, 0x3, RZ ;  /* 0x0000000344447819 */ /* 0x000fc400000012ff */
[----:B------:R-:W-:Y:S01]  /*d830*/  SHF.R.U64 R60, R60, 0x3, RZ ;  /* 0x000000033c3c7819 */ /* 0x000fe200000012ff */
[----:B------:R-:W5:Y:S01]  /*d840*/  LD.E.128 R24, desc[UR52][R24.64] ;  /* 0x0000003418187980 */ /* 0x000f62000c101d00 */
        /* <DEDUP_REMOVED lines=78> */
.L_x_2700:
[----:B------:R-:W-:Y:S05]  /*dd30*/  BSYNC B1 ;  /* 0x0000000000017941 */ /* 0x000fea0003800000 */
.L_x_2699:
        /* <DEDUP_REMOVED lines=9> */
[-C--:B---3--:R-:W-:Y:S02]  /*ddd0*/  @!P4 LEA R2, P6, R16, R20.reuse, 0x1 ;  /* 0x000000141002c211 */ /* 0x088fe400078c08ff */
[----:B-----5:R-:W-:Y:S02]  /*dde0*/  @!P3 LEA R4, P5, R22, R20, 0x1 ;  /* 0x000000141604b211 */ /* 0x020fe400078a08ff */
        /* <DEDUP_REMOVED lines=10> */
.L_x_2702:
[----:B------:R-:W-:Y:S05]  /*de90*/  BSYNC B1 ;  /* 0x0000000000017941 */ /* 0x000fea0003800000 */
.L_x_2701:
        /* <DEDUP_REMOVED lines=10> */
[-C--:B------:R-:W-:Y:S02]  /*df40*/  @!P2 LEA R4, P5, R22, R8.reuse, 0x1 ;  /* 0x000000081604a211 */ /* 0x080fe400078a08ff */
        /* <DEDUP_REMOVED lines=10> */
.L_x_2704:
[----:B------:R-:W-:Y:S05]  /*dff0*/  BSYNC B1 ;  /* 0x0000000000017941 */ /* 0x000fea0003800000 */
.L_x_2703:
[----:B0-----:R-:W-:Y:S01]  /*e000*/  VIADD R0, R84, 0x60 ;  /* 0x0000006054007836 */ /* 0x001fe20000000000 */
[----:B--2-4-:R-:W4:Y:S04]  /*e010*/  SHFL.IDX PT, R82, R82, 0x3, 0x181f ;  /* 0x00781f0052527f89 */ /* 0x014f2800000e0000 */
[----:B------:R-:W-:Y:S01]  /*e020*/  ISETP.GE.AND P0, PT, R0, R81, PT ;  /* 0x000000510000720c */ /* 0x000fe20003f06270 */
[----:B------:R-:W0:-:S12]  /*e030*/  SHFL.IDX PT, R80, R80, 0x3, 0x181f ;  /* 0x00781f0050507f89 */ /* 0x000e1800000e0000 */
[----:B------:R-:W-:Y:S05]  /*e040*/  @P0 BRA `(.L_x_2705) ;  /* 0x0000000c00a80947 */ /* 0x000fea0003800000 */
[----:B------:R-:W-:Y:S02]  /*e050*/  ULDC UR4, c[0x0][0xac8] ;  /* 0x0002b20000047ab9 */ /* 0x000fe40000000800 */
[----:B------:R-:W-:Y:S02]  /*e060*/  ISETP.GE.AND P3, PT, R16, UR4, PT ;  /* 0x0000000410007c0c */ /* 0x000fe4000bf66270 */
[----:B------:R-:W-:Y:S02]  /*e070*/  ISETP.GE.AND P4, PT, R22, UR4, PT ;  /* 0x0000000416007c0c */ /* 0x000fe4000bf86270 */
[----:B------:R-:W-:-:S09]  /*e080*/  ISETP.GE.AND P5, PT, R19, UR4, PT ;  /* 0x0000000413007c0c */ /* 0x000fd2000bfa6270 */
[-C--:B0-----:R-:W-:Y:S02]  /*e090*/  @!P3 LEA R2, P0, R16, R80.reuse, 0x1 ;  /* 0x000000501002b211 */ /* 0x081fe400078008ff */
[-C--:B------:R-:W-:Y:S02]  /*e0a0*/  @!P4 LEA R4, P1, R22, R80.reuse, 0x1 ;  /* 0x000000501604c211 */ /* 0x080fe400078208ff */
[C---:B------:R-:W-:Y:S02]  /*e0b0*/  @!P5 LEA R6, P2, R19.reuse, R80, 0x1 ;  /* 0x000000501306d211 */ /* 0x040fe400078408ff */
[-C--:B----4-:R-:W-:Y:S02]  /*e0c0*/  @!P3 LEA.HI.X R3, R16, R82.reuse, R225, 0x1, P0 ;  /* 0x000000521003b211 */ /* 0x090fe400000f0ce1 */
        /* <DEDUP_REMOVED lines=11> */
.L_x_2697:
        /* <DEDUP_REMOVED lines=14> */
[----:B------:R-:W-:-:S05]  /*e260*/  MOV R0, UR4 ;  /* 0x0000000400007c02 */ /* 0x000fca0008000f00 */
        /* <DEDUP_REMOVED lines=18> */
.L_x_2706:
[----:B------:R-:W-:Y:S01]  /*e390*/  USEL UR38, UR38, URZ, !UP0 ;  /* 0x0000003f26267287 */ /* 0x000fe2000c000000 */
[----:B------:R-:W-:Y:S01]  /*e3a0*/  BSSY B1, `(.L_x_2707) ;  /* 0x000002c000017945 */ /* 0x000fe20003800000 */
[----:B------:R-:W-:-:S03]  /*e3b0*/  USEL UR39, UR39, URZ, !UP0 ;  /* 0x0000003f27277287 */ /* 0x000fc6000c000000 */
[----:B------:R-:W-:Y:S09]  /*e3c0*/  @P1 BRA `(.L_x_2708) ;  /* 0x0000000000a41947 */ /* 0x000ff20003800000 */
        /* <DEDUP_REMOVED lines=41> */
.L_x_2708:
[----:B------:R-:W-:Y:S05]  /*e660*/  BSYNC B1 ;  /* 0x0000000000017941 */ /* 0x000fea0003800000 */
.L_x_2707:
[----:B0-----:R-:W0:Y:S01]  /*e670*/  @P0 LDC R3, c[0x0][0xbf0] ;  /* 0x0002fc00ff030b82 */ /* 0x001e220000000800 */
[----:B------:R-:W-:Y:S01]  /*e680*/  ULDC.64 UR12, c[0x0][0xaa0] ;  /* 0x0002a800000c7ab9 */ /* 0x000fe20000000a00 */
[----:B------:R-:W-:Y:S01]  /*e690*/  IMAD R2, R216, 0x20, R217 ;  /* 0x00000020d8027824 */ /* 0x000fe200078e02d9 */
[----:B------:R-:W-:Y:S01]  /*e6a0*/  UIMAD UR7, UR10, UR12, URZ ;  /* 0x0000000c0a0772a4 */ /* 0x000fe2000f8e023f */
[----:B------:R-:W-:Y:S01]  /*e6b0*/  BSSY B1, `(.L_x_2709) ;  /* 0x0000041000017945 */ /* 0x000fe20003800000 */
[----:B------:R-:W-:Y:S01]  /*e6c0*/  UIMAD.WIDE.U32 UR8, UR4, UR12, URZ ;  /* 0x0000000c040872a5 */ /* 0x000fe2000f8e003f */
[----:B------:R-:W-:Y:S01]  /*e6d0*/  VIADD R6, R2, UR41 ;  /* 0x0000002902067c36 */ /* 0x000fe20008000000 */
[----:B------:R-:W-:-:S03]  /*e6e0*/  UIMAD UR7, UR4, UR13, UR7 ;  /* 0x0000000d040772a4 */ /* 0x000fc6000f8e0207 */
[----:B------:R-:W-:Y:S01]  /*e6f0*/  ULDC.64 UR12, c[0x0][0xae8] ;  /* 0x0002ba00000c7ab9 */ /* 0x000fe20000000a00 */
[----:B------:R-:W-:Y:S01]  /*e700*/  UIADD3 UR9, UR9, UR7, URZ ;  /* 0x0000000709097290 */ /* 0x000fe2000fffe03f */
[----:B------:R-:W-:Y:S01]  /*e710*/  @P0 IMAD.HI.U32 R2, R6, R9, RZ ;  /* 0x0000000906020227 */ /* 0x000fe200078e00ff */
[----:B------:R-:W-:Y:S02]  /*e720*/  UIMAD UR4, UR11, UR12, URZ ;  /* 0x0000000c0b0472a4 */ /* 0x000fe4000f8e023f */
        /* <DEDUP_REMOVED lines=24> */
[----:B------:R-:W-:Y:S02]  /*e8b0*/  VIADD R6, R217, UR41 ;  /* 0x00000029d9067c36 */ /* 0x000fe40008000000 */
        /* <DEDUP_REMOVED lines=32> */
.L_x_2710:
[----:B------:R-:W-:Y:S05]  /*eac0*/  BSYNC B1 ;  /* 0x0000000000017941 */ /* 0x000fea0003800000 */
.L_x_2709:
        /* <DEDUP_REMOVED lines=21> */
.L_x_2712:
[----:B------:R-:W-:Y:S05]  /*ec20*/  BSYNC B1 ;  /* 0x0000000000017941 */ /* 0x000fea0003800000 */
.L_x_2711:
        /* <DEDUP_REMOVED lines=21> */
.L_x_2714:
[----:B------:R-:W-:Y:S05]  /*ed80*/  BSYNC B1 ;  /* 0x0000000000017941 */ /* 0x000fea0003800000 */
.L_x_2713:
[----:B0-----:R-:W-:Y:S01]  /*ed90*/  VIADD R0, R6, 0x60 ;  /* 0x0000006006007836 */ /* 0x001fe20000000000 */
[----:B--2-4-:R-:W0:Y:S04]  /*eda0*/  SHFL.IDX PT, R5, R5, 0x3, 0x181f ;  /* 0x00781f0005057f89 */ /* 0x014e2800000e0000 */
[----:B------:R-:W-:Y:S01]  /*edb0*/  ISETP.GE.AND P0, PT, R0, R11, PT ;  /* 0x0000000b0000720c */ /* 0x000fe20003f06270 */
[----:B-1-3--:R1:W2:-:S12]  /*edc0*/  SHFL.IDX PT, R2, R4, 0x3, 0x181f ;  /* 0x00781f0004027f89 */ /* 0x00a29800000e0000 */
[----:B-1----:R-:W-:Y:S05]  /*edd0*/  @P0 BRA `(.L_x_2705) ;  /* 0x0000000000440947 */ /* 0x002fea0003800000 */
[----:B------:R-:W-:Y:S02]  /*ede0*/  ULDC UR4, c[0x0][0xac8] ;  /* 0x0002b20000047ab9 */ /* 0x000fe40000000800 */
[----:B------:R-:W-:Y:S02]  /*edf0*/  ISETP.GE.AND P3, PT, R16, UR4, PT ;  /* 0x0000000410007c0c */ /* 0x000fe4000bf66270 */
[----:B------:R-:W-:Y:S02]  /*ee00*/  ISETP.GE.AND P2, PT, R22, UR4, PT ;  /* 0x0000000416007c0c */ /* 0x000fe4000bf46270 */
[----:B------:R-:W-:Y:S02]  /*ee10*/  ISETP.GE.AND P1, PT, R19, UR4, PT ;  /* 0x0000000413007c0c */ /* 0x000fe4000bf26270 */
[----:B------:R-:W-:-:S07]  /*ee20*/  ISETP.GE.AND P0, PT, R23, UR4, PT ;  /* 0x0000000417007c0c */ /* 0x000fce000bf06270 */
[-C--:B--2---:R-:W-:Y:S02]  /*ee30*/  @!P3 LEA R6, P6, R16, R2.reuse, 0x1 ;  /* 0x000000021006b211 */ /* 0x084fe400078c08ff */
[-C--:B------:R-:W-:Y:S02]  /*ee40*/  @!P2 LEA R8, P5, R22, R2.reuse, 0x1 ;  /* 0x000000021608a211 */ /* 0x080fe400078a08ff */
[-C--:B------:R-:W-:Y:S02]  /*ee50*/  @!P1 LEA R10, P4, R19, R2.reuse, 0x1 ;  /* 0x00000002130a9211 */ /* 0x080fe400078808ff */
[-C--:B0-----:R-:W-:Y:S02]  /*ee60*/  @!P3 LEA.HI.X R7, R16, R5.reuse, R225, 0x1, P6 ;  /* 0x000000051007b211 */ /* 0x081fe400030f0ce1 */
        /* <DEDUP_REMOVED lines=8> */
.L_x_2705:
[----:B------:R-:W-:Y:S05]  /*eef0*/  BSYNC B0 ;  /* 0x0000000000007941 */ /* 0x000fea0003800000 */
.L_x_2696:
[----:B------:R-:W-:Y:S02]  /*ef00*/  ULDC UR4, c[0x0][0xc3c] ;  /* 0x00030f0000047ab9 */ /* 0x000fe40000000800 */
[----:B------:R-:W-:-:S06]  /*ef10*/  UISETP.GE.AND UP0, UPT, UR6, UR4, UPT ;  /* 0x000000040600728c */ /* 0x000fcc000bf06270 */
[----:B------:R-:W-:-:S13]  /*ef20*/  PLOP3.LUT P0, PT, PT, PT, UP0, 0x80, 0x0 ;  /* 0x000000000000781c */ /* 0x000fda0003f0f008 */
[----:B------:R-:W-:Y:S05]  /*ef30*/  @!P0 BRA `(.L_x_2715) ;  /* 0xffffff1c00988947 */ /* 0x000fea000383ffff */
[----:B------:R-:W-:Y:S05]  /*ef40*/  EXIT ;  /* 0x000000000000794d */ /* 0x000fea0003800000 */
.L_x_2654:
        /* <DEDUP_REMOVED lines=52> */
[----:B------:R-:W-:Y:S01]  /*f290*/  MOV R4, R3 ;  /* 0x0000000300047202 */ /* 0x000fe20000000f00 */
[----:B------:R-:W-:Y:S01]  /*f2a0*/  UMOV UR4, URZ ;  /* 0x0000003f00047c82 */ /* 0x000fe20008000000 */
[----:B------:R-:W-:-:S05]  /*f2b0*/  ULDC UR5, c[0x0][0xc3c] ;  /* 0x00030f0000057ab9 */ /* 0x000fca0000000800 */
.L_x_2721:
        /* <DEDUP_REMOVED lines=12> */
.L_x_2720:
[----:B------:R-:W-:Y:S05]  /*f380*/  BSYNC B0 ;  /* 0x0000000000007941 */ /* 0x000fea0003800000 */
.L_x_2719:
        /* <DEDUP_REMOVED lines=21> */
.L_x_2717:
[----:B------:R-:W-:-:S04]  /*f4e0*/  IMAD.IADD R13, R4, 0x1, -R3 ;  /* 0x00000001040d7824 */ /* 0x000fc800078e0a03 */
[----:B------:R-:W-:-:S05]  /*f4f0*/  IMAD R2, R8, R9, R13 ;  /* 0x0000000908027224 */ /* 0x000fca00078e020d */
[----:B------:R-:W-:-:S13]  /*f500*/  ISETP.GT.AND P0, PT, R2, R7, PT ;  /* 0x000000070200720c */ /* 0x000fda0003f04270 */
[----:B------:R-:W-:Y:S02]  /*f510*/  VOTEU.ANY UR7, UPT, !P0 ;  /* 0x0000000000077886 */ /* 0x000fe400040e0100 */
[----:B------:R-:W-:-:S04]  /*f520*/  UPOPC UR6, UR7 ;  /* 0x00000007000672bf */ /* 0x000fc80008000000 */
[----:B------:R-:W-:-:S03]  /*f530*/  UIADD3 UR40, UR6, UR4, URZ ;  /* 0x0000000406287290 */ /* 0x000fc6000fffe03f */
[----:B------:R-:W-:Y:S02]  /*f540*/  ULDC.64 UR4, c[0x0][0xc90] ;  /* 0x0003240000047ab9 */ /* 0x000fe40000000a00 */
[----:B------:R-:W-:-:S06]  /*f550*/  UIMAD.WIDE UR4, UR40, 0x4, UR4 ;  /* 0x00000004280478a5 */ /* 0x000fcc000f8e0204 */
[----:B------:R-:W-:Y:S02]  /*f560*/  IMAD.U32 R2, RZ, RZ, UR4 ;  /* 0x00000004ff027e24 */ /* 0x000fe4000f8e00ff */
[----:B------:R-:W-:-:S05]  /*f570*/  IMAD.U32 R3, RZ, RZ, UR5 ;  /* 0x00000005ff037e24 */ /* 0x000fca000f8e00ff */
[----:B------:R-:W2:Y:S01]  /*f580*/  LDG.E R6, desc[UR52][R2.64] ;  /* 0x0000003402067981 */ /* 0x000ea2000c1e1900 */
[----:B------:R-:W-:Y:S01]  /*f590*/  IMAD.U32 R15, RZ, RZ, UR6 ;  /* 0x00000006ff0f7e24 */ /* 0x000fe2000f8e00ff */
[----:B------:R-:W-:-:S04]  /*f5a0*/  ISETP.NE.AND P0, PT, RZ, UR7, PT ;  /* 0x00000007ff007c0c */ /* 0x000fc8000bf05270 */
        /* <DEDUP_REMOVED lines=8> */
[----:B------:R-:W-:-:S06]  /*f630*/  UIADD3 UR4, UR6, -0x1, URZ ;  /* 0xffffffff06047890 */ /* 0x000fcc000fffe03f */
[----:B0-----:R-:W-:-:S05]  /*f640*/  IMAD.U32 R11, RZ, RZ, UR4 ;  /* 0x00000004ff0b7e24 */ /* 0x001fca000f8e00ff */
[----:B------:R2:W3:Y:S02]  /*f650*/  SHFL.IDX PT, R16, R8, R11, 0x1f ;  /* 0x00001f0b08107589 */ /* 0x0004e400000e0000 */
.L_x_2722:
[----:B-1----:R-:W-:Y:S02]  /*f660*/  IMAD.MOV R2, RZ, RZ, -R3 ;  /* 0x000000ffff027224 */ /* 0x002fe400078e0a03 */
[----:B---3--:R-:W-:Y:S02]  /*f670*/  IMAD R16, R16, R9, R13 ;  /* 0x0000000910107224 */ /* 0x008fe400078e020d */
[----:B------:R-:W-:Y:S01]  /*f680*/  IMAD.MOV.U32 R13, RZ, RZ, R2 ;  /* 0x000000ffff0d7224 */ /* 0x000fe200078e0002 */
[----:B------:R-:W-:Y:S01]  /*f690*/  IABS R2, R4 ;  /* 0x0000000400027213 */ /* 0x000fe20000000000 */
[----:B0-2---:R-:W-:Y:S02]  /*f6a0*/  IMAD.IADD R11, R7, 0x1, -R16 ;  /* 0x00000001070b7824 */ /* 0x005fe400078e0a10 */
[----:B------:R-:W-:Y:S02]  /*f6b0*/  IMAD R7, R13, R12, RZ ;  /* 0x0000000c0d077224 */ /* 0x000fe400078e02ff */
[----:B------:R-:W-:Y:S01]  /*f6c0*/  IMAD.MOV R10, RZ, RZ, -R2 ;  /* 0x000000ffff0a7224 */ /* 0x000fe200078e0a02 */
        /* <DEDUP_REMOVED lines=21> */
[----:B------:R-:W-:Y:S02]  /*f820*/  VIADDMNMX R15, R3, R9, R6, PT ;  /* 0x00000009030f7246 */ /* 0x000fe40003800106 */
[----:B------:R-:W-:Y:S02]  /*f830*/  IABS R9, R4 ;  /* 0x0000000400097213 */ /* 0x000fe40000000000 */
[-C--:B------:R-:W-:Y:S01]  /*f840*/  IABS R8, R15.reuse ;  /* 0x0000000f00087213 */ /* 0x080fe20000000000 */
[----:B------:R-:W-:Y:S01]  /*f850*/  IMAD.MOV R18, RZ, RZ, -R15 ;  /* 0x000000ffff127224 */ /* 0x000fe200078e0a0f */
[----:B------:R-:W-:Y:S02]  /*f860*/  IABS R10, R15 ;  /* 0x0000000f000a7213 */ /* 0x000fe40000000000 */
[----:B------:R-:W0:Y:S08]  /*f870*/  I2F.RP R6, R8 ;  /* 0x0000000800067306 */ /* 0x000e300000209400 */
[----:B0-----:R-:W0:Y:S02]  /*f880*/  MUFU.RCP R6, R6 ;  /* 0x0000000600067308 */ /* 0x001e240000001000 */
[----:B0-----:R-:W-:-:S06]  /*f890*/  VIADD R3, R6, 0xffffffe ;  /* 0x0ffffffe06037836 */ /* 0x001fcc0000000000 */
[----:B------:R-:W0:Y:S02]  /*f8a0*/  F2I.FTZ.U32.TRUNC.NTZ R3, R3 ;  /* 0x0000000300037305 */ /* 0x000e24000021f000 */
[----:B0-----:R-:W-:-:S04]  /*f8b0*/  IMAD.MOV R2, RZ, RZ, -R3 ;  /* 0x000000ffff027224 */ /* 0x001fc800078e0a03 */
[----:B------:R-:W-:Y:S01]  /*f8c0*/  IMAD.MOV.U32 R7, RZ, RZ, R2 ;  /* 0x000000ffff077224 */ /* 0x000fe200078e0002 */
[----:B------:R-:W-:-:S03]  /*f8d0*/  MOV R2, RZ ;  /* 0x000000ff00027202 */ /* 0x000fc60000000f00 */
[----:B------:R-:W-:-:S04]  /*f8e0*/  IMAD R7, R7, R8, RZ ;  /* 0x0000000807077224 */ /* 0x000fc800078e02ff */
[----:B------:R-:W-:-:S04]  /*f8f0*/  IMAD.HI.U32 R2, R3, R7, R2 ;  /* 0x0000000703027227 */ /* 0x000fc800078e0002 */
[----:B------:R-:W-:Y:S02]  /*f900*/  IMAD.MOV R3, RZ, RZ, -R10 ;  /* 0x000000ffff037224 */ /* 0x000fe400078e0a0a */
        /* <DEDUP_REMOVED lines=12> */
[----:B------:R-:W-:-:S04]  /*f9d0*/  @!P1 LOP3.LUT R2, RZ, R15, RZ, 0x33, !PT ;  /* 0x0000000fff029212 */ /* 0x000fc800078e33ff */
[----:B------:R-:W-:Y:S01]  /*f9e0*/  LOP3.LUT R17, RZ, R2, RZ, 0x33, !PT ;  /* 0x00000002ff117212 */ /* 0x000fe200078e33ff */
[----:B------:R-:W-:-:S04]  /*f9f0*/  IMAD R18, R2, R18, R3 ;  /* 0x0000001202127224 */ /* 0x000fc800078e0203 */
[----:B------:R-:W-:Y:S01]  /*fa00*/  IMAD.IADD R17, R0, 0x1, R17 ;  /* 0x0000000100117824 */ /* 0x000fe200078e0211 */
[----:B------:R-:W-:Y:S06]  /*fa10*/  BRA `(.L_x_2723) ;  /* 0x0000000000107947 */ /* 0x000fec0003800000 */
.L_x_2718:
[----:B------:R-:W-:Y:S01]  /*fa20*/  IMAD.MOV.U32 R16, RZ, RZ, R7 ;  /* 0x000000ffff107224 */ /* 0x000fe200078e0007 */
[----:B------:R-:W-:Y:S01]  /*fa30*/  ULDC UR40, c[0x0][0xc3c] ;  /* 0x00030f0000287ab9 */ /* 0x000fe20000000800 */
[----:B------:R-:W-:Y:S02]  /*fa40*/  IMAD.MOV.U32 R17, RZ, RZ, RZ ;  /* 0x000000ffff117224 */ /* 0x000fe400078e00ff */
[----:B------:R-:W-:-:S07]  /*fa50*/  IMAD.MOV.U32 R18, RZ, RZ, RZ ;  /* 0x000000ffff127224 */ /* 0x000fce00078e00ff */
.L_x_2723:
[----:B------:R-:W-:Y:S01]  /*fa60*/  ISETP.NE.AND P0, PT, R5, RZ, PT ;  /* 0x000000ff0500720c */ /* 0x000fe20003f05270 */
[----:B------:R-:W-:-:S12]  /*fa70*/  IMAD.U32 R19, RZ, RZ, UR40 ;  /* 0x00000028ff137e24 */ /* 0x000fd8000f8e00ff */
[----:B------:R-:W0:Y:S01]  /*fa80*/  @!P0 S2R R3, SR_CgaCtaId ;  /* 0x0000000000038919 */ /* 0x000e220000008800 */
[----:B------:R-:W-:-:S04]  /*fa90*/  @!P0 MOV R0, 0x400 ;  /* 0x0000040000008802 */ /* 0x000fc80000000f00 */
[----:B0-----:R-:W-:-:S05]  /*faa0*/  @!P0 LEA R0, R3, R0, 0x18 ;  /* 0x0000000003008211 */ /* 0x001fca00078ec0ff */
[----:B------:R0:W-:Y:S01]  /*fab0*/  @!P0 STS.128 [R0+0x388d0], R16 ;  /* 0x0388d01000008388 */ /* 0x0001e20000000c00 */
[----:B------:R-:W-:Y:S06]  /*fac0*/  BAR.ARV 0x5, 0x180 ;  /* 0x0146000000007b1d */ /* 0x000fec0000002000 */
.L_x_2716:
        /* <DEDUP_REMOVED lines=8> */
[----:B------:R-:W2:Y:S01]  /*fb50*/  S2UR UR4, SR_CgaCtaId ;  /* 0x00000000000479c3 */ /* 0x000ea20000008800 */
[----:B------:R-:W-:Y:S01]  /*fb60*/  IMAD.MOV.U32 R34, RZ, RZ, 0x40 ;  /* 0x00000040ff227424 */ /* 0x000fe200078e00ff */
[----:B------:R-:W-:Y:S01]  /*fb70*/  ULOP3.LUT UR46, UR37, 0x2, URZ, 0xfc, !UPT ;  /* 0x00000002252e7892 */ /* 0x000fe2000f8efc3f */
[----:B------:R-:W-:Y:S01]  /*fb80*/  IMAD.MOV.U32 R33, RZ, RZ, 0x20 ;  /* 0x00000020ff217424 */ /* 0x000fe200078e00ff */
[----:B------:R-:W-:Y:S01]  /*fb90*/  ULOP3.LUT UR47, UR37, 0x1, URZ, 0xfc, !UPT ;  /* 0x00000001252f7892 */ /* 0x000fe2000f8efc3f */
[----:B------:R-:W-:Y:S01]  /*fba0*/  IMAD.MOV.U32 R30, RZ, RZ, 0x1 ;  /* 0x00000001ff1e7424 */ /* 0x000fe200078e00ff */
[----:B------:R-:W-:Y:S01]  /*fbb0*/  ULDC UR48, c[0x0][0xc] ;  /* 0x0000030000307ab9 */ /* 0x000fe20000000800 */
[----:B------:R-:W-:Y:S02]  /*fbc0*/  IMAD.MOV.U32 R23, RZ, RZ, RZ ;  /* 0x000000ffff177224 */ /* 0x000fe400078e00ff */
[----:B--2---:R-:W-:-:S02]  /*fbd0*/  IMAD.U32 R36, RZ, RZ, UR4 ;  /* 0x00000004ff247e24 */ /* 0x004fc4000f8e00ff */
        /* <DEDUP_REMOVED lines=8> */
[----:B------:R-:W-:Y:S01]  /*fc60*/  LOP3.LUT R6, R5, 0x3f0, RZ, 0xc0, !PT ;  /* 0x000003f005067812 */ /* 0x000fe200078ec0ff */
        /* <DEDUP_REMOVED lines=22> */
.L_x_2799:
        /* <DEDUP_REMOVED lines=16> */
[----:B0-----:R-:W-:-:S03]  /*fed0*/  IMAD.MOV.U32 R19, RZ, RZ, RZ ;  /* 0x000000ffff137224 */ /* 0x001fc600078e00ff */
        /* <DEDUP_REMOVED lines=13> */
[----:B--2---:R0:W5:Y:S03]  /*ffb0*/  @P0 LDG.E R0, desc[UR52][R2.64] ;  /* 0x0000003402000981 */ /* 0x004166000c1e1900 */
[----:B------:R-:W-:Y:S01]  /*ffc0*/  UIADD3.X UR4, UR45, UR9, URZ, UP0, !UPT ;  /* 0x000000092d047290 */ /* 0x000fe200087fe43f */
[----:B0-----:R-:W-:Y:S01]  /*ffd0*/  MOV R2, UR6 ;  /* 0x0000000600027c02 */ /* 0x001fe20008000f00 */
        /* <DEDUP_REMOVED lines=16> */
.L_x_2725:
        /* <DEDUP_REMOVED lines=21> */
.L_x_2726:
        /* <DEDUP_REMOVED lines=11> */
.L_x_2727:
[----:B------:R-:W-:Y:S01]  /*102e0*/  R2UR UR6, R17 ;  /* 0x00000000110672ca */ /* 0x000fe200000e0000 */
[----:B------:R-:W-:Y:S01]  /*102f0*/  ULDC UR4, c[0x0][0x448] ;  /* 0x0001120000047ab9 */ /* 0x000fe20000000800 */
[----:B------:R-:W-:Y:S01]  /*10300*/  UIADD3 UR38, -UR36, UR38, URZ ;  /* 0x0000002624267290 */ /* 0x000fe2000fffe13f */
[----:B------:R-:W-:Y:S01]  /*10310*/  BSSY B7, `(.L_x_2728) ;  /* 0x000049f000077945 */ /* 0x000fe20003800000 */
[----:B------:R-:W-:Y:S02]  /*10320*/  UISETP.NE.AND UP0, UPT, UR4, 0x1, UPT ;  /* 0x000000010400788c */ /* 0x000fe4000bf05270 */
[----:B------:R-:W-:Y:S02]  /*10330*/  UIADD3 UR7, UR38, 0x80, -UR41 ;  /* 0x0000008026077890 */ /* 0x000fe4000fffe829 */
[----:B------:R-:W-:-:S05]  /*10340*/  UP2UR UR49, UPR, URZ, 0x1 ;  /* 0x000000013f317883 */ /* 0x000fca0008000000 */
[----:B------:R-:W-:Y:S02]  /*10350*/  USHF.L.U32 UR6, UR6, 0x7, URZ ;  /* 0x0000000706067899 */ /* 0x000fe4000800063f */
[----:B------:R-:W-:Y:S01]  /*10360*/  @UP0 ULDC UR4, c[0x0][0x44c] ;  /* 0x0001130000040ab9 */ /* 0x000fe20000000800 */
[----:B------:R-:W-:Y:S01]  /*10370*/  @UP0 ULDC UR8, c[0x0][0x450] ;  /* 0x0001140000080ab9 */ /* 0x000fe20000000800 */
[----:B------:R-:W-:-:S04]  /*10380*/  UIADD3 UR6, UR6, 0x7f, URZ ;  /* 0x0000007f06067890 */ /* 0x000fc8000fffe03f */
[----:B------:R-:W-:Y:S02]  /*10390*/  UIMAD.WIDE.U32 UR4, UR6, UR4, URZ ;  /* 0x00000004060472a5 */ /* 0x000fe4000f8e003f */
[----:B------:R-:W-:Y:S02]  /*103a0*/  UIADD3 UR4, UR38, 0x7f, URZ ;  /* 0x0000007f26047890 */ /* 0x000fe4000fffe03f */
[----:B------:R-:W-:Y:S02]  /*103b0*/  @UP0 USHF.R.U32.HI UR6, URZ, UR8, UR5 ;  /* 0x000000083f060299 */ /* 0x000fe40008011605 */
[----:B------:R-:W-:Y:S02]  /*103c0*/  USHF.R.S32.HI UR5, URZ, 0x1f, UR4 ;  /* 0x0000001f3f057899 */ /* 0x000fe40008011404 */
[----:B------:R-:W-:Y:S02]  /*103d0*/  UIADD3 UR6, UR7, UR6, URZ ;  /* 0x0000000607067290 */ /* 0x000fe4000fffe03f */
[----:B------:R-:W-:-:S02]  /*103e0*/  ULEA.HI UR5, UR5, UR4, URZ, 0x7 ;  /* 0x0000000405057291 */ /* 0x000fc4000f8f383f */
[----:B------:R-:W-:Y:S02]  /*103f0*/  USHF.R.S32.HI UR7, URZ, 0x1f, UR6 ;  /* 0x0000001f3f077899 */ /* 0x000fe40008011406 */
[----:B------:R-:W-:Y:S02]  /*10400*/  USHF.R.S32.HI UR5, URZ, 0x7, UR5 ;  /* 0x000000073f057899 */ /* 0x000fe40008011405 */
[----:B------:R-:W-:-:S04]  /*10410*/  ULEA.HI UR7, UR7, UR6, URZ, 0x7 ;  /* 0x0000000607077291 */ /* 0x000fc8000f8f383f */
[----:B------:R-:W-:-:S04]  /*10420*/  USHF.R.S32.HI UR7, URZ, 0x7, UR7 ;  /* 0x000000073f077899 */ /* 0x000fc80008011407 */
[----:B------:R-:W-:-:S04]  /*10430*/  UISETP.LT.AND UP0, UPT, UR5, UR7, UPT ;  /* 0x000000070500728c */ /* 0x000fc8000bf01270 */
[----:B------:R-:W-:-:S06]  /*10440*/  USEL UR42, UR5, UR7, UP0 ;  /* 0x00000007052a7287 */ /* 0x000fcc0008000000 */
[----:B------:R-:W-:-:S13]  /*10450*/  ISETP.LT.AND P0, PT, RZ, UR42, PT ;  /* 0x0000002aff007c0c */ /* 0x000fda000bf01270 */
        /* <DEDUP_REMOVED lines=18> */
.L_x_2729:
        /* <DEDUP_REMOVED lines=20> */
.L_x_2732:
[----:B------:R-:W-:Y:S05]  /*106c0*/  BSYNC B6 ;  /* 0x0000000000067941 */ /* 0x000fea0003800000 */
.L_x_2731:
        /* <DEDUP_REMOVED lines=22> */
.L_x_2734:
[----:B------:R-:W-:Y:S05]  /*10830*/  BSYNC B6 ;  /* 0x0000000000067941 */ /* 0x000fea0003800000 */
.L_x_2733:
        /* <DEDUP_REMOVED lines=20> */
.L_x_2736:
[----:B------:R-:W-:Y:S05]  /*10980*/  BSYNC B6 ;  /* 0x0000000000067941 */ /* 0x000fea0003800000 */
.L_x_2735:
        /* <DEDUP_REMOVED lines=19> */
.L_x_2738:
[----:B------:R-:W-:Y:S05]  /*10ac0*/  BSYNC B6 ;  /* 0x0000000000067941 */ /* 0x000fea0003800000 */
.L_x_2737:
        /* <DEDUP_REMOVED lines=57> */
.L_x_2819:
[----:B------:R-:W-:Y:S01]  /*10e60*/  SHF.R.S32.HI R32, RZ, 0x1f, R18 ;  /* 0x0000001fff207819 */ /* 0x000fe20000011412 */
[----:B------:R-:W-:Y:S06]  /*10e70*/  @!P2 BRA `(.L_x_2740) ;  /* 0x000000000004a947 */ /* 0x000fec0003800000 */
[----:B------:R-:W-:Y:S01]  /*10e80*/  BPT.TRAP 0x1 ;  /* 0x000000040000795c */ /* 0x000fe20000300000 */
.L_x_2740:
[----:B------:R-:W-:Y:S01]  /*10e90*/  IMAD R6, R23, 0x8, R22 ;  /* 0x0000000817067824 */ /* 0x000fe200078e0216 */
[----:B------:R-:W-:Y:S01]  /*10ea0*/  SHF.L.U32 R24, R30, 0x1f, RZ ;  /* 0x0000001f1e187819 */ /* 0x000fe200000006ff */
[----:B------:R-:W-:Y:S01]  /*10eb0*/  BSSY B0, `(.L_x_2741) ;  /* 0x0000004000007945 */ /* 0x000fe20003800000 */
[----:B------:R-:W-:Y:S02]  /*10ec0*/  SHF.R.S32.HI R10, RZ, 0x1f, R5 ;  /* 0x0000001fff0a7819 */ /* 0x000fe40000011405 */
[----:B------:R-:W0:Y:S02]  /*10ed0*/  SYNCS.PHASECHK.TRANS64.TRYWAIT P0, [R6+URZ+0x38880], R24 ;  /* 0x03888018060075a7 */ /* 0x000e24000800017f */
[----:B0-----:R-:W-:Y:S05]  /*10ee0*/  @!P0 BRA `(.L_x_2742) ;  /* 0x0000005000588947 */ /* 0x001fea0003800000 */
.L_x_2820:
[----:B------:R-:W-:Y:S05]  /*10ef0*/  BSYNC B0 ;  /* 0x0000000000007941 */ /* 0x000fea0003800000 */
.L_x_2741:
        /* <DEDUP_REMOVED lines=42> */
[----:B------:R-:W-:-:S02]  /*111a0*/  ISETP.LT.OR P2, PT, R8, 0x1, P1 ;  /* 0x000000010800780c */ /* 0x000fc40000f41670 */
[----:B---3--:R-:W-:Y:S01]  /*111b0*/  IADD3.X R3, RZ, R0, RZ, P0, !PT ;  /* 0x00000000ff037210 */ /* 0x008fe200007fe4ff */
[----:B------:R-:W-:Y:S01]  /*111c0*/  IMAD.IADD R0, R22, 0x1, R20 ;  /* 0x0000000116007824 */ /* 0x000fe200078e0214 */
        /* <DEDUP_REMOVED lines=60> */
.L_x_2838:
        /* <DEDUP_REMOVED lines=11> */
.L_x_2744:
        /* <DEDUP_REMOVED lines=11> */
.L_x_2745:
[----:B------:R1:W-:Y:S01]  /*116f0*/  SYNCS.ARRIVE.TRANS64.A1T0 RZ, [R6+URZ+0x38870], RZ ;  /* 0x038870ff06ff79a7 */ /* 0x0003e2000810003f */
[----:B------:R-:W-:Y:S05]  /*11700*/  @!P6 BRA `(.L_x_2746) ;  /* 0x000000000004e947 */ /* 0x000fea0003800000 */
[----:B------:R-:W-:Y:S01]  /*11710*/  BPT.TRAP 0x1 ;  /* 0x000000040000795c */ /* 0x000fe20000300000 */
.L_x_2746:
[----:B------:R-:W2:Y:S01]  /*11720*/  SYNCS.PHASECHK.TRANS64.TRYWAIT P0, [R6+URZ+0x38840], R24 ;  /* 0x03884018060075a7 */ /* 0x000ea2000800017f */
[----:B------:R-:W-:Y:S04]  /*11730*/  BSSY B0, `(.L_x_2747) ;  /* 0x0000002000007945 */ /* 0x000fe80003800000 */
[----:B--2---:R-:W-:Y:S05]  /*11740*/  @!P0 BRA `(.L_x_2748) ;  /* 0x0000005400248947 */ /* 0x004fea0003800000 */
.L_x_2839:
[----:B------:R-:W-:Y:S05]  /*11750*/  BSYNC B0 ;  /* 0x0000000000007941 */ /* 0x000fea0003800000 */
.L_x_2747:
        /* <DEDUP_REMOVED lines=91> */
.L_x_2857:
[----:B------:R-:W-:Y:S02]  /*11d10*/  LOP3.LUT P2, RZ, R29, 0x40, RZ, 0xc0, !PT ;  /* 0x000000401dff7812 */ /* 0x000fe4000784c0ff */
[----:B------:R-:W-:-:S11]  /*11d20*/  ISETP.GE.AND P3, PT, R28, R20, PT ;  /* 0x000000141c00720c */ /* 0x000fd60003f66270 */
[----:B0---4-:R-:W-:-:S04]  /*11d30*/  @P2 IADD3 R2, P0, R28, R14, RZ ;  /* 0x0000000e1c022210 */ /* 0x011fc80007f1e0ff */
[----:B------:R-:W-:Y:S02]  /*11d40*/  @P2 IADD3.X R3, RZ, R5, RZ, P0, !PT ;  /* 0x00000005ff032210 */ /* 0x000fe400007fe4ff */
[----:B------:R-:W-:-:S03]  /*11d50*/  PLOP3.LUT P0, PT, PT, PT, PT, 0x80, 0x0 ;  /* 0x000000000000781c */ /* 0x000fc60003f0f070 */
[----:B------:R-:W-:Y:S01]  /*11d60*/  @!PT LDS RZ, [RZ] ;  /* 0x00000000fffff984 */ /* 0x000fe20000000800 */
[----:B------:R-:W-:Y:S01]  /*11d70*/  @!PT LDS RZ, [RZ] ;  /* 0x00000000fffff984 */ /* 0x000fe20000000800 */
[----:B------:R-:W-:Y:S01]  /*11d80*/  @!PT LDS RZ, [RZ] ;  /* 0x00000000fffff984 */ /* 0x000fe20000000800 */
[----:B------:R0:W-:Y:S04]  /*11d90*/  @P2 LDGSTS.E.BYPASS.LTC128B.128 [R0+0x2bc00], desc[UR52][R2.64], !P3 ;  /* 0x2bc0000002002fae */ /* 0x0001e8000d901d74 */
[----:B------:R0:W-:Y:S01]  /*11da0*/  @P2 LDGSTS.E.BYPASS.LTC128B.128 [R0+0x2fc00], desc[UR52][R2.64+0x80], !P1 ;  /* 0x2fc0008002002fae */ /* 0x0001e2000c901d74 */
[----:B------:R-:W-:-:S05]  /*11db0*/  NOP ;  /* 0x0000000000007918 */ /* 0x000fca0000000000 */
.L_x_2750:
        /* <DEDUP_REMOVED lines=11> */
.L_x_2751:
        /* <DEDUP_REMOVED lines=34> */
.L_x_2753:
[----:B------:R-:W-:Y:S05]  /*12090*/  BSYNC B6 ;  /* 0x0000000000067941 */ /* 0x000fea0003800000 */
.L_x_2752:
[----:B------:R3:W5:Y:S01]  /*120a0*/  LDL R8, [R1+0x8] ;  /* 0x0000080001087983 */ /* 0x0007620000100800 */
[----:B------:R-:W-:Y:S01]  /*120b0*/  R2UR UR6, R32 ;  /* 0x00000000200672ca */ /* 0x000fe200000e0000 */
[----:B------:R-:W-:Y:S01]  /*120c0*/  UISETP.NE.AND UP0, UPT, UR49, URZ, UPT ;  /* 0x0000003f3100728c */ /* 0x000fe2000bf05270 */
[C---:B------:R-:W-:Y:S01]  /*120d0*/  R2UR UR10, R18.reuse ;  /* 0x00000000120a72ca */ /* 0x040fe200000e0000 */
[----:B------:R-:W4:Y:S01]  /*120e0*/  S2R R2, SR_TID.X ;  /* 0x0000000000027919 */ /* 0x000f220000002100 */
[----:B------:R-:W-:Y:S01]  /*120f0*/  R2UR UR7, R18 ;  /* 0x00000000120772ca */ /* 0x000fe200000e0000 */
[----:B------:R-:W-:Y:S01]  /*12100*/  ULDC.64 UR8, c[0x0][0x2d8] ;  /* 0x0000b60000087ab9 */ /* 0x000fe20000000a00 */
[----:B------:R-:W3:Y:S01]  /*12110*/  LDC R4, c[0x0][0x448] ;  /* 0x00011200ff047b82 */ /* 0x000ee20000000800 */
[----:B------:R-:W-:Y:S01]  /*12120*/  PLOP3.LUT P0, PT, PT, PT, UP0, 0x80, 0x0 ;  /* 0x000000000000781c */ /* 0x000fe20003f0f008 */
[----:B------:R-:W-:Y:S01]  /*12130*/  UMOV UR4, UR38 ;  /* 0x0000002600047c82 */ /* 0x000fe20008000000 */
[----:B------:R-:W-:Y:S01]  /*12140*/  PLOP3.LUT P1, PT, PT, PT, UP0, 0x80, 0x0 ;  /* 0x000000000000781c */ /* 0x000fe20003f2f008 */
[----:B------:R-:W-:-:S03]  /*12150*/  UMOV UR5, UR45 ;  /* 0x0000002d00057c82 */ /* 0x000fc60008000000 */
[----:B------:R-:W-:-:S04]  /*12160*/  UIMAD UR6, UR6, UR8, URZ ;  /* 0x00000008060672a4 */ /* 0x000fc8000f8e023f */
[----:B------:R-:W-:Y:S02]  /*12170*/  UIMAD UR6, UR10, UR9, UR6 ;  /* 0x000000090a0672a4 */ /* 0x000fe4000f8e0206 */
[----:B------:R-:W-:Y:S01]  /*12180*/  UIMAD.WIDE.U32 UR4, UR7, UR8, UR4 ;  /* 0x00000008070472a5 */ /* 0x000fe2000f8e0004 */
[----:B------:R-:W-:Y:S02]  /*12190*/  @UP0 ULDC UR10, c[0x0][0x44c] ;  /* 0x00011300000a0ab9 */ /* 0x000fe40000000800 */
[----:B------:R-:W-:Y:S01]  /*121a0*/  ULDC.64 UR8, c[0x0][0x2e0] ;  /* 0x0000b80000087ab9 */ /* 0x000fe20000000a00 */
[C---:B----4-:R-:W-:Y:S01]  /*121b0*/  LOP3.LUT R19, R2.reuse, 0x7f, RZ, 0xc0, !PT ;  /* 0x0000007f02137812 */ /* 0x050fe200078ec0ff */
[----:B------:R-:W-:Y:S01]  /*121c0*/  IMAD.SHL.U32 R2, R2, 0x10, RZ ;  /* 0x0000001002027824 */ /* 0x000fe200078e00ff */
[----:B------:R-:W-:Y:S02]  /*121d0*/  UIADD3 UR5, UR5, UR6, URZ ;  /* 0x0000000605057290 */ /* 0x000fe4000fffe03f */
[----:B------:R-:W-:Y:S01]  /*121e0*/  SHF.R.U32.HI R19, RZ, 0x3, R19 ;  /* 0x00000003ff137819 */ /* 0x000fe20000011613 */
[----:B------:R-:W-:Y:S01]  /*121f0*/  @UP0 ULDC UR6, c[0x0][0x450] ;  /* 0x0001140000060ab9 */ /* 0x000fe20000000800 */
[----:B------:R-:W-:-:S02]  /*12200*/  UIMAD UR7, UR44, UR8, URZ ;  /* 0x000000082c0772a4 */ /* 0x000fc4000f8e023f */
[----:B------:R-:W-:-:S05]  /*12210*/  LOP3.LUT R2, R19, 0x70, R2, 0xf8, !PT ;  /* 0x0000007013027812 */ /* 0x000fca00078ef802 */
[----:B------:R-:W-:-:S04]  /*12220*/  IMAD R5, R17, 0x80, R2 ;  /* 0x0000008011057824 */ /* 0x000fc800078e0202 */
[----:B------:R-:W-:-:S04]  /*12230*/  @P0 IMAD.HI.U32 R2, R5, UR10, RZ ;  /* 0x0000000a05020c27 */ /* 0x000fc8000f8e00ff */
[----:B------:R-:W-:Y:S01]  /*12240*/  IMAD.MOV.U32 R0, RZ, RZ, R5 ;  /* 0x000000ffff007224 */ /* 0x000fe200078e0005 */
[----:B------:R-:W-:Y:S01]  /*12250*/  @P1 SHF.R.U32.HI R0, RZ, UR6, R2 ;  /* 0x00000006ff001c19 */ /* 0x000fe20008011602 */
[----:B------:R-:W-:Y:S02]  /*12260*/  UIMAD UR7, UR43, UR9, UR7 ;  /* 0x000000092b0772a4 */ /* 0x000fe4000f8e0207 */
[----:B------:R-:W-:Y:S01]  /*12270*/  UIMAD.WIDE.U32 UR4, UR43, UR8, UR4 ;  /* 0x000000082b0472a5 */ /* 0x000fe2000f8e0004 */
[--C-:B------:R-:W-:Y:S01]  /*12280*/  SHF.R.S32.HI R2, RZ, 0x1f, R0.reuse ;  /* 0x0000001fff027819 */ /* 0x100fe20000011400 */
[----:B012---:R-:W-:Y:S01]  /*12290*/  IMAD.MOV R6, RZ, RZ, -R0 ;  /* 0x000000ffff067224 */ /* 0x007fe200078e0a00 */
[----:B------:R-:W-:Y:S01]  /*122a0*/  ULDC.64 UR8, c[0x0][0x2d0] ;  /* 0x0000b40000087ab9 */ /* 0x000fe20000000a00 */
[----:B------:R-:W-:Y:S01]  /*122b0*/  UIADD3 UR5, UR5, UR7, URZ ;  /* 0x0000000705057290 */ /* 0x000fe2000fffe03f */
[----:B------:R-:W-:Y:S02]  /*122c0*/  IMAD.U32 R9, RZ, RZ, UR8 ;  /* 0x00000008ff097e24 */ /* 0x000fe4000f8e00ff */
[----:B------:R-:W-:-:S02]  /*122d0*/  IMAD R3, R2, UR8, RZ ;  /* 0x0000000802037c24 */ /* 0x000fc4000f8e02ff */
[----:B---3--:R-:W-:Y:S02]  /*122e0*/  IMAD R5, R4, R6, R5 ;  /* 0x0000000604057224 */ /* 0x008fe400078e0205 */
[C---:B------:R-:W-:Y:S02]  /*122f0*/  IMAD R7, R0.reuse, UR9, R3 ;  /* 0x0000000900077c24 */ /* 0x040fe4000f8e0203 */
[----:B------:R-:W-:Y:S01]  /*12300*/  IMAD.WIDE.U32 R2, R0, R9, UR4 ;  /* 0x0000000400027e25 */ /* 0x000fe2000f8e0009 */
[----:B------:R-:W-:Y:S01]  /*12310*/  SHF.R.S32.HI R0, RZ, 0x1f, R5 ;  /* 0x0000001fff007819 */ /* 0x000fe20000011405 */
[----:B------:R-:W-:Y:S02]  /*12320*/  ULDC.64 UR4, c[0x0][0x2c8] ;  /* 0x0000b20000047ab9 */ /* 0x000fe40000000a00 */
[----:B------:R-:W-:Y:S02]  /*12330*/  IMAD.IADD R3, R3, 0x1, R7 ;  /* 0x0000000103037824 */ /* 0x000fe400078e0207 */
[----:B------:R-:W-:-:S02]  /*12340*/  IMAD R0, R0, UR4, RZ ;  /* 0x0000000400007c24 */ /* 0x000fc4000f8e02ff */
[----:B------:R-:W-:Y:S01]  /*12350*/  IMAD.WIDE.U32 R2, R5, UR4, R2 ;  /* 0x0000000405027c25 */ /* 0x000fe2000f8e0002 */
[----:B------:R-:W-:-:S03]  /*12360*/  LOP3.LUT R10, R28, 0x80, RZ, 0xfc, !PT ;  /* 0x000000801c0a7812 */ /* 0x000fc600078efcff */
[----:B------:R-:W-:Y:S01]  /*12370*/  IMAD R5, R5, UR5, R0 ;  /* 0x0000000505057c24 */ /* 0x000fe2000f8e0200 */
[----:B------:R-:W-:Y:S02]  /*12380*/  ULDC.64 UR4, c[0x0][0x280] ;  /* 0x0000a00000047ab9 */ /* 0x000fe40000000a00 */
[----:B------:R-:W-:Y:S01]  /*12390*/  IADD3 R0, P0, R2, UR4, RZ ;  /* 0x0000000402007c10 */ /* 0x000fe2000ff1e0ff */
[----:B------:R-:W-:Y:S02]  /*123a0*/  ULDC UR4, c[0x0][0x2b8] ;  /* 0x0000ae0000047ab9 */ /* 0x000fe40000000800 */
[----:B------:R-:W-:Y:S02]  /*123b0*/  ISETP.GE.AND P1, PT, R10, UR4, PT ;  /* 0x000000040a007c0c */ /* 0x000fe4000bf26270 */
[----:B------:R-:W0:Y:S01]  /*123c0*/  S2R R10, SR_TID.X ;  /* 0x00000000000a7919 */ /* 0x000e220000002100 */
[----:B------:R-:W-:Y:S02]  /*123d0*/  IADD3.X R5, R3, UR5, R5, P0, !PT ;  /* 0x0000000503057c10 */ /* 0x000fe400087fe405 */
[----:B------:R-:W-:Y:S01]  /*123e0*/  ISETP.GE.AND P0, PT, R28, UR4, PT ;  /* 0x000000041c007c0c */ /* 0x000fe2000bf06270 */
[----:B------:R-:W-:Y:S01]  /*123f0*/  UMOV UR4, 0xffffffff ;  /* 0xffffffff00047882 */ /* 0x000fe20000000000 */
[----:B0-----:R-:W-:-:S04]  /*12400*/  LOP3.LUT R19, R10, 0x7f, RZ, 0xc0, !PT ;  /* 0x0000007f0a137812 */ /* 0x001fc800078ec0ff */
[----:B------:R-:W-:Y:S01]  /*12410*/  SHF.R.U32.HI R10, RZ, 0x3, R19 ;  /* 0x00000003ff0a7819 */ /* 0x000fe20000011613 */
[----:B------:R-:W-:Y:S06]  /*12420*/  BRA.DIV UR4, `(.L_x_2754) ;  /* 0x0000005204907947 */ /* 0x000fec000b800000 */
[----:B------:R-:W0:Y:S01]  /*12430*/  SHFL.IDX PT, R14, R0, RZ, 0x181f ;  /* 0x00181fff000e7589 */ /* 0x000e2200000e0000 */
[----:B------:R-:W-:Y:S02]  /*12440*/  IMAD R4, R4, UR41, RZ ;  /* 0x0000002904047c24 */ /* 0x000fe4000f8e02ff */
[----:B------:R-:W-:Y:S01]  /*12450*/  IMAD R17, R17, 0x80, R10 ;  /* 0x0000008011117824 */ /* 0x000fe200078e020a */
        /* <DEDUP_REMOVED lines=10> */
[----:B------:R-:W-:-:S13]  /*12500*/  ISETP.GE.AND P2, PT, R7, R4, PT ;  /* 0x000000040700720c */ /* 0x000fda0003f46270 */
        /* <DEDUP_REMOVED lines=9> */
[----:B------:R-:W-:-:S13]  /*125a0*/  ISETP.GE.AND P2, PT, R7, R4, PT ;  /* 0x000000040700720c */ /* 0x000fda0003f46270 */
        /* <DEDUP_REMOVED lines=9> */
[----:B------:R-:W-:-:S13]  /*12640*/  ISETP.GE.AND P2, PT, R7, R4, PT ;  /* 0x000000040700720c */ /* 0x000fda0003f46270 */
[----:B0-----:R-:W-:-:S04]  /*12650*/  @!P2 IADD3 R14, P3, R28, R14, RZ ;  /* 0x0000000e1c0ea210 */ /* 0x001fc80007f7e0ff */
[----:B--2---:R-:W-:Y:S01]  /*12660*/  @!P2 MOV R2, R14 ;  /* 0x0000000e0002a202 */ /* 0x004fe20000000f00 */
        /* <DEDUP_REMOVED lines=36> */
.L_x_2874:
        /* <DEDUP_REMOVED lines=11> */
.L_x_2756:
[----:B------:R-:W-:Y:S05]  /*12960*/  BSYNC B0 ;  /* 0x0000000000007941 */ /* 0x000fea0003800000 */
.L_x_2755:
[----:B------:R-:W-:Y:S01]  /*12970*/  NOP ;  /* 0x0000000000007918 */ /* 0x000fe20000000000 */
[----:B------:R-:W-:-:S13]  /*12980*/  PLOP3.LUT P0, PT, PT, PT, PT, 0x80, 0x0 ;  /* 0x000000000000781c */ /* 0x000fda0003f0f070 */
.L_x_2757:
        /* <DEDUP_REMOVED lines=18> */
.L_x_2875:
[----:B------:R-:W-:Y:S05]  /*12ab0*/  BSYNC B0 ;  /* 0x0000000000007941 */ /* 0x000fea0003800000 */
.L_x_2758:
[----:B------:R-:W-:-:S06]  /*12ac0*/  UISETP.GE.AND UP0, UPT, UR42, 0x2, UPT ;  /* 0x000000022a00788c */ /* 0x000fcc000bf06270 */
[----:B------:R-:W-:-:S13]  /*12ad0*/  PLOP3.LUT P0, PT, PT, PT, UP0, 0x80, 0x0 ;  /* 0x000000000000781c */ /* 0x000fda0003f0f008 */
[----:B------:R-:W-:Y:S05]  /*12ae0*/  @!P0 BRA `(.L_x_2760) ;  /* 0x0000001400f08947 */ /* 0x000fea0003800000 */
[----:B------:R-:W-:Y:S01]  /*12af0*/  UIADD3 UR4, UR42, -0x2, URZ ;  /* 0xfffffffe2a047890 */ /* 0x000fe2000fffe03f */
[----:B------:R-:W-:Y:S02]  /*12b00*/  IMAD.MOV.U32 R10, RZ, RZ, R30 ;  /* 0x000000ffff0a7224 */ /* 0x000fe400078e001e */
[----:B------:R-:W-:-:S03]  /*12b10*/  IMAD.MOV.U32 R9, RZ, RZ, R23 ;  /* 0x000000ffff097224 */ /* 0x000fc600078e0017 */
[----:B------:R-:W-:-:S07]  /*12b20*/  IMAD.U32 R21, RZ, RZ, UR4 ;  /* 0x00000004ff157e24 */ /* 0x000fce000f8e00ff */
.L_x_2780:
        /* <DEDUP_REMOVED lines=39> */
.L_x_2761:
[----:B------:R-:W-:Y:S01]  /*12da0*/  IMAD R0, R23, 0x8, R22 ;  /* 0x0000000817007824 */ /* 0x000fe200078e0216 */
[----:B------:R-:W-:Y:S01]  /*12db0*/  SHF.L.U32 R20, R30, 0x1f, RZ ;  /* 0x0000001f1e147819 */ /* 0x000fe200000006ff */
[----:B------:R-:W-:Y:S01]  /*12dc0*/  BSSY B0, `(.L_x_2762) ;  /* 0x0000004000007945 */ /* 0x000fe20003800000 */
[----:B------:R-:W-:Y:S02]  /*12dd0*/  SHF.R.S32.HI R17, RZ, 0x1f, R6 ;  /* 0x0000001fff117819 */ /* 0x000fe40000011406 */
[----:B------:R-:W0:Y:S02]  /*12de0*/  SYNCS.PHASECHK.TRANS64.TRYWAIT P0, [R0+URZ+0x38880], R20 ;  /* 0x03888014000075a7 */ /* 0x000e24000800017f */
[----:B0-----:R-:W-:Y:S05]  /*12df0*/  @!P0 BRA `(.L_x_2763) ;  /* 0x0000005000b08947 */ /* 0x001fea0003800000 */
.L_x_2876:
[----:B------:R-:W-:Y:S05]  /*12e00*/  BSYNC B0 ;  /* 0x0000000000007941 */ /* 0x000fea0003800000 */
.L_x_2762:
        /* <DEDUP_REMOVED lines=14> */
[----:B------:R-:W-:Y:S01]  /*12ef0*/  IADD3 R3, R3, R4, RZ ;  /* 0x0000000403037210 */ /* 0x000fe20007ffe0ff */
[----:B------:R-:W-:Y:S01]  /*12f00*/  IMAD R4, R23, 0x8000, R37 ;  /* 0x0000800017047824 */ /* 0x000fe200078e0225 */
[-C--:B--2---:R-:W-:Y:S01]  /*12f10*/  ISETP.GE.AND P2, PT, R12, R11.reuse, PT ;  /* 0x0000000b0c00720c */ /* 0x084fe20003f46270 */
[----:B------:R-:W-:Y:S01]  /*12f20*/  IMAD R7, R18, UR5, R7 ;  /* 0x0000000512077c24 */ /* 0x000fe2000f8e0207 */
[----:B------:R-:W-:Y:S01]  /*12f30*/  ISETP.GE.AND P3, PT, R28, R11, PT ;  /* 0x0000000b1c00720c */ /* 0x000fe20003f66270 */
[----:B------:R-:W-:Y:S01]  /*12f40*/  IMAD.WIDE.U32 R2, R18, UR4, R2 ;  /* 0x0000000412027c25 */ /* 0x000fe2000f8e0002 */
[----:B------:R-:W-:-:S02]  /*12f50*/  UMOV UR4, 0xffffffff ;  /* 0xffffffff00047882 */ /* 0x000fc40000000000 */
        /* <DEDUP_REMOVED lines=49> */
.L_x_2894:
        /* <DEDUP_REMOVED lines=9> */
.L_x_2765:
        /* <DEDUP_REMOVED lines=11> */
.L_x_2766:
[----:B------:R3:W-:Y:S01]  /*133b0*/  SYNCS.ARRIVE.TRANS64.A1T0 RZ, [R0+URZ+0x38870], RZ ;  /* 0x038870ff00ff79a7 */ /* 0x0007e2000810003f */
[----:B------:R-:W-:Y:S05]  /*133c0*/  @!P3 BRA `(.L_x_2767) ;  /* 0x000000000004b947 */ /* 0x000fea0003800000 */
[----:B------:R-:W-:Y:S01]  /*133d0*/  BPT.TRAP 0x1 ;  /* 0x000000040000795c */ /* 0x000fe20000300000 */
.L_x_2767:
[----:B------:R-:W4:Y:S01]  /*133e0*/  SYNCS.PHASECHK.TRANS64.TRYWAIT P0, [R0+URZ+0x38840], R20 ;  /* 0x03884014000075a7 */ /* 0x000f22000800017f */
[----:B------:R-:W-:Y:S04]  /*133f0*/  BSSY B0, `(.L_x_2768) ;  /* 0x0000002000007945 */ /* 0x000fe80003800000 */
[----:B----4-:R-:W-:Y:S05]  /*13400*/  @!P0 BRA `(.L_x_2769) ;  /* 0x0000005400888947 */ /* 0x010fea0003800000 */
.L_x_2895:
[----:B------:R-:W-:Y:S05]  /*13410*/  BSYNC B0 ;  /* 0x0000000000007941 */ /* 0x000fea0003800000 */
.L_x_2768:
        /* <DEDUP_REMOVED lines=67> */
.L_x_2913:
        /* <DEDUP_REMOVED lines=9> */
.L_x_2771:
        /* <DEDUP_REMOVED lines=11> */
.L_x_2772:
[----:B------:R3:W-:Y:S02]  /*13990*/  SYNCS.ARRIVE.TRANS64.A1T0 RZ, [R0+URZ+0x38830], RZ ;  /* 0x038830ff00ff79a7 */ /* 0x0007e4000810003f */
[----:B---34-:R-:W-:-:S05]  /*139a0*/  IMAD.U32 R0, RZ, RZ, UR47 ;  /* 0x0000002fff007e24 */ /* 0x018fca000f8e00ff */
[----:B------:R-:W-:-:S13]  /*139b0*/  ISETP.NE.AND P0, PT, R0, 0x3, PT ;  /* 0x000000030000780c */ /* 0x000fda0003f05270 */
[----:B------:R-:W-:Y:S05]  /*139c0*/  @!P0 BRA `(.L_x_2773) ;  /* 0x0000000000048947 */ /* 0x000fea0003800000 */
[----:B------:R-:W-:Y:S01]  /*139d0*/  BPT.TRAP 0x1 ;  /* 0x000000040000795c */ /* 0x000fe20000300000 */
.L_x_2773:
[----:B------:R-:W-:Y:S01]  /*139e0*/  LOP3.LUT R0, R10, 0x1, RZ, 0x3c, !PT ;  /* 0x000000010a007812 */ /* 0x000fe200078e3cff */
[----:B------:R-:W-:Y:S01]  /*139f0*/  IMAD R17, R9, 0x8, R22 ;  /* 0x0000000809117824 */ /* 0x000fe200078e0216 */
[----:B------:R-:W-:Y:S02]  /*13a00*/  BSSY B0, `(.L_x_2774) ;  /* 0x0000004000007945 */ /* 0x000fe40003800000 */
[----:B------:R-:W-:-:S04]  /*13a10*/  SHF.L.U32 R0, R0, 0x1f, RZ ;  /* 0x0000001f00007819 */ /* 0x000fc800000006ff */
[----:B------:R-:W0:Y:S02]  /*13a20*/  SYNCS.PHASECHK.TRANS64.TRYWAIT P2, [R17+URZ+0x38870], R0 ;  /* 0x03887000110075a7 */ /* 0x000e24000804017f */
[----:B0-----:R-:W-:Y:S05]  /*13a30*/  @!P2 BRA `(.L_x_2775) ;  /* 0x000000580050a947 */ /* 0x001fea0003800000 */
.L_x_2914:
[----:B------:R-:W-:Y:S05]  /*13a40*/  BSYNC B0 ;  /* 0x0000000000007941 */ /* 0x000fea0003800000 */
.L_x_2774:
[----:B------:R-:W-:-:S05]  /*13a50*/  IMAD.U32 R2, RZ, RZ, UR46 ;  /* 0x0000002eff027e24 */ /* 0x000fca000f8e00ff */
[----:B------:R-:W-:-:S13]  /*13a60*/  ISETP.NE.AND P2, PT, R2, 0x3, PT ;  /* 0x000000030200780c */ /* 0x000fda0003f45270 */
[----:B------:R-:W-:Y:S05]  /*13a70*/  @!P2 BRA `(.L_x_2776) ;  /* 0x000000000004a947 */ /* 0x000fea0003800000 */
[----:B------:R-:W-:Y:S01]  /*13a80*/  BPT.TRAP 0x1 ;  /* 0x000000040000795c */ /* 0x000fe20000300000 */
.L_x_2776:
[----:B0-----:R-:W-:Y:S01]  /*13a90*/  SHF.L.U32 R0, R10, 0x1f, RZ ;  /* 0x0000001f0a007819 */ /* 0x001fe200000006ff */
[----:B------:R-:W-:-:S03]  /*13aa0*/  IMAD.SHL.U32 R3, R9, 0x8000, RZ ;  /* 0x0000800009037824 */ /* 0x000fc600078e00ff */
[----:B------:R-:W0:Y:S02]  /*13ab0*/  SYNCS.PHASECHK.TRANS64.TRYWAIT P2, [R17+URZ+0x38860], R0 ;  /* 0x03886000110075a7 */ /* 0x000e24000804017f */
[----:B0-----:R-:W-:Y:S05]  /*13ac0*/  @!P2 BRA `(.L_x_2777) ;  /* 0x000000580040a947 */ /* 0x001fea0003800000 */
.L_x_2915:
        /* <DEDUP_REMOVED lines=116> */
.L_x_2778:
[----:B0-----:R0:W-:Y:S01]  /*14210*/  SYNCS.ARRIVE.TRANS64.A1T0 RZ, [R17+URZ+0x38850], RZ ;  /* 0x038850ff11ff79a7 */ /* 0x0011e2000810003f */
[----:B------:R-:W-:Y:S06]  /*14220*/  BAR.SYNC.DEFER_BLOCKING 0x2, 0x80 ;  /* 0x0082000000007b1d */ /* 0x000fec0000010000 */
[----:B------:R-:W-:Y:S05]  /*14230*/  @!P0 BRA `(.L_x_2779) ;  /* 0x0000000000048947 */ /* 0x000fea0003800000 */
[----:B------:R-:W-:Y:S01]  /*14240*/  BPT.TRAP 0x1 ;  /* 0x000000040000795c */ /* 0x000fe20000300000 */
.L_x_2779:
[----:B0-----:R-:W-:Y:S01]  /*14250*/  IADD3 R17, R17, 0x38880, RZ ;  /* 0x0003888011117810 */ /* 0x001fe20007ffe0ff */
[----:B-1----:R-:W-:Y:S02]  /*14260*/  IMAD.MOV.U32 R10, RZ, RZ, R30 ;  /* 0x000000ffff0a7224 */ /* 0x002fe400078e001e */
[----:B------:R-:W-:Y:S01]  /*14270*/  IMAD.MOV.U32 R9, RZ, RZ, R23 ;  /* 0x000000ffff097224 */ /* 0x000fe200078e0017 */
[----:B------:R-:W-:-:S04]  /*14280*/  PRMT R17, R36, 0x654, R17 ;  /* 0x0000065424117816 */ /* 0x000fc80000000011 */
[----:B------:R2:W-:Y:S01]  /*14290*/  SYNCS.ARRIVE.TRANS64.RED.A1T0 RZ, [R17+URZ], RZ ;  /* 0x000000ff11ff79a7 */ /* 0x0005e2000810043f */
[----:B------:R-:W-:Y:S05]  /*142a0*/  @P1 BRA `(.L_x_2780) ;  /* 0xffffffe800201947 */ /* 0x000fea000383ffff */
.L_x_2760:
        /* <DEDUP_REMOVED lines=19> */
.L_x_2782:
[----:B------:R-:W-:Y:S05]  /*143e0*/  BSYNC B0 ;  /* 0x0000000000007941 */ /* 0x000fea0003800000 */
.L_x_2781:
[----:B------:R-:W-:Y:S05]  /*143f0*/  @!P0 BRA `(.L_x_2783) ;  /* 0x0000000000048947 */ /* 0x000fea0003800000 */
[----:B------:R-:W-:Y:S01]  /*14400*/  BPT.TRAP 0x1 ;  /* 0x000000040000795c */ /* 0x000fe20000300000 */
.L_x_2783:
[----:B0-----:R-:W-:Y:S01]  /*14410*/  LOP3.LUT R3, R30, 0x1, RZ, 0x3c, !PT ;  /* 0x000000011e037812 */ /* 0x001fe200078e3cff */
[----:B------:R-:W-:Y:S01]  /*14420*/  IMAD R18, R23, 0x8, R22 ;  /* 0x0000000817127824 */ /* 0x000fe200078e0216 */
[----:B------:R-:W-:Y:S02]  /*14430*/  BSSY B0, `(.L_x_2784) ;  /* 0x0000004000007945 */ /* 0x000fe40003800000 */
[----:B------:R-:W-:-:S04]  /*14440*/  SHF.L.U32 R3, R3, 0x1f, RZ ;  /* 0x0000001f03037819 */ /* 0x000fc800000006ff */
[----:B------:R-:W0:Y:S02]  /*14450*/  SYNCS.PHASECHK.TRANS64.TRYWAIT P1, [R18+URZ+0x38870], R3 ;  /* 0x03887003120075a7 */ /* 0x000e24000802017f */
[----:B0-----:R-:W-:Y:S05]  /*14460*/  @!P1 BRA `(.L_x_2785) ;  /* 0x0000004c00ec9947 */ /* 0x001fea0003800000 */
.L_x_2916:
[----:B------:R-:W-:Y:S05]  /*14470*/  BSYNC B0 ;  /* 0x0000000000007941 */ /* 0x000fea0003800000 */
.L_x_2784:
[----:B------:R-:W-:-:S05]  /*14480*/  IMAD.U32 R0, RZ, RZ, UR46 ;  /* 0x0000002eff007e24 */ /* 0x000fca000f8e00ff */
[----:B------:R-:W-:-:S13]  /*14490*/  ISETP.NE.AND P1, PT, R0, 0x3, PT ;  /* 0x000000030000780c */ /* 0x000fda0003f25270 */
[----:B------:R-:W-:Y:S05]  /*144a0*/  @!P1 BRA `(.L_x_2786) ;  /* 0x0000000000049947 */ /* 0x000fea0003800000 */
[----:B------:R-:W-:Y:S01]  /*144b0*/  BPT.TRAP 0x1 ;  /* 0x000000040000795c */ /* 0x000fe20000300000 */
.L_x_2786:
[----:B0-----:R-:W-:-:S04]  /*144c0*/  SHF.L.U32 R3, R30, 0x1f, RZ ;  /* 0x0000001f1e037819 */ /* 0x001fc800000006ff */
[----:B------:R-:W0:Y:S02]  /*144d0*/  SYNCS.PHASECHK.TRANS64.TRYWAIT P1, [R18+URZ+0x38860], R3 ;  /* 0x03886003120075a7 */ /* 0x000e24000802017f */
[----:B0-----:R-:W-:Y:S05]  /*144e0*/  @!P1 BRA `(.L_x_2787) ;  /* 0x0000004c00e09947 */ /* 0x001fea0003800000 */
.L_x_2917:
        /* <DEDUP_REMOVED lines=117> */
.L_x_2788:
[----:B-1----:R1:W-:Y:S01]  /*14c40*/  SYNCS.ARRIVE.TRANS64.A1T0 RZ, [R18+URZ+0x38850], RZ ;  /* 0x038850ff12ff79a7 */ /* 0x0023e2000810003f */
[----:B------:R-:W-:Y:S06]  /*14c50*/  BAR.SYNC.DEFER_BLOCKING 0x2, 0x80 ;  /* 0x0082000000007b1d */ /* 0x000fec0000010000 */
[----:B------:R-:W-:Y:S05]  /*14c60*/  @!P0 BRA `(.L_x_2789) ;  /* 0x0000000000048947 */ /* 0x000fea0003800000 */
[----:B------:R-:W-:Y:S01]  /*14c70*/  BPT.TRAP 0x1 ;  /* 0x000000040000795c */ /* 0x000fe20000300000 */
.L_x_2789:
        /* <DEDUP_REMOVED lines=8> */
.L_x_2730:
[----:B------:R-:W-:Y:S05]  /*14d00*/  BSYNC B7 ;  /* 0x0000000000077941 */ /* 0x000fea0003800000 */
.L_x_2728:
        /* <DEDUP_REMOVED lines=11> */
.L_x_2790:
[----:B------:R-:W0:Y:S01]  /*14dc0*/  S2R R0, SR_TID.X ;  /* 0x0000000000007919 */ /* 0x000e220000002100 */
[----:B------:R-:W-:Y:S01]  /*14dd0*/  ULDC UR4, c[0x0][0xc3c] ;  /* 0x00030f0000047ab9 */ /* 0x000fe20000000800 */
[----:B------:R-:W-:Y:S01]  /*14de0*/  IMAD.MOV.U32 R17, RZ, RZ, RZ ;  /* 0x000000ffff117224 */ /* 0x000fe200078e00ff */
[----:B0-----:R-:W-:-:S04]  /*14df0*/  LOP3.LUT R6, R0, 0x1f, RZ, 0xc0, !PT ;  /* 0x0000001f00067812 */ /* 0x001fc800078ec0ff */
        /* <DEDUP_REMOVED lines=21> */
[----:B------:R-:W-:Y:S04]  /*14f50*/  SHFL.IDX PT, R5, R16, RZ, 0x1f ;  /* 0x00001fff10057589 */ /* 0x000fe800000e0000 */
[----:B------:R-:W0:Y:S02]  /*14f60*/  SHFL.UP PT, R2, R4, 0x8, RZ ;  /* 0x0500000004027989 */ /* 0x000e2400000e00ff */
[----:B0-----:R-:W-:Y:S02]  /*14f70*/  SEL R3, R2, RZ, P4 ;  /* 0x000000ff02037207 */ /* 0x001fe40002000000 */
[----:B------:R-:W-:Y:S03]  /*14f80*/  SHFL.IDX PT, R2, R16, 0x1, 0x1f ;  /* 0x00201f0010027f89 */ /* 0x000fe600000e0000 */
        /* <DEDUP_REMOVED lines=10> */
.L_x_2796:
[----:B------:R-:W-:-:S04]  /*15030*/  UIADD3 UR40, UR40, 0x1f, URZ ;  /* 0x0000001f28287890 */ /* 0x000fc8000fffe03f */
[----:B------:R-:W-:-:S06]  /*15040*/  UISETP.GE.AND UP0, UPT, UR40, UR4, UPT ;  /* 0x000000042800728c */ /* 0x000fcc000bf06270 */
[----:B------:R-:W-:-:S13]  /*15050*/  PLOP3.LUT P6, PT, PT, PT, UP0, 0x40, 0x0 ;  /* 0x000000000000781c */ /* 0x000fda0003fce808 */
[----:B------:R-:W-:Y:S05]  /*15060*/  @!P6 BRA `(.L_x_2793) ;  /* 0x0000000400cce947 */ /* 0x000fea0003800000 */
[----:B------:R-:W0:Y:S01]  /*15070*/  S2R R0, SR_TID.X ;  /* 0x0000000000007919 */ /* 0x000e220000002100 */
[----:B------:R-:W-:Y:S01]  /*15080*/  BSSY B0, `(.L_x_2794) ;  /* 0x0000009000007945 */ /* 0x000fe20003800000 */
[----:B------:R-:W-:Y:S01]  /*15090*/  IMAD.MOV.U32 R17, RZ, RZ, RZ ;  /* 0x000000ffff117224 */ /* 0x000fe200078e00ff */
[----:B0-----:R-:W-:-:S05]  /*150a0*/  LOP3.LUT R0, R0, 0x1f, RZ, 0xc0, !PT ;  /* 0x0000001f00007812 */ /* 0x001fca00078ec0ff */
[----:B------:R-:W-:-:S05]  /*150b0*/  VIADD R7, R0, UR40 ;  /* 0x0000002800077c36 */ /* 0x000fca0008000000 */
[----:B------:R-:W-:-:S13]  /*150c0*/  ISETP.GE.OR P6, PT, R7, UR4, !P0 ;  /* 0x0000000407007c0c */ /* 0x000fda000c7c6670 */
[----:B------:R-:W-:Y:S05]  /*150d0*/  @P6 BRA `(.L_x_2795) ;  /* 0x00000000000c6947 */ /* 0x000fea0003800000 */
[----:B------:R-:W0:Y:S02]  /*150e0*/  LDC.64 R2, c[0x0][0xc80] ;  /* 0x00032000ff027b82 */ /* 0x000e240000000a00 */
[----:B0-----:R-:W-:-:S05]  /*150f0*/  IMAD.WIDE R2, R7, 0x4, R2 ;  /* 0x0000000407027825 */ /* 0x001fca00078e0202 */
[----:B------:R0:W5:Y:S02]  /*15100*/  LDG.E R17, desc[UR52][R2.64] ;  /* 0x0000003402117981 */ /* 0x000164000c1e1900 */
.L_x_2795:
[----:B------:R-:W-:Y:S05]  /*15110*/  BSYNC B0 ;  /* 0x0000000000007941 */ /* 0x000fea0003800000 */
.L_x_2794:
[----:B-----5:R-:W2:Y:S02]  /*15120*/  SHFL.UP PT, R0, R17, 0x1, RZ ;  /* 0x0420000011007989 */ /* 0x020ea400000e00ff */
[----:B--2---:R-:W-:-:S05]  /*15130*/  SEL R0, R0, RZ, P1 ;  /* 0x000000ff00007207 */ /* 0x004fca0000800000 */
[----:B------:R-:W-:-:S05]  /*15140*/  IMAD.IADD R0, R17, 0x1, R0 ;  /* 0x0000000111007824 */ /* 0x000fca00078e0200 */
[----:B0-----:R-:W0:Y:S02]  /*15150*/  SHFL.UP PT, R2, R0, 0x2, RZ ;  /* 0x0440000000027989 */ /* 0x001e2400000e00ff */
[----:B0-----:R-:W-:-:S05]  /*15160*/  SEL R3, R2, RZ, P2 ;  /* 0x000000ff02037207 */ /* 0x001fca0001000000 */
[----:B------:R-:W-:Y:S02]  /*15170*/  IMAD.IADD R3, R0, 0x1, R3 ;  /* 0x0000000100037824 */ /* 0x000fe400078e0203 */
[----:B------:R-:W0:Y:S03]  /*15180*/  LDC R0, c[0x0][0xc38] ;  /* 0x00030e00ff007b82 */ /* 0x000e260000000800 */
        /* <DEDUP_REMOVED lines=9> */
[----:B------:R-:W0:Y:S02]  /*15220*/  SHFL.IDX PT, R9, R6, 0x1f, 0x1f ;  /* 0x03e01f0006097f89 */ /* 0x000e2400000e0000 */
[----:B0-----:R-:W-:-:S04]  /*15230*/  IMAD R9, R9, R0, RZ ;  /* 0x0000000009097224 */ /* 0x001fc800078e02ff */
[----:B------:R-:W-:-:S05]  /*15240*/  IMAD.IADD R4, R9, 0x1, R4 ;  /* 0x0000000109047824 */ /* 0x000fca00078e0204 */
[----:B------:R-:W-:-:S13]  /*15250*/  ISETP.GT.AND P6, PT, R4, R5, PT ;  /* 0x000000050400720c */ /* 0x000fda0003fc4270 */
[----:B------:R-:W-:Y:S05]  /*15260*/  @!P6 BRA `(.L_x_2796) ;  /* 0xfffffffc0070e947 */ /* 0x000fea000383ffff */
[----:B------:R-:W-:-:S07]  /*15270*/  IMAD.MOV.U32 R7, RZ, RZ, R6 ;  /* 0x000000ffff077224 */ /* 0x000fce00078e0006 */
.L_x_2792:
[----:B------:R-:W-:Y:S01]  /*15280*/  IADD3 R9, -R9, R4, RZ ;  /* 0x0000000409097210 */ /* 0x000fe20007ffe1ff */
[----:B------:R-:W-:-:S04]  /*15290*/  ULDC.64 UR4, c[0x0][0xc90] ;  /* 0x0003240000047ab9 */ /* 0x000fc80000000a00 */
[----:B------:R-:W-:-:S05]  /*152a0*/  IMAD R2, R7, R0, R9 ;  /* 0x0000000007027224 */ /* 0x000fca00078e0209 */
[----:B------:R-:W-:-:S13]  /*152b0*/  ISETP.GT.AND P0, PT, R2, R5, PT ;  /* 0x000000050200720c */ /* 0x000fda0003f04270 */
[----:B------:R-:W-:Y:S02]  /*152c0*/  VOTEU.ANY UR7, UPT, !P0 ;  /* 0x0000000000077886 */ /* 0x000fe400040e0100 */
[----:B------:R-:W-:-:S04]  /*152d0*/  UPOPC UR6, UR7 ;  /* 0x00000007000672bf */ /* 0x000fc80008000000 */
[----:B------:R-:W-:-:S04]  /*152e0*/  UIADD3 UR40, UR6, UR40, URZ ;  /* 0x0000002806287290 */ /* 0x000fc8000fffe03f */
[----:B------:R-:W-:-:S06]  /*152f0*/  UIMAD.WIDE UR4, UR40, 0x4, UR4 ;  /* 0x00000004280478a5 */ /* 0x000fcc000f8e0204 */
[----:B------:R-:W-:Y:S02]  /*15300*/  IMAD.U32 R2, RZ, RZ, UR4 ;  /* 0x00000004ff027e24 */ /* 0x000fe4000f8e00ff */
[----:B------:R-:W-:-:S05]  /*15310*/  IMAD.U32 R3, RZ, RZ, UR5 ;  /* 0x00000005ff037e24 */ /* 0x000fca000f8e00ff */
[----:B------:R-:W2:Y:S01]  /*15320*/  LDG.E R6, desc[UR52][R2.64] ;  /* 0x0000003402067981 */ /* 0x000ea2000c1e1900 */
[----:B------:R-:W-:Y:S01]  /*15330*/  IMAD.U32 R12, RZ, RZ, UR6 ;  /* 0x00000006ff0c7e24 */ /* 0x000fe2000f8e00ff */
[----:B------:R-:W-:Y:S01]  /*15340*/  ISETP.NE.AND P0, PT, RZ, UR7, PT ;  /* 0x00000007ff007c0c */ /* 0x000fe2000bf05270 */
[----:B------:R-:W-:-:S03]  /*15350*/  IMAD.MOV.U32 R16, RZ, RZ, RZ ;  /* 0x000000ffff107224 */ /* 0x000fc600078e00ff */
[----:B------:R-:W2:Y:S02]  /*15360*/  SHFL.IDX PT, R17, R17, R12, 0x1f ;  /* 0x00001f0c11117589 */ /* 0x000ea400000e0000 */
[----:B--2---:R-:W-:-:S05]  /*15370*/  IMAD R4, R17, R6, RZ ;  /* 0x0000000611047224 */ /* 0x004fca00078e02ff */
[----:B------:R-:W-:-:S04]  /*15380*/  IABS R8, R4 ;  /* 0x0000000400087213 */ /* 0x000fc80000000000 */
[----:B------:R-:W0:Y:S08]  /*15390*/  I2F.RP R10, R8 ;  /* 0x00000008000a7306 */ /* 0x000e300000209400 */
[----:B0-----:R-:W0:Y:S02]  /*153a0*/  MUFU.RCP R10, R10 ;  /* 0x0000000a000a7308 */ /* 0x001e240000001000 */
[----:B0-----:R-:W-:-:S06]  /*153b0*/  VIADD R11, R10, 0xffffffe ;  /* 0x0ffffffe0a0b7836 */ /* 0x001fcc0000000000 */
[----:B------:R-:W0:Y:S02]  /*153c0*/  F2I.FTZ.U32.TRUNC.NTZ R11, R11 ;  /* 0x0000000b000b7305 */ /* 0x000e24000021f000 */
[----:B0-----:R-:W-:Y:S01]  /*153d0*/  IMAD.MOV R3, RZ, RZ, -R11 ;  /* 0x000000ffff037224 */ /* 0x001fe200078e0a0b */
[----:B------:R-:W-:Y:S06]  /*153e0*/  @!P0 BRA `(.L_x_2797) ;  /* 0x00000000000c8947 */ /* 0x000fec0003800000 */
[----:B------:R-:W-:-:S06]  /*153f0*/  UIADD3 UR4, UR6, -0x1, URZ ;  /* 0xffffffff06047890 */ /* 0x000fcc000fffe03f */
[----:B------:R-:W-:-:S06]  /*15400*/  IMAD.U32 R16, RZ, RZ, UR4 ;  /* 0x00000004ff107e24 */ /* 0x000fcc000f8e00ff */
[----:B------:R0:W2:Y:S02]  /*15410*/  SHFL.IDX PT, R16, R7, R16, 0x1f ;  /* 0x00001f1007107589 */ /* 0x0000a400000e0000 */
.L_x_2797:
[----:B--2---:R-:W-:Y:S02]  /*15420*/  IMAD R16, R16, R0, R9 ;  /* 0x0000000010107224 */ /* 0x004fe400078e0209 */
[----:B0-----:R-:W-:Y:S02]  /*15430*/  IMAD R7, R3, R8, RZ ;  /* 0x0000000803077224 */ /* 0x001fe400078e02ff */
[----:B------:R-:W-:Y:S02]  /*15440*/  IMAD.MOV.U32 R2, RZ, RZ, RZ ;  /* 0x000000ffff027224 */ /* 0x000fe400078e00ff */
[----:B------:R-:W-:Y:S02]  /*15450*/  IMAD.MOV.U32 R3, RZ, RZ, R11 ;  /* 0x000000ffff037224 */ /* 0x000fe400078e000b */
[----:B------:R-:W-:Y:S02]  /*15460*/  IMAD.IADD R5, R5, 0x1, -R16 ;  /* 0x0000000105057824 */ /* 0x000fe400078e0a10 */
[----:B------:R-:W-:Y:S01]  /*15470*/  IMAD.HI.U32 R11, R11, R7, R2 ;  /* 0x000000070b0b7227 */ /* 0x000fe200078e0002 */
[----:B------:R-:W-:-:S02]  /*15480*/  IABS R3, R4 ;  /* 0x0000000400037213 */ /* 0x000fc40000000000 */
        /* <DEDUP_REMOVED lines=14> */
[----:B------:R-:W-:Y:S02]  /*15570*/  IMAD R7, R6, R11, RZ ;  /* 0x0000000b06077224 */ /* 0x000fe400078e02ff */
[----:B------:R-:W-:Y:S02]  /*15580*/  IMAD.MOV R11, RZ, RZ, -R11 ;  /* 0x000000ffff0b7224 */ /* 0x000fe400078e0a0b */
        /* <DEDUP_REMOVED lines=8> */
[----:B------:R0:W2:Y:S02]  /*15610*/  F2I.FTZ.U32.TRUNC.NTZ R3, R2 ;  /* 0x0000000200037305 */ /* 0x0000a4000021f000 */
[----:B0-----:R-:W-:Y:S02]  /*15620*/  IMAD.MOV.U32 R2, RZ, RZ, RZ ;  /* 0x000000ffff027224 */ /* 0x001fe400078e00ff */
[----:B--2---:R-:W-:-:S04]  /*15630*/  IMAD.MOV R5, RZ, RZ, -R3 ;  /* 0x000000ffff057224 */ /* 0x004fc800078e0a03 */
        /* <DEDUP_REMOVED lines=14> */
[----:B------:R-:W-:-:S04]  /*15720*/  @P0 VIADD R3, R3, 0x1 ;  /* 0x0000000103030836 */ /* 0x000fc80000000000 */
[----:B------:R-:W-:Y:S01]  /*15730*/  @!P2 IMAD.MOV R3, RZ, RZ, -R3 ;  /* 0x000000ffff03a224 */ /* 0x000fe200078e0a03 */
[----:B------:R-:W-:Y:S01]  /*15740*/  @!P1 LOP3.LUT R3, RZ, R0, RZ, 0x33, !PT ;  /* 0x00000000ff039212 */ /* 0x000fe200078e33ff */
[----:B------:R-:W-:-:S04]  /*15750*/  IMAD.MOV R0, RZ, RZ, -R0 ;  /* 0x000000ffff007224 */ /* 0x000fc800078e0a00 */
[----:B-1----:R-:W-:Y:S01]  /*15760*/  IMAD R18, R3, R0, R4 ;  /* 0x0000000003127224 */ /* 0x002fe200078e0204 */
[----:B------:R-:W-:-:S05]  /*15770*/  LOP3.LUT R0, RZ, R3, RZ, 0x33, !PT ;  /* 0x00000003ff007212 */ /* 0x000fca00078e33ff */
[----:B------:R-:W-:Y:S01]  /*15780*/  IMAD.IADD R17, R17, 0x1, R0 ;  /* 0x0000000111117824 */ /* 0x000fe200078e0200 */
[----:B------:R-:W-:Y:S06]  /*15790*/  BRA `(.L_x_2798) ;  /* 0x0000000000107947 */ /* 0x000fec0003800000 */
.L_x_2793:
[----:B------:R-:W-:Y:S01]  /*157a0*/  IMAD.MOV.U32 R16, RZ, RZ, R5 ;  /* 0x000000ffff107224 */ /* 0x000fe200078e0005 */
[----:B-1----:R-:W-:Y:S01]  /*157b0*/  MOV R18, RZ ;  /* 0x000000ff00127202 */ /* 0x002fe20000000f00 */
[----:B------:R-:W-:Y:S01]  /*157c0*/  IMAD.MOV.U32 R17, RZ, RZ, RZ ;  /* 0x000000ffff117224 */ /* 0x000fe200078e00ff */
[----:B------:R-:W-:-:S06]  /*157d0*/  ULDC UR40, c[0x0][0xc3c] ;  /* 0x00030f0000287ab9 */ /* 0x000fcc0000000800 */
.L_x_2798:
[----:B------:R-:W0:Y:S01]  /*157e0*/  S2R R0, SR_TID.X ;  /* 0x0000000000007919 */ /* 0x000e220000002100 */
[----:B------:R-:W-:Y:S01]  /*157f0*/  IMAD.U32 R19, RZ, RZ, UR40 ;  /* 0x00000028ff137e24 */ /* 0x000fe2000f8e00ff */
[----:B------:R-:W-:Y:S01]  /*15800*/  BAR.SYNC.DEFER_BLOCKING 0x4, 0x180 ;  /* 0x0106000000007b1d */ /* 0x000fe20000010000 */
[----:B0-----:R-:W-:-:S04]  /*15810*/  LOP3.LUT R0, R0, 0x1f, RZ, 0xc0, !PT ;  /* 0x0000001f00007812 */ /* 0x001fc800078ec0ff */
[----:B------:R-:W-:-:S13]  /*15820*/  ISETP.NE.AND P0, PT, R0, RZ, PT ;  /* 0x000000ff0000720c */ /* 0x000fda0003f05270 */
[----:B------:R-:W0:Y:S01]  /*15830*/  @!P0 S2R R36, SR_CgaCtaId ;  /* 0x0000000000248919 */ /* 0x000e220000008800 */
[----:B------:R-:W-:-:S04]  /*15840*/  @!P0 MOV R3, 0x400 ;  /* 0x0000040000038802 */ /* 0x000fc80000000f00 */
[----:B0-----:R-:W-:-:S05]  /*15850*/  @!P0 LEA R22, R36, R3, 0x18 ;  /* 0x0000000324168211 */ /* 0x001fca00078ec0ff */
[----:B------:R0:W-:Y:S01]  /*15860*/  @!P0 STS.128 [R22+0x388d0], R16 ;  /* 0x0388d01016008388 */ /* 0x0001e20000000c00 */
[----:B------:R-:W-:Y:S06]  /*15870*/  BAR.ARV 0x5, 0x180 ;  /* 0x0146000000007b1d */ /* 0x000fec0000002000 */
.L_x_2791:
[----:B------:R-:W-:Y:S02]  /*15880*/  ULDC UR4, c[0x0][0xc3c] ;  /* 0x00030f0000047ab9 */ /* 0x000fe40000000800 */
[----:B------:R-:W-:-:S06]  /*15890*/  UISETP.GE.AND UP0, UPT, UR40, UR4, UPT ;  /* 0x000000042800728c */ /* 0x000fcc000bf06270 */
[----:B------:R-:W-:-:S13]  /*158a0*/  PLOP3.LUT P0, PT, PT, PT, UP0, 0x80, 0x0 ;  /* 0x000000000000781c */ /* 0x000fda0003f0f008 */
[----:B------:R-:W-:Y:S05]  /*158b0*/  @!P0 BRA `(.L_x_2799) ;  /* 0xffffffa400448947 */ /* 0x000fea000383ffff */
.L_x_2724:
[----:B0-----:R-:W2:Y:S01]  /*158c0*/  LDL.LU R0, [R1+0xc] ;  /* 0x00000c0001007983 */ /* 0x001ea20000300800 */
[----:B------:R-:W-:Y:S01]  /*158d0*/  BSSY B0, `(.L_x_2800) ;  /* 0x000000b000007945 */ /* 0x000fe20003800000 */
[----:B------:R-:W0:Y:S01]  /*158e0*/  S2R R5, SR_CgaCtaId ;  /* 0x0000000000057919 */ /* 0x000e220000008800 */
[----:B--2---:R-:W-:-:S05]  /*158f0*/  VIADD R0, R0, 0x1 ;  /* 0x0000000100007836 */ /* 0x004fca0000000000 */
        /* <DEDUP_REMOVED lines=8> */
.L_x_2918:
[----:B------:R-:W-:Y:S05]  /*15980*/  BSYNC B0 ;  /* 0x0000000000007941 */ /* 0x000fea0003800000 */
.L_x_2800:
[----:B------:R-:W-:-:S03]  /*15990*/  UMOV UR4, 0xffffffff ;  /* 0xffffffff00047882 */ /* 0x000fc60000000000 */
[----:B------:R-:W-:Y:S05]  /*159a0*/  BRA.DIV UR4, `(.L_x_2802) ;  /* 0x0000003a04d87947 */ /* 0x000fea000b800000 */
[----:B0-----:R-:W0:Y:S02]  /*159b0*/  S2R R0, SR_TID.X ;  /* 0x0000000000007919 */ /* 0x001e240000002100 */
[----:B0-----:R-:W-:-:S04]  /*159c0*/  SHF.R.U32.HI R0, RZ, 0x5, R0 ;  /* 0x00000005ff007819 */ /* 0x001fc80000011600 */
[----:B------:R-:W-:-:S05]  /*159d0*/  LOP3.LUT R0, R0, 0x3, RZ, 0xc0, !PT ;  /* 0x0000000300007812 */ /* 0x000fca00078ec0ff */
[----:B------:R0:W1:Y:S02]  /*159e0*/  SHFL.IDX PT, R14, R0, RZ, 0x1f ;  /* 0x00001fff000e7589 */ /* 0x00006400000e0000 */
.L_x_2921:
[----:B-1----:R-:W-:Y:S01]  /*159f0*/  ISETP.NE.AND P0, PT, R14, RZ, PT ;  /* 0x000000ff0e00720c */ /* 0x002fe20003f05270 */
[----:B------:R-:W-:-:S12]  /*15a00*/  BSSY B0, `(.L_x_2803) ;  /* 0x000002c000007945 */ /* 0x000fd80003800000 */
[----:B------:R-:W-:Y:S05]  /*15a10*/  @P0 BRA `(.L_x_2804) ;  /* 0x0000000000a80947 */ /* 0x000fea0003800000 */
[----:B------:R-:W-:-:S03]  /*15a20*/  UMOV UR4, 0xffffffff ;  /* 0xffffffff00047882 */ /* 0x000fc60000000000 */
[----:B------:R-:W-:Y:S05]  /*15a30*/  BRA.DIV UR4, `(.L_x_2805) ;  /* 0x0000003a04e87947 */ /* 0x000fea000b800000 */
[----:B------:R-:W-:-:S13]  /*15a40*/  ELECT P6, URZ, PT ;  /* 0x00000000003f782f */ /* 0x000fda00038c0000 */
.L_x_2924:
[----:B------:R-:W-:Y:S05]  /*15a50*/  @!P6 BRA `(.L_x_2804) ;  /* 0x000000000098e947 */ /* 0x000fea0003800000 */
[----:B------:R-:W-:-:S06]  /*15a60*/  ULOP3.LUT UR4, UR37, 0x2, URZ, 0xfc, !UPT ;  /* 0x0000000225047892 */ /* 0x000fcc000f8efc3f */
[----:B0-----:R-:W-:-:S05]  /*15a70*/  IMAD.U32 R0, RZ, RZ, UR4 ;  /* 0x00000004ff007e24 */ /* 0x001fca000f8e00ff */
[----:B------:R-:W-:-:S13]  /*15a80*/  ISETP.NE.AND P0, PT, R0, 0x3, PT ;  /* 0x000000030000780c */ /* 0x000fda0003f05270 */
[----:B------:R-:W-:Y:S05]  /*15a90*/  @!P0 BRA `(.L_x_2806) ;  /* 0x0000000000048947 */ /* 0x000fea0003800000 */
[----:B------:R-:W-:Y:S01]  /*15aa0*/  BPT.TRAP 0x1 ;  /* 0x000000040000795c */ /* 0x000fe20000300000 */
.L_x_2806:
[C---:B------:R-:W-:Y:S01]  /*15ab0*/  IMAD R5, R23.reuse, 0x8, R4 ;  /* 0x0000000817057824 */ /* 0x040fe200078e0204 */
[----:B------:R-:W-:Y:S01]  /*15ac0*/  SHF.L.U32 R0, R30, 0x1f, RZ ;  /* 0x0000001f1e007819 */ /* 0x000fe200000006ff */
[----:B------:R-:W-:-:S03]  /*15ad0*/  VIADD R23, R23, 0x1 ;  /* 0x0000000117177836 */ /* 0x000fc60000000000 */
[----:B------:R-:W0:Y:S02]  /*15ae0*/  SYNCS.PHASECHK.TRANS64.TRYWAIT P1, [R5+URZ+0x38840], R0 ;  /* 0x03884000050075a7 */ /* 0x000e24000802017f */
[----:B------:R-:W-:-:S04]  /*15af0*/  ISETP.NE.AND P2, PT, R23, 0x2, PT ;  /* 0x000000021700780c */ /* 0x000fc80003f45270 */
[----:B------:R-:W-:Y:S01]  /*15b00*/  SEL R3, RZ, 0x1, P2 ;  /* 0x00000001ff037807 */ /* 0x000fe20001000000 */
[----:B0-----:R-:W-:Y:S08]  /*15b10*/  @!P1 BRA `(.L_x_2807) ;  /* 0x0000003800d09947 */ /* 0x001ff00003800000 */
.L_x_2925:
[----:B------:R-:W-:Y:S02]  /*15b20*/  SEL R23, R23, RZ, P2 ;  /* 0x000000ff17177207 */ /* 0x000fe40001000000 */
[----:B------:R-:W-:Y:S01]  /*15b30*/  LOP3.LUT R2, R30, R3, RZ, 0x3c, !PT ;  /* 0x000000031e027212 */ /* 0x000fe200078e3cff */
[----:B------:R-:W-:Y:S06]  /*15b40*/  @!P0 BRA `(.L_x_2808) ;  /* 0x0000000000048947 */ /* 0x000fec0003800000 */
[----:B------:R-:W-:Y:S01]  /*15b50*/  BPT.TRAP 0x1 ;  /* 0x000000040000795c */ /* 0x000fe20000300000 */
.L_x_2808:
[----:B------:R-:W-:Y:S01]  /*15b60*/  IMAD R23, R23, 0x8, R4 ;  /* 0x0000000817177824 */ /* 0x000fe200078e0204 */
[----:B------:R-:W-:-:S04]  /*15b70*/  SHF.L.U32 R2, R2, 0x1f, RZ ;  /* 0x0000001f02027819 */ /* 0x000fc800000006ff */
[----:B------:R-:W1:Y:S02]  /*15b80*/  SYNCS.PHASECHK.TRANS64.TRYWAIT P1, [R23+URZ+0x38840], R2 ;  /* 0x03884002170075a7 */ /* 0x000e64000802017f */
[----:B-1----:R-:W-:Y:S05]  /*15b90*/  @!P1 BRA `(.L_x_2809) ;  /* 0x0000003800c49947 */ /* 0x002fea0003800000 */
.L_x_2926:
[----:B------:R-:W-:Y:S05]  /*15ba0*/  @!P0 BRA `(.L_x_2810) ;  /* 0x0000000000048947 */ /* 0x000fea0003800000 */
[----:B------:R-:W-:Y:S01]  /*15bb0*/  BPT.TRAP 0x1 ;  /* 0x000000040000795c */ /* 0x000fe20000300000 */
.L_x_2810:
[----:B------:R-:W2:Y:S02]  /*15bc0*/  SYNCS.PHASECHK.TRANS64.TRYWAIT P1, [R5+URZ+0x38860], R0 ;  /* 0x03886000050075a7 */ /* 0x000ea4000802017f */
[----:B--2---:R-:W-:Y:S05]  /*15bd0*/  @!P1 BRA `(.L_x_2811) ;  /* 0x0000003800c89947 */ /* 0x004fea0003800000 */
.L_x_2927:
[----:B------:R-:W-:Y:S05]  /*15be0*/  @!P0 BRA `(.L_x_2812) ;  /* 0x0000000000048947 */ /* 0x000fea0003800000 */
[----:B------:R-:W-:Y:S01]  /*15bf0*/  BPT.TRAP 0x1 ;  /* 0x000000040000795c */ /* 0x000fe20000300000 */
.L_x_2812:
[----:B------:R-:W3:Y:S02]  /*15c00*/  SYNCS.PHASECHK.TRANS64.TRYWAIT P1, [R23+URZ+0x38860], R2 ;  /* 0x03886002170075a7 */ /* 0x000ee4000802017f */
[----:B---3--:R-:W-:Y:S05]  /*15c10*/  @!P1 BRA `(.L_x_2813) ;  /* 0x0000003800cc9947 */ /* 0x008fea0003800000 */
.L_x_2928:
[----:B------:R-:W-:Y:S05]  /*15c20*/  @!P0 BRA `(.L_x_2814) ;  /* 0x0000000000048947 */ /* 0x000fea0003800000 */
[----:B------:R-:W-:Y:S01]  /*15c30*/  BPT.TRAP 0x1 ;  /* 0x000000040000795c */ /* 0x000fe20000300000 */
.L_x_2814:
[----:B------:R-:W4:Y:S02]  /*15c40*/  SYNCS.PHASECHK.TRANS64.TRYWAIT P1, [R5+URZ+0x38880], R0 ;  /* 0x03888000050075a7 */ /* 0x000f24000802017f */
[----:B----4-:R-:W-:Y:S05]  /*15c50*/  @!P1 BRA `(.L_x_2815) ;  /* 0x0000003800d09947 */ /* 0x010fea0003800000 */
.L_x_2929:
[----:B------:R-:W-:Y:S05]  /*15c60*/  @!P0 BRA `(.L_x_2816) ;  /* 0x0000000000048947 */ /* 0x000fea0003800000 */
[----:B------:R-:W-:Y:S01]  /*15c70*/  BPT.TRAP 0x1 ;  /* 0x000000040000795c */ /* 0x000fe20000300000 */
.L_x_2816:
[----:B------:R0:W0:Y:S02]  /*15c80*/  SYNCS.PHASECHK.TRANS64.TRYWAIT P0, [R23+URZ+0x38880], R2 ;  /* 0x03888002170075a7 */ /* 0x000024000800017f */
[----:B0-----:R-:W-:Y:S05]  /*15c90*/  @!P0 NANOSLEEP.SYNCS 0x989680 ;  /* 0x009896800000895d */ /* 0x001fea0003900000 */
[----:B------:R-:W0:Y:S02]  /*15ca0*/  @!P0 SYNCS.PHASECHK.TRANS64 P0, [R23+URZ+0x38880], R2 ;  /* 0x03888002170085a7 */ /* 0x000e24000800007f */
[----:B0-----:R-:W-:Y:S05]  /*15cb0*/  @!P0 BRA `(.L_x_2816) ;  /* 0xfffffffc00f08947 */ /* 0x001fea000383ffff */
.L_x_2804:
[----:B------:R-:W-:Y:S05]  /*15cc0*/  BSYNC B0 ;  /* 0x0000000000007941 */ /* 0x000fea0003800000 */
.L_x_2803:
[----:B------:R-:W-:Y:S05]  /*15cd0*/  EXIT ;  /* 0x000000000000794d */ /* 0x000fea0003800000 */
.L_x_2661:
[----:B0-----:R-:W-:-:S04]  /*15ce0*/  IMAD.U32 R3, RZ, RZ, UR50 ;  /* 0x00000032ff037e24 */ /* 0x001fc8000f8e00ff */
[----:B------:R0:W1:Y:S03]  /*15cf0*/  SYNCS.PHASECHK.TRANS64.TRYWAIT P0, [R3+URZ+0x38800], R4 ;  /* 0x03880004030075a7 */ /* 0x000066000800017f */
[----:B-1----:R-:W-:Y:S05]  /*15d00*/  @!P0 NANOSLEEP.SYNCS 0x989680 ;  /* 0x009896800000895d */ /* 0x002fea0003900000 */
[----:B------:R-:W1:Y:S02]  /*15d10*/  @!P0 SYNCS.PHASECHK.TRANS64 P0, [R3+URZ+0x38800], R4 ;  /* 0x03880004030085a7 */ /* 0x000e64000800007f */
[----:B-1----:R-:W-:Y:S05]  /*15d20*/  @!P0 BRA `(.L_x_2661) ;  /* 0xfffffffc00ec8947 */ /* 0x002fea000383ffff */
[----:B------:R-:W-:Y:S05]  /*15d30*/  BRA `(.L_x_2817) ;  /* 0xfffffec000087947 */ /* 0x000fea000383ffff */
.L_x_2665:
[----:B0-----:R-:W-:-:S04]  /*15d40*/  IMAD.U32 R3, RZ, RZ, UR55 ;  /* 0x00000037ff037e24 */ /* 0x001fc8000f8e00ff */
[----:B------:R0:W2:Y:S03]  /*15d50*/  SYNCS.PHASECHK.TRANS64.TRYWAIT P1, [R3+URZ+0x38830], R6 ;  /* 0x03883006030075a7 */ /* 0x0000a6000802017f */
[----:B--2---:R-:W-:Y:S05]  /*15d60*/  @!P1 NANOSLEEP.SYNCS 0x989680 ;  /* 0x009896800000995d */ /* 0x004fea0003900000 */
[----:B------:R-:W2:Y:S02]  /*15d70*/  @!P1 SYNCS.PHASECHK.TRANS64 P1, [R3+URZ+0x38830], R6 ;  /* 0x03883006030095a7 */ /* 0x000ea4000802007f */
[----:B--2---:R-:W-:Y:S05]  /*15d80*/  @!P1 BRA `(.L_x_2665) ;  /* 0xfffffffc00ec9947 */ /* 0x004fea000383ffff */
[----:B------:R-:W-:Y:S05]  /*15d90*/  BRA `(.L_x_2664) ;  /* 0xfffffec0002c7947 */ /* 0x000fea000383ffff */
.L_x_2670:
[----:B-1----:R-:W-:-:S04]  /*15da0*/  IMAD.U32 R7, RZ, RZ, UR55 ;  /* 0x00000037ff077e24 */ /* 0x002fc8000f8e00ff */
[----:B------:R1:W2:Y:S03]  /*15db0*/  SYNCS.PHASECHK.TRANS64.TRYWAIT P1, [R7+URZ+0x38850], R6 ;  /* 0x03885006070075a7 */ /* 0x0002a6000802017f */
[----:B--2---:R-:W-:Y:S05]  /*15dc0*/  @!P1 NANOSLEEP.SYNCS 0x989680 ;  /* 0x009896800000995d */ /* 0x004fea0003900000 */
[----:B------:R-:W2:Y:S02]  /*15dd0*/  @!P1 SYNCS.PHASECHK.TRANS64 P1, [R7+URZ+0x38850], R6 ;  /* 0x03885006070095a7 */ /* 0x000ea4000802007f */
[----:B--2---:R-:W-:Y:S05]  /*15de0*/  @!P1 BRA `(.L_x_2670) ;  /* 0xfffffffc00ec9947 */ /* 0x004fea000383ffff */
[----:B------:R-:W-:Y:S05]  /*15df0*/  BRA `(.L_x_2669) ;  /* 0xfffffee800487947 */ /* 0x000fea000383ffff */
.L_x_2676:
[----:B0-----:R-:W-:Y:S02]  /*15e00*/  IMAD.U32 R4, RZ, RZ, UR54 ;  /* 0x00000036ff047e24 */ /* 0x001fe4000f8e00ff */
[----:B------:R-:W-:-:S04]  /*15e10*/  IMAD.U32 R7, RZ, RZ, UR58 ;  /* 0x0000003aff077e24 */ /* 0x000fc8000f8e00ff */
[----:B------:R0:W1:Y:S03]  /*15e20*/  SYNCS.PHASECHK.TRANS64.TRYWAIT P1, [R4+URZ+0x38830], R7 ;  /* 0x03883007040075a7 */ /* 0x000066000802017f */
[----:B-1----:R-:W-:Y:S05]  /*15e30*/  @!P1 NANOSLEEP.SYNCS 0x989680 ;  /* 0x009896800000995d */ /* 0x002fea0003900000 */
[----:B------:R-:W1:Y:S02]  /*15e40*/  @!P1 SYNCS.PHASECHK.TRANS64 P1, [R4+URZ+0x38830], R7 ;  /* 0x03883007040095a7 */ /* 0x000e64000802007f */
[----:B-1----:R-:W-:Y:S05]  /*15e50*/  @!P1 BRA `(.L_x_2676) ;  /* 0xfffffffc00e89947 */ /* 0x002fea000383ffff */
[----:B------:R-:W-:Y:S05]  /*15e60*/  BRA `(.L_x_2675) ;  /* 0xfffffeec00587947 */ /* 0x000fea000383ffff */
.L_x_2681:
[----:B0-----:R-:W-:Y:S02]  /*15e70*/  IMAD.U32 R6, RZ, RZ, UR54 ;  /* 0x00000036ff067e24 */ /* 0x001fe4000f8e00ff */
[----:B------:R-:W-:-:S04]  /*15e80*/  IMAD.U32 R7, RZ, RZ, UR58 ;  /* 0x0000003aff077e24 */ /* 0x000fc8000f8e00ff */
[----:B------:R0:W1:Y:S03]  /*15e90*/  SYNCS.PHASECHK.TRANS64.TRYWAIT P1, [R6+URZ+0x38850], R7 ;  /* 0x03885007060075a7 */ /* 0x000066000802017f */
[----:B-1----:R-:W-:Y:S05]  /*15ea0*/  @!P1 NANOSLEEP.SYNCS 0x989680 ;  /* 0x009896800000995d */ /* 0x002fea0003900000 */
[----:B------:R-:W1:Y:S02]  /*15eb0*/  @!P1 SYNCS.PHASECHK.TRANS64 P1, [R6+URZ+0x38850], R7 ;  /* 0x03885007060095a7 */ /* 0x000e64000802007f */
[----:B-1----:R-:W-:Y:S05]  /*15ec0*/  @!P1 BRA `(.L_x_2681) ;  /* 0xfffffffc00e89947 */ /* 0x002fea000383ffff */
[----:B------:R-:W-:Y:S05]  /*15ed0*/  BRA `(.L_x_2680) ;  /* 0xffffff1c00587947 */ /* 0x000fea000383ffff */
.L_x_2688:
[----:B-1----:R-:W-:-:S04]  /*15ee0*/  IMAD.U32 R4, RZ, RZ, UR48 ;  /* 0x00000030ff047e24 */ /* 0x002fc8000f8e00ff */
[----:B------:R1:W2:Y:S03]  /*15ef0*/  SYNCS.PHASECHK.TRANS64.TRYWAIT P1, [R4+URZ+0x38830], R5 ;  /* 0x03883005040075a7 */ /* 0x0002a6000802017f */
[----:B--2---:R-:W-:Y:S05]  /*15f00*/  @!P1 NANOSLEEP.SYNCS 0x989680 ;  /* 0x009896800000995d */ /* 0x004fea0003900000 */
[----:B------:R-:W2:Y:S02]  /*15f10*/  @!P1 SYNCS.PHASECHK.TRANS64 P1, [R4+URZ+0x38830], R5 ;  /* 0x03883005040095a7 */ /* 0x000ea4000802007f */
[----:B--2---:R-:W-:Y:S05]  /*15f20*/  @!P1 BRA `(.L_x_2688) ;  /* 0xfffffffc00ec9947 */ /* 0x004fea000383ffff */
[----:B------:R-:W-:Y:S05]  /*15f30*/  BRA `(.L_x_2687) ;  /* 0xffffff2000307947 */ /* 0x000fea000383ffff */
.L_x_2693:
[----:B-1----:R-:W-:-:S04]  /*15f40*/  IMAD.U32 R8, RZ, RZ, UR48 ;  /* 0x00000030ff087e24 */ /* 0x002fc8000f8e00ff */
[----:B------:R1:W2:Y:S03]  /*15f50*/  SYNCS.PHASECHK.TRANS64.TRYWAIT P1, [R8+URZ+0x38850], R5 ;  /* 0x03885005080075a7 */ /* 0x0002a6000802017f */
[----:B--2---:R-:W-:Y:S05]  /*15f60*/  @!P1 NANOSLEEP.SYNCS 0x989680 ;  /* 0x009896800000995d */ /* 0x004fea0003900000 */
[----:B------:R-:W2:Y:S02]  /*15f70*/  @!P1 SYNCS.PHASECHK.TRANS64 P1, [R8+URZ+0x38850], R5 ;  /* 0x03885005080095a7 */ /* 0x000ea4000802007f */
[----:B--2---:R-:W-:Y:S05]  /*15f80*/  @!P1 BRA `(.L_x_2693) ;  /* 0xfffffffc00ec9947 */ /* 0x004fea000383ffff */
[----:B------:R-:W-:Y:S05]  /*15f90*/  BRA `(.L_x_2692) ;  /* 0xffffff4400cc7947 */ /* 0x000fea000383ffff */
.L_x_2739:
        /* <DEDUP_REMOVED lines=10> */
.L_x_2818:
[----:B------:R-:W-:Y:S05]  /*16040*/  BRA `(.L_x_2819) ;  /* 0xffffffac00847947 */ /* 0x000fea000383ffff */
.L_x_2742:
[----:B0-----:R0:W1:Y:S02]  /*16050*/  SYNCS.PHASECHK.TRANS64.TRYWAIT P0, [R6+URZ+0x38880], R24 ;  /* 0x03888018060075a7 */ /* 0x001064000800017f */
[----:B-1----:R-:W-:Y:S05]  /*16060*/  @!P0 NANOSLEEP.SYNCS 0x989680 ;  /* 0x009896800000895d */ /* 0x002fea0003900000 */
[----:B------:R-:W1:Y:S02]  /*16070*/  @!P0 SYNCS.PHASECHK.TRANS64 P0, [R6+URZ+0x38880], R24 ;  /* 0x03888018060085a7 */ /* 0x000e64000800007f */
[----:B-1----:R-:W-:Y:S05]  /*16080*/  @!P0 BRA `(.L_x_2742) ;  /* 0xfffffffc00f08947 */ /* 0x002fea000383ffff */
[----:B------:R-:W-:Y:S05]  /*16090*/  BRA `(.L_x_2820) ;  /* 0xffffffac00947947 */ /* 0x000fea000383ffff */
.L_x_2743:
        /* <DEDUP_REMOVED lines=8> */
.L_x_2822:
[----:B------:R-:W-:Y:S05]  /*16120*/  BSYNC B0 ;  /* 0x0000000000007941 */ /* 0x000fea0003800000 */
.L_x_2821:
        /* <DEDUP_REMOVED lines=13> */
.L_x_2823:
        /* <DEDUP_REMOVED lines=12> */
.L_x_2824:
[----:B------:R-:W-:-:S04]  /*162c0*/  IADD3 R2, P0, R28, R2, RZ ;  /* 0x000000021c027210 */ /* 0x000fc80007f1e0ff */
[----:B------:R-:W-:Y:S01]  /*162d0*/  IADD3.X R3, RZ, R0, RZ, P0, !PT ;  /* 0x00000000ff037210 */ /* 0x000fe200007fe4ff */
[----:B------:R-:W-:Y:S01]  /*162e0*/  IMAD.IADD R0, R22, 0x1, R20 ;  /* 0x0000000116007824 */ /* 0x000fe200078e0214 */
[----:B------:R-:W-:-:S04]  /*162f0*/  ISETP.GE.AND P0, PT, R25, R26, PT ;  /* 0x0000001a1900720c */ /* 0x000fc80003f06270 */
        /* <DEDUP_REMOVED lines=11> */
.L_x_2825:
[----:B------:R-:W-:Y:S02]  /*163b0*/  IMAD.MOV.U32 R13, RZ, RZ, R9 ;  /* 0x000000ffff0d7224 */ /* 0x000fe400078e0009 */
[----:B------:R-:W-:Y:S02]  /*163c0*/  IMAD.MOV.U32 R12, RZ, RZ, 0x2 ;  /* 0x00000002ff0c7424 */ /* 0x000fe400078e00ff */
[----:B------:R-:W-:-:S07]  /*163d0*/  IMAD.MOV.U32 R2, RZ, RZ, R14 ;  /* 0x000000ffff027224 */ /* 0x000fce00078e000e */
[----:B------:R-:W-:Y:S05]  /*163e0*/  WARPSYNC.COLLECTIVE R15, `(.L_x_2826) ;  /* 0x000000000f087348 */ /* 0x000fea0003c00000 */
[----:B------:R0:W1:Y:S02]  /*163f0*/  SHFL.IDX P6, R14, R13, R12, R11 ;  /* 0x0000000c0d0e7389 */ /* 0x00006400000c000b */
[----:B01----:R-:W-:Y:S01]  /*16400*/  ENDCOLLECTIVE ;  /* 0x000000000000791b */ /* 0x003fe20003800000 */
.L_x_2826:
        /* <DEDUP_REMOVED lines=14> */
.L_x_2827:
[----:B------:R-:W-:Y:S02]  /*164f0*/  IMAD.MOV.U32 R13, RZ, RZ, R9 ;  /* 0x000000ffff0d7224 */ /* 0x000fe400078e0009 */
[----:B------:R-:W-:Y:S02]  /*16500*/  IMAD.MOV.U32 R12, RZ, RZ, 0x3 ;  /* 0x00000003ff0c7424 */ /* 0x000fe400078e00ff */
[----:B------:R-:W-:-:S07]  /*16510*/  IMAD.MOV.U32 R2, RZ, RZ, R14 ;  /* 0x000000ffff027224 */ /* 0x000fce00078e000e */
[----:B------:R-:W-:Y:S05]  /*16520*/  WARPSYNC.COLLECTIVE R15, `(.L_x_2828) ;  /* 0x000000000f087348 */ /* 0x000fea0003c00000 */
[----:B------:R0:W1:Y:S02]  /*16530*/  SHFL.IDX P6, R14, R13, R12, R11 ;  /* 0x0000000c0d0e7389 */ /* 0x00006400000c000b */
[----:B01----:R-:W-:Y:S01]  /*16540*/  ENDCOLLECTIVE ;  /* 0x000000000000791b */ /* 0x003fe20003800000 */
.L_x_2828:
        /* <DEDUP_REMOVED lines=14> */
.L_x_2829:
[----:B------:R-:W-:Y:S02]  /*16630*/  IMAD.MOV.U32 R13, RZ, RZ, R9 ;  /* 0x000000ffff0d7224 */ /* 0x000fe400078e0009 */
[----:B------:R-:W-:Y:S02]  /*16640*/  IMAD.MOV.U32 R12, RZ, RZ, 0x4 ;  /* 0x00000004ff0c7424 */ /* 0x000fe400078e00ff */
[----:B------:R-:W-:-:S07]  /*16650*/  IMAD.MOV.U32 R2, RZ, RZ, R14 ;  /* 0x000000ffff027224 */ /* 0x000fce00078e000e */
[----:B------:R-:W-:Y:S05]  /*16660*/  WARPSYNC.COLLECTIVE R15, `(.L_x_2830) ;  /* 0x000000000f087348 */ /* 0x000fea0003c00000 */
[----:B------:R0:W1:Y:S02]  /*16670*/  SHFL.IDX P6, R14, R13, R12, R11 ;  /* 0x0000000c0d0e7389 */ /* 0x00006400000c000b */
[----:B01----:R-:W-:Y:S01]  /*16680*/  ENDCOLLECTIVE ;  /* 0x000000000000791b */ /* 0x003fe20003800000 */
.L_x_2830:
        /* <DEDUP_REMOVED lines=14> */
.L_x_2831:
[----:B------:R-:W-:Y:S02]  /*16770*/  IMAD.MOV.U32 R13, RZ, RZ, R9 ;  /* 0x000000ffff0d7224 */ /* 0x000fe400078e0009 */
[----:B------:R-:W-:Y:S02]  /*16780*/  IMAD.MOV.U32 R12, RZ, RZ, 0x5 ;  /* 0x00000005ff0c7424 */ /* 0x000fe400078e00ff */
[----:B------:R-:W-:-:S07]  /*16790*/  IMAD.MOV.U32 R2, RZ, RZ, R14 ;  /* 0x000000ffff027224 */ /* 0x000fce00078e000e */
[----:B------:R-:W-:Y:S05]  /*167a0*/  WARPSYNC.COLLECTIVE R15, `(.L_x_2832) ;  /* 0x000000000f087348 */ /* 0x000fea0003c00000 */
[----:B------:R0:W1:Y:S02]  /*167b0*/  SHFL.IDX P6, R14, R13, R12, R11 ;  /* 0x0000000c0d0e7389 */ /* 0x00006400000c000b */
[----:B01----:R-:W-:Y:S01]  /*167c0*/  ENDCOLLECTIVE ;  /* 0x000000000000791b */ /* 0x003fe20003800000 */
.L_x_2832:
        /* <DEDUP_REMOVED lines=14> */
.L_x_2833:
[----:B------:R-:W-:Y:S02]  /*168b0*/  IMAD.MOV.U32 R13, RZ, RZ, R9 ;  /* 0x000000ffff0d7224 */ /* 0x000fe400078e0009 */
[----:B------:R-:W-:Y:S02]  /*168c0*/  IMAD.MOV.U32 R12, RZ, RZ, 0x6 ;  /* 0x00000006ff0c7424 */ /* 0x000fe400078e00ff */
[----:B------:R-:W-:-:S07]  /*168d0*/  IMAD.MOV.U32 R2, RZ, RZ, R14 ;  /* 0x000000ffff027224 */ /* 0x000fce00078e000e */
[----:B------:R-:W-:Y:S05]  /*168e0*/  WARPSYNC.COLLECTIVE R15, `(.L_x_2834) ;  /* 0x000000000f087348 */ /* 0x000fea0003c00000 */
[----:B------:R0:W1:Y:S02]  /*168f0*/  SHFL.IDX P6, R14, R13, R12, R11 ;  /* 0x0000000c0d0e7389 */ /* 0x00006400000c000b */
[----:B01----:R-:W-:Y:S01]  /*16900*/  ENDCOLLECTIVE ;  /* 0x000000000000791b */ /* 0x003fe20003800000 */
.L_x_2834:
[----:B------:R-:W-:-:S04]  /*16910*/  IADD3 R2, P2, R28, R2, RZ ;  /* 0x000000021c027210 */ /* 0x000fc80007f5e0ff */
[----:B------:R-:W-:Y:S02]  /*16920*/  IADD3.X R3, RZ, R3, RZ, P2, !PT ;  /* 0x00000003ff037210 */ /* 0x000fe400017fe4ff */
        /* <DEDUP_REMOVED lines=12> */
.L_x_2835:
[----:B------:R-:W-:Y:S02]  /*169f0*/  IMAD.MOV.U32 R13, RZ, RZ, R9 ;  /* 0x000000ffff0d7224 */ /* 0x000fe400078e0009 */
[----:B------:R-:W-:Y:S02]  /*16a00*/  IMAD.MOV.U32 R12, RZ, RZ, 0x7 ;  /* 0x00000007ff0c7424 */ /* 0x000fe400078e00ff */
[----:B------:R-:W-:-:S07]  /*16a10*/  IMAD.MOV.U32 R2, RZ, RZ, R14 ;  /* 0x000000ffff027224 */ /* 0x000fce00078e000e */
[----:B------:R-:W-:Y:S05]  /*16a20*/  WARPSYNC.COLLECTIVE R15, `(.L_x_2836) ;  /* 0x000000000f087348 */ /* 0x000fea0003c00000 */
[----:B------:R0:W1:Y:S02]  /*16a30*/  SHFL.IDX P6, R14, R13, R12, R11 ;  /* 0x0000000c0d0e7389 */ /* 0x00006400000c000b */
[----:B01----:R-:W-:Y:S01]  /*16a40*/  ENDCOLLECTIVE ;  /* 0x000000000000791b */ /* 0x003fe20003800000 */
.L_x_2836:
        /* <DEDUP_REMOVED lines=13> */
.L_x_2837:
        /* <DEDUP_REMOVED lines=12> */
.L_x_2748:
[----:B--2---:R2:W3:Y:S02]  /*16be0*/  SYNCS.PHASECHK.TRANS64.TRYWAIT P0, [R6+URZ+0x38840], R24 ;  /* 0x03884018060075a7 */ /* 0x0044e4000800017f */
[----:B---3--:R-:W-:Y:S05]  /*16bf0*/  @!P0 NANOSLEEP.SYNCS 0x989680 ;  /* 0x009896800000895d */ /* 0x008fea0003900000 */
[----:B------:R-:W3:Y:S02]  /*16c00*/  @!P0 SYNCS.PHASECHK.TRANS64 P0, [R6+URZ+0x38840], R24 ;  /* 0x03884018060085a7 */ /* 0x000ee4000800007f */
[----:B---3--:R-:W-:Y:S05]  /*16c10*/  @!P0 BRA `(.L_x_2748) ;  /* 0xfffffffc00f08947 */ /* 0x008fea000383ffff */
[----:B------:R-:W-:Y:S05]  /*16c20*/  BRA `(.L_x_2839) ;  /* 0xffffffa800c87947 */ /* 0x000fea000383ffff */
.L_x_2749:
        /* <DEDUP_REMOVED lines=8> */
.L_x_2841:
[----:B------:R-:W-:Y:S05]  /*16cb0*/  BSYNC B0 ;  /* 0x0000000000007941 */ /* 0x000fea0003800000 */
.L_x_2840:
        /* <DEDUP_REMOVED lines=8> */
.L_x_2842:
        /* <DEDUP_REMOVED lines=18> */
.L_x_2843:
[----:B------:R-:W-:Y:S02]  /*16e60*/  IMAD.MOV.U32 R13, RZ, RZ, R4 ;  /* 0x000000ffff0d7224 */ /* 0x000fe400078e0004 */
[----:B------:R-:W-:-:S07]  /*16e70*/  IMAD.MOV.U32 R2, RZ, RZ, R14 ;  /* 0x000000ffff027224 */ /* 0x000fce00078e000e */
[----:B------:R-:W-:Y:S05]  /*16e80*/  WARPSYNC.COLLECTIVE R15, `(.L_x_2844) ;  /* 0x000000000f087348 */ /* 0x000fea0003c00000 */
[----:B------:R0:W1:Y:S02]  /*16e90*/  SHFL.IDX P6, R14, R13, R12, R11 ;  /* 0x0000000c0d0e7389 */ /* 0x00006400000c000b */
[----:B01----:R-:W-:Y:S01]  /*16ea0*/  ENDCOLLECTIVE ;  /* 0x000000000000791b */ /* 0x003fe20003800000 */
.L_x_2844:
[----:B------:R-:W-:Y:S01]  /*16eb0*/  MOV R13, R5 ;  /* 0x00000005000d7202 */ /* 0x000fe20000000f00 */
        /* <DEDUP_REMOVED lines=15> */
.L_x_2845:
[----:B------:R-:W-:Y:S02]  /*16fb0*/  IMAD.MOV.U32 R13, RZ, RZ, R4 ;  /* 0x000000ffff0d7224 */ /* 0x000fe400078e0004 */
[----:B------:R-:W-:-:S07]  /*16fc0*/  IMAD.MOV.U32 R2, RZ, RZ, R14 ;  /* 0x000000ffff027224 */ /* 0x000fce00078e000e */
[----:B------:R-:W-:Y:S05]  /*16fd0*/  WARPSYNC.COLLECTIVE R15, `(.L_x_2846) ;  /* 0x000000000f087348 */ /* 0x000fea0003c00000 */
[----:B------:R0:W1:Y:S02]  /*16fe0*/  SHFL.IDX P6, R14, R13, R12, R11 ;  /* 0x0000000c0d0e7389 */ /* 0x00006400000c000b */
[----:B01----:R-:W-:Y:S01]  /*16ff0*/  ENDCOLLECTIVE ;  /* 0x000000000000791b */ /* 0x003fe20003800000 */
.L_x_2846:
        /* <DEDUP_REMOVED lines=16> */
.L_x_2847:
[----:B------:R-:W-:Y:S02]  /*17100*/  IMAD.MOV.U32 R13, RZ, RZ, R4 ;  /* 0x000000ffff0d7224 */ /* 0x000fe400078e0004 */
[----:B------:R-:W-:-:S07]  /*17110*/  IMAD.MOV.U32 R2, RZ, RZ, R14 ;  /* 0x000000ffff027224 */ /* 0x000fce00078e000e */
[----:B------:R-:W-:Y:S05]  /*17120*/  WARPSYNC.COLLECTIVE R15, `(.L_x_2848) ;  /* 0x000000000f087348 */ /* 0x000fea0003c00000 */
[----:B------:R0:W1:Y:S02]  /*17130*/  SHFL.IDX P6, R14, R13, R12, R11 ;  /* 0x0000000c0d0e7389 */ /* 0x00006400000c000b */
[----:B01----:R-:W-:Y:S01]  /*17140*/  ENDCOLLECTIVE ;  /* 0x000000000000791b */ /* 0x003fe20003800000 */
.L_x_2848:
        /* <DEDUP_REMOVED lines=14> */
.L_x_2849:
        /* <DEDUP_REMOVED lines=10> */
.L_x_2850:
        /* <DEDUP_REMOVED lines=8> */
.L_x_2851:
        /* <DEDUP_REMOVED lines=11> */
.L_x_2852:
        /* <DEDUP_REMOVED lines=8> */
.L_x_2853:
[----:B------:R-:W-:-:S05]  /*17480*/  @P3 IMAD.MOV.U32 R3, RZ, RZ, R7 ;  /* 0x000000ffff033224 */ /* 0x000fca00078e0007 */
[----:B------:R-:W-:Y:S01]  /*17490*/  @!PT LDS RZ, [RZ] ;  /* 0x00000000fffff984 */ /* 0x000fe20000000800 */
[----:B------:R-:W-:Y:S01]  /*174a0*/  @!PT LDS RZ, [RZ] ;  /* 0x00000000fffff984 */ /* 0x000fe20000000800 */
[----:B------:R-:W-:Y:S01]  /*174b0*/  @!PT LDS RZ, [RZ] ;  /* 0x00000000fffff984 */ /* 0x000fe20000000800 */
[----:B------:R-:W-:Y:S04]  /*174c0*/  @P3 LDGSTS.E.BYPASS.LTC128B.128 [R0+0x2ac00], desc[UR52][R2.64], !P5 ;  /* 0x2ac0000002003fae */ /* 0x000fe8000e901d74 */
[----:B------:R0:W-:Y:S01]  /*174d0*/  @P3 LDGSTS.E.BYPASS.LTC128B.128 [R0+0x2ec00], desc[UR52][R2.64+0x80], !P1 ;  /* 0x2ec0008002003fae */ /* 0x0001e2000c901d74 */
[----:B------:R-:W-:Y:S01]  /*174e0*/  IMAD.MOV.U32 R13, RZ, RZ, R4 ;  /* 0x000000ffff0d7224 */ /* 0x000fe200078e0004 */
[----:B0-----:R-:W-:-:S07]  /*174f0*/  MOV R2, R14 ;  /* 0x0000000e00027202 */ /* 0x001fce0000000f00 */
[----:B------:R-:W-:Y:S05]  /*17500*/  WARPSYNC.COLLECTIVE R15, `(.L_x_2854) ;  /* 0x000000000f087348 */ /* 0x000fea0003c00000 */
[----:B------:R0:W1:Y:S02]  /*17510*/  SHFL.IDX P6, R14, R13, R12, R11 ;  /* 0x0000000c0d0e7389 */ /* 0x00006400000c000b */
[----:B01----:R-:W-:Y:S01]  /*17520*/  ENDCOLLECTIVE ;  /* 0x000000000000791b */ /* 0x003fe20003800000 */
.L_x_2854:
        /* <DEDUP_REMOVED lines=8> */
.L_x_2855:
        /* <DEDUP_REMOVED lines=11> */
.L_x_2856:
[----:B------:R-:W-:Y:S05]  /*17660*/  BRA `(.L_x_2857) ;  /* 0xffffffa400a87947 */ /* 0x000fea000383ffff */
.L_x_2754:
[----:B------:R-:W-:Y:S02]  /*17670*/  IMAD.MOV.U32 R13, RZ, RZ, R5 ;  /* 0x000000ffff0d7224 */ /* 0x000fe400078e0005 */
[----:B------:R-:W-:Y:S02]  /*17680*/  IMAD.MOV.U32 R12, RZ, RZ, RZ ;  /* 0x000000ffff0c7224 */ /* 0x000fe400078e00ff */
[----:B------:R-:W-:Y:S02]  /*17690*/  IMAD.MOV.U32 R11, RZ, RZ, 0x181f ;  /* 0x0000181fff0b7424 */ /* 0x000fe400078e00ff */
[----:B------:R-:W-:Y:S02]  /*176a0*/  IMAD.MOV.U32 R15, RZ, RZ, -0x1 ;  /* 0xffffffffff0f7424 */ /* 0x000fe400078e00ff */
[----:B------:R-:W-:Y:S02]  /*176b0*/  IMAD R4, R4, UR41, RZ ;  /* 0x0000002904047c24 */ /* 0x000fe4000f8e02ff */
[----:B------:R-:W-:-:S07]  /*176c0*/  IMAD R17, R17, 0x80, R10 ;  /* 0x0000008011117824 */ /* 0x000fce00078e020a */
[----:B-----5:R-:W-:Y:S05]  /*176d0*/  WARPSYNC.COLLECTIVE R15, `(.L_x_2858) ;  /* 0x000000000f087348 */ /* 0x020fea0003c00000 */
[----:B------:R0:W1:Y:S02]  /*176e0*/  SHFL.IDX P6, R14, R13, R12, R11 ;  /* 0x0000000c0d0e7389 */ /* 0x00006400000c000b */
[----:B01---5:R-:W-:Y:S01]  /*176f0*/  ENDCOLLECTIVE ;  /* 0x000000000000791b */ /* 0x023fe20003800000 */
.L_x_2858:
[C---:B------:R-:W-:Y:S01]  /*17700*/  VIADD R7, R17.reuse, 0x10 ;  /* 0x0000001011077836 */ /* 0x040fe20000000000 */
[----:B------:R-:W-:Y:S01]  /*17710*/  ISETP.GE.AND P2, PT, R17, R4, PT ;  /* 0x000000041100720c */ /* 0x000fe20003f46270 */
[----:B------:R-:W-:Y:S02]  /*17720*/  IMAD.MOV.U32 R13, RZ, RZ, R0 ;  /* 0x000000ffff0d7224 */ /* 0x000fe400078e0000 */
[----:B------:R-:W-:-:S10]  /*17730*/  IMAD.MOV.U32 R2, RZ, RZ, R14 ;  /* 0x000000ffff027224 */ /* 0x000fd400078e000e */
[----:B------:R-:W-:Y:S05]  /*17740*/  WARPSYNC.COLLECTIVE R15, `(.L_x_2859) ;  /* 0x000000000f087348 */ /* 0x000fea0003c00000 */
[----:B------:R0:W1:Y:S02]  /*17750*/  SHFL.IDX P6, R14, R13, R12, R11 ;  /* 0x0000000c0d0e7389 */ /* 0x00006400000c000b */
[----:B01----:R-:W-:Y:S01]  /*17760*/  ENDCOLLECTIVE ;  /* 0x000000000000791b */ /* 0x003fe20003800000 */
.L_x_2859:
        /* <DEDUP_REMOVED lines=8> */
.L_x_2860:
[----:B------:R-:W-:Y:S01]  /*177f0*/  @!PT LDS RZ, [RZ] ;  /* 0x00000000fffff984 */ /* 0x000fe20000000800 */
[----:B------:R-:W-:Y:S01]  /*17800*/  @!PT LDS RZ, [RZ] ;  /* 0x00000000fffff984 */ /* 0x000fe20000000800 */
[----:B------:R-:W-:Y:S01]  /*17810*/  @!PT LDS RZ, [RZ] ;  /* 0x00000000fffff984 */ /* 0x000fe20000000800 */
[----:B------:R0:W-:Y:S04]  /*17820*/  @!P2 LDGSTS.E.BYPASS.LTC128B.128 [R8+0x20400], desc[UR52][R2.64], !P0 ;  /* 0x204000000208afae */ /* 0x0001e8000c101d74 */
[----:B------:R0:W-:Y:S01]  /*17830*/  @!P2 LDGSTS.E.BYPASS.LTC128B.128 [R8+0x24400], desc[UR52][R2.64+0x80], !P1 ;  /* 0x244000800208afae */ /* 0x0001e2000c901d74 */
[----:B------:R-:W-:Y:S01]  /*17840*/  ISETP.GE.AND P2, PT, R7, R4, PT ;  /* 0x000000040700720c */ /* 0x000fe20003f46270 */
[----:B------:R-:W-:Y:S02]  /*17850*/  IMAD.MOV.U32 R13, RZ, RZ, R0 ;  /* 0x000000ffff0d7224 */ /* 0x000fe400078e0000 */
[----:B------:R-:W-:-:S10]  /*17860*/  IMAD.MOV.U32 R6, RZ, RZ, R14 ;  /* 0x000000ffff067224 */ /* 0x000fd400078e000e */
[----:B0-----:R-:W-:Y:S05]  /*17870*/  WARPSYNC.COLLECTIVE R15, `(.L_x_2861) ;  /* 0x000000000f087348 */ /* 0x001fea0003c00000 */
[----:B------:R1:W2:Y:S02]  /*17880*/  SHFL.IDX P6, R14, R13, R12, R11 ;  /* 0x0000000c0d0e7389 */ /* 0x0002a400000c000b */
[----:B012---:R-:W-:Y:S01]  /*17890*/  ENDCOLLECTIVE ;  /* 0x000000000000791b */ /* 0x007fe20003800000 */
.L_x_2861:
[----:B------:R-:W-:Y:S02]  /*178a0*/  IMAD.MOV.U32 R13, RZ, RZ, R5 ;  /* 0x000000ffff0d7224 */ /* 0x000fe400078e0005 */
[----:B------:R-:W-:Y:S01]  /*178b0*/  IMAD.MOV.U32 R12, RZ, RZ, 0x2 ;  /* 0x00000002ff0c7424 */ /* 0x000fe200078e00ff */
[----:B------:R-:W-:-:S05]  /*178c0*/  @!P2 IADD3 R14, P3, R28, R14, RZ ;  /* 0x0000000e1c0ea210 */ /* 0x000fca0007f7e0ff */
[----:B------:R-:W-:-:S08]  /*178d0*/  @!P2 IMAD.MOV.U32 R2, RZ, RZ, R14 ;  /* 0x000000ffff02a224 */ /* 0x000fd000078e000e */
[----:B------:R-:W-:Y:S05]  /*178e0*/  WARPSYNC.COLLECTIVE R15, `(.L_x_2862) ;  /* 0x000000000f087348 */ /* 0x000fea0003c00000 */
[----:B------:R0:W1:Y:S02]  /*178f0*/  SHFL.IDX P6, R14, R13, R12, R11 ;  /* 0x0000000c0d0e7389 */ /* 0x00006400000c000b */
[----:B01----:R-:W-:Y:S01]  /*17900*/  ENDCOLLECTIVE ;  /* 0x000000000000791b */ /* 0x003fe20003800000 */
.L_x_2862:
[----:B------:R-:W-:-:S04]  /*17910*/  @!P2 IMAD.X R7, RZ, RZ, R6, P3 ;  /* 0x000000ffff07a224 */ /* 0x000fc800018e0606 */
[----:B------:R-:W-:Y:S02]  /*17920*/  @!P2 IMAD.MOV.U32 R3, RZ, RZ, R7 ;  /* 0x000000ffff03a224 */ /* 0x000fe400078e0007 */
[----:B------:R-:W-:-:S03]  /*17930*/  VIADD R7, R17, 0x20 ;  /* 0x0000002011077836 */ /* 0x000fc60000000000 */
[----:B------:R-:W-:Y:S01]  /*17940*/  @!PT LDS RZ, [RZ] ;  /* 0x00000000fffff984 */ /* 0x000fe20000000800 */
[----:B------:R-:W-:Y:S01]  /*17950*/  @!PT LDS RZ, [RZ] ;  /* 0x00000000fffff984 */ /* 0x000fe20000000800 */
[----:B------:R-:W-:Y:S01]  /*17960*/  @!PT LDS RZ, [RZ] ;  /* 0x00000000fffff984 */ /* 0x000fe20000000800 */
[----:B------:R0:W-:Y:S01]  /*17970*/  @!P2 LDGSTS.E.BYPASS.LTC128B.128 [R8+0x20c00], desc[UR52][R2.64], !P0 ;  /* 0x20c000000208afae */ /* 0x0001e2000c101d74 */
[----:B------:R-:W-:-:S03]  /*17980*/  MOV R13, R0 ;  /* 0x00000000000d7202 */ /* 0x000fc60000000f00 */
[----:B------:R0:W-:Y:S01]  /*17990*/  @!P2 LDGSTS.E.BYPASS.LTC128B.128 [R8+0x24c00], desc[UR52][R2.64+0x80], !P1 ;  /* 0x24c000800208afae */ /* 0x0001e2000c901d74 */
[----:B------:R-:W-:Y:S01]  /*179a0*/  ISETP.GE.AND P2, PT, R7, R4, PT ;  /* 0x000000040700720c */ /* 0x000fe20003f46270 */
[----:B------:R-:W-:-:S12]  /*179b0*/  IMAD.MOV.U32 R6, RZ, RZ, R14 ;  /* 0x000000ffff067224 */ /* 0x000fd800078e000e */
[----:B0-----:R-:W-:Y:S05]  /*179c0*/  WARPSYNC.COLLECTIVE R15, `(.L_x_2863) ;  /* 0x000000000f087348 */ /* 0x001fea0003c00000 */
[----:B------:R1:W2:Y:S02]  /*179d0*/  SHFL.IDX P6, R14, R13, R12, R11 ;  /* 0x0000000c0d0e7389 */ /* 0x0002a400000c000b */
[----:B012---:R-:W-:Y:S01]  /*179e0*/  ENDCOLLECTIVE ;  /* 0x000000000000791b */ /* 0x007fe20003800000 */
.L_x_2863:
[----:B------:R-:W-:Y:S02]  /*179f0*/  IMAD.MOV.U32 R13, RZ, RZ, R5 ;  /* 0x000000ffff0d7224 */ /* 0x000fe400078e0005 */
[----:B------:R-:W-:Y:S01]  /*17a00*/  IMAD.MOV.U32 R12, RZ, RZ, 0x3 ;  /* 0x00000003ff0c7424 */ /* 0x000fe200078e00ff */
[----:B------:R-:W-:-:S05]  /*17a10*/  @!P2 IADD3 R14, P3, R28, R14, RZ ;  /* 0x0000000e1c0ea210 */ /* 0x000fca0007f7e0ff */
[----:B------:R-:W-:-:S08]  /*17a20*/  @!P2 IMAD.MOV.U32 R2, RZ, RZ, R14 ;  /* 0x000000ffff02a224 */ /* 0x000fd000078e000e */
[----:B------:R-:W-:Y:S05]  /*17a30*/  WARPSYNC.COLLECTIVE R15, `(.L_x_2864) ;  /* 0x000000000f087348 */ /* 0x000fea0003c00000 */
[----:B------:R0:W1:Y:S02]  /*17a40*/  SHFL.IDX P6, R14, R13, R12, R11 ;  /* 0x0000000c0d0e7389 */ /* 0x00006400000c000b */
[----:B01----:R-:W-:Y:S01]  /*17a50*/  ENDCOLLECTIVE ;  /* 0x000000000000791b */ /* 0x003fe20003800000 */
.L_x_2864:
[----:B------:R-:W-:-:S04]  /*17a60*/  @!P2 IMAD.X R7, RZ, RZ, R6, P3 ;  /* 0x000000ffff07a224 */ /* 0x000fc800018e0606 */
[----:B------:R-:W-:Y:S02]  /*17a70*/  @!P2 IMAD.MOV.U32 R3, RZ, RZ, R7 ;  /* 0x000000ffff03a224 */ /* 0x000fe400078e0007 */
[----:B------:R-:W-:-:S03]  /*17a80*/  VIADD R7, R17, 0x30 ;  /* 0x0000003011077836 */ /* 0x000fc60000000000 */
        /* <DEDUP_REMOVED lines=11> */
.L_x_2865:
[----:B------:R-:W-:Y:S02]  /*17b40*/  IMAD.MOV.U32 R13, RZ, RZ, R5 ;  /* 0x000000ffff0d7224 */ /* 0x000fe400078e0005 */
[----:B------:R-:W-:Y:S01]  /*17b50*/  IMAD.MOV.U32 R12, RZ, RZ, 0x4 ;  /* 0x00000004ff0c7424 */ /* 0x000fe200078e00ff */
[----:B------:R-:W-:-:S05]  /*17b60*/  @!P2 IADD3 R14, P3, R28, R14, RZ ;  /* 0x0000000e1c0ea210 */ /* 0x000fca0007f7e0ff */
[----:B------:R-:W-:-:S08]  /*17b70*/  @!P2 IMAD.MOV.U32 R2, RZ, RZ, R14 ;  /* 0x000000ffff02a224 */ /* 0x000fd000078e000e */
[----:B------:R-:W-:Y:S05]  /*17b80*/  WARPSYNC.COLLECTIVE R15, `(.L_x_2866) ;  /* 0x000000000f087348 */ /* 0x000fea0003c00000 */
[----:B------:R0:W1:Y:S02]  /*17b90*/  SHFL.IDX P6, R14, R13, R12, R11 ;  /* 0x0000000c0d0e7389 */ /* 0x00006400000c000b */
[----:B01----:R-:W-:Y:S01]  /*17ba0*/  ENDCOLLECTIVE ;  /* 0x000000000000791b */ /* 0x003fe20003800000 */
.L_x_2866:
        /* <DEDUP_REMOVED lines=14> */
.L_x_2867:
[----:B------:R-:W-:Y:S02]  /*17c90*/  IMAD.MOV.U32 R13, RZ, RZ, R5 ;  /* 0x000000ffff0d7224 */ /* 0x000fe400078e0005 */
[----:B------:R-:W-:Y:S01]  /*17ca0*/  IMAD.MOV.U32 R12, RZ, RZ, 0x5 ;  /* 0x00000005ff0c7424 */ /* 0x000fe200078e00ff */
[----:B------:R-:W-:-:S05]  /*17cb0*/  @!P2 IADD3 R14, P3, R28, R14, RZ ;  /* 0x0000000e1c0ea210 */ /* 0x000fca0007f7e0ff */
[----:B------:R-:W-:-:S08]  /*17cc0*/  @!P2 IMAD.MOV.U32 R2, RZ, RZ, R14 ;  /* 0x000000ffff02a224 */ /* 0x000fd000078e000e */
[----:B------:R-:W-:Y:S05]  /*17cd0*/  WARPSYNC.COLLECTIVE R15, `(.L_x_2868) ;  /* 0x000000000f087348 */ /* 0x000fea0003c00000 */
[----:B------:R0:W1:Y:S02]  /*17ce0*/  SHFL.IDX P6, R14, R13, R12, R11 ;  /* 0x0000000c0d0e7389 */ /* 0x00006400000c000b */
[----:B01----:R-:W-:Y:S01]  /*17cf0*/  ENDCOLLECTIVE ;  /* 0x000000000000791b */ /* 0x003fe20003800000 */
.L_x_2868:
        /* <DEDUP_REMOVED lines=14> */
.L_x_2869:
[----:B------:R-:W-:Y:S01]  /*17de0*/  IMAD.MOV.U32 R13, RZ, RZ, R5 ;  /* 0x000000ffff0d7224 */ /* 0x000fe200078e0005 */
[----:B------:R-:W-:Y:S02]  /*17df0*/  MOV R12, 0x6 ;  /* 0x00000006000c7802 */ /* 0x000fe40000000f00 */
[----:B------:R-:W-:-:S05]  /*17e00*/  @!P2 IADD3 R14, P3, R28, R14, RZ ;  /* 0x0000000e1c0ea210 */ /* 0x000fca0007f7e0ff */
[----:B------:R-:W-:-:S08]  /*17e10*/  @!P2 IMAD.MOV.U32 R2, RZ, RZ, R14 ;  /* 0x000000ffff02a224 */ /* 0x000fd000078e000e */
[----:B------:R-:W-:Y:S05]  /*17e20*/  WARPSYNC.COLLECTIVE R15, `(.L_x_2870) ;  /* 0x000000000f087348 */ /* 0x000fea0003c00000 */
[----:B------:R0:W1:Y:S02]  /*17e30*/  SHFL.IDX P6, R14, R13, R12, R11 ;  /* 0x0000000c0d0e7389 */ /* 0x00006400000c000b */
[----:B01----:R-:W-:Y:S01]  /*17e40*/  ENDCOLLECTIVE ;  /* 0x000000000000791b */ /* 0x003fe20003800000 */
.L_x_2870:
        /* <DEDUP_REMOVED lines=14> */
.L_x_2871:
[----:B------:R-:W-:Y:S02]  /*17f30*/  IMAD.MOV.U32 R13, RZ, RZ, R5 ;  /* 0x000000ffff0d7224 */ /* 0x000fe400078e0005 */
[----:B------:R-:W-:Y:S01]  /*17f40*/  IMAD.MOV.U32 R12, RZ, RZ, 0x7 ;  /* 0x00000007ff0c7424 */ /* 0x000fe200078e00ff */
[----:B------:R-:W-:-:S05]  /*17f50*/  @!P2 IADD3 R14, P3, R28, R14, RZ ;  /* 0x0000000e1c0ea210 */ /* 0x000fca0007f7e0ff */
[----:B------:R-:W-:-:S08]  /*17f60*/  @!P2 IMAD.MOV.U32 R2, RZ, RZ, R14 ;  /* 0x000000ffff02a224 */ /* 0x000fd000078e000e */
[----:B------:R-:W-:Y:S05]  /*17f70*/  WARPSYNC.COLLECTIVE R15, `(.L_x_2872) ;  /* 0x000000000f087348 */ /* 0x000fea0003c00000 */
[----:B------:R0:W1:Y:S02]  /*17f80*/  SHFL.IDX P6, R14, R13, R12, R11 ;  /* 0x0000000c0d0e7389 */ /* 0x00006400000c000b */
[----:B01----:R-:W-:Y:S01]  /*17f90*/  ENDCOLLECTIVE ;  /* 0x000000000000791b */ /* 0x003fe20003800000 */
.L_x_2872:
        /* <DEDUP_REMOVED lines=12> */
.L_x_2873:
[----:B------:R-:W-:Y:S05]  /*18060*/  BRA `(.L_x_2874) ;  /* 0xffffffa800107947 */ /* 0x000fea000383ffff */
.L_x_2759:
[----:B0-----:R0:W2:Y:S02]  /*18070*/  SYNCS.PHASECHK.TRANS64.TRYWAIT P0, [R22+URZ+0x38820], R3 ;  /* 0x03882003160075a7 */ /* 0x0010a4000800017f */
[----:B--2---:R-:W-:Y:S05]  /*18080*/  @!P0 NANOSLEEP.SYNCS 0x989680 ;  /* 0x009896800000895d */ /* 0x004fea0003900000 */
[----:B------:R-:W2:Y:S02]  /*18090*/  @!P0 SYNCS.PHASECHK.TRANS64 P0, [R22+URZ+0x38820], R3 ;  /* 0x03882003160085a7 */ /* 0x000ea4000800007f */
[----:B--2---:R-:W-:Y:S05]  /*180a0*/  @!P0 BRA `(.L_x_2759) ;  /* 0xfffffffc00f08947 */ /* 0x004fea000383ffff */
[----:B------:R-:W-:Y:S05]  /*180b0*/  BRA `(.L_x_2875) ;  /* 0xffffffa8007c7947 */ /* 0x000fea000383ffff */
.L_x_2763:
[----:B0-----:R0:W2:Y:S02]  /*180c0*/  SYNCS.PHASECHK.TRANS64.TRYWAIT P0, [R0+URZ+0x38880], R20 ;  /* 0x03888014000075a7 */ /* 0x0010a4000800017f */
[----:B--2---:R-:W-:Y:S05]  /*180d0*/  @!P0 NANOSLEEP.SYNCS 0x989680 ;  /* 0x009896800000895d */ /* 0x004fea0003900000 */
[----:B------:R-:W2:Y:S02]  /*180e0*/  @!P0 SYNCS.PHASECHK.TRANS64 P0, [R0+URZ+0x38880], R20 ;  /* 0x03888014000085a7 */ /* 0x000ea4000800007f */
[----:B--2---:R-:W-:Y:S05]  /*180f0*/  @!P0 BRA `(.L_x_2763) ;  /* 0xfffffffc00f08947 */ /* 0x004fea000383ffff */
[----:B------:R-:W-:Y:S05]  /*18100*/  BRA `(.L_x_2876) ;  /* 0xffffffac003c7947 */ /* 0x000fea000383ffff */
.L_x_2764:
        /* <DEDUP_REMOVED lines=8> */
.L_x_2878:
[----:B------:R-:W-:Y:S05]  /*18190*/  BSYNC B0 ;  /* 0x0000000000007941 */ /* 0x000fea0003800000 */
.L_x_2877:
        /* <DEDUP_REMOVED lines=9> */
.L_x_2879:
[----:B------:R-:W-:Y:S02]  /*18230*/  IMAD.MOV.U32 R13, RZ, RZ, R7 ;  /* 0x000000ffff0d7224 */ /* 0x000fe400078e0007 */
[----:B------:R-:W-:Y:S02]  /*18240*/  IMAD.MOV.U32 R12, RZ, RZ, 0x1 ;  /* 0x00000001ff0c7424 */ /* 0x000fe400078e00ff */
[----:B------:R-:W-:-:S07]  /*18250*/  IMAD.MOV.U32 R2, RZ, RZ, R14 ;  /* 0x000000ffff027224 */ /* 0x000fce00078e000e */
[----:B------:R-:W-:Y:S05]  /*18260*/  WARPSYNC.COLLECTIVE R15, `(.L_x_2880) ;  /* 0x000000000f087348 */ /* 0x000fea0003c00000 */
[----:B------:R0:W1:Y:S02]  /*18270*/  SHFL.IDX P6, R14, R13, R12, R11 ;  /* 0x0000000c0d0e7389 */ /* 0x00006400000c000b */
[----:B01----:R-:W-:Y:S01]  /*18280*/  ENDCOLLECTIVE ;  /* 0x000000000000791b */ /* 0x003fe20003800000 */
.L_x_2880:
        /* <DEDUP_REMOVED lines=12> */
.L_x_2881:
[----:B------:R-:W-:Y:S02]  /*18350*/  IMAD.MOV.U32 R13, RZ, RZ, R7 ;  /* 0x000000ffff0d7224 */ /* 0x000fe400078e0007 */
[----:B------:R-:W-:Y:S02]  /*18360*/  IMAD.MOV.U32 R12, RZ, RZ, 0x2 ;  /* 0x00000002ff0c7424 */ /* 0x000fe400078e00ff */
[----:B------:R-:W-:-:S07]  /*18370*/  IMAD.MOV.U32 R2, RZ, RZ, R14 ;  /* 0x000000ffff027224 */ /* 0x000fce00078e000e */
[----:B------:R-:W-:Y:S05]  /*18380*/  WARPSYNC.COLLECTIVE R15, `(.L_x_2882) ;  /* 0x000000000f087348 */ /* 0x000fea0003c00000 */
[----:B------:R0:W1:Y:S02]  /*18390*/  SHFL.IDX P6, R14, R13, R12, R11 ;  /* 0x0000000c0d0e7389 */ /* 0x00006400000c000b */
[----:B01----:R-:W-:Y:S01]  /*183a0*/  ENDCOLLECTIVE ;  /* 0x000000000000791b */ /* 0x003fe20003800000 */
.L_x_2882:
        /* <DEDUP_REMOVED lines=12> */
.L_x_2883:
[----:B------:R-:W-:Y:S02]  /*18470*/  IMAD.MOV.U32 R13, RZ, RZ, R7 ;  /* 0x000000ffff0d7224 */ /* 0x000fe400078e0007 */
[----:B------:R-:W-:Y:S02]  /*18480*/  IMAD.MOV.U32 R12, RZ, RZ, 0x3 ;  /* 0x00000003ff0c7424 */ /* 0x000fe400078e00ff */
[----:B------:R-:W-:-:S07]  /*18490*/  IMAD.MOV.U32 R2, RZ, RZ, R14 ;  /* 0x000000ffff027224 */ /* 0x000fce00078e000e */
[----:B------:R-:W-:Y:S05]  /*184a0*/  WARPSYNC.COLLECTIVE R15, `(.L_x_2884) ;  /* 0x000000000f087348 */ /* 0x000fea0003c00000 */
[----:B------:R0:W1:Y:S02]  /*184b0*/  SHFL.IDX P6, R14, R13, R12, R11 ;  /* 0x0000000c0d0e7389 */ /* 0x00006400000c000b */
[----:B01----:R-:W-:Y:S01]  /*184c0*/  ENDCOLLECTIVE ;  /* 0x000000000000791b */ /* 0x003fe20003800000 */
.L_x_2884:
        /* <DEDUP_REMOVED lines=12> */
.L_x_2885:
[----:B------:R-:W-:Y:S02]  /*18590*/  IMAD.MOV.U32 R13, RZ, RZ, R7 ;  /* 0x000000ffff0d7224 */ /* 0x000fe400078e0007 */
[----:B------:R-:W-:Y:S02]  /*185a0*/  IMAD.MOV.U32 R12, RZ, RZ, 0x4 ;  /* 0x00000004ff0c7424 */ /* 0x000fe400078e00ff */
[----:B------:R-:W-:-:S07]  /*185b0*/  IMAD.MOV.U32 R2, RZ, RZ, R14 ;  /* 0x000000ffff027224 */ /* 0x000fce00078e000e */
[----:B------:R-:W-:Y:S05]  /*185c0*/  WARPSYNC.COLLECTIVE R15, `(.L_x_2886) ;  /* 0x000000000f087348 */ /* 0x000fea0003c00000 */
[----:B------:R0:W1:Y:S02]  /*185d0*/  SHFL.IDX P6, R14, R13, R12, R11 ;  /* 0x0000000c0d0e7389 */ /* 0x00006400000c000b */
[----:B01----:R-:W-:Y:S01]  /*185e0*/  ENDCOLLECTIVE ;  /* 0x000000000000791b */ /* 0x003fe20003800000 */
.L_x_2886:
        /* <DEDUP_REMOVED lines=12> */
.L_x_2887:
[----:B------:R-:W-:Y:S02]  /*186b0*/  IMAD.MOV.U32 R13, RZ, RZ, R7 ;  /* 0x000000ffff0d7224 */ /* 0x000fe400078e0007 */
[----:B------:R-:W-:Y:S02]  /*186c0*/  IMAD.MOV.U32 R12, RZ, RZ, 0x5 ;  /* 0x00000005ff0c7424 */ /* 0x000fe400078e00ff */
[----:B------:R-:W-:-:S07]  /*186d0*/  IMAD.MOV.U32 R2, RZ, RZ, R14 ;  /* 0x000000ffff027224 */ /* 0x000fce00078e000e */
[----:B------:R-:W-:Y:S05]  /*186e0*/  WARPSYNC.COLLECTIVE R15, `(.L_x_2888) ;  /* 0x000000000f087348 */ /* 0x000fea0003c00000 */
[----:B------:R0:W1:Y:S02]  /*186f0*/  SHFL.IDX P6, R14, R13, R12, R11 ;  /* 0x0000000c0d0e7389 */ /* 0x00006400000c000b */
[----:B01----:R-:W-:Y:S01]  /*18700*/  ENDCOLLECTIVE ;  /* 0x000000000000791b */ /* 0x003fe20003800000 */
.L_x_2888:
        /* <DEDUP_REMOVED lines=12> */
.L_x_2889:
[----:B------:R-:W-:Y:S02]  /*187d0*/  IMAD.MOV.U32 R13, RZ, RZ, R7 ;  /* 0x000000ffff0d7224 */ /* 0x000fe400078e0007 */
[----:B------:R-:W-:Y:S02]  /*187e0*/  IMAD.MOV.U32 R12, RZ, RZ, 0x6 ;  /* 0x00000006ff0c7424 */ /* 0x000fe400078e00ff */
[----:B------:R-:W-:-:S07]  /*187f0*/  IMAD.MOV.U32 R2, RZ, RZ, R14 ;  /* 0x000000ffff027224 */ /* 0x000fce00078e000e */
[----:B------:R-:W-:Y:S05]  /*18800*/  WARPSYNC.COLLECTIVE R15, `(.L_x_2890) ;  /* 0x000000000f087348 */ /* 0x000fea0003c00000 */
[----:B------:R0:W1:Y:S02]  /*18810*/  SHFL.IDX P6, R14, R13, R12, R11 ;  /* 0x0000000c0d0e7389 */ /* 0x00006400000c000b */
[----:B01----:R-:W-:Y:S01]  /*18820*/  ENDCOLLECTIVE ;  /* 0x000000000000791b */ /* 0x003fe20003800000 */
.L_x_2890:
        /* <DEDUP_REMOVED lines=12> */
.L_x_2891:
[----:B------:R-:W-:Y:S02]  /*188f0*/  IMAD.MOV.U32 R13, RZ, RZ, R7 ;  /* 0x000000ffff0d7224 */ /* 0x000fe400078e0007 */
[----:B------:R-:W-:Y:S02]  /*18900*/  IMAD.MOV.U32 R12, RZ, RZ, 0x7 ;  /* 0x00000007ff0c7424 */ /* 0x000fe400078e00ff */
[----:B------:R-:W-:-:S07]  /*18910*/  IMAD.MOV.U32 R2, RZ, RZ, R14 ;  /* 0x000000ffff027224 */ /* 0x000fce00078e000e */
[----:B------:R-:W-:Y:S05]  /*18920*/  WARPSYNC.COLLECTIVE R15, `(.L_x_2892) ;  /* 0x000000000f087348 */ /* 0x000fea0003c00000 */
[----:B------:R0:W1:Y:S02]  /*18930*/  SHFL.IDX P6, R14, R13, R12, R11 ;  /* 0x0000000c0d0e7389 */ /* 0x00006400000c000b */
[----:B01----:R-:W-:Y:S01]  /*18940*/  ENDCOLLECTIVE ;  /* 0x000000000000791b */ /* 0x003fe20003800000 */
.L_x_2892:
        /* <DEDUP_REMOVED lines=12> */
.L_x_2893:
[----:B------:R-:W-:Y:S01]  /*18a10*/  IMAD.MOV.U32 R2, RZ, RZ, R14 ;  /* 0x000000ffff027224 */ /* 0x000fe200078e000e */
[----:B------:R-:W-:Y:S06]  /*18a20*/  BRA `(.L_x_2894) ;  /* 0xffffffa800107947 */ /* 0x000fec000383ffff */
.L_x_2769:
[----:B----4-:R4:W0:Y:S02]  /*18a30*/  SYNCS.PHASECHK.TRANS64.TRYWAIT P0, [R0+URZ+0x38840], R20 ;  /* 0x03884014000075a7 */ /* 0x010824000800017f */
[----:B0-----:R-:W-:Y:S05]  /*18a40*/  @!P0 NANOSLEEP.SYNCS 0x989680 ;  /* 0x009896800000895d */ /* 0x001fea0003900000 */
[----:B------:R-:W0:Y:S02]  /*18a50*/  @!P0 SYNCS.PHASECHK.TRANS64 P0, [R0+URZ+0x38840], R20 ;  /* 0x03884014000085a7 */ /* 0x000e24000800007f */
[----:B0-----:R-:W-:Y:S05]  /*18a60*/  @!P0 BRA `(.L_x_2769) ;  /* 0xfffffffc00f08947 */ /* 0x001fea000383ffff */
[----:B------:R-:W-:Y:S05]  /*18a70*/  BRA `(.L_x_2895) ;  /* 0xffffffa800647947 */ /* 0x000fea000383ffff */
.L_x_2770:
        /* <DEDUP_REMOVED lines=8> */
.L_x_2897:
[----:B------:R-:W-:Y:S05]  /*18b00*/  BSYNC B0 ;  /* 0x0000000000007941 */ /* 0x000fea0003800000 */
.L_x_2896:
        /* <DEDUP_REMOVED lines=8> */
.L_x_2898:
[----:B------:R-:W-:Y:S02]  /*18b90*/  IMAD.MOV.U32 R13, RZ, RZ, R5 ;  /* 0x000000ffff0d7224 */ /* 0x000fe400078e0005 */
[----:B------:R-:W-:Y:S01]  /*18ba0*/  IMAD.MOV.U32 R12, RZ, RZ, 0x1 ;  /* 0x00000001ff0c7424 */ /* 0x000fe200078e00ff */
[----:B------:R-:W-:-:S13]  /*18bb0*/  IADD3 R2, P0, R28, R14, RZ ;  /* 0x0000000e1c027210 */ /* 0x000fda0007f1e0ff */
[----:B------:R-:W-:Y:S05]  /*18bc0*/  WARPSYNC.COLLECTIVE R15, `(.L_x_2899) ;  /* 0x000000000f087348 */ /* 0x000fea0003c00000 */
[----:B------:R0:W1:Y:S02]  /*18bd0*/  SHFL.IDX P6, R14, R13, R12, R11 ;  /* 0x0000000c0d0e7389 */ /* 0x00006400000c000b */
[----:B01----:R-:W-:Y:S01]  /*18be0*/  ENDCOLLECTIVE ;  /* 0x000000000000791b */ /* 0x003fe20003800000 */
.L_x_2899:
        /* <DEDUP_REMOVED lines=11> */
.L_x_2900:
[----:B------:R-:W-:Y:S02]  /*18ca0*/  IMAD.MOV.U32 R13, RZ, RZ, R5 ;  /* 0x000000ffff0d7224 */ /* 0x000fe400078e0005 */
[----:B------:R-:W-:Y:S02]  /*18cb0*/  IMAD.MOV.U32 R12, RZ, RZ, 0x2 ;  /* 0x00000002ff0c7424 */ /* 0x000fe400078e00ff */
[----:B------:R-:W-:-:S07]  /*18cc0*/  IMAD.MOV.U32 R2, RZ, RZ, R14 ;  /* 0x000000ffff027224 */ /* 0x000fce00078e000e */
[----:B------:R-:W-:Y:S05]  /*18cd0*/  WARPSYNC.COLLECTIVE R15, `(.L_x_2901) ;  /* 0x000000000f087348 */ /* 0x000fea0003c00000 */
[----:B------:R0:W1:Y:S02]  /*18ce0*/  SHFL.IDX P6, R14, R13, R12, R11 ;  /* 0x0000000c0d0e7389 */ /* 0x00006400000c000b */
[----:B01----:R-:W-:Y:S01]  /*18cf0*/  ENDCOLLECTIVE ;  /* 0x000000000000791b */ /* 0x003fe20003800000 */
.L_x_2901:
        /* <DEDUP_REMOVED lines=12> */
.L_x_2902:
[----:B------:R-:W-:Y:S02]  /*18dc0*/  IMAD.MOV.U32 R13, RZ, RZ, R5 ;  /* 0x000000ffff0d7224 */ /* 0x000fe400078e0005 */
[----:B------:R-:W-:Y:S02]  /*18dd0*/  IMAD.MOV.U32 R12, RZ, RZ, 0x3 ;  /* 0x00000003ff0c7424 */ /* 0x000fe400078e00ff */
[----:B------:R-:W-:-:S07]  /*18de0*/  IMAD.MOV.U32 R7, RZ, RZ, R14 ;  /* 0x000000ffff077224 */ /* 0x000fce00078e000e */
[----:B------:R-:W-:Y:S05]  /*18df0*/  WARPSYNC.COLLECTIVE R15, `(.L_x_2903) ;  /* 0x000000000f087348 */ /* 0x000fea0003c00000 */
[----:B------:R0:W1:Y:S02]  /*18e00*/  SHFL.IDX P6, R14, R13, R12, R11 ;  /* 0x0000000c0d0e7389 */ /* 0x00006400000c000b */
[----:B01----:R-:W-:Y:S01]  /*18e10*/  ENDCOLLECTIVE ;  /* 0x000000000000791b */ /* 0x003fe20003800000 */
.L_x_2903:
        /* <DEDUP_REMOVED lines=12> */
.L_x_2904:
[----:B------:R-:W-:Y:S02]  /*18ee0*/  IMAD.MOV.U32 R13, RZ, RZ, R5 ;  /* 0x000000ffff0d7224 */ /* 0x000fe400078e0005 */
[----:B------:R-:W-:Y:S02]  /*18ef0*/  IMAD.MOV.U32 R12, RZ, RZ, 0x4 ;  /* 0x00000004ff0c7424 */ /* 0x000fe400078e00ff */
[----:B------:R-:W-:-:S05]  /*18f00*/  IMAD.MOV.U32 R11, RZ, RZ, R14 ;  /* 0x000000ffff0b7224 */ /* 0x000fca00078e000e */
[----:B------:R-:W-:Y:S01]  /*18f10*/  IADD3 R2, P0, R28, R11, RZ ;  /* 0x0000000b1c027210 */ /* 0x000fe20007f1e0ff */
[----:B------:R-:W-:-:S03]  /*18f20*/  IMAD.MOV.U32 R11, RZ, RZ, 0x181f ;  /* 0x0000181fff0b7424 */ /* 0x000fc600078e00ff */
[----:B------:R-:W-:-:S09]  /*18f30*/  IADD3.X R3, RZ, R6, RZ, P0, !PT ;  /* 0x00000006ff037210 */ /* 0x000fd200007fe4ff */
[----:B------:R-:W-:Y:S05]  /*18f40*/  WARPSYNC.COLLECTIVE R15, `(.L_x_2905) ;  /* 0x000000000f087348 */ /* 0x000fea0003c00000 */
[----:B------:R0:W1:Y:S02]  /*18f50*/  SHFL.IDX P6, R14, R13, R12, R11 ;  /* 0x0000000c0d0e7389 */ /* 0x00006400000c000b */
[----:B01----:R-:W-:Y:S01]  /*18f60*/  ENDCOLLECTIVE ;  /* 0x000000000000791b */ /* 0x003fe20003800000 */
.L_x_2905:
        /* <DEDUP_REMOVED lines=10> */
.L_x_2906:
        /* <DEDUP_REMOVED lines=8> */
.L_x_2907:
        /* <DEDUP_REMOVED lines=10> */
.L_x_2908:
[----:B------:R-:W-:Y:S02]  /*19130*/  IMAD.MOV.U32 R13, RZ, RZ, R5 ;  /* 0x000000ffff0d7224 */ /* 0x000fe400078e0005 */
[----:B------:R-:W-:Y:S02]  /*19140*/  IMAD.MOV.U32 R12, RZ, RZ, 0x6 ;  /* 0x00000006ff0c7424 */ /* 0x000fe400078e00ff */
[----:B------:R-:W-:-:S07]  /*19150*/  IMAD.MOV.U32 R2, RZ, RZ, R14 ;  /* 0x000000ffff027224 */ /* 0x000fce00078e000e */
[----:B------:R-:W-:Y:S05]  /*19160*/  WARPSYNC.COLLECTIVE R15, `(.L_x_2909) ;  /* 0x000000000f087348 */ /* 0x000fea0003c00000 */
[----:B------:R0:W1:Y:S02]  /*19170*/  SHFL.IDX P6, R14, R13, R12, R11 ;  /* 0x0000000c0d0e7389 */ /* 0x00006400000c000b */
[----:B01----:R-:W-:Y:S01]  /*19180*/  ENDCOLLECTIVE ;  /* 0x000000000000791b */ /* 0x003fe20003800000 */
.L_x_2909:
        /* <DEDUP_REMOVED lines=12> */
.L_x_2910:
[----:B------:R-:W-:Y:S02]  /*19250*/  IMAD.MOV.U32 R13, RZ, RZ, R5 ;  /* 0x000000ffff0d7224 */ /* 0x000fe400078e0005 */
[----:B------:R-:W-:Y:S02]  /*19260*/  IMAD.MOV.U32 R12, RZ, RZ, 0x7 ;  /* 0x00000007ff0c7424 */ /* 0x000fe400078e00ff */
[----:B------:R-:W-:-:S07]  /*19270*/  IMAD.MOV.U32 R7, RZ, RZ, R14 ;  /* 0x000000ffff077224 */ /* 0x000fce00078e000e */
[----:B------:R-:W-:Y:S05]  /*19280*/  WARPSYNC.COLLECTIVE R15, `(.L_x_2911) ;  /* 0x000000000f087348 */ /* 0x000fea0003c00000 */
[----:B------:R0:W1:Y:S02]  /*19290*/  SHFL.IDX P6, R14, R13, R12, R11 ;  /* 0x0000000c0d0e7389 */ /* 0x00006400000c000b */
[----:B01----:R-:W-:Y:S01]  /*192a0*/  ENDCOLLECTIVE ;  /* 0x000000000000791b */ /* 0x003fe20003800000 */
.L_x_2911:
        /* <DEDUP_REMOVED lines=12> */
.L_x_2912:
[----:B------:R-:W-:Y:S05]  /*19370*/  BRA `(.L_x_2913) ;  /* 0xffffffa400347947 */ /* 0x000fea000383ffff */
.L_x_2775:
[----:B0-----:R0:W1:Y:S02]  /*19380*/  SYNCS.PHASECHK.TRANS64.TRYWAIT P2, [R17+URZ+0x38870], R0 ;  /* 0x03887000110075a7 */ /* 0x001064000804017f */
[----:B-1----:R-:W-:Y:S05]  /*19390*/  @!P2 NANOSLEEP.SYNCS 0x989680 ;  /* 0x009896800000a95d */ /* 0x002fea0003900000 */
[----:B------:R-:W1:Y:S02]  /*193a0*/  @!P2 SYNCS.PHASECHK.TRANS64 P2, [R17+URZ+0x38870], R0 ;  /* 0x038870001100a5a7 */ /* 0x000e64000804007f */
[----:B-1----:R-:W-:Y:S05]  /*193b0*/  @!P2 BRA `(.L_x_2775) ;  /* 0xfffffffc00f0a947 */ /* 0x002fea000383ffff */
[----:B------:R-:W-:Y:S05]  /*193c0*/  BRA `(.L_x_2914) ;  /* 0xffffffa4009c7947 */ /* 0x000fea000383ffff */
.L_x_2777:
[----:B0-----:R0:W1:Y:S02]  /*193d0*/  SYNCS.PHASECHK.TRANS64.TRYWAIT P2, [R17+URZ+0x38860], R0 ;  /* 0x03886000110075a7 */ /* 0x001064000804017f */
[----:B-1----:R-:W-:Y:S05]  /*193e0*/  @!P2 NANOSLEEP.SYNCS 0x989680 ;  /* 0x009896800000a95d */ /* 0x002fea0003900000 */
[----:B------:R-:W1:Y:S02]  /*193f0*/  @!P2 SYNCS.PHASECHK.TRANS64 P2, [R17+URZ+0x38860], R0 ;  /* 0x038860001100a5a7 */ /* 0x000e64000804007f */
[----:B-1----:R-:W-:Y:S05]  /*19400*/  @!P2 BRA `(.L_x_2777) ;  /* 0xfffffffc00f0a947 */ /* 0x002fea000383ffff */
[----:B------:R-:W-:Y:S05]  /*19410*/  BRA `(.L_x_2915) ;  /* 0xffffffa400ac7947 */ /* 0x000fea000383ffff */
.L_x_2785:
[----:B0-----:R0:W3:Y:S02]  /*19420*/  SYNCS.PHASECHK.TRANS64.TRYWAIT P1, [R18+URZ+0x38870], R3 ;  /* 0x03887003120075a7 */ /* 0x0010e4000802017f */
[----:B---3--:R-:W-:Y:S05]  /*19430*/  @!P1 NANOSLEEP.SYNCS 0x989680 ;  /* 0x009896800000995d */ /* 0x008fea0003900000 */
[----:B------:R-:W3:Y:S02]  /*19440*/  @!P1 SYNCS.PHASECHK.TRANS64 P1, [R18+URZ+0x38870], R3 ;  /* 0x03887003120095a7 */ /* 0x000ee4000802007f */
[----:B---3--:R-:W-:Y:S05]  /*19450*/  @!P1 BRA `(.L_x_2785) ;  /* 0xfffffffc00f09947 */ /* 0x008fea000383ffff */
[----:B------:R-:W-:Y:S05]  /*19460*/  BRA `(.L_x_2916) ;  /* 0xffffffb000007947 */ /* 0x000fea000383ffff */
.L_x_2787:
[----:B0-----:R0:W3:Y:S02]  /*19470*/  SYNCS.PHASECHK.TRANS64.TRYWAIT P1, [R18+URZ+0x38860], R3 ;  /* 0x03886003120075a7 */ /* 0x0010e4000802017f */
[----:B---3--:R-:W-:Y:S05]  /*19480*/  @!P1 NANOSLEEP.SYNCS 0x989680 ;  /* 0x009896800000995d */ /* 0x008fea0003900000 */
[----:B------:R-:W3:Y:S02]  /*19490*/  @!P1 SYNCS.PHASECHK.TRANS64 P1, [R18+URZ+0x38860], R3 ;  /* 0x03886003120095a7 */ /* 0x000ee4000802007f */
[----:B---3--:R-:W-:Y:S05]  /*194a0*/  @!P1 BRA `(.L_x_2787) ;  /* 0xfffffffc00f09947 */ /* 0x008fea000383ffff */
[----:B------:R-:W-:Y:S05]  /*194b0*/  BRA `(.L_x_2917) ;  /* 0xffffffb0000c7947 */ /* 0x000fea000383ffff */
.L_x_2801:
[----:B0-----:R0:W1:Y:S02]  /*194c0*/  SYNCS.PHASECHK.TRANS64.TRYWAIT P0, [R4+URZ+0x38820], R0 ;  /* 0x03882000040075a7 */ /* 0x001064000800017f */
[----:B-1----:R-:W-:Y:S05]  /*194d0*/  @!P0 NANOSLEEP.SYNCS 0x989680 ;  /* 0x009896800000895d */ /* 0x002fea0003900000 */
[----:B------:R-:W1:Y:S02]  /*194e0*/  @!P0 SYNCS.PHASECHK.TRANS64 P0, [R4+URZ+0x38820], R0 ;  /* 0x03882000040085a7 */ /* 0x000e64000800007f */
[----:B-1----:R-:W-:Y:S05]  /*194f0*/  @!P0 BRA `(.L_x_2801) ;  /* 0xfffffffc00f08947 */ /* 0x002fea000383ffff */
[----:B------:R-:W-:Y:S05]  /*19500*/  BRA `(.L_x_2918) ;  /* 0xffffffc4001c7947 */ /* 0x000fea000383ffff */
.L_x_2802:
[----:B------:R-:W1:Y:S01]  /*19510*/  S2R R2, SR_TID.X ;  /* 0x0000000000027919 */ /* 0x000e620000002100 */
[----:B------:R-:W-:Y:S01]  /*19520*/  BSSY B0, `(.L_x_2919) ;  /* 0x000000a000007945 */ /* 0x000fe20003800000 */
[----:B------:R-:W-:Y:S02]  /*19530*/  IMAD.MOV.U32 R12, RZ, RZ, RZ ;  /* 0x000000ffff0c7224 */ /* 0x000fe400078e00ff */
[----:B------:R-:W-:Y:S02]  /*19540*/  IMAD.MOV.U32 R11, RZ, RZ, 0x1f ;  /* 0x0000001fff0b7424 */ /* 0x000fe400078e00ff */
[----:B------:R-:W-:Y:S01]  /*19550*/  IMAD.MOV.U32 R15, RZ, RZ, -0x1 ;  /* 0xffffffffff0f7424 */ /* 0x000fe200078e00ff */
[----:B-1----:R-:W-:-:S04]  /*19560*/  SHF.R.U32.HI R2, RZ, 0x5, R2 ;  /* 0x00000005ff027819 */ /* 0x002fc80000011602 */
[----:B------:R-:W-:-:S05]  /*19570*/  LOP3.LUT R2, R2, 0x3, RZ, 0xc0, !PT ;  /* 0x0000000302027812 */ /* 0x000fca00078ec0ff */
[----:B------:R-:W-:-:S07]  /*19580*/  IMAD.MOV.U32 R13, RZ, RZ, R2 ;  /* 0x000000ffff0d7224 */ /* 0x000fce00078e0002 */
[----:B0-----:R-:W-:Y:S05]  /*19590*/  WARPSYNC.COLLECTIVE R15, `(.L_x_2920) ;  /* 0x000000000f087348 */ /* 0x001fea0003c00000 */
[----:B------:R1:W2:Y:S02]  /*195a0*/  SHFL.IDX P6, R14, R13, R12, R11 ;  /* 0x0000000c0d0e7389 */ /* 0x0002a400000c000b */
[----:B012---:R-:W-:Y:S01]  /*195b0*/  ENDCOLLECTIVE ;  /* 0x000000000000791b */ /* 0x007fe20003800000 */
.L_x_2920:
[----:B------:R-:W-:Y:S05]  /*195c0*/  BSYNC B0 ;  /* 0x0000000000007941 */ /* 0x000fea0003800000 */
.L_x_2919:
[----:B------:R-:W-:Y:S05]  /*195d0*/  BRA `(.L_x_2921) ;  /* 0xffffffc400047947 */ /* 0x000fea000383ffff */
.L_x_2805:
[----:B------:R-:W-:Y:S01]  /*195e0*/  BSSY B1, `(.L_x_2922) ;  /* 0x0000006000017945 */ /* 0x000fe20003800000 */
[----:B------:R-:W-:-:S07]  /*195f0*/  IMAD.MOV.U32 R15, RZ, RZ, -0x1 ;  /* 0xffffffffff0f7424 */ /* 0x000fce00078e00ff */
[----:B0-----:R-:W-:Y:S05]  /*19600*/  WARPSYNC.COLLECTIVE R15, `(.L_x_2923) ;  /* 0x000000000f0c7348 */ /* 0x001fea0003c00000 */
[----:B------:R-:W-:Y:S02]  /*19610*/  ELECT P6, UR62, PT ;  /* 0x00000000003e782f */ /* 0x000fe400038c0000 */
[----:B------:R-:W-:Y:S01]  /*19620*/  MOV R14, UR62 ;  /* 0x0000003e000e7c02 */ /* 0x000fe20008000f00 */
[----:B0-----:R-:W-:Y:S10]  /*19630*/  ENDCOLLECTIVE ;  /* 0x000000000000791b */ /* 0x001ff40003800000 */
.L_x_2923:
[----:B------:R-:W-:Y:S05]  /*19640*/  BSYNC B1 ;  /* 0x0000000000017941 */ /* 0x000fea0003800000 */
.L_x_2922:
[----:B------:R-:W-:Y:S05]  /*19650*/  BRA `(.L_x_2924) ;  /* 0xffffffc000fc7947 */ /* 0x000fea000383ffff */
.L_x_2807:
[----:B0-----:R0:W1:Y:S02]  /*19660*/  SYNCS.PHASECHK.TRANS64.TRYWAIT P1, [R5+URZ+0x38840], R0 ;  /* 0x03884000050075a7 */ /* 0x001064000802017f */
[----:B-1----:R-:W-:Y:S05]  /*19670*/  @!P1 NANOSLEEP.SYNCS 0x989680 ;  /* 0x009896800000995d */ /* 0x002fea0003900000 */
[----:B------:R-:W1:Y:S02]  /*19680*/  @!P1 SYNCS.PHASECHK.TRANS64 P1, [R5+URZ+0x38840], R0 ;  /* 0x03884000050095a7 */ /* 0x000e64000802007f */
[----:B-1----:R-:W-:Y:S05]  /*19690*/  @!P1 BRA `(.L_x_2807) ;  /* 0xfffffffc00f09947 */ /* 0x002fea000383ffff */
[----:B------:R-:W-:Y:S05]  /*196a0*/  BRA `(.L_x_2925) ;  /* 0xffffffc4001c7947 */ /* 0x000fea000383ffff */
.L_x_2809:
[----:B-1----:R1:W2:Y:S02]  /*196b0*/  SYNCS.PHASECHK.TRANS64.TRYWAIT P1, [R23+URZ+0x38840], R2 ;  /* 0x03884002170075a7 */ /* 0x0022a4000802017f */
[----:B--2---:R-:W-:Y:S05]  /*196c0*/  @!P1 NANOSLEEP.SYNCS 0x989680 ;  /* 0x009896800000995d */ /* 0x004fea0003900000 */
[----:B------:R-:W2:Y:S02]  /*196d0*/  @!P1 SYNCS.PHASECHK.TRANS64 P1, [R23+URZ+0x38840], R2 ;  /* 0x03884002170095a7 */ /* 0x000ea4000802007f */
[----:B--2---:R-:W-:Y:S05]  /*196e0*/  @!P1 BRA `(.L_x_2809) ;  /* 0xfffffffc00f09947 */ /* 0x004fea000383ffff */
[----:B------:R-:W-:Y:S05]  /*196f0*/  BRA `(.L_x_2926) ;  /* 0xffffffc400287947 */ /* 0x000fea000383ffff */
.L_x_2811:
[----:B--2---:R2:W3:Y:S02]  /*19700*/  SYNCS.PHASECHK.TRANS64.TRYWAIT P1, [R5+URZ+0x38860], R0 ;  /* 0x03886000050075a7 */ /* 0x0044e4000802017f */
[----:B---3--:R-:W-:Y:S05]  /*19710*/  @!P1 NANOSLEEP.SYNCS 0x989680 ;  /* 0x009896800000995d */ /* 0x008fea0003900000 */
[----:B------:R-:W3:Y:S02]  /*19720*/  @!P1 SYNCS.PHASECHK.TRANS64 P1, [R5+URZ+0x38860], R0 ;  /* 0x03886000050095a7 */ /* 0x000ee4000802007f */
[----:B---3--:R-:W-:Y:S05]  /*19730*/  @!P1 BRA `(.L_x_2811) ;  /* 0xfffffffc00f09947 */ /* 0x008fea000383ffff */
[----:B------:R-:W-:Y:S05]  /*19740*/  BRA `(.L_x_2927) ;  /* 0xffffffc400247947 */ /* 0x000fea000383ffff */
.L_x_2813:
[----:B---3--:R3:W4:Y:S02]  /*19750*/  SYNCS.PHASECHK.TRANS64.TRYWAIT P1, [R23+URZ+0x38860], R2 ;  /* 0x03886002170075a7 */ /* 0x008724000802017f */
[----:B----4-:R-:W-:Y:S05]  /*19760*/  @!P1 NANOSLEEP.SYNCS 0x989680 ;  /* 0x009896800000995d */ /* 0x010fea0003900000 */
[----:B------:R-:W4:Y:S02]  /*19770*/  @!P1 SYNCS.PHASECHK.TRANS64 P1, [R23+URZ+0x38860], R2 ;  /* 0x03886002170095a7 */ /* 0x000f24000802007f */
[----:B----4-:R-:W-:Y:S05]  /*19780*/  @!P1 BRA `(.L_x_2813) ;  /* 0xfffffffc00f09947 */ /* 0x010fea000383ffff */
[----:B------:R-:W-:Y:S05]  /*19790*/  BRA `(.L_x_2928) ;  /* 0xffffffc400207947 */ /* 0x000fea000383ffff */
.L_x_2815:
[----:B----4-:R4:W0:Y:S02]  /*197a0*/  SYNCS.PHASECHK.TRANS64.TRYWAIT P1, [R5+URZ+0x38880], R0 ;  /* 0x03888000050075a7 */ /* 0x010824000802017f */
[----:B0-----:R-:W-:Y:S05]  /*197b0*/  @!P1 NANOSLEEP.SYNCS 0x989680 ;  /* 0x009896800000995d */ /* 0x001fea0003900000 */
[----:B------:R-:W0:Y:S02]  /*197c0*/  @!P1 SYNCS.PHASECHK.TRANS64 P1, [R5+URZ+0x38880], R0 ;  /* 0x03888000050095a7 */ /* 0x000e24000802007f */
[----:B0-----:R-:W-:Y:S05]  /*197d0*/  @!P1 BRA `(.L_x_2815) ;  /* 0xfffffffc00f09947 */ /* 0x001fea000383ffff */
[----:B------:R-:W-:Y:S05]  /*197e0*/  BRA `(.L_x_2929) ;  /* 0xffffffc4001c7947 */ /* 0x000fea000383ffff */
.L_x_2930:
        /* <DEDUP_REMOVED lines=9> */
.L_x_3637:


//--------------------- .text._ZN7cutlass13device_kernelIN5flash11enable_sm90INS1_16FlashAttnFwdSm90INS1_25CollectiveMainloopFwdSm90ILi2EN4cute5tupleIJNS5_1CILi1EEES8_S8_EEENS6_IJNS7_ILi128EEESA_NS7_ILi256EEEEEELi256ENS_12float_e4m3_tEfNS_4arch4Sm90ELb1ELb0ELb1ELb1ELb1ELb1ELb0ELb1ELb0ELb1ELb0ELb0EEENS1_21CollectiveEpilogueFwdINS6_IJSA_SB_SA_EEES9_NS_10bfloat16_tESF_Li256ELb1ELb1ELb0ELb1EEENS1_36VarlenDynamicPersistentTileSchedulerILi128ELi128ELi256ELi128ELb0ELb1ELb1ELb1ELb1ELb1EEEEEEEEEvNT_6ParamsE --------------------------
	.section	.text._ZN7cutlass13device_kernelIN5flash11enable_sm90INS1_16FlashAttnFwdSm90INS1_25CollectiveMainloopFwdSm90ILi2EN4cute5tupleIJNS5_1CILi1EEES8_S8_EEENS6_IJNS7_ILi128EEESA_NS7_ILi256EEEEEELi256ENS_12float_e4m3_tEfNS_4arch4Sm90ELb1ELb0ELb1ELb1ELb1ELb1ELb0ELb1ELb0ELb1ELb0ELb0EEENS1_21CollectiveEpilogueFwdINS6_IJSA_SB_SA_EEES9_NS_10bfloat16_tESF_Li256ELb1ELb1ELb0ELb1EEENS1_36VarlenDynamicPersistentTileSchedulerILi128ELi128ELi256ELi128ELb0ELb1ELb1ELb1ELb1ELb1EEEEEEEEEvNT_6ParamsE,"ax",@progbits
	.align	128
.text._ZN7cutlass13device_kernelIN5flash11enable_sm90INS1_16FlashAttnFwdSm90INS1_25CollectiveMainloopFwdSm90ILi2EN4cute5tupleIJNS5_1CILi1EEES8_S8_EEENS6_IJNS7_ILi128EEESA_NS7_ILi256EEEEEELi256ENS_12float_e4m3_tEfNS_4arch4Sm90ELb1ELb0ELb1ELb1ELb1ELb1ELb0ELb1ELb0ELb1ELb0ELb0EEENS1_21CollectiveEpilogueFwdINS6_IJSA_SB_SA_EEES9_NS_10bfloat16_tESF_Li256ELb1ELb1ELb0ELb1EEENS1_36VarlenDynamicPersistentTileSchedulerILi128ELi128ELi256ELi128ELb0ELb1ELb1ELb1ELb1ELb1EEEEEEEEEvNT_6ParamsE:
        .type           _ZN7cutlass13device_kernelIN5flash11enable_sm90INS1_16FlashAttnFwdSm90INS1_25CollectiveMainloopFwdSm90ILi2EN4cute5tupleIJNS5_1CILi1EEES8_S8_EEENS6_IJNS7_ILi128EEESA_NS7_ILi256EEEEEELi256ENS_12float_e4m3_tEfNS_4arch4Sm90ELb1ELb0ELb1ELb1ELb1ELb1ELb0ELb1ELb0ELb1ELb0ELb0EEENS1_21CollectiveEpilogueFwdINS6_IJSA_SB_SA_EEES9_NS_10bfloat16_tESF_Li256ELb1ELb1ELb0ELb1EEENS1_36VarlenDynamicPersistentTileSchedulerILi128ELi128ELi256ELi128ELb0ELb1ELb1ELb1ELb1ELb1EEEEEEEEEvNT_6ParamsE,@function
        .size           _ZN7cutlass13device_kernelIN5flash11enable_sm90INS1_16FlashAttnFwdSm90INS1_25CollectiveMainloopFwdSm90ILi2EN4cute5tupleIJNS5_1CILi1EEES8_S8_EEENS6_IJNS7_ILi128EEESA_NS7_ILi256EEEEEELi256ENS_12float_e4m3_tEfNS_4arch4Sm90ELb1ELb0ELb1ELb1ELb1ELb1ELb0ELb1ELb0ELb1ELb0ELb0EEENS1_21CollectiveEpilogueFwdINS6_IJSA_SB_SA_EEES9_NS_10bfloat16_tESF_Li256ELb1ELb1ELb0ELb1EEENS1_36VarlenDynamicPersistentTileSchedulerILi128ELi128ELi256ELi128ELb0ELb1ELb1ELb1ELb1ELb1EEEEEEEEEvNT_6ParamsE,(.L_x_3638 - _ZN7cutlass13device_kernelIN5flash11enable_sm90INS1_16FlashAttnFwdSm90INS1_25CollectiveMainloopFwdSm90ILi2EN4cute5tupleIJNS5_1CILi1EEES8_S8_EEENS6_IJNS7_ILi128EEESA_NS7_ILi256EEEEEELi256ENS_12float_e4m3_tEfNS_4arch4Sm90ELb1ELb0ELb1ELb1ELb1ELb1ELb0ELb1ELb0ELb1ELb0ELb0EEENS1_21CollectiveEpilogueFwdINS6_IJSA_SB_SA_EEES9_NS_10bfloat16_tESF_Li256ELb1ELb1ELb0ELb1EEENS1_36VarlenDynamicPersistentTileSchedulerILi128ELi128ELi256ELi128ELb0ELb1ELb1ELb1ELb1ELb1EEEEEEEEEvNT_6ParamsE)
        .other          _ZN7cutlass13device_kernelIN5flash11enable_sm90INS1_16FlashAttnFwdSm90INS1_25CollectiveMainloopFwdSm90ILi2EN4cute5tupleIJNS5_1CILi1EEES8_S8_EEENS6_IJNS7_ILi128EEESA_NS7_ILi256EEEEEELi256ENS_12float_e4m3_tEfNS_4arch4Sm90ELb1ELb0ELb1ELb1ELb1ELb1ELb0ELb1ELb0ELb1ELb0ELb0EEENS1_21CollectiveEpilogueFwdINS6_IJSA_SB_SA_EEES9_NS_10bfloat16_tESF_Li256ELb1ELb1ELb0ELb1EEENS1_36VarlenDynamicPersistentTileSchedulerILi128ELi128ELi256ELi128ELb0ELb1ELb1ELb1ELb1ELb1EEEEEEEEEvNT_6ParamsE,@"STO_CUDA_ENTRY STV_DEFAULT"
_ZN7cutlass13device_kernelIN5flash11enable_sm90INS1_16FlashAttnFwdSm90INS1_25CollectiveMainloopFwdSm90ILi2EN4cute5tupleIJNS5_1CILi1EEES8_S8_EEENS6_IJNS7_ILi128EEESA_NS7_ILi256EEEEEELi256ENS_12float_e4m3_tEfNS_4arch4Sm90ELb1ELb0ELb1ELb1ELb1ELb1ELb0ELb1ELb0ELb1ELb0ELb0EEENS1_21CollectiveEpilogueFwdINS6_IJSA_SB_SA_EEES9_NS_10bfloat16_tESF_Li256ELb1ELb1ELb0ELb1EEENS1_36VarlenDynamicPersistentTileSchedulerILi128ELi128ELi256ELi128ELb0ELb1ELb1ELb1ELb1ELb1EEEEEEEEEvNT_6ParamsE:
        /* <DEDUP_REMOVED lines=18> */
.L_x_2932:
[----:B------:R-:W-:Y:S05]  /*0120*/  BSYNC B0 ;  /* 0x0000000000007941 */ /* 0x000fea0003800000 */
.L_x_2931:
        /* <DEDUP_REMOVED lines=41> */
.L_x_2933:
        /* <DEDUP_REMOVED lines=22> */
.L_x_2934:
        /* <DEDUP_REMOVED lines=18> */
.L_x_2935:
        /* <DEDUP_REMOVED lines=22> */
.L_x_2936:
        /* <DEDUP_REMOVED lines=23> */
.L_x_2937:
        /* <DEDUP_REMOVED lines=10> */
.L_x_2940:
[----:B------:R-:W-:-:S08]  /*09b0*/  NOP ;  /* 0x0000000000007918 */ /* 0x000fd00000000000 */
[----:B------:R-:W1:Y:S02]  /*09c0*/  USETMAXREG.TRY_ALLOC.CTAPOOL UP0, 0xe8 ;  /* 0x000000e8000079c8 */ /* 0x000e640008000600 */
[----:B-1----:R-:W-:-:S13]  /*09d0*/  PLOP3.LUT P0, PT, PT, PT, UP0, 0x80, 0x0 ;  /* 0x000000000000781c */ /* 0x002fda0003f0f008 */
[----:B------:R-:W-:Y:S05]  /*09e0*/  @!P0 BRA `(.L_x_2940) ;  /* 0xfffffffc00f08947 */ /* 0x000fea000383ffff */
[----:B------:R-:W2:Y:S01]  /*09f0*/  LDL.LU R0, [R1] ;  /* 0x0000000001007983 */ /* 0x000ea20000300800 */
[----:B------:R-:W1:Y:S01]  /*0a00*/  S2R R2, SR_TID.X ;  /* 0x0000000000027919 */ /* 0x000e620000002100 */
[----:B------:R-:W3:Y:S01]  /*0a10*/  S2UR UR39, SR_CgaCtaId ;  /* 0x00000000002779c3 */ /* 0x000ee20000008800 */
[----:B------:R-:W-:Y:S01]  /*0a20*/  UMOV UR4, 0x400 ;  /* 0x0000040000047882 */ /* 0x000fe20000000000 */
[----:B-1----:R-:W-:-:S06]  /*0a30*/  SHF.R.U32.HI R2, RZ, 0x7, R2 ;  /* 0x00000007ff027819 */ /* 0x002fcc0000011602 */
[----:B------:R-:W-:Y:S06]  /*0a40*/  BAR.ARV 0x8, 0x180 ;  /* 0x0206000000007b1d */ /* 0x000fec0000002000 */
[----:B------:R-:W-:-:S13]  /*0a50*/  ISETP.NE.AND P0, PT, R2, 0x1, PT ;  /* 0x000000010200780c */ /* 0x000fda0003f05270 */
[----:B------:R-:W-:Y:S08]  /*0a60*/  @!P0 BAR.ARV 0x9, 0x100 ;  /* 0x0244000000008b1d */ /* 0x000ff00000002000 */
[----:B------:R-:W-:Y:S01]  /*0a70*/  BAR.SYNC.DEFER_BLOCKING 0x5, 0x180 ;  /* 0x0146000000007b1d */ /* 0x000fe20000010000 */
[----:B---3--:R-:W-:-:S06]  /*0a80*/  ULEA UR4, UR39, UR4, 0x18 ;  /* 0x0000000427047291 */ /* 0x008fcc000f8ec03f */
[----:B------:R-:W-:Y:S01]  /*0a90*/  IMAD.U32 R22, RZ, RZ, UR4 ;  /* 0x00000004ff167e24 */ /* 0x000fe2000f8e00ff */
[----:B------:R-:W-:-:S04]  /*0aa0*/  ULDC UR4, c[0x0][0xc3c] ;  /* 0x00030f0000047ab9 */ /* 0x000fc80000000800 */
[----:B------:R-:W1:Y:S01]  /*0ab0*/  LDS.128 R216, [R22+0x388d0] ;  /* 0x0388d00016d87984 */ /* 0x000e620000000c00 */
[----:B------:R-:W-:Y:S06]  /*0ac0*/  BAR.ARV 0x4, 0x180 ;  /* 0x0106000000007b1d */ /* 0x000fec0000002000 */
[----:B--2---:R-:W-:-:S04]  /*0ad0*/  LOP3.LUT R0, R0, 0xfffffff7, RZ, 0xc0, !PT ;  /* 0xfffffff700007812 */ /* 0x004fc800078ec0ff */
[----:B------:R-:W-:-:S05]  /*0ae0*/  @P0 LOP3.LUT R0, R0, 0x8, RZ, 0xfc, !PT ;  /* 0x0000000800000812 */ /* 0x000fca00078efcff */
[----:B------:R2:W-:Y:S01]  /*0af0*/  STL [R1], R0 ;  /* 0x0000000001007387 */ /* 0x0005e20000100800 */
[----:B-1----:R-:W-:-:S13]  /*0b00*/  ISETP.GE.AND P0, PT, R219, UR4, PT ;  /* 0x00000004db007c0c */ /* 0x002fda000bf06270 */
[----:B--2---:R-:W-:Y:S05]  /*0b10*/  @P0 BRA `(.L_x_2941) ;  /* 0x000002b4003c0947 */ /* 0x004fea0003800000 */
[----:B------:R-:W2:Y:S01]  /*0b20*/  LDL R2, [R1+0x50] ;  /* 0x0000500001027983 */ /* 0x000ea20000100800 */
[----:B------:R-:W-:Y:S01]  /*0b30*/  R2UR UR4, R22 ;  /* 0x00000000160472ca */ /* 0x000fe200000e0000 */
[----:B------:R-:W-:Y:S01]  /*0b40*/  IMAD.MOV.U32 R23, RZ, RZ, RZ ;  /* 0x000000ffff177224 */ /* 0x000fe200078e00ff */
[----:B------:R-:W-:Y:S01]  /*0b50*/  CS2R R222, SRZ ;  /* 0x0000000000de7805 */ /* 0x000fe2000001ff00 */
[----:B------:R-:W1:Y:S01]  /*0b60*/  S2R R0, SR_TID.X ;  /* 0x0000000000007919 */ /* 0x000e620000002100 */
[----:B------:R-:W-:-:S09]  /*0b70*/  IMAD.MOV.U32 R224, RZ, RZ, RZ ;  /* 0x000000ffffe07224 */ /* 0x000fd200078e00ff */
[----:B------:R-:W-:Y:S01]  /*0b80*/  UIADD3 UR4, UR4, 0x20400, URZ ;  /* 0x0002040004047890 */ /* 0x000fe2000fffe03f */
[----:B-1----:R-:W-:-:S05]  /*0b90*/  VIADD R9, R0, 0xffffff80 ;  /* 0xffffff8000097836 */ /* 0x002fca0000000000 */
[----:B------:R-:W-:-:S04]  /*0ba0*/  SHF.R.S32.HI R0, RZ, 0x1f, R9 ;  /* 0x0000001fff007819 */ /* 0x000fc80000011409 */
[CC--:B------:R-:W-:Y:S02]  /*0bb0*/  LEA.HI R4, R0.reuse, R9.reuse, RZ, 0x4 ;  /* 0x0000000900047211 */ /* 0x0c0fe400078f20ff */
[----:B------:R-:W-:Y:S02]  /*0bc0*/  LEA.HI R5, R0, R9, RZ, 0x5 ;  /* 0x0000000900057211 */ /* 0x000fe400078f28ff */
[----:B------:R-:W-:Y:S02]  /*0bd0*/  SHF.R.S32.HI R7, RZ, 0x4, R4 ;  /* 0x00000004ff077819 */ /* 0x000fe40000011404 */
[----:B------:R-:W-:Y:S02]  /*0be0*/  SHF.L.U32 R6, R5, 0x5, RZ ;  /* 0x0000000505067819 */ /* 0x000fe400000006ff */
[C---:B------:R-:W-:Y:S02]  /*0bf0*/  LOP3.LUT R5, R4.reuse, 0x3fffff0, RZ, 0xc0, !PT ;  /* 0x03fffff004057812 */ /* 0x040fe400078ec0ff */
[----:B------:R-:W-:-:S02]  /*0c00*/  LEA.HI R4, R4, R7, RZ, 0x1 ;  /* 0x0000000704047211 */ /* 0x000fc400078f08ff */
[----:B------:R-:W-:Y:S01]  /*0c10*/  LOP3.LUT R6, R6, 0xfffffc00, RZ, 0xc0, !PT ;  /* 0xfffffc0006067812 */ /* 0x000fe200078ec0ff */
[----:B------:R-:W-:Y:S01]  /*0c20*/  IMAD.IADD R5, R9, 0x1, -R5 ;  /* 0x0000000109057824 */ /* 0x000fe200078e0a05 */
[----:B------:R-:W-:-:S03]  /*0c30*/  LOP3.LUT R4, R4, 0x1ffffffe, RZ, 0xc0, !PT ;  /* 0x1ffffffe04047812 */ /* 0x000fc600078ec0ff */
[----:B------:R-:W-:Y:S02]  /*0c40*/  IMAD R6, R5, 0x40, R6 ;  /* 0x0000004005067824 */ /* 0x000fe400078e0206 */
[----:B------:R-:W-:Y:S01]  /*0c50*/  IMAD.IADD R7, R7, 0x1, -R4 ;  /* 0x0000000107077824 */ /* 0x000fe200078e0a04 */
[----:B------:R-:W-:-:S03]  /*0c60*/  LEA.HI R4, R0, R9, RZ, 0x6 ;  /* 0x0000000900047211 */ /* 0x000fc600078f30ff */
[----:B------:R-:W-:Y:S01]  /*0c70*/  IMAD R6, R7, 0x8, R6 ;  /* 0x0000000807067824 */ /* 0x000fe200078e0206 */
[----:B------:R-:W-:-:S04]  /*0c80*/  SHF.L.U32 R4, R4, 0x4, RZ ;  /* 0x0000000404047819 */ /* 0x000fc800000006ff */
[----:B------:R-:W-:Y:S01]  /*0c90*/  LOP3.LUT R14, R4, 0xfffffc00, RZ, 0xc0, !PT ;  /* 0xfffffc00040e7812 */ /* 0x000fe200078ec0ff */
[----:B------:R1:W-:Y:S01]  /*0ca0*/  STL [R1+0x48], R6 ;  /* 0x0000480601007387 */ /* 0x0003e20000100800 */
[----:B--2---:R-:W-:Y:S02]  /*0cb0*/  R2UR UR5, R2 ;  /* 0x00000000020572ca */ /* 0x004fe400000e0000 */
[----:B------:R-:W-:-:S04]  /*0cc0*/  LEA.HI R2, R0, R9, RZ, 0x7 ;  /* 0x0000000900027211 */ /* 0x000fc800078f38ff */
[----:B0-----:R-:W-:-:S04]  /*0cd0*/  SHF.R.S32.HI R3, RZ, 0x7, R2 ;  /* 0x00000007ff037819 */ /* 0x001fc80000011402 */
[C---:B------:R-:W-:Y:S02]  /*0ce0*/  LEA.HI R8, R2.reuse, R3, RZ, 0x1 ;  /* 0x0000000302087211 */ /* 0x040fe400078f08ff */
[----:B------:R-:W-:Y:S01]  /*0cf0*/  LOP3.LUT R2, R2, 0xffffff80, RZ, 0xc0, !PT ;  /* 0xffffff8002027812 */ /* 0x000fe200078ec0ff */
[----:B------:R-:W-:Y:S01]  /*0d00*/  ULOP3.LUT UR61, UR5, 0x1, URZ, 0xfc, !UPT ;  /* 0x00000001053d7892 */ /* 0x000fe2000f8efc3f */
[----:B------:R-:W-:-:S03]  /*0d10*/  LOP3.LUT R8, R8, 0x3fffffe, RZ, 0xc0, !PT ;  /* 0x03fffffe08087812 */ /* 0x000fc600078ec0ff */
[----:B------:R-:W-:Y:S02]  /*0d20*/  IMAD.IADD R2, R9, 0x1, -R2 ;  /* 0x0000000109027824 */ /* 0x000fe400078e0a02 */
[----:B------:R-:W-:Y:S01]  /*0d30*/  IMAD.IADD R8, R3, 0x1, -R8 ;  /* 0x0000000103087824 */ /* 0x000fe200078e0a08 */
[CC--:B------:R-:W-:Y:S02]  /*0d40*/  LEA.HI R3, R0.reuse, R9.reuse, RZ, 0x3 ;  /* 0x0000000900037211 */ /* 0x0c0fe400078f18ff */
[----:B------:R-:W-:Y:S02]  /*0d50*/  LEA.HI R0, R0, R9, RZ, 0x2 ;  /* 0x0000000900007211 */ /* 0x000fe400078f10ff */
[----:B------:R-:W-:Y:S02]  /*0d60*/  SHF.R.S32.HI R221, RZ, 0x3, R3 ;  /* 0x00000003ffdd7819 */ /* 0x000fe40000011403 */
[----:B------:R-:W-:Y:S02]  /*0d70*/  LOP3.LUT R5, R0, 0xfffffffc, RZ, 0xc0, !PT ;  /* 0xfffffffc00057812 */ /* 0x000fe400078ec0ff */
[----:B------:R-:W-:Y:S01]  /*0d80*/  LOP3.LUT R3, R3, 0xfffffff8, RZ, 0xc0, !PT ;  /* 0xfffffff803037812 */ /* 0x000fe200078ec0ff */
[----:B------:R-:W-:-:S02]  /*0d90*/  IMAD.SHL.U32 R0, R221, 0x80, RZ ;  /* 0x00000080dd007824 */ /* 0x000fc400078e00ff */
[C---:B------:R-:W-:Y:S02]  /*0da0*/  IMAD.IADD R12, R9.reuse, 0x1, -R5 ;  /* 0x00000001090c7824 */ /* 0x040fe400078e0a05 */
[----:B------:R-:W-:Y:S01]  /*0db0*/  IMAD.IADD R3, R9, 0x1, -R3 ;  /* 0x0000000109037824 */ /* 0x000fe200078e0a03 */
[----:B------:R-:W-:Y:S02]  /*0dc0*/  SHF.R.S32.HI R9, RZ, 0x1f, R2 ;  /* 0x0000001fff097819 */ /* 0x000fe40000011402 */
[----:B------:R-:W-:Y:S02]  /*0dd0*/  LOP3.LUT R5, R0, 0x380, RZ, 0xc0, !PT ;  /* 0x0000038000057812 */ /* 0x000fe400078ec0ff */
[----:B------:R-:W-:Y:S02]  /*0de0*/  LEA.HI R0, R12, R12, RZ, 0x1 ;  /* 0x0000000c0c007211 */ /* 0x000fe400078f08ff */
[----:B------:R-:W-:Y:S02]  /*0df0*/  SHF.L.U32 R16, R3, 0x4, RZ ;  /* 0x0000000403107819 */ /* 0x000fe400000006ff */
[----:B------:R-:W-:-:S02]  /*0e00*/  LEA.HI R4, R9, R2, RZ, 0x2 ;  /* 0x0000000209047211 */ /* 0x000fc400078f10ff */
[----:B------:R-:W-:Y:S02]  /*0e10*/  LOP3.LUT R13, R0, 0x1ffffffe, RZ, 0xc0, !PT ;  /* 0x1ffffffe000d7812 */ /* 0x000fe400078ec0ff */
[----:B------:R-:W-:Y:S02]  /*0e20*/  LOP3.LUT R0, R5, 0x70, R16, 0xf8, !PT ;  /* 0x0000007005007812 */ /* 0x000fe400078ef810 */
[----:B------:R-:W-:Y:S01]  /*0e30*/  SHF.R.U32.HI R5, RZ, 0x3, R5 ;  /* 0x00000003ff057819 */ /* 0x000fe20000011605 */
[----:B------:R-:W-:Y:S01]  /*0e40*/  IMAD.IADD R13, R12, 0x1, -R13 ;  /* 0x000000010c0d7824 */ /* 0x000fe200078e0a0d */
[--C-:B------:R-:W-:Y:S01]  /*0e50*/  SHF.R.S32.HI R10, RZ, 0x2, R4.reuse ;  /* 0x00000002ff0a7819 */ /* 0x100fe20000011404 */
[----:B------:R-:W-:Y:S01]  /*0e60*/  VIADD R12, R221, 0x60 ;  /* 0x00000060dd0c7836 */ /* 0x000fe20000000000 */
[----:B------:R-:W-:Y:S02]  /*0e70*/  SHF.R.S32.HI R11, RZ, 0x1f, R4 ;  /* 0x0000001fff0b7819 */ /* 0x000fe40000011404 */
[----:B------:R-:W-:-:S02]  /*0e80*/  LOP3.LUT R7, R4, 0x7ffffffc, RZ, 0xc0, !PT ;  /* 0x7ffffffc04077812 */ /* 0x000fc400078ec0ff */
[----:B------:R-:W-:Y:S01]  /*0e90*/  LOP3.LUT R5, R14, R0, R5, 0xf6, !PT ;  /* 0x000000000e057212 */ /* 0x000fe200078ef605 */
[----:B------:R-:W-:Y:S01]  /*0ea0*/  VIADD R0, R221, 0x20 ;  /* 0x00000020dd007836 */ /* 0x000fe20000000000 */
[----:B------:R-:W-:Y:S02]  /*0eb0*/  LEA.HI R11, R11, R10, RZ, 0x3 ;  /* 0x0000000a0b0b7211 */ /* 0x000fe400078f18ff */
[----:B------:R-:W-:Y:S01]  /*0ec0*/  LEA.HI R9, R9, R2, RZ, 0x5 ;  /* 0x0000000209097211 */ /* 0x000fe200078f28ff */
[----:B------:R-:W-:Y:S01]  /*0ed0*/  IMAD.IADD R2, R2, 0x1, -R7 ;  /* 0x0000000102027824 */ /* 0x000fe200078e0a07 */
[----:B------:R-:W-:Y:S02]  /*0ee0*/  LOP3.LUT R11, R11, 0xfffffff8, RZ, 0xc0, !PT ;  /* 0xfffffff80b0b7812 */ /* 0x000fe400078ec0ff */
[----:B------:R-:W-:Y:S02]  /*0ef0*/  IADD3 R4, R221, 0x40, RZ ;  /* 0x00000040dd047810 */ /* 0x000fe40007ffe0ff */
[----:B------:R-:W-:Y:S01]  /*0f00*/  SHF.R.S32.HI R7, RZ, 0x1f, R0 ;  /* 0x0000001fff077819 */ /* 0x000fe20000011400 */
[----:B------:R0:W-:Y:S01]  /*0f10*/  STL [R1+0x2c], R2 ;  /* 0x00002c0201007387 */ /* 0x0001e20000100800 */
[----:B------:R-:W-:Y:S01]  /*0f20*/  IMAD.IADD R10, R10, 0x1, -R11 ;  /* 0x000000010a0a7824 */ /* 0x000fe200078e0a0b */
[----:B------:R-:W-:-:S02]  /*0f30*/  SHF.R.S32.HI R11, RZ, 0x1f, R4 ;  /* 0x0000001fff0b7819 */ /* 0x000fc40000011404 */
[----:B------:R-:W-:Y:S02]  /*0f40*/  SHF.R.S32.HI R9, RZ, 0x5, R9 ;  /* 0x00000005ff097819 */ /* 0x000fe40000011409 */
[----:B-1----:R-:W-:Y:S01]  /*0f50*/  LEA.HI R6, R11, R4, RZ, 0x3 ;  /* 0x000000040b067211 */ /* 0x002fe200078f18ff */
[----:B------:R-:W-:Y:S02]  /*0f60*/  IMAD.SHL.U32 R4, R4, 0x80, RZ ;  /* 0x0000008004047824 */ /* 0x000fe400078e00ff */
[----:B------:R-:W-:Y:S01]  /*0f70*/  IMAD R9, R9, 0x10, R10 ;  /* 0x0000001009097824 */ /* 0x000fe200078e020a */
[----:B0-----:R-:W-:Y:S01]  /*0f80*/  LEA.HI R2, R7, R0, RZ, 0x3 ;  /* 0x0000000007027211 */ /* 0x001fe200078f18ff */
[----:B------:R-:W-:Y:S01]  /*0f90*/  IMAD.SHL.U32 R0, R0, 0x80, RZ ;  /* 0x0000008000007824 */ /* 0x000fe200078e00ff */
[----:B------:R-:W-:Y:S01]  /*0fa0*/  SHF.R.S32.HI R7, RZ, 0x1f, R12 ;  /* 0x0000001fff077819 */ /* 0x000fe2000001140c */
[----:B------:R-:W-:Y:S01]  /*0fb0*/  IMAD.SHL.U32 R6, R6, 0x80, RZ ;  /* 0x0000008006067824 */ /* 0x000fe200078e00ff */
[----:B------:R-:W-:Y:S01]  /*0fc0*/  LOP3.LUT R11, R4, 0x380, RZ, 0xc0, !PT ;  /* 0x00000380040b7812 */ /* 0x000fe200078ec0ff */
[----:B------:R-:W-:Y:S01]  /*0fd0*/  IMAD.SHL.U32 R2, R2, 0x80, RZ ;  /* 0x0000008002027824 */ /* 0x000fe200078e00ff */
[----:B------:R-:W-:-:S02]  /*0fe0*/  LEA.HI R14, R7, R12, RZ, 0x3 ;  /* 0x0000000c070e7211 */ /* 0x000fc400078f18ff */
[----:B------:R-:W-:Y:S02]  /*0ff0*/  LOP3.LUT R7, R0, 0x380, RZ, 0xc0, !PT ;  /* 0x0000038000077812 */ /* 0x000fe400078ec0ff */
[----:B------:R-:W-:Y:S01]  /*1000*/  SHF.L.U32 R12, R12, 0x7, RZ ;  /* 0x000000070c0c7819 */ /* 0x000fe200000006ff */
[----:B------:R-:W-:Y:S01]  /*1010*/  IMAD.SHL.U32 R14, R14, 0x80, RZ ;  /* 0x000000800e0e7824 */ /* 0x000fe200078e00ff */
[----:B------:R-:W-:Y:S02]  /*1020*/  SHF.R.U32.HI R0, RZ, 0x3, R7 ;  /* 0x00000003ff007819 */ /* 0x000fe40000011607 */
[----:B------:R-:W-:Y:S02]  /*1030*/  LOP3.LUT R17, R7, 0x70, R16, 0xf8, !PT ;  /* 0x0000007007117812 */ /* 0x000fe400078ef810 */
[----:B------:R-:W-:Y:S02]  /*1040*/  LOP3.LUT R21, R2, 0xfffffc00, RZ, 0xc0, !PT ;  /* 0xfffffc0002157812 */ /* 0x000fe400078ec0ff */
[----:B------:R-:W-:-:S02]  /*1050*/  LEA R8, R8, R9, 0x6 ;  /* 0x0000000908087211 */ /* 0x000fc400078e30ff */
[----:B------:R-:W-:Y:S01]  /*1060*/  LOP3.LUT R15, R12, 0x380, RZ, 0xc0, !PT ;  /* 0x000003800c0f7812 */ /* 0x000fe200078ec0ff */
[----:B------:R-:W-:Y:S01]  /*1070*/  STL [R1+0x20], R21 ;  /* 0x0000201501007387 */ /* 0x000fe20000100800 */
[----:B------:R-:W-:Y:S02]  /*1080*/  SHF.R.U32.HI R4, RZ, 0x3, R11 ;  /* 0x00000003ff047819 */ /* 0x000fe4000001160b */
[----:B------:R-:W-:Y:S02]  /*1090*/  LOP3.LUT R19, R11, 0x70, R16, 0xf8, !PT ;  /* 0x000000700b137812 */ /* 0x000fe400078ef810 */
[----:B------:R-:W-:Y:S02]  /*10a0*/  LOP3.LUT R20, R6, 0xfffffc00, RZ, 0xc0, !PT ;  /* 0xfffffc0006147812 */ /* 0x000fe400078ec0ff */
[----:B------:R-:W-:Y:S02]  /*10b0*/  LOP3.LUT R18, R14, 0xfffffc00, RZ, 0xc0, !PT ;  /* 0xfffffc000e127812 */ /* 0x000fe400078ec0ff */
[----:B------:R-:W-:Y:S01]  /*10c0*/  LOP3.LUT R11, R21, R17, R0, 0xf6, !PT ;  /* 0x00000011150b7212 */ /* 0x000fe200078ef600 */
[----:B------:R-:W-:Y:S01]  /*10d0*/  IMAD R0, R13, 0x8, R8 ;  /* 0x000000080d007824 */ /* 0x000fe200078e0208 */
[----:B------:R-:W-:Y:S01]  /*10e0*/  SHF.R.U32.HI R7, RZ, 0x3, R15 ;  /* 0x00000003ff077819 */ /* 0x000fe2000001160f */
[----:B------:R-:W-:Y:S01]  /*10f0*/  STL [R1+0x1c], R20 ;  /* 0x00001c1401007387 */ /* 0x000fe20000100800 */
[----:B------:R-:W-:-:S02]  /*1100*/  LOP3.LUT R2, R15, 0x70, R16, 0xf8, !PT ;  /* 0x000000700f027812 */ /* 0x000fc400078ef810 */
[----:B------:R-:W-:Y:S01]  /*1110*/  LOP3.LUT R9, R20, R19, R4, 0xf6, !PT ;  /* 0x0000001314097212 */ /* 0x000fe200078ef604 */
[----:B------:R0:W-:Y:S01]  /*1120*/  STL [R1+0x18], R18 ;  /* 0x0000181201007387 */ /* 0x0001e20000100800 */
[----:B------:R-:W-:Y:S01]  /*1130*/  LOP3.LUT R7, R18, R2, R7, 0xf6, !PT ;  /* 0x0000000212077212 */ /* 0x000fe200078ef607 */
[----:B------:R-:W-:Y:S01]  /*1140*/  IMAD.U32 R2, RZ, RZ, UR4 ;  /* 0x00000004ff027e24 */ /* 0x000fe2000f8e00ff */
[----:B------:R-:W-:Y:S01]  /*1150*/  SHF.R.S32.HI R17, RZ, 0x1f, R16 ;  /* 0x0000001fff117819 */ /* 0x000fe20000011410 */
[----:B------:R1:W-:Y:S01]  /*1160*/  STL [R1+0x28], R0 ;  /* 0x0000280001007387 */ /* 0x0003e20000100800 */
[----:B------:R-:W-:Y:S02]  /*1170*/  IMAD.SHL.U32 R19, R3, 0x8, RZ ;  /* 0x0000000803137824 */ /* 0x000fe400078e00ff */
[----:B------:R-:W-:Y:S01]  /*1180*/  IMAD.IADD R3, R22, 0x1, R11 ;  /* 0x0000000116037824 */ /* 0x000fe200078e020b */
[----:B------:R-:W-:Y:S01]  /*1190*/  STL [R1+0x38], RZ ;  /* 0x000038ff01007387 */ /* 0x000fe20000100800 */
[----:B------:R-:W-:Y:S01]  /*11a0*/  VIADD R19, R19, 0x40 ;  /* 0x0000004013137836 */ /* 0x000fe20000000000 */
[----:B0-----:R-:W-:-:S02]  /*11b0*/  IADD3 R18, R16, 0x80, RZ ;  /* 0x0000008010127810 */ /* 0x001fc40007ffe0ff */
[----:B------:R0:W-:Y:S01]  /*11c0*/  STL [R1+0x4c], R2 ;  /* 0x00004c0201007387 */ /* 0x0001e20000100800 */
[----:B-1----:R-:W-:Y:S01]  /*11d0*/  IMAD.IADD R0, R22, 0x1, R5 ;  /* 0x0000000116007824 */ /* 0x002fe200078e0205 */
[----:B------:R-:W-:-:S04]  /*11e0*/  SHF.R.S32.HI R220, RZ, 0x1f, R18 ;  /* 0x0000001fffdc7819 */ /* 0x000fc80000011412 */
[----:B------:R1:W-:Y:S01]  /*11f0*/  STL [R1+0x24], R0 ;  /* 0x0000240001007387 */ /* 0x0003e20000100800 */
[----:B0-----:R-:W-:-:S03]  /*1200*/  IADD3 R2, R22, R9, RZ ;  /* 0x0000000916027210 */ /* 0x001fc60007ffe0ff */
[----:B------:R0:W-:Y:S01]  /*1210*/  STL [R1+0x44], R3 ;  /* 0x0000440301007387 */ /* 0x0001e20000100800 */
[----:B-1----:R-:W-:-:S05]  /*1220*/  IMAD.IADD R0, R22, 0x1, R7 ;  /* 0x0000000116007824 */ /* 0x002fca00078e0207 */
[----:B------:R0:W-:Y:S04]  /*1230*/  STL [R1+0x3c], R0 ;  /* 0x00003c0001007387 */ /* 0x0001e80000100800 */
[----:B------:R0:W-:Y:S02]  /*1240*/  STL [R1+0x40], R2 ;  /* 0x0000400201007387 */ /* 0x0001e40000100800 */
.L_x_3162:
[----:B0-----:R-:W0:Y:S02]  /*1250*/  LDC.64 R2, c[0x0][0xc88] ;  /* 0x00032200ff027b82 */ /* 0x001e240000000a00 */
[----:B0-----:R-:W-:-:S05]  /*1260*/  IMAD.WIDE R2, R219, 0x4, R2 ;  /* 0x00000004db027825 */ /* 0x001fca00078e0202 */
[----:B--2--5:R-:W2:Y:S01]  /*1270*/  LDG.E R10, desc[UR36][R2.64] ;  /* 0x00000024020a7981 */ /* 0x024ea2000c1e1900 */
        /* <DEDUP_REMOVED lines=49> */
.L_x_2942:
[----:B------:R-:W-:Y:S01]  /*1590*/  ULDC.64 UR4, c[0x0][0xa20] ;  /* 0x0002880000047ab9 */ /* 0x000fe20000000a00 */
[----:B------:R0:W-:Y:S01]  /*15a0*/  STL [R1+0x30], R218 ;  /* 0x000030da01007387 */ /* 0x0001e20000100800 */
[----:B------:R-:W-:-:S04]  /*15b0*/  ISETP.NE.U32.AND P1, PT, RZ, UR4, PT ;  /* 0x00000004ff007c0c */ /* 0x000fc8000bf25070 */
[----:B------:R-:W-:-:S13]  /*15c0*/  ISETP.NE.AND.EX P1, PT, RZ, UR5, PT, P1 ;  /* 0x00000005ff007c0c */ /* 0x000fda000bf25310 */
[----:B0-----:R-:W-:Y:S05]  /*15d0*/  @!P1 BRA `(.L_x_2943) ;  /* 0x0000000000109947 */ /* 0x001fea0003800000 */
[----:B------:R-:W-:-:S04]  /*15e0*/  IADD3 R4, P0, R29, UR4, RZ ;  /* 0x000000041d047c10 */ /* 0x000fc8000ff1e0ff */
[----:B------:R-:W-:-:S05]  /*15f0*/  IADD3.X R5, R30, UR5, RZ, P0, !PT ;  /* 0x000000051e057c10 */ /* 0x000fca00087fe4ff */
[----:B------:R0:W5:Y:S01]  /*1600*/  LDG.E R27, desc[UR36][R4.64] ;  /* 0x00000024041b7981 */ /* 0x000162000c1e1900 */
[----:B------:R-:W-:Y:S05]  /*1610*/  BRA `(.L_x_2944) ;  /* 0x0000000000107947 */ /* 0x000fea0003800000 */
.L_x_2943:
[----:B------:R-:W-:Y:S05]  /*1620*/  @!P0 BRA `(.L_x_2944) ;  /* 0x00000000000c8947 */ /* 0x000fea0003800000 */
[----:B------:R-:W2:Y:S04]  /*1630*/  LDG.E R4, desc[UR36][R8.64] ;  /* 0x0000002408047981 */ /* 0x000ea8000c1e1900 */
[----:B------:R-:W2:Y:S02]  /*1640*/  LDG.E R27, desc[UR36][R8.64+0x4] ;  /* 0x00000424081b7981 */ /* 0x000ea4000c1e1900 */
[----:B--2---:R-:W-:-:S07]  /*1650*/  IADD3 R27, -R4, R27, RZ ;  /* 0x0000001b041b7210 */ /* 0x004fce0007ffe1ff */
.L_x_2944:
[----:B------:R-:W-:Y:S01]  /*1660*/  ULDC.64 UR4, c[0x0][0xa10] ;  /* 0x0002840000047ab9 */ /* 0x000fe20000000a00 */
[----:B------:R-:W1:Y:S01]  /*1670*/  LDC R9, c[0x0][0x448] ;  /* 0x00011200ff097b82 */ /* 0x000e620000000800 */
[----:B------:R-:W-:-:S04]  /*1680*/  ISETP.NE.U32.AND P0, PT, RZ, UR4, PT ;  /* 0x00000004ff007c0c */ /* 0x000fc8000bf05070 */
[----:B------:R-:W-:Y:S01]  /*1690*/  ISETP.NE.AND.EX P0, PT, RZ, UR5, PT, P0 ;  /* 0x00000005ff007c0c */ /* 0x000fe2000bf05300 */
[----:B------:R-:W-:-:S12]  /*16a0*/  ULDC.64 UR4, c[0x0][0xa30] ;  /* 0x00028c0000047ab9 */ /* 0x000fd80000000a00 */
[----:B0-----:R-:W0:Y:S02]  /*16b0*/  @P0 LDC.64 R4, c[0x0][0xa10] ;  /* 0x00028400ff040b82 */ /* 0x001e240000000a00 */
[----:B0-----:R-:W-:-:S05]  /*16c0*/  @P0 IMAD.WIDE R4, R24, 0x4, R4 ;  /* 0x0000000418040825 */ /* 0x001fca00078e0204 */
[----:B------:R-:W2:Y:S04]  /*16d0*/  @P0 LDG.E R3, desc[UR36][R4.64] ;  /* 0x0000002404030981 */ /* 0x000ea8000c1e1900 */
[----:B------:R0:W2:Y:S01]  /*16e0*/  @P0 LDG.E R8, desc[UR36][R4.64+0x4] ;  /* 0x0000042404080981 */ /* 0x0000a2000c1e1900 */
[----:B------:R-:W-:Y:S01]  /*16f0*/  ISETP.NE.U32.AND P1, PT, RZ, UR4, PT ;  /* 0x00000004ff007c0c */ /* 0x000fe2000bf25070 */
[----:B-----5:R-:W-:-:S03]  /*1700*/  IMAD.MOV.U32 R98, RZ, RZ, R27 ;  /* 0x000000ffff627224 */ /* 0x020fc600078e001b */
[----:B------:R-:W-:-:S13]  /*1710*/  ISETP.NE.AND.EX P1, PT, RZ, UR5, PT, P1 ;  /* 0x00000005ff007c0c */ /* 0x000fda000bf25310 */
[----:B------:R-:W-:-:S04]  /*1720*/  @P1 IADD3 R6, P2, R29, UR4, RZ ;  /* 0x000000041d061c10 */ /* 0x000fc8000ff5e0ff */
[----:B------:R-:W-:-:S05]  /*1730*/  @P1 IADD3.X R7, R30, UR5, RZ, P2, !PT ;  /* 0x000000051e071c10 */ /* 0x000fca00097fe4ff */
[----:B------:R3:W5:Y:S01]  /*1740*/  @P1 LDG.E R98, desc[UR36][R6.64] ;  /* 0x0000002406621981 */ /* 0x000762000c1e1900 */
[----:B-1----:R-:W-:Y:S01]  /*1750*/  ISETP.NE.AND P1, PT, R9, 0x1, PT ;  /* 0x000000010900780c */ /* 0x002fe20003f25270 */
[----:B------:R-:W-:-:S04]  /*1760*/  IMAD.SHL.U32 R225, R217, 0x80, RZ ;  /* 0x00000080d9e17824 */ /* 0x000fc800078e00ff */
[----:B0-----:R-:W-:-:S08]  /*1770*/  VIADD R4, R225, 0x7f ;  /* 0x0000007fe1047836 */ /* 0x001fd00000000000 */
[----:B------:R-:W0:Y:S08]  /*1780*/  @P1 LDC R9, c[0x0][0x44c] ;  /* 0x00011300ff091b82 */ /* 0x000e300000000800 */
[----:B------:R-:W1:Y:S01]  /*1790*/  @P1 LDC R5, c[0x0][0x450] ;  /* 0x00011400ff051b82 */ /* 0x000e620000000800 */
[----:B--2---:R-:W-:Y:S01]  /*17a0*/  @P0 IMAD.IADD R2, R8, 0x1, -R3 ;  /* 0x0000000108020824 */ /* 0x004fe200078e0a03 */
[----:B------:R-:W-:Y:S01]  /*17b0*/  IADD3 R8, -R0, R27, RZ ;  /* 0x0000001b00087210 */ /* 0x000fe20007ffe1ff */
[----:B0-----:R-:W-:-:S04]  /*17c0*/  @P1 IMAD.HI.U32 R0, R4, R9, RZ ;  /* 0x0000000904001227 */ /* 0x001fc800078e00ff */
[----:B------:R-:W-:Y:S01]  /*17d0*/  IMAD.IADD R217, R8, 0x1, R2 ;  /* 0x0000000108d97824 */ /* 0x000fe200078e0202 */
[----:B-1----:R-:W-:Y:S01]  /*17e0*/  @P1 SHF.R.U32.HI R4, RZ, R5, R0 ;  /* 0x00000005ff041219 */ /* 0x002fe20000011600 */
[----:B------:R-:W-:Y:S02]  /*17f0*/  IMAD.MOV R25, RZ, RZ, -R8 ;  /* 0x000000ffff197224 */ /* 0x000fe400078e0a08 */
[C---:B------:R-:W-:Y:S01]  /*1800*/  VIADD R0, R217.reuse, 0x7f ;  /* 0x0000007fd9007836 */ /* 0x040fe20000000000 */
[----:B------:R-:W-:Y:S02]  /*1810*/  IADD3 R101, R217, 0x80, -R219 ;  /* 0x00000080d9657810 */ /* 0x000fe40007ffe8db */
[----:B------:R-:W-:Y:S02]  /*1820*/  VIMNMX R25, RZ, R25, !PT ;  /* 0x00000019ff197248 */ /* 0x000fe40007fe0100 */
[----:B------:R-:W-:Y:S01]  /*1830*/  SHF.R.S32.HI R3, RZ, 0x1f, R0 ;  /* 0x0000001fff037819 */ /* 0x000fe20000011400 */
[----:B------:R-:W-:-:S03]  /*1840*/  IMAD.IADD R4, R101, 0x1, R4 ;  /* 0x0000000165047824 */ /* 0x000fc600078e0204 */
[----:B------:R-:W-:Y:S02]  /*1850*/  LEA.HI R3, R3, R0, RZ, 0x7 ;  /* 0x0000000003037211 */ /* 0x000fe400078f38ff */
[----:B------:R-:W-:Y:S02]  /*1860*/  SHF.R.S32.HI R5, RZ, 0x1f, R4 ;  /* 0x0000001fff057819 */ /* 0x000fe40000011404 */
[----:B------:R-:W-:Y:S02]  /*1870*/  SHF.R.S32.HI R168, RZ, 0x7, R3 ;  /* 0x00000007ffa87819 */ /* 0x000fe40000011403 */
[----:B------:R-:W-:-:S04]  /*1880*/  LEA.HI R5, R5, R4, RZ, 0x7 ;  /* 0x0000000405057211 */ /* 0x000fc800078f38ff */
[----:B------:R-:W-:-:S04]  /*1890*/  SHF.R.S32.HI R5, RZ, 0x7, R5 ;  /* 0x00000007ff057819 */ /* 0x000fc80000011405 */
[----:B------:R-:W-:-:S04]  /*18a0*/  VIMNMX R5, R168, R5, PT ;  /* 0x00000005a8057248 */ /* 0x000fc80003fe0100 */
[----:B------:R-:W-:-:S04]  /*18b0*/  LEA R5, R5, -R8, 0x7 ;  /* 0x8000000805057211 */ /* 0x000fc800078e38ff */
[----:B------:R-:W-:-:S04]  /*18c0*/  VIMNMX R0, R5, R2, PT ;  /* 0x0000000205007248 */ /* 0x000fc80003fe0100 */
[----:B------:R-:W-:Y:S02]  /*18d0*/  ISETP.GT.AND P0, PT, R0, R25, PT ;  /* 0x000000190000720c */ /* 0x000fe40003f04270 */
[----:B------:R-:W-:-:S05]  /*18e0*/  SHF.R.U32.HI R25, RZ, 0x7, R25 ;  /* 0x00000007ff197819 */ /* 0x000fca0000011619 */
[----:B------:R-:W-:-:S06]  /*18f0*/  IMAD.MOV.U32 R26, RZ, RZ, R25 ;  /* 0x000000ffff1a7224 */ /* 0x000fcc00078e0019 */
[----:B------:R-:W-:-:S05]  /*1900*/  @P0 VIADD R0, R0, 0x7f ;  /* 0x0000007f00000836 */ /* 0x000fca0000000000 */
[----:B------:R-:W-:-:S04]  /*1910*/  @P0 SHF.R.S32.HI R3, RZ, 0x1f, R0 ;  /* 0x0000001fff030819 */ /* 0x000fc80000011400 */
[----:B------:R-:W-:-:S04]  /*1920*/  @P0 LEA.HI R3, R3, R0, RZ, 0x7 ;  /* 0x0000000003030211 */ /* 0x000fc800078f38ff */
[----:B------:R-:W-:Y:S02]  /*1930*/  @P0 SHF.R.S32.HI R26, RZ, 0x7, R3 ;  /* 0x00000007ff1a0819 */ /* 0x000fe40000011403 */
[----:B------:R-:W-:Y:S02]  /*1940*/  PLOP3.LUT P0, PT, PT, PT, PT, 0x80, 0x0 ;  /* 0x000000000000781c */ /* 0x000fe40003f0f070 */
[----:B------:R-:W-:-:S13]  /*1950*/  ISETP.GT.AND P1, PT, R26, R25, PT ;  /* 0x000000191a00720c */ /* 0x000fda0003f24270 */
[----:B---3--:R-:W-:Y:S05]  /*1960*/  @!P1 BRA `(.L_x_2945) ;  /* 0x000000a400909947 */ /* 0x008fea0003800000 */
        /* <DEDUP_REMOVED lines=20> */
.L_x_2947:
[----:B------:R-:W-:Y:S05]  /*1ab0*/  BSYNC B6 ;  /* 0x0000000000067941 */ /* 0x000fea0003800000 */
.L_x_2946:
        /* <DEDUP_REMOVED lines=20> */
.L_x_2949:
[----:B------:R-:W-:Y:S05]  /*1c00*/  BSYNC B6 ;  /* 0x0000000000067941 */ /* 0x000fea0003800000 */
.L_x_2948:
[----:B------:R-:W2:Y:S01]  /*1c10*/  LDL R31, [R1+0x20] ;  /* 0x00002000011f7983 */ /* 0x000ea20000100800 */
[----:B------:R-:W-:Y:S01]  /*1c20*/  ULDC.64 UR4, c[0x0][0x9f8] ;  /* 0x00027e0000047ab9 */ /* 0x000fe20000000a00 */
[----:B------:R-:W0:Y:S01]  /*1c30*/  LDC R97, c[0x0][0x3f4] ;  /* 0x0000fd00ff617b82 */ /* 0x000e220000000800 */
[----:B------:R-:W-:Y:S01]  /*1c40*/  ISETP.NE.U32.AND P0, PT, RZ, UR4, PT ;  /* 0x00000004ff007c0c */ /* 0x000fe2000bf05070 */
[----:B------:R-:W1:Y:S03]  /*1c50*/  S2R R20, SR_TID.X ;  /* 0x0000000000147919 */ /* 0x000e660000002100 */
[----:B------:R-:W-:-:S03]  /*1c60*/  ISETP.NE.AND.EX P0, PT, RZ, UR5, PT, P0 ;  /* 0x00000005ff007c0c */ /* 0x000fc6000bf05300 */
[----:B------:R-:W3:Y:S08]  /*1c70*/  LDC.64 R14, c[0x0][0x3f8] ;  /* 0x0000fe00ff0e7b82 */ /* 0x000ef00000000a00 */
[----:B------:R-:W4:Y:S02]  /*1c80*/  LDC.64 R12, c[0x0][0x408] ;  /* 0x00010200ff0c7b82 */ /* 0x000f240000000a00 */
[----:B------:R-:W-:-:S02]  /*1c90*/  @P0 IADD3 R4, P1, R29, UR4, RZ ;  /* 0x000000041d040c10 */ /* 0x000fc4000ff3e0ff */
[----:B------:R-:W2:Y:S02]  /*1ca0*/  LDL R29, [R1+0x18] ;  /* 0x00001800011d7983 */ /* 0x000ea40000100800 */
[----:B------:R-:W-:Y:S02]  /*1cb0*/  @P0 IADD3.X R5, R30, UR5, RZ, P1, !PT ;  /* 0x000000051e050c10 */ /* 0x000fe40008ffe4ff */
[----:B------:R-:W2:Y:S04]  /*1cc0*/  LDL R30, [R1+0x1c] ;  /* 0x00001c00011e7983 */ /* 0x000ea80000100800 */
[----:B------:R4:W2:Y:S01]  /*1cd0*/  @P0 LDG.E R24, desc[UR36][R4.64] ;  /* 0x0000002404180981 */ /* 0x0008a2000c1e1900 */
[----:B------:R-:W-:Y:S01]  /*1ce0*/  SHF.R.S32.HI R3, RZ, 0x1f, R221 ;  /* 0x0000001fff037819 */ /* 0x000fe200000114dd */
[----:B-1----:R-:W-:-:S05]  /*1cf0*/  VIADD R33, R20, 0xffffff80 ;  /* 0xffffff8014217836 */ /* 0x002fca0000000000 */
[----:B------:R-:W-:-:S04]  /*1d00*/  SHF.R.S32.HI R0, RZ, 0x1f, R33 ;  /* 0x0000001fff007819 */ /* 0x000fc80000011421 */
[----:B------:R-:W-:-:S04]  /*1d10*/  LEA.HI R0, R0, R33, RZ, 0x3 ;  /* 0x0000002100007211 */ /* 0x000fc800078f18ff */
[----:B------:R-:W-:Y:S02]  /*1d20*/  LOP3.LUT R0, R0, 0xfffffff8, RZ, 0xc0, !PT ;  /* 0xfffffff800007812 */ /* 0x000fe400078ec0ff */
[----:B0-----:R-:W-:-:S03]  /*1d30*/  ISETP.GE.AND P0, PT, R16, R97, PT ;  /* 0x000000611000720c */ /* 0x001fc60003f06270 */
[----:B------:R-:W-:Y:S02]  /*1d40*/  IMAD.IADD R36, R33, 0x1, -R0 ;  /* 0x0000000121247824 */ /* 0x000fe400078e0a00 */
[C---:B---3--:R-:W-:Y:S02]  /*1d50*/  IMAD R0, R3.reuse, R14, RZ ;  /* 0x0000000e03007224 */ /* 0x048fe400078e02ff */
[----:B------:R-:W-:Y:S02]  /*1d60*/  IMAD.SHL.U32 R84, R36, 0x8, RZ ;  /* 0x0000000824547824 */ /* 0x000fe400078e00ff */
[----:B----4-:R-:W-:Y:S01]  /*1d70*/  IMAD R8, R3, R12, RZ ;  /* 0x0000000c03087224 */ /* 0x010fe200078e02ff */
[----:B------:R-:W-:Y:S02]  /*1d80*/  SEL R3, R97, RZ, P0 ;  /* 0x000000ff61037207 */ /* 0x000fe40000000000 */
[----:B------:R-:W-:Y:S01]  /*1d90*/  SHF.R.S32.HI R85, RZ, 0x1f, R84 ;  /* 0x0000001fff557819 */ /* 0x000fe20000011454 */
[----:B------:R-:W-:-:S02]  /*1da0*/  VIADD R104, R221, 0x20 ;  /* 0x00000020dd687836 */ /* 0x000fc40000000000 */
[----:B------:R-:W-:Y:S02]  /*1db0*/  IMAD.IADD R3, R16, 0x1, R3 ;  /* 0x0000000110037824 */ /* 0x000fe400078e0203 */
[----:B------:R-:W-:-:S04]  /*1dc0*/  IMAD.WIDE.U32 R4, R221, R14, R84 ;  /* 0x0000000edd047225 */ /* 0x000fc800078e0054 */
[C---:B------:R-:W-:Y:S01]  /*1dd0*/  IMAD R89, R221.reuse, R15, R0 ;  /* 0x0000000fdd597224 */ /* 0x040fe200078e0200 */
[----:B------:R-:W-:Y:S01]  /*1de0*/  SHF.R.S32.HI R0, RZ, 0x1f, R3 ;  /* 0x0000001fff007819 */ /* 0x000fe20000011403 */
[----:B------:R-:W-:Y:S01]  /*1df0*/  IMAD.MOV.U32 R88, RZ, RZ, R4 ;  /* 0x000000ffff587224 */ /* 0x000fe200078e0004 */
[----:B------:R-:W-:Y:S01]  /*1e00*/  SHF.L.U32 R4, R104, 0x7, RZ ;  /* 0x0000000768047819 */ /* 0x000fe200000006ff */
[C---:B------:R-:W-:Y:S01]  /*1e10*/  IMAD R93, R221.reuse, R13, R8 ;  /* 0x0000000ddd5d7224 */ /* 0x040fe200078e0208 */
[CC--:B------:R-:W-:Y:S01]  /*1e20*/  LEA.HI R7, R0.reuse, R3.reuse, RZ, 0x7 ;  /* 0x0000000300077211 */ /* 0x0c0fe200078f38ff */
[C---:B------:R-:W-:Y:S01]  /*1e30*/  IMAD.WIDE.U32 R8, R221.reuse, R12, R84 ;  /* 0x0000000cdd087225 */ /* 0x040fe200078e0054 */
[----:B------:R-:W-:Y:S02]  /*1e40*/  LEA.HI R39, R0, R3, RZ, 0x4 ;  /* 0x0000000300277211 */ /* 0x000fe400078f20ff */
[----:B------:R-:W-:Y:S01]  /*1e50*/  LOP3.LUT R4, R4, 0x380, RZ, 0xc0, !PT ;  /* 0x0000038004047812 */ /* 0x000fe200078ec0ff */
[----:B------:R-:W-:Y:S01]  /*1e60*/  IMAD.WIDE.U32 R10, R221, R14, R16 ;  /* 0x0000000edd0a7225 */ /* 0x000fe200078e0010 */
[----:B------:R-:W-:-:S03]  /*1e70*/  MOV R92, R8 ;  /* 0x00000008005c7202 */ /* 0x000fc60000000f00 */
[----:B------:R-:W-:Y:S01]  /*1e80*/  IMAD.WIDE.U32 R20, R221, R12, R16 ;  /* 0x0000000cdd147225 */ /* 0x000fe200078e0010 */
[----:B------:R-:W-:-:S03]  /*1e90*/  SHF.R.U32.HI R113, RZ, 0x3, R4 ;  /* 0x00000003ff717819 */ /* 0x000fc60000011604 */
[----:B------:R-:W-:Y:S01]  /*1ea0*/  IMAD.MOV.U32 R86, RZ, RZ, R10 ;  /* 0x000000ffff567224 */ /* 0x000fe200078e000a */
[----:B------:R-:W-:Y:S01]  /*1eb0*/  LOP3.LUT R10, R4, 0x70, R39, 0xf8, !PT ;  /* 0x00000070040a7812 */ /* 0x000fe200078ef827 */
[----:B------:R-:W-:Y:S01]  /*1ec0*/  IMAD.SHL.U32 R8, R7, 0x80, RZ ;  /* 0x0000008007087824 */ /* 0x000fe200078e00ff */
[----:B------:R-:W-:Y:S01]  /*1ed0*/  IADD3 R91, R93, R21, RZ ;  /* 0x000000155d5b7210 */ /* 0x000fe20007ffe0ff */
[----:B------:R-:W-:Y:S01]  /*1ee0*/  IMAD.IADD R93, R9, 0x1, R93 ;  /* 0x00000001095d7824 */ /* 0x000fe200078e025d */
[----:B------:R-:W-:Y:S02]  /*1ef0*/  LOP3.LUT R9, R10, R113, RZ, 0x3c, !PT ;  /* 0x000000710a097212 */ /* 0x000fe400078e3cff */
[----:B------:R-:W-:Y:S01]  /*1f00*/  LOP3.LUT R8, R8, 0xffffc000, RZ, 0xc0, !PT ;  /* 0xffffc00008087812 */ /* 0x000fe200078ec0ff */
[C---:B------:R-:W-:Y:S02]  /*1f10*/  VIADD R103, R221.reuse, 0x40 ;  /* 0x00000040dd677836 */ /* 0x040fe40000000000 */
[----:B------:R-:W-:Y:S01]  /*1f20*/  VIADD R102, R221, 0x60 ;  /* 0x00000060dd667836 */ /* 0x000fe20000000000 */
[----:B------:R-:W-:Y:S01]  /*1f30*/  SHF.R.S32.HI R32, RZ, 0x1f, R33 ;  /* 0x0000001fff207819 */ /* 0x000fe20000011421 */
[----:B------:R-:W-:-:S02]  /*1f40*/  IMAD.IADD R87, R89, 0x1, R11 ;  /* 0x0000000159577824 */ /* 0x000fc400078e020b */
[----:B------:R-:W-:Y:S02]  /*1f50*/  IMAD.IADD R89, R5, 0x1, R89 ;  /* 0x0000000105597824 */ /* 0x000fe400078e0259 */
[----:B------:R-:W-:Y:S02]  /*1f60*/  IMAD.SHL.U32 R5, R221, 0x80, RZ ;  /* 0x00000080dd057824 */ /* 0x000fe400078e00ff */
[----:B------:R-:W-:Y:S02]  /*1f70*/  IMAD.SHL.U32 R3, R103, 0x80, RZ ;  /* 0x0000008067037824 */ /* 0x000fe400078e00ff */
[----:B------:R-:W-:Y:S01]  /*1f80*/  IMAD.SHL.U32 R0, R102, 0x80, RZ ;  /* 0x0000008066007824 */ /* 0x000fe200078e00ff */
[----:B------:R-:W-:Y:S02]  /*1f90*/  LEA.HI R32, R32, R33, RZ, 0x6 ;  /* 0x0000002120207211 */ /* 0x000fe400078f30ff */
[----:B------:R-:W-:Y:S02]  /*1fa0*/  LOP3.LUT R5, R5, 0x380, RZ, 0xc0, !PT ;  /* 0x0000038005057812 */ /* 0x000fe400078ec0ff */
[----:B------:R-:W-:-:S02]  /*1fb0*/  LOP3.LUT R3, R3, 0x380, RZ, 0xc0, !PT ;  /* 0x0000038003037812 */ /* 0x000fc400078ec0ff */
[----:B------:R-:W-:Y:S01]  /*1fc0*/  LOP3.LUT R0, R0, 0x380, RZ, 0xc0, !PT ;  /* 0x0000038000007812 */ /* 0x000fe200078ec0ff */
[----:B------:R-:W-:Y:S01]  /*1fd0*/  IMAD.SHL.U32 R32, R32, 0x10, RZ ;  /* 0x0000001020207824 */ /* 0x000fe200078e00ff */
[----:B------:R-:W-:Y:S01]  /*1fe0*/  IADD3 R6, R28, R27, RZ ;  /* 0x0000001b1c067210 */ /* 0x000fe20007ffe0ff */
[----:B------:R-:W-:Y:S01]  /*1ff0*/  IMAD.MOV.U32 R90, RZ, RZ, R20 ;  /* 0x000000ffff5a7224 */ /* 0x000fe200078e0014 */
[----:B------:R-:W-:Y:S02]  /*2000*/  SHF.R.U32.HI R100, RZ, 0x3, R5 ;  /* 0x00000003ff647819 */ /* 0x000fe40000011605 */
[----:B------:R-:W-:Y:S02]  /*2010*/  LOP3.LUT R7, R5, 0x70, R39, 0xf8, !PT ;  /* 0x0000007005077812 */ /* 0x000fe400078ef827 */
[----:B-----5:R-:W-:Y:S02]  /*2020*/  SHF.R.S32.HI R27, RZ, 0x1f, R98 ;  /* 0x0000001fff1b7819 */ /* 0x020fe40000011462 */
[----:B------:R-:W-:-:S02]  /*2030*/  SHF.R.U32.HI R112, RZ, 0x3, R3 ;  /* 0x00000003ff707819 */ /* 0x000fc40000011603 */
[----:B------:R-:W-:Y:S02]  /*2040*/  SHF.R.U32.HI R105, RZ, 0x3, R0 ;  /* 0x00000003ff697819 */ /* 0x000fe40000011600 */
[--C-:B------:R-:W-:Y:S02]  /*2050*/  LOP3.LUT R11, R3, 0x70, R39.reuse, 0xf8, !PT ;  /* 0x00000070030b7812 */ /* 0x100fe400078ef827 */
[----:B------:R-:W-:Y:S02]  /*2060*/  LOP3.LUT R20, R0, 0x70, R39, 0xf8, !PT ;  /* 0x0000007000147812 */ /* 0x000fe400078ef827 */
[----:B------:R-:W-:Y:S02]  /*2070*/  LOP3.LUT R7, R7, R100, RZ, 0x3c, !PT ;  /* 0x0000006407077212 */ /* 0x000fe400078e3cff */
[----:B------:R-:W-:Y:S01]  /*2080*/  LOP3.LUT R32, R32, 0xfffffc00, RZ, 0xc0, !PT ;  /* 0xfffffc0020207812 */ /* 0x000fe200078ec0ff */
[----:B------:R-:W-:Y:S01]  /*2090*/  IMAD R28, R27, R14, RZ ;  /* 0x0000000e1b1c7224 */ /* 0x000fe200078e02ff */
[----:B------:R-:W-:-:S02]  /*20a0*/  LOP3.LUT R11, R11, R112, RZ, 0x3c, !PT ;  /* 0x000000700b0b7212 */ /* 0x000fc400078e3cff */
[----:B------:R-:W-:Y:S02]  /*20b0*/  LOP3.LUT R21, R20, R105, RZ, 0x3c, !PT ;  /* 0x0000006914157212 */ /* 0x000fe400078e3cff */
[----:B------:R-:W-:Y:S02]  /*20c0*/  IADD3 R95, R7, R8, R32 ;  /* 0x00000008075f7210 */ /* 0x000fe40007ffe020 */
[----:B------:R-:W-:Y:S01]  /*20d0*/  SHF.L.U64.HI R10, R14, 0x7, R15 ;  /* 0x000000070e0a7819 */ /* 0x000fe2000001020f */
[----:B------:R-:W-:Y:S01]  /*20e0*/  IMAD.WIDE.U32 R90, R98, R12, R90 ;  /* 0x0000000c625a7225 */ /* 0x000fe200078e005a */
[----:B------:R-:W-:-:S03]  /*20f0*/  LOP3.LUT R37, R39, 0xfffffff0, RZ, 0xc0, !PT ;  /* 0xfffffff027257812 */ /* 0x000fc600078ec0ff */
[----:B------:R-:W-:-:S04]  /*2100*/  IMAD.WIDE.U32 R86, R98, R14, R86 ;  /* 0x0000000e62567225 */ /* 0x000fc800078e0056 */
[----:B------:R-:W-:-:S04]  /*2110*/  IMAD.WIDE.U32 R88, R98, R14, R88 ;  /* 0x0000000e62587225 */ /* 0x000fc800078e0058 */
[----:B------:R-:W-:Y:S01]  /*2120*/  IMAD.WIDE.U32 R92, R98, R12, R92 ;  /* 0x0000000c625c7225 */ /* 0x000fe200078e005c */
[----:B------:R-:W-:Y:S02]  /*2130*/  SHF.L.U32 R20, R14, 0x5, RZ ;  /* 0x000000050e147819 */ /* 0x000fe400000006ff */
[C---:B------:R-:W-:Y:S01]  /*2140*/  SHF.L.U32 R33, R12.reuse, 0x7, RZ ;  /* 0x000000070c217819 */ /* 0x040fe200000006ff */
[----:B------:R-:W-:Y:S01]  /*2150*/  IMAD.SHL.U32 R32, R12, 0x40, RZ ;  /* 0x000000400c207824 */ /* 0x000fe200078e00ff */
[----:B------:R-:W-:Y:S01]  /*2160*/  SHF.R.S32.HI R34, RZ, 0x1f, R218 ;  /* 0x0000001fff227819 */ /* 0x000fe200000114da */
[----:B------:R-:W-:Y:S01]  /*2170*/  IMAD.SHL.U32 R97, R97, 0x2, RZ ;  /* 0x0000000261617824 */ /* 0x000fe200078e00ff */
[----:B------:R-:W-:Y:S02]  /*2180*/  SHF.R.S32.HI R39, RZ, 0x4, R39 ;  /* 0x00000004ff277819 */ /* 0x000fe40000011427 */
[----:B------:R-:W-:Y:S02]  /*2190*/  SHF.R.S32.HI R41, RZ, 0x1f, R37 ;  /* 0x0000001fff297819 */ /* 0x000fe40000011425 */
[----:B--2---:R-:W-:-:S02]  /*21a0*/  IADD3 R94, R9, R8, R31 ;  /* 0x00000008095e7210 */ /* 0x004fc40007ffe01f */
[----:B------:R-:W0:Y:S01]  /*21b0*/  S2R R31, SR_TID.X ;  /* 0x00000000001f7919 */ /* 0x000e220000002100 */
[----:B------:R-:W-:Y:S02]  /*21c0*/  SHF.L.U64.HI R9, R14, 0x6, R15 ;  /* 0x000000060e097819 */ /* 0x000fe4000001020f */
[----:B0-----:R-:W-:-:S04]  /*21d0*/  SHF.R.U32.HI R35, RZ, 0x7, R31 ;  /* 0x00000007ff237819 */ /* 0x001fc8000001161f */
[----:B------:R-:W-:Y:S02]  /*21e0*/  ISETP.NE.AND P6, PT, R35, 0x1, PT ;  /* 0x000000012300780c */ /* 0x000fe40003fc5270 */
[----:B------:R-:W-:-:S11]  /*21f0*/  IADD3 R83, R11, R8, R30 ;  /* 0x000000080b537210 */ /* 0x000fd60007ffe01e */
[----:B------:R-:W-:Y:S05]  /*2200*/  @!P6 WARPSYNC.ALL ;  /* 0x000000000000e948 */ /* 0x000fea0003800000 */
[----:B------:R-:W-:Y:S01]  /*2210*/  IADD3 R7, R21, R8, R29 ;  /* 0x0000000815077210 */ /* 0x000fe20007ffe01d */
[----:B------:R-:W-:Y:S01]  /*2220*/  IMAD R11, R98, R15, R28 ;  /* 0x0000000f620b7224 */ /* 0x000fe200078e021c */
[----:B------:R-:W-:Y:S01]  /*2230*/  SHF.L.U64.HI R8, R14, 0x5, R15 ;  /* 0x000000050e087819 */ /* 0x000fe2000001020f */
[----:B------:R-:W-:Y:S01]  /*2240*/  IMAD R15, R27, R12, RZ ;  /* 0x0000000c1b0f7224 */ /* 0x000fe200078e02ff */
[----:B------:R-:W-:Y:S02]  /*2250*/  ULDC UR4, c[0x0][0x2f4] ;  /* 0x0000bd0000047ab9 */ /* 0x000fe40000000800 */
[----:B------:R-:W-:Y:S01]  /*2260*/  ISETP.GE.AND P2, PT, R18, UR4, PT ;  /* 0x0000000412007c0c */ /* 0x000fe2000bf46270 */
[----:B------:R-:W-:-:S02]  /*2270*/  IMAD R15, R98, R13, R15 ;  /* 0x0000000d620f7224 */ /* 0x000fc400078e020f */
[----:B------:R-:W-:Y:S01]  /*2280*/  VIADD R99, R35, 0x8 ;  /* 0x0000000823637836 */ /* 0x000fe20000000000 */
[----:B------:R-:W-:Y:S01]  /*2290*/  SHF.L.U64.HI R28, R12, 0x5, R13 ;  /* 0x000000050c1c7819 */ /* 0x000fe2000001020d */
[----:B------:R-:W-:Y:S01]  /*22a0*/  IMAD R35, R36, 0x20, R221 ;  /* 0x0000002024237824 */ /* 0x000fe200078e02dd */
[--C-:B------:R-:W-:Y:S01]  /*22b0*/  SHF.L.U64.HI R29, R12, 0x6, R13.reuse ;  /* 0x000000060c1d7819 */ /* 0x100fe2000001020d */
[----:B------:R-:W-:Y:S01]  /*22c0*/  IMAD.SHL.U32 R21, R14, 0x40, RZ ;  /* 0x000000400e157824 */ /* 0x000fe200078e00ff */
[----:B------:R-:W-:Y:S01]  /*22d0*/  SHF.L.U64.HI R30, R12, 0x7, R13 ;  /* 0x000000070c1e7819 */ /* 0x000fe2000001020d */
[----:B------:R-:W-:Y:S01]  /*22e0*/  IMAD.SHL.U32 R27, R14, 0x80, RZ ;  /* 0x000000800e1b7824 */ /* 0x000fe200078e00ff */
[----:B------:R-:W-:Y:S01]  /*22f0*/  ISETP.GE.AND P1, PT, R16, UR4, PT ;  /* 0x0000000410007c0c */ /* 0x000fe2000bf26270 */
[----:B------:R-:W-:Y:S01]  /*2300*/  IMAD.SHL.U32 R31, R12, 0x20, RZ ;  /* 0x000000200c1f7824 */ /* 0x000fe200078e00ff */
[----:B------:R-:W-:Y:S01]  /*2310*/  IADD3 R38, R15, R91, RZ ;  /* 0x0000005b0f267210 */ /* 0x000fe20007ffe0ff */
[----:B------:R-:W-:Y:S01]  /*2320*/  IMAD.IADD R36, R11, 0x1, R87 ;  /* 0x000000010b247824 */ /* 0x000fe200078e0257 */
[----:B------:R-:W-:Y:S01]  /*2330*/  P2R R81, PR, RZ, 0x4 ;  /* 0x00000004ff517803 */ /* 0x000fe20000000000 */
[----:B------:R-:W-:Y:S01]  /*2340*/  IMAD.IADD R42, R89, 0x1, R11 ;  /* 0x00000001592a7824 */ /* 0x000fe200078e020b */
[----:B------:R-:W-:Y:S01]  /*2350*/  SHF.R.S32.HI R40, RZ, 0x1f, R24 ;  /* 0x0000001fff287819 */ /* 0x000fe20000011418 */
[----:B------:R-:W-:Y:S01]  /*2360*/  IMAD.IADD R43, R93, 0x1, R15 ;  /* 0x000000015d2b7824 */ /* 0x000fe200078e020f */
[----:B------:R-:W-:Y:S06]  /*2370*/  @!P6 BAR.SYNC.DEFER_BLOCKING 0x9, 0x100 ;  /* 0x024400000000eb1d */ /* 0x000fec0000010000 */
.L_x_3045:
[----:B0-----:R-:W0:Y:S01]  /*2380*/  LDC R107, c[0x0][0x430] ;  /* 0x00010c00ff6b7b82 */ /* 0x001e220000000800 */
[----:B------:R-:W-:Y:S01]  /*2390*/  VIADD R26, R26, 0xffffffff ;  /* 0xffffffff1a1a7836 */ /* 0x000fe20000000000 */
[----:B---3--:R-:W1:Y:S01]  /*23a0*/  S2R R44, SR_TID.X ;  /* 0x00000000002c7919 */ /* 0x008e620000002100 */
[----:B------:R-:W-:Y:S02]  /*23b0*/  MOV R106, RZ ;  /* 0x000000ff006a7202 */ /* 0x000fe40000000f00 */
[----:B------:R-:W-:-:S03]  /*23c0*/  IMAD R11, R26, 0x80, R35 ;  /* 0x000000801a0b7824 */ /* 0x000fc600078e0223 */
[----:B--2---:R-:W2:Y:S02]  /*23d0*/  LDC R114, c[0x0][0x3f4] ;  /* 0x0000fd00ff727b82 */ /* 0x004ea40000000800 */
[----:B------:R-:W-:Y:S02]  /*23e0*/  ISETP.GE.AND P2, PT, R11, R2, PT ;  /* 0x000000020b00720c */ /* 0x000fe40003f46270 */
[----:B------:R-:W-:Y:S02]  /*23f0*/  IADD3 R45, R6, R11, RZ ;  /* 0x0000000b062d7210 */ /* 0x000fe40007ffe0ff */
[----:B------:R-:W-:-:S03]  /*2400*/  ISETP.GT.OR P2, PT, R35, 0x7f, P2 ;  /* 0x0000007f2300780c */ /* 0x000fc60001744670 */
[----:B------:R-:W-:Y:S01]  /*2410*/  IMAD.MOV.U32 R11, RZ, RZ, R45 ;  /* 0x000000ffff0b7224 */ /* 0x000fe200078e002d */
[----:B0-----:R-:W-:-:S09]  /*2420*/  ISETP.NE.AND P3, PT, R107, 0x1, PT ;  /* 0x000000016b00780c */ /* 0x001fd20003f65270 */
[----:B------:R-:W0:Y:S01]  /*2430*/  @!P2 LDC.64 R14, c[0x0][0x428] ;  /* 0x00010a00ff0eab82 */ /* 0x000e220000000a00 */
[----:B-1----:R-:W-:-:S07]  /*2440*/  VIADD R48, R44, 0xffffff80 ;  /* 0xffffff802c307836 */ /* 0x002fce0000000000 */
[----:B------:R-:W1:Y:S08]  /*2450*/  @!P2 LDC.64 R46, c[0x0][0x418] ;  /* 0x00010600ff2eab82 */ /* 0x000e700000000a00 */
[----:B------:R-:W3:Y:S08]  /*2460*/  @P3 LDC R12, c[0x0][0x434] ;  /* 0x00010d00ff0c3b82 */ /* 0x000ef00000000800 */
[----:B----4-:R-:W4:Y:S01]  /*2470*/  @P3 LDC R13, c[0x0][0x438] ;  /* 0x00010e00ff0d3b82 */ /* 0x010f220000000800 */
[----:B---3--:R-:W-:-:S05]  /*2480*/  @P3 IMAD.HI.U32 R12, R45, R12, RZ ;  /* 0x0000000c2d0c3227 */ /* 0x008fca00078e00ff */
[----:B----4-:R-:W-:Y:S01]  /*2490*/  @P3 SHF.R.U32.HI R11, RZ, R13, R12 ;  /* 0x0000000dff0b3219 */ /* 0x010fe2000001160c */
[----:B0-----:R-:W-:-:S03]  /*24a0*/  @!P2 IMAD R12, R40, R14, RZ ;  /* 0x0000000e280ca224 */ /* 0x001fc600078e02ff */
[--C-:B------:R-:W-:Y:S01]  /*24b0*/  @!P2 SHF.R.S32.HI R13, RZ, 0x1f, R11.reuse ;  /* 0x0000001fff0da819 */ /* 0x100fe2000001140b */
[----:B------:R-:W-:Y:S02]  /*24c0*/  @!P2 IMAD R15, R24, R15, R12 ;  /* 0x0000000f180fa224 */ /* 0x000fe400078e020c */
[----:B------:R-:W-:Y:S01]  /*24d0*/  @!P2 IMAD.MOV.U32 R12, RZ, RZ, R11 ;  /* 0x000000ffff0ca224 */ /* 0x000fe200078e000b */
[----:B------:R-:W-:-:S03]  /*24e0*/  SHF.R.S32.HI R44, RZ, 0x1f, R48 ;  /* 0x0000001fff2c7819 */ /* 0x000fc60000011430 */
[----:B------:R-:W-:Y:S01]  /*24f0*/  @!P2 IMAD.WIDE.U32 R12, R24, R14, R12 ;  /* 0x0000000e180ca225 */ /* 0x000fe200078e000c */
[----:B------:R-:W-:-:S03]  /*2500*/  LEA.HI R44, R44, R48, RZ, 0x6 ;  /* 0x000000302c2c7211 */ /* 0x000fc600078f30ff */
[----:B------:R-:W-:Y:S01]  /*2510*/  @!P2 IMAD.IADD R13, R13, 0x1, R15 ;  /* 0x000000010d0da824 */ /* 0x000fe200078e020f */
[----:B-1----:R-:W-:Y:S01]  /*2520*/  @!P2 LEA R14, P3, R12, R46, 0x2 ;  /* 0x0000002e0c0ea211 */ /* 0x002fe200078610ff */
[----:B------:R-:W-:-:S03]  /*2530*/  IMAD.SHL.U32 R44, R44, 0x10, RZ ;  /* 0x000000102c2c7824 */ /* 0x000fc600078e00ff */
[----:B------:R-:W-:Y:S02]  /*2540*/  @!P2 LEA.HI.X R15, R12, R47, R13, 0x2, P3 ;  /* 0x0000002f0c0fa211 */ /* 0x000fe400018f140d */
[----:B------:R-:W-:-:S03]  /*2550*/  LOP3.LUT R44, R44, 0xfffffc00, RZ, 0xc0, !PT ;  /* 0xfffffc002c2c7812 */ /* 0x000fc600078ec0ff */
[----:B------:R0:W5:Y:S01]  /*2560*/  @!P2 LDG.E R106, desc[UR36][R14.64] ;  /* 0x000000240e6aa981 */ /* 0x000162000c1e1900 */
[----:B--2---:R-:W-:Y:S01]  /*2570*/  ISETP.GE.AND P2, PT, R114, 0x1, PT ;  /* 0x000000017200780c */ /* 0x004fe20003f46270 */
[----:B------:R-:W-:Y:S01]  /*2580*/  IMAD.MOV R12, RZ, RZ, -R11 ;  /* 0x000000ffff0c7224 */ /* 0x000fe200078e0a0b */
[----:B------:R-:W-:Y:S01]  /*2590*/  LOP3.LUT R13, R5, 0x70, R16, 0xf8, !PT ;  /* 0x00000070050d7812 */ /* 0x000fe200078ef810 */
[----:B------:R-:W-:Y:S05]  /*25a0*/  YIELD ;  /* 0x0000000000007946 */ /* 0x000fea0003800000 */
[----:B------:R-:W-:Y:S01]  /*25b0*/  LOP3.LUT R44, R44, R13, R100, 0xf6, !PT ;  /* 0x0000000d2c2c7212 */ /* 0x000fe200078ef664 */
[----:B------:R-:W-:Y:S01]  /*25c0*/  BSSY B0, `(.L_x_2950) ;  /* 0x0000920000007945 */ /* 0x000fe20003800000 */
[----:B------:R-:W-:Y:S01]  /*25d0*/  ISETP.GT.AND P3, PT, R26, R25, PT ;  /* 0x000000191a00720c */ /* 0x000fe20003f64270 */
[----:B------:R-:W-:-:S02]  /*25e0*/  IMAD R107, R107, R12, R45 ;  /* 0x0000000c6b6b7224 */ /* 0x000fc400078e022d */
[----:B------:R-:W-:Y:S01]  /*25f0*/  IMAD R11, R23, 0x8000, R44 ;  /* 0x00008000170b7824 */ /* 0x000fe200078e022c */
[----:B------:R-:W-:-:S03]  /*2600*/  P2R R82, PR, RZ, 0x8 ;  /* 0x00000008ff527803 */ /* 0x000fc60000000000 */
[----:B------:R-:W-:Y:S01]  /*2610*/  IMAD.IADD R96, R22, 0x1, R11 ;  /* 0x0000000116607824 */ /* 0x000fe200078e020b */
        /* <DEDUP_REMOVED lines=13> */
[----:B------:R-:W-:Y:S01]  /*26f0*/  IADD3 R13, R13, R11, RZ ;  /* 0x0000000b0d0d7210 */ /* 0x000fe20007ffe0ff */
[----:B------:R-:W-:Y:S02]  /*2700*/  IMAD R45, R30, R26, RZ ;  /* 0x0000001a1e2d7224 */ /* 0x000fe400078e02ff */
[C---:B------:R-:W-:Y:S02]  /*2710*/  IMAD R15, R106.reuse, UR5, R15 ;  /* 0x000000056a0f7c24 */ /* 0x040fe4000f8e020f */
[----:B------:R-:W-:Y:S01]  /*2720*/  IMAD.WIDE.U32 R12, R106, UR4, R12 ;  /* 0x000000046a0c7c25 */ /* 0x000fe2000f8e000c */
[----:B------:R-:W-:-:S03]  /*2730*/  ULDC.64 UR4, c[0x0][0x308] ;  /* 0x0000c20000047ab9 */ /* 0x000fc60000000a00 */
[----:B------:R-:W-:Y:S02]  /*2740*/  IMAD.IADD R13, R13, 0x1, R15 ;  /* 0x000000010d0d7824 */ /* 0x000fe400078e020f */
[----:B------:R-:W-:Y:S02]  /*2750*/  IMAD R11, R34, UR4, RZ ;  /* 0x00000004220b7c24 */ /* 0x000fe4000f8e02ff */
[C---:B------:R-:W-:Y:S02]  /*2760*/  IMAD R47, R14.reuse, R27, R44 ;  /* 0x0000001b0e2f7224 */ /* 0x040fe400078e022c */
[----:B------:R-:W-:Y:S02]  /*2770*/  IMAD R49, R14, R33, R45 ;  /* 0x000000210e317224 */ /* 0x000fe400078e022d */
[----:B------:R-:W-:-:S04]  /*2780*/  IMAD.WIDE.U32 R44, R218, UR4, R12 ;  /* 0x00000004da2c7c25 */ /* 0x000fc8000f8e000c */
[----:B------:R-:W-:Y:S01]  /*2790*/  IMAD R11, R218, UR5, R11 ;  /* 0x00000005da0b7c24 */ /* 0x000fe2000f8e020b */
[----:B------:R-:W-:Y:S01]  /*27a0*/  ULDC.64 UR4, c[0x0][0x2e8] ;  /* 0x0000ba0000047ab9 */ /* 0x000fe20000000a00 */
[----:B------:R-:W-:Y:S01]  /*27b0*/  IMAD R110, R26, -0x80, R2 ;  /* 0xffffff801a6e7824 */ /* 0x000fe200078e0202 */
[----:B------:R-:W-:Y:S01]  /*27c0*/  IADD3 R116, P3, R44, UR4, RZ ;  /* 0x000000042c747c10 */ /* 0x000fe2000ff7e0ff */
[----:B------:R-:W-:-:S03]  /*27d0*/  IMAD.WIDE.U32 R12, R27, R26, RZ ;  /* 0x0000001a1b0c7225 */ /* 0x000fc600078e00ff */
[----:B------:R-:W-:Y:S01]  /*27e0*/  IADD3.X R117, R45, UR5, R11, P3, !PT ;  /* 0x000000052d757c10 */ /* 0x000fe20009ffe40b */
[----:B------:R-:W-:Y:S01]  /*27f0*/  IMAD.WIDE.U32 R14, R33, R26, RZ ;  /* 0x0000001a210e7225 */ /* 0x000fe200078e00ff */
[----:B------:R-:W-:-:S03]  /*2800*/  VIMNMX R110, R110, 0x80, PT ;  /* 0x000000806e6e7848 */ /* 0x000fc60003fe0100 */
        /* <DEDUP_REMOVED lines=28> */
.L_x_2954:
[----:B------:R-:W-:Y:S05]  /*29d0*/  BSYNC B1 ;  /* 0x0000000000017941 */ /* 0x000fea0003800000 */
.L_x_2953:
[----:B------:R-:W-:Y:S01]  /*29e0*/  ISETP.GE.AND P2, PT, R104, R110, PT ;  /* 0x0000006e6800720c */ /* 0x000fe20003f46270 */
[----:B------:R-:W-:Y:S01]  /*29f0*/  BSSY B1, `(.L_x_2955) ;  /* 0x0000023000017945 */ /* 0x000fe20003800000 */
[----:B------:R-:W-:Y:S02]  /*2a00*/  CS2R R64, SRZ ;  /* 0x0000000000407805 */ /* 0x000fe4000001ff00 */
[----:B------:R-:W-:Y:S02]  /*2a10*/  CS2R R62, SRZ ;  /* 0x00000000003e7805 */ /* 0x000fe4000001ff00 */
[----:B0-----:R-:W-:Y:S02]  /*2a20*/  CS2R R44, SRZ ;  /* 0x00000000002c7805 */ /* 0x001fe4000001ff00 */
[----:B------:R-:W-:Y:S02]  /*2a30*/  CS2R R52, SRZ ;  /* 0x0000000000347805 */ /* 0x000fe4000001ff00 */
[----:B------:R-:W-:-:S02]  /*2a40*/  CS2R R56, SRZ ;  /* 0x0000000000387805 */ /* 0x000fc4000001ff00 */
[----:B------:R-:W-:Y:S02]  /*2a50*/  CS2R R54, SRZ ;  /* 0x0000000000367805 */ /* 0x000fe4000001ff00 */
[----:B------:R-:W-:Y:S02]  /*2a60*/  CS2R R58, SRZ ;  /* 0x00000000003a7805 */ /* 0x000fe4000001ff00 */
[----:B------:R-:W-:Y:S02]  /*2a70*/  CS2R R48, SRZ ;  /* 0x0000000000307805 */ /* 0x000fe4000001ff00 */
[----:B------:R-:W-:Y:S02]  /*2a80*/  CS2R R46, SRZ ;  /* 0x00000000002e7805 */ /* 0x000fe4000001ff00 */
[----:B------:R-:W-:Y:S01]  /*2a90*/  CS2R R50, SRZ ;  /* 0x0000000000327805 */ /* 0x000fe2000001ff00 */
[----:B-----5:R-:W-:Y:S01]  /*2aa0*/  IMAD.MOV.U32 R123, RZ, RZ, R68 ;  /* 0x000000ffff7b7224 */ /* 0x020fe200078e0044 */
[----:B------:R-:W-:-:S02]  /*2ab0*/  MOV R131, R72 ;  /* 0x0000004800837202 */ /* 0x000fc40000000f00 */
[----:B------:R-:W-:Y:S01]  /*2ac0*/  CS2R R66, SRZ ;  /* 0x0000000000427805 */ /* 0x000fe2000001ff00 */
        /* <DEDUP_REMOVED lines=21> */
.L_x_2956:
[----:B------:R-:W-:Y:S05]  /*2c20*/  BSYNC B1 ;  /* 0x0000000000017941 */ /* 0x000fea0003800000 */
.L_x_2955:
[----:B------:R-:W-:Y:S01]  /*2c30*/  ISETP.GE.AND P3, PT, R103, R110, PT ;  /* 0x0000006e6700720c */ /* 0x000fe20003f66270 */
[----:B------:R-:W-:-:S12]  /*2c40*/  BSSY B1, `(.L_x_2957) ;  /* 0x0000016000017945 */ /* 0x000fd80003800000 */
        /* <DEDUP_REMOVED lines=21> */
.L_x_2958:
[----:B------:R-:W-:Y:S05]  /*2da0*/  BSYNC B1 ;  /* 0x0000000000017941 */ /* 0x000fea0003800000 */
.L_x_2957:
[----:B------:R-:W-:Y:S01]  /*2db0*/  ISETP.GE.AND P4, PT, R102, R110, PT ;  /* 0x0000006e6600720c */ /* 0x000fe20003f86270 */
[----:B------:R-:W-:-:S12]  /*2dc0*/  BSSY B1, `(.L_x_2959) ;  /* 0x000001c000017945 */ /* 0x000fd80003800000 */
[----:B------:R-:W-:Y:S05]  /*2dd0*/  @P4 BRA `(.L_x_2960) ;  /* 0x0000000000684947 */ /* 0x000fea0003800000 */
[----:B------:R-:W2:Y:S01]  /*2de0*/  LDC.64 R44, c[0x0][0x3f8] ;  /* 0x0000fe00ff2c7b82 */ /* 0x000ea20000000a00 */
[----:B------:R-:W-:Y:S01]  /*2df0*/  IMAD.MOV.U32 R13, RZ, RZ, R11 ;  /* 0x000000ffff0d7224 */ /* 0x000fe200078e000b */
[----:B------:R-:W-:Y:S01]  /*2e00*/  ULDC.64 UR4, c[0x0][0x3e8] ;  /* 0x0000fa0000047ab9 */ /* 0x000fe20000000a00 */
[----:B------:R-:W-:Y:S01]  /*2e10*/  IMAD.MOV.U32 R15, RZ, RZ, R111 ;  /* 0x000000ffff0f7224 */ /* 0x000fe200078e006f */
[----:B------:R-:W-:Y:S02]  /*2e20*/  CS2R R48, SRZ ;  /* 0x0000000000307805 */ /* 0x000fe4000001ff00 */
[----:B------:R-:W-:Y:S01]  /*2e30*/  CS2R R50, SRZ ;  /* 0x0000000000327805 */ /* 0x000fe2000001ff00 */
[----:B--2---:R-:W-:-:S04]  /*2e40*/  IMAD.WIDE.U32 R12, R44, 0x60, R12 ;  /* 0x000000602c0c7825 */ /* 0x004fc800078e000c */
[----:B------:R-:W-:Y:S01]  /*2e50*/  IMAD R11, R45, 0x60, RZ ;  /* 0x000000602d0b7824 */ /* 0x000fe200078e02ff */
[----:B------:R-:W-:Y:S01]  /*2e60*/  IADD3 R12, P5, P6, R88, UR4, R12 ;  /* 0x00000004580c7c10 */ /* 0x000fe2000febe00c */
[----:B------:R-:W2:Y:S02]  /*2e70*/  LDC.64 R44, c[0x0][0x408] ;  /* 0x00010200ff2c7b82 */ /* 0x000ea40000000a00 */
[----:B------:R-:W-:-:S05]  /*2e80*/  IMAD.IADD R11, R13, 0x1, R11 ;  /* 0x000000010d0b7824 */ /* 0x000fca00078e020b */
        /* <DEDUP_REMOVED lines=15> */
.L_x_2960:
[----:B------:R-:W-:Y:S05]  /*2f80*/  BSYNC B1 ;  /* 0x0000000000017941 */ /* 0x000fea0003800000 */
.L_x_2959:
[----:B------:R-:W-:Y:S01]  /*2f90*/  UISETP.NE.AND UP0, UPT, UR61, 0x3, UPT ;  /* 0x000000033d00788c */ /* 0x000fe2000bf05270 */
[----:B------:R-:W-:Y:S01]  /*2fa0*/  MOV R130, R70 ;  /* 0x0000004600827202 */ /* 0x000fe20000000f00 */
[----:B------:R-:W-:Y:S01]  /*2fb0*/  IMAD.MOV.U32 R138, RZ, RZ, R74 ;  /* 0x000000ffff8a7224 */ /* 0x000fe200078e004a */
[----:B-----5:R-:W-:Y:S01]  /*2fc0*/  MOV R129, R66 ;  /* 0x0000004200817202 */ /* 0x020fe20000000f00 */
[----:B------:R-:W-:Y:S01]  /*2fd0*/  IMAD.MOV.U32 R126, RZ, RZ, R60 ;  /* 0x000000ffff7e7224 */ /* 0x000fe200078e003c */
[----:B------:R-:W-:Y:S01]  /*2fe0*/  MOV R118, R44 ;  /* 0x0000002c00767202 */ /* 0x000fe20000000f00 */
[----:B------:R-:W-:Y:S01]  /*2ff0*/  IMAD.MOV.U32 R128, RZ, RZ, R64 ;  /* 0x000000ffff807224 */ /* 0x000fe200078e0040 */
[----:B------:R-:W-:Y:S01]  /*3000*/  PLOP3.LUT P5, PT, PT, PT, UP0, 0x80, 0x0 ;  /* 0x000000000000781c */ /* 0x000fe20003faf008 */
[----:B------:R-:W-:Y:S02]  /*3010*/  IMAD.MOV.U32 R127, RZ, RZ, R62 ;  /* 0x000000ffff7f7224 */ /* 0x000fe400078e003e */
[----:B------:R-:W-:-:S02]  /*3020*/  IMAD.MOV.U32 R121, RZ, RZ, R52 ;  /* 0x000000ffff797224 */ /* 0x000fc400078e0034 */
[----:B------:R-:W-:Y:S02]  /*3030*/  IMAD.MOV.U32 R124, RZ, RZ, R56 ;  /* 0x000000ffff7c7224 */ /* 0x000fe400078e0038 */
[----:B------:R-:W-:Y:S02]  /*3040*/  IMAD.MOV.U32 R122, RZ, RZ, R54 ;  /* 0x000000ffff7a7224 */ /* 0x000fe400078e0036 */
[----:B------:R-:W-:Y:S02]  /*3050*/  IMAD.MOV.U32 R125, RZ, RZ, R58 ;  /* 0x000000ffff7d7224 */ /* 0x000fe400078e003a */
[----:B------:R-:W-:Y:S02]  /*3060*/  IMAD.MOV.U32 R119, RZ, RZ, R48 ;  /* 0x000000ffff777224 */ /* 0x000fe400078e0030 */
[----:B01----:R-:W-:Y:S02]  /*3070*/  IMAD.MOV.U32 R78, RZ, RZ, R46 ;  /* 0x000000ffff4e7224 */ /* 0x003fe400078e002e */
[----:B------:R-:W-:Y:S01]  /*3080*/  IMAD.MOV.U32 R120, RZ, RZ, R50 ;  /* 0x000000ffff787224 */ /* 0x000fe200078e0032 */
[----:B------:R-:W-:Y:S06]  /*3090*/  @!P5 BRA `(.L_x_2961) ;  /* 0x000000000004d947 */ /* 0x000fec0003800000 */
[----:B------:R-:W-:Y:S01]  /*30a0*/  BPT.TRAP 0x1 ;  /* 0x000000040000795c */ /* 0x000fe20000300000 */
.L_x_2961:
[----:B------:R-:W-:Y:S01]  /*30b0*/  IMAD R80, R23, 0x8, R22 ;  /* 0x0000000817507824 */ /* 0x000fe200078e0216 */
[----:B------:R-:W-:Y:S01]  /*30c0*/  SHF.L.U32 R111, R224, 0x1f, RZ ;  /* 0x0000001fe06f7819 */ /* 0x000fe200000006ff */
[----:B------:R-:W-:Y:S03]  /*30d0*/  BSSY B1, `(.L_x_2962) ;  /* 0x0000003000017945 */ /* 0x000fe60003800000 */
[----:B------:R-:W0:Y:S02]  /*30e0*/  SYNCS.PHASECHK.TRANS64.TRYWAIT P6, [R80+URZ+0x38890], R111 ;  /* 0x0388906f500075a7 */ /* 0x000e2400080c017f */
[----:B0-----:R-:W-:Y:S05]  /*30f0*/  @!P6 BRA `(.L_x_2963) ;  /* 0x0000028c00cce947 */ /* 0x001fea0003800000 */
.L_x_3301:
[----:B------:R-:W-:Y:S05]  /*3100*/  BSYNC B1 ;  /* 0x0000000000017941 */ /* 0x000fea0003800000 */
.L_x_2962:
[----:B------:R-:W-:-:S03]  /*3110*/  UMOV UR4, 0xffffffff ;  /* 0xffffffff00047882 */ /* 0x000fc60000000000 */
[----:B------:R-:W-:Y:S05]  /*3120*/  BRA.DIV UR4, `(.L_x_2964) ;  /* 0x0000028e04d47947 */ /* 0x000fea000b800000 */
[----:B------:R1:W3:Y:S04]  /*3130*/  SHFL.IDX PT, R79, R117, RZ, 0x181f ;  /* 0x00181fff754f7589 */ /* 0x0002e800000e0000 */
[----:B------:R1:W4:Y:S02]  /*3140*/  SHFL.IDX PT, R115, R116, RZ, 0x181f ;  /* 0x00181fff74737589 */ /* 0x00032400000e0000 */
.L_x_3305:
[----:B------:R-:W-:Y:S01]  /*3150*/  ISETP.NE.AND P6, PT, R132, RZ, PT ;  /* 0x000000ff8400720c */ /* 0x000fe20003fc5270 */
[----:B------:R-:W-:-:S12]  /*3160*/  BSSY B1, `(.L_x_2965) ;  /* 0x00000e5000017945 */ /* 0x000fd80003800000 */
[----:B------:R-:W-:Y:S05]  /*3170*/  @P6 BRA `(.L_x_2966) ;  /* 0x0000000c008c6947 */ /* 0x000fea0003800000 */
[----:B------:R-:W-:Y:S04]  /*3180*/  BSSY B2, `(.L_x_2967) ;  /* 0x0000071000027945 */ /* 0x000fe80003800000 */
[----:B------:R-:W-:Y:S05]  /*3190*/  @P1 BRA `(.L_x_2968) ;  /* 0x0000000400bc1947 */ /* 0x000fea0003800000 */
[----:B--2---:R2:W0:Y:S01]  /*31a0*/  LDS.128 R12, [R96+0x28400] ;  /* 0x02840000600c7984 */ /* 0x0044220000000c00 */
[----:B----4-:R-:W-:Y:S01]  /*31b0*/  IADD3 R76, P6, R16, R115, RZ ;  /* 0x00000073104c7210 */ /* 0x010fe20007fde0ff */
[----:B------:R-:W-:Y:S03]  /*31c0*/  BSSY B3, `(.L_x_2969) ;  /* 0x000006b000037945 */ /* 0x000fe60003800000 */
[----:B---3--:R-:W-:Y:S02]  /*31d0*/  IADD3.X R77, R79, R17, RZ, P6, !PT ;  /* 0x000000114f4d7210 */ /* 0x008fe400037fe4ff */
[----:B------:R-:W-:-:S13]  /*31e0*/  ISETP.GE.AND P6, PT, R84, R114, PT ;  /* 0x000000725400720c */ /* 0x000fda0003fc6270 */
[----:B--2---:R-:W-:Y:S05]  /*31f0*/  @P6 BRA `(.L_x_2970) ;  /* 0x00000004009c6947 */ /* 0x004fea0003800000 */
[----:B------:R-:W-:Y:S02]  /*3200*/  SHF.R.U32.HI R11, RZ, 0x8, R73 ;  /* 0x00000008ff0b7819 */ /* 0x000fe40000011649 */
[--C-:B------:R-:W-:Y:S02]  /*3210*/  SHF.R.U32.HI R72, RZ, 0x8, R75.reuse ;  /* 0x00000008ff487819 */ /* 0x100fe4000001164b */
[----:B------:R-:W-:Y:S01]  /*3220*/  SHF.R.U32.HI R134, RZ, 0x10, R75 ;  /* 0x00000010ff867819 */ /* 0x000fe2000001164b */
[----:B------:R-:W-:Y:S01]  /*3230*/  IMAD.SHL.U32 R11, R11, 0x100, RZ ;  /* 0x000001000b0b7824 */ /* 0x000fe200078e00ff */
[----:B------:R-:W-:Y:S01]  /*3240*/  LOP3.LUT R132, R75, 0xff0000ff, RZ, 0xc0, !PT ;  /* 0xff0000ff4b847812 */ /* 0x000fe200078ec0ff */
[----:B------:R-:W-:Y:S01]  /*3250*/  IMAD.SHL.U32 R75, R72, 0x100, RZ ;  /* 0x00000100484b7824 */ /* 0x000fe200078e00ff */
[----:B------:R-:W-:Y:S01]  /*3260*/  SHF.R.U32.HI R135, RZ, 0x10, R73 ;  /* 0x00000010ff877819 */ /* 0x000fe20000011649 */
[----:B0-----:R-:W-:Y:S01]  /*3270*/  IMAD.MOV.U32 R72, RZ, RZ, R12 ;  /* 0x000000ffff487224 */ /* 0x001fe200078e000c */
[----:B------:R-:W-:-:S02]  /*3280*/  LOP3.LUT R74, R73, 0xff0000ff, RZ, 0xc0, !PT ;  /* 0xff0000ff494a7812 */ /* 0x000fc400078ec0ff */
        /* <DEDUP_REMOVED lines=94> */
.L_x_2970:
[----:B------:R-:W-:Y:S05]  /*3870*/  BSYNC B3 ;  /* 0x0000000000037941 */ /* 0x000fea0003800000 */
.L_x_2969:
[----:B0-----:R0:W-:Y:S02]  /*3880*/  ST.E.128 desc[UR36][R76.64], R12 ;  /* 0x0000000c4c007985 */ /* 0x0011e4000c101d24 */
.L_x_2968:
[----:B------:R-:W-:Y:S05]  /*3890*/  BSYNC B2 ;  /* 0x0000000000027941 */ /* 0x000fea0003800000 */
.L_x_2967:
[----:B------:R-:W-:-:S13]  /*38a0*/  ISETP.NE.AND P6, PT, R81, RZ, PT ;  /* 0x000000ff5100720c */ /* 0x000fda0003fc5270 */
[----:B------:R-:W-:Y:S05]  /*38b0*/  @P6 BRA `(.L_x_2966) ;  /* 0x0000000400bc6947 */ /* 0x000fea0003800000 */
[----:B0-2---:R0:W2:Y:S01]  /*38c0*/  LDS.128 R12, [R96+0x2c400] ;  /* 0x02c40000600c7984 */ /* 0x0050a20000000c00 */
[----:B----4-:R-:W-:Y:S01]  /*38d0*/  IADD3 R72, P6, R18, R115, RZ ;  /* 0x0000007312487210 */ /* 0x010fe20007fde0ff */
[----:B------:R-:W-:Y:S04]  /*38e0*/  BSSY B2, `(.L_x_2971) ;  /* 0x000006b000027945 */ /* 0x000fe80003800000 */
[----:B---3--:R-:W-:Y:S01]  /*38f0*/  IMAD.X R73, R79, 0x1, R220, P6 ;  /* 0x000000014f497824 */ /* 0x008fe200030e06dc */
[----:B------:R-:W-:-:S13]  /*3900*/  ISETP.GE.AND P6, PT, R19, R114, PT ;  /* 0x000000721300720c */ /* 0x000fda0003fc6270 */
[----:B0-----:R-:W-:Y:S05]  /*3910*/  @P6 BRA `(.L_x_2972) ;  /* 0x00000004009c6947 */ /* 0x001fea0003800000 */
[----:B------:R-:W-:Y:S01]  /*3920*/  SHF.R.U32.HI R74, RZ, 0x8, R71 ;  /* 0x00000008ff4a7819 */ /* 0x000fe20000011647 */
[----:B--2---:R-:W-:Y:S01]  /*3930*/  IMAD.MOV.U32 R68, RZ, RZ, R12 ;  /* 0x000000ffff447224 */ /* 0x004fe200078e000c */
[--C-:B------:R-:W-:Y:S02]  /*3940*/  SHF.R.U32.HI R70, RZ, 0x8, R69.reuse ;  /* 0x00000008ff467819 */ /* 0x100fe40000011645 */
[----:B------:R-:W-:Y:S01]  /*3950*/  LOP3.LUT R11, R69, 0xff0000ff, RZ, 0xc0, !PT ;  /* 0xff0000ff450b7812 */ /* 0x000fe200078ec0ff */
[----:B------:R-:W-:Y:S01]  /*3960*/  IMAD.SHL.U32 R74, R74, 0x100, RZ ;  /* 0x000001004a4a7824 */ /* 0x000fe200078e00ff */
[----:B------:R-:W-:Y:S01]  /*3970*/  SHF.R.U32.HI R76, RZ, 0x10, R69 ;  /* 0x00000010ff4c7819 */ /* 0x000fe20000011645 */
[----:B------:R-:W-:Y:S01]  /*3980*/  IMAD.SHL.U32 R70, R70, 0x100, RZ ;  /* 0x0000010046467824 */ /* 0x000fe200078e00ff */
[----:B------:R-:W-:Y:S02]  /*3990*/  LOP3.LUT R69, R71, 0xff0000ff, RZ, 0xc0, !PT ;  /* 0xff0000ff47457812 */ /* 0x000fe400078ec0ff */
[----:B------:R-:W-:-:S02]  /*39a0*/  SHF.R.U32.HI R75, RZ, 0x10, R71 ;  /* 0x00000010ff4b7819 */ /* 0x000fc40000011647 */
[----:B------:R-:W-:Y:S02]  /*39b0*/  LOP3.LUT R12, R69, 0xff00, R74, 0xf8, !PT ;  /* 0x0000ff00450c7812 */ /* 0x000fe400078ef84a */
[----:B------:R-:W-:Y:S01]  /*39c0*/  LOP3.LUT R70, R11, 0xff00, R70, 0xf8, !PT ;  /* 0x0000ff000b467812 */ /* 0x000fe200078ef846 */
[----:B------:R-:W-:Y:S01]  /*39d0*/  IMAD.U32 R75, R75, 0x10000, RZ ;  /* 0x000100004b4b7824 */ /* 0x000fe200078e00ff */
[----:B------:R-:W-:Y:S02]  /*39e0*/  SHF.L.U32 R69, R76, 0x10, RZ ;  /* 0x000000104c457819 */ /* 0x000fe400000006ff */
[-C--:B------:R-:W-:Y:S02]  /*39f0*/  F2FP.F16.E4M3.UNPACK_B R71, R130.reuse.H1 ;  /* 0x00000082ff47723e */ /* 0x080fe400030006ff */
[----:B------:R-:W-:Y:S02]  /*3a00*/  F2FP.F16.E4M3.UNPACK_B R11, R13 ;  /* 0x0000000dff0b723e */ /* 0x000fe400020006ff */
[----:B------:R-:W-:Y:S01]  /*3a10*/  LOP3.LUT R74, R70, 0xff0000, R69, 0xf8, !PT ;  /* 0x00ff0000464a7812 */ /* 0x000fe200078ef845 */
[--C-:B------:R-:W-:Y:S01]  /*3a20*/  HADD2.F32 R76, -RZ, R71.reuse.H1_H1 ;  /* 0x30000047ff4c7230 */ /* 0x100fe20000004100 */
[----:B------:R-:W-:Y:S01]  /*3a30*/  LOP3.LUT R77, R12, 0xff0000, R75, 0xf8, !PT ;  /* 0x00ff00000c4d7812 */ /* 0x000fe200078ef84b */
[----:B------:R-:W-:Y:S01]  /*3a40*/  HADD2.F32 R75, -RZ, R71.H0_H0 ;  /* 0x20000047ff4b7230 */ /* 0x000fe20000004100 */
[----:B------:R-:W-:Y:S01]  /*3a50*/  F2FP.F16.E4M3.UNPACK_B R70, R123.H1 ;  /* 0x0000007bff46723e */ /* 0x000fe200030006ff */
[--C-:B------:R-:W-:Y:S01]  /*3a60*/  HADD2.F32 R12, -RZ, R11.reuse.H1_H1 ;  /* 0x3000000bff0c7230 */ /* 0x100fe20000004100 */
[----:B------:R-:W-:Y:S01]  /*3a70*/  F2FP.F16.E4M3.UNPACK_B R13, R13.H1 ;  /* 0x0000000dff0d723e */ /* 0x000fe200030006ff */
[----:B------:R-:W-:Y:S01]  /*3a80*/  HADD2.F32 R11, -RZ, R11.H0_H0 ;  /* 0x2000000bff0b7230 */ /* 0x000fe20000004100 */
[----:B------:R-:W-:Y:S01]  /*3a90*/  F2FP.F16.E4M3.UNPACK_B R130, R130 ;  /* 0x00000082ff82723e */ /* 0x000fe200020006ff */
[----:B------:R-:W-:-:S02]  /*3aa0*/  HADD2.F32 R71, -RZ, R70.H0_H0 ;  /* 0x20000046ff477230 */ /* 0x000fc40000004100 */
[CC--:B------:R-:W-:Y:S01]  /*3ab0*/  FMUL.FTZ R132, R12.reuse, R75.reuse ;  /* 0x0000004b0c847220 */ /* 0x0c0fe20000410000 */
        /* <DEDUP_REMOVED lines=19> */
[----:B------:R-:W-:Y:S02]  /*3bf0*/  HADD2.F32 R130, -RZ, R130.H0_H0 ;  /* 0x20000082ff827230 */ /* 0x000fe40000004100 */
[----:B------:R-:W-:Y:S01]  /*3c00*/  FMUL.FTZ R132, R70, R75 ;  /* 0x0000004b46847220 */ /* 0x000fe20000410000 */
[----:B------:R-:W-:-:S02]  /*3c10*/  HADD2.F32 R68, -RZ, R68.H1_H1 ;  /* 0x30000044ff447230 */ /* 0x000fc40000004100 */
[--C-:B------:R-:W-:Y:S02]  /*3c20*/  HADD2.F32 R71, -RZ, R123.reuse.H1_H1 ;  /* 0x3000007bff477230 */ /* 0x100fe40000004100 */
[-C--:B------:R-:W-:Y:S01]  /*3c30*/  FMUL.FTZ R75, R13, R130.reuse ;  /* 0x000000820d4b7220 */ /* 0x080fe20000410000 */
[----:B------:R-:W-:Y:S02]  /*3c40*/  HADD2.F32 R123, -RZ, R123.H0_H0 ;  /* 0x2000007bff7b7230 */ /* 0x000fe40000004100 */
[----:B------:R-:W-:Y:S01]  /*3c50*/  FMUL.FTZ R76, R68, R130 ;  /* 0x00000082444c7220 */ /* 0x000fe20000410000 */
[-C--:B------:R-:W-:Y:S01]  /*3c60*/  FFMA.FTZ R132, R69, R71.reuse, -R132 ;  /* 0x0000004745847223 */ /* 0x080fe20000010884 */
[----:B------:R-:W-:Y:S02]  /*3c70*/  FFMA.FTZ R79, R70, R71, R79 ;  /* 0x00000047464f7223 */ /* 0x000fe4000001004f */
[-C--:B------:R-:W-:Y:S01]  /*3c80*/  FFMA.FTZ R130, R13, R123.reuse, -R76 ;  /* 0x0000007b0d827223 */ /* 0x080fe2000001084c */
[----:B------:R-:W-:Y:S01]  /*3c90*/  FFMA.FTZ R123, R68, R123, R75 ;  /* 0x0000007b447b7223 */ /* 0x000fe2000001004b */
[----:B------:R-:W-:-:S02]  /*3ca0*/  F2FP.F16.E4M3.UNPACK_B R68, R15.H1 ;  /* 0x0000000fff44723e */ /* 0x000fc400030006ff */
[-C--:B------:R-:W-:Y:S02]  /*3cb0*/  F2FP.F16.E4M3.UNPACK_B R76, R77.reuse.H1 ;  /* 0x0000004dff4c723e */ /* 0x080fe400030006ff */
[----:B------:R-:W-:Y:S01]  /*3cc0*/  F2FP.F16.E4M3.UNPACK_B R71, R74.H1 ;  /* 0x0000004aff47723e */ /* 0x000fe200030006ff */
[----:B------:R-:W-:Y:S01]  /*3cd0*/  HADD2.F32 R70, -RZ, R68.H1_H1 ;  /* 0x30000044ff467230 */ /* 0x000fe20000004100 */
[----:B------:R-:W-:Y:S01]  /*3ce0*/  F2FP.F16.E4M3.UNPACK_B R13, R14.H1 ;  /* 0x0000000eff0d723e */ /* 0x000fe200030006ff */
[----:B------:R-:W-:Y:S01]  /*3cf0*/  HADD2.F32 R115, -RZ, R76.H1_H1 ;  /* 0x3000004cff737230 */ /* 0x000fe20000004100 */
[----:B------:R-:W-:Y:S01]  /*3d00*/  F2FP.F16.E4M3.UNPACK_B R77, R77 ;  /* 0x0000004dff4d723e */ /* 0x000fe200020006ff */
[----:B------:R-:W-:Y:S01]  /*3d10*/  HADD2.F32 R69, -RZ, R68.H0_H0 ;  /* 0x20000044ff457230 */ /* 0x000fe20000004100 */
[----:B------:R-:W-:Y:S01]  /*3d20*/  F2FP.SATFINITE.E4M3.F32.PACK_AB_MERGE_C R133, R79, R132, RZ ;  /* 0x000000844f85723e */ /* 0x000fe200048070ff */
        /* <DEDUP_REMOVED lines=19> */
[----:B------:R-:W-:Y:S01]  /*3e60*/  HADD2.F32 R15, -RZ, R15.H1_H1 ;  /* 0x3000000fff0f7230 */ /* 0x000fe20000004100 */
[----:B------:R-:W-:Y:S01]  /*3e70*/  F2FP.SATFINITE.E4M3.F32.PACK_AB_MERGE_C R79, R79, R132, RZ ;  /* 0x000000844f4f723e */ /* 0x000fe200048070ff */
        /* <DEDUP_REMOVED lines=17> */
.L_x_2972:
[----:B------:R-:W-:Y:S05]  /*3f90*/  BSYNC B2 ;  /* 0x0000000000027941 */ /* 0x000fea0003800000 */
.L_x_2971:
[----:B--2---:R0:W-:Y:S02]  /*3fa0*/  ST.E.128 desc[UR36][R72.64], R12 ;  /* 0x0000000c48007985 */ /* 0x0041e4000c101d24 */
.L_x_2966:
[----:B------:R-:W-:Y:S05]  /*3fb0*/  BSYNC B1 ;  /* 0x0000000000017941 */ /* 0x000fea0003800000 */
.L_x_2965:
[----:B------:R-:W-:-:S03]  /*3fc0*/  UMOV UR4, 0xffffffff ;  /* 0xffffffff00047882 */ /* 0x000fc60000000000 */
[----:B------:R-:W-:Y:S05]  /*3fd0*/  BRA.DIV UR4, `(.L_x_2973) ;  /* 0x0000028204747947 */ /* 0x000fea000b800000 */
[----:B------:R1:W1:Y:S04]  /*3fe0*/  SHFL.IDX PT, R71, R117, 0x1, 0x181f ;  /* 0x00381f0075477f89 */ /* 0x00026800000e0000 */
[----:B0-----:R0:W0:Y:S02]  /*3ff0*/  SHFL.IDX PT, R73, R116, 0x1, 0x181f ;  /* 0x00381f0074497f89 */ /* 0x00102400000e0000 */
.L_x_3309:
[----:B------:R-:W-:Y:S04]  /*4000*/  BSSY B1, `(.L_x_2974) ;  /* 0x00000e6000017945 */ /* 0x000fe80003800000 */
[----:B------:R-:W-:Y:S05]  /*4010*/  @P2 BRA `(.L_x_2975) ;  /* 0x0000000c00902947 */ /* 0x000fea0003800000 */
[----:B------:R-:W-:Y:S04]  /*4020*/  BSSY B2, `(.L_x_2976) ;  /* 0x0000070000027945 */ /* 0x000fe80003800000 */
[----:B------:R-:W-:Y:S05]  /*4030*/  @P1 BRA `(.L_x_2977) ;  /* 0x0000000400b81947 */ /* 0x000fea0003800000 */
[----:B--2---:R2:W2:Y:S01]  /*4040*/  LDS.128 R12, [R96+0x29400] ;  /* 0x02940000600c7984 */ /* 0x0044a20000000c00 */
[----:B0-----:R-:W-:Y:S01]  /*4050*/  IADD3 R68, P2, R16, R73, RZ ;  /* 0x0000004910447210 */ /* 0x001fe20007f5e0ff */
[----:B------:R-:W-:Y:S04]  /*4060*/  BSSY B3, `(.L_x_2978) ;  /* 0x000006a000037945 */ /* 0x000fe80003800000 */
[----:B-1----:R-:W-:Y:S01]  /*4070*/  IMAD.X R69, R71, 0x1, R17, P2 ;  /* 0x0000000147457824 */ /* 0x002fe200010e0611 */
[----:B------:R-:W-:-:S13]  /*4080*/  ISETP.GE.AND P2, PT, R84, R114, PT ;  /* 0x000000725400720c */ /* 0x000fda0003f46270 */
[----:B------:R-:W-:Y:S05]  /*4090*/  @P2 BRA `(.L_x_2979) ;  /* 0x0000000400982947 */ /* 0x000fea0003800000 */
[----:B------:R-:W-:Y:S02]  /*40a0*/  SHF.R.U32.HI R64, RZ, 0x8, R65 ;  /* 0x00000008ff407819 */ /* 0x000fe40000011641 */
[----:B------:R-:W-:Y:S02]  /*40b0*/  SHF.R.U32.HI R66, RZ, 0x8, R67 ;  /* 0x00000008ff427819 */ /* 0x000fe40000011643 */
[----:B------:R-:W-:Y:S01]  /*40c0*/  LOP3.LUT R11, R65, 0xff0000ff, RZ, 0xc0, !PT ;  /* 0xff0000ff410b7812 */ /* 0x000fe200078ec0ff */
[----:B------:R-:W-:Y:S01]  /*40d0*/  IMAD.SHL.U32 R64, R64, 0x100, RZ ;  /* 0x0000010040407824 */ /* 0x000fe200078e00ff */
[----:B------:R-:W-:Y:S01]  /*40e0*/  SHF.R.U32.HI R70, RZ, 0x10, R65 ;  /* 0x00000010ff467819 */ /* 0x000fe20000011641 */
[----:B------:R-:W-:Y:S01]  /*40f0*/  IMAD.SHL.U32 R66, R66, 0x100, RZ ;  /* 0x0000010042427824 */ /* 0x000fe200078e00ff */
[----:B------:R-:W-:Y:S02]  /*4100*/  SHF.R.U32.HI R75, RZ, 0x10, R67 ;  /* 0x00000010ff4b7819 */ /* 0x000fe40000011643 */
[----:B------:R-:W-:-:S02]  /*4110*/  LOP3.LUT R65, R67, 0xff0000ff, RZ, 0xc0, !PT ;  /* 0xff0000ff43417812 */ /* 0x000fc400078ec0ff */
[----:B------:R-:W-:Y:S01]  /*4120*/  LOP3.LUT R64, R11, 0xff00, R64, 0xf8, !PT ;  /* 0x0000ff000b407812 */ /* 0x000fe200078ef840 */
[----:B------:R-:W-:Y:S01]  /*4130*/  IMAD.U32 R75, R75, 0x10000, RZ ;  /* 0x000100004b4b7824 */ /* 0x000fe200078e00ff */
[----:B------:R-:W-:Y:S02]  /*4140*/  LOP3.LUT R66, R65, 0xff00, R66, 0xf8, !PT ;  /* 0x0000ff0041427812 */ /* 0x000fe400078ef842 */
[----:B------:R-:W-:Y:S02]  /*4150*/  SHF.L.U32 R65, R70, 0x10, RZ ;  /* 0x0000001046417819 */ /* 0x000fe400000006ff */
[----:B--2---:R-:W-:Y:S02]  /*4160*/  F2FP.F16.E4M3.UNPACK_B R11, R13 ;  /* 0x0000000dff0b723e */ /* 0x004fe400020006ff */
[----:B------:R-:W-:Y:S02]  /*4170*/  F2FP.F16.E4M3.UNPACK_B R67, R129.H1 ;  /* 0x00000081ff43723e */ /* 0x000fe400030006ff */
[----:B------:R-:W-:-:S02]  /*4180*/  F2FP.F16.E4M3.UNPACK_B R13, R13.H1 ;  /* 0x0000000dff0d723e */ /* 0x000fc400030006ff */
[----:B------:R-:W-:Y:S01]  /*4190*/  LOP3.LUT R70, R64, 0xff0000, R65, 0xf8, !PT ;  /* 0x00ff000040467812 */ /* 0x000fe200078ef841 */
[----:B------:R-:W-:Y:S01]  /*41a0*/  HADD2.F32 R64, -RZ, R11.H1_H1 ;  /* 0x3000000bff407230 */ /* 0x000fe20000004100 */
[----:B------:R-:W-:Y:S01]  /*41b0*/  LOP3.LUT R75, R66, 0xff0000, R75, 0xf8, !PT ;  /* 0x00ff0000424b7812 */ /* 0x000fe200078ef84b */
[----:B------:R-:W-:Y:S01]  /*41c0*/  HADD2.F32 R72, -RZ, R67.H0_H0 ;  /* 0x20000043ff487230 */ /* 0x000fe20000004100 */
[----:B------:R-:W-:Y:S01]  /*41d0*/  F2FP.F16.E4M3.UNPACK_B R66, R128.H1 ;  /* 0x00000080ff42723e */ /* 0x000fe200030006ff */
[----:B------:R-:W-:Y:S01]  /*41e0*/  HADD2.F32 R11, -RZ, R11.H0_H0 ;  /* 0x2000000bff0b7230 */ /* 0x000fe20000004100 */
[----:B------:R-:W-:Y:S01]  /*41f0*/  F2FP.F16.E4M3.UNPACK_B R129, R129 ;  /* 0x00000081ff81723e */ /* 0x000fe200020006ff */
[----:B------:R-:W-:Y:S02]  /*4200*/  HADD2.F32 R74, -RZ, R67.H1_H1 ;  /* 0x30000043ff4a7230 */ /* 0x000fe40000004100 */
[----:B------:R-:W-:Y:S01]  /*4210*/  FMUL.FTZ R76, R64, R72 ;  /* 0x00000048404c7220 */ /* 0x000fe20000410000 */
[----:B------:R-:W-:-:S02]  /*4220*/  HADD2.F32 R65, -RZ, R13.H1_H1 ;  /* 0x3000000dff417230 */ /* 0x000fc40000004100 */
[----:B------:R-:W-:Y:S01]  /*4230*/  FMUL.FTZ R77, R11, R72 ;  /* 0x000000480b4d7220 */ /* 0x000fe20000410000 */
[--C-:B------:R-:W-:Y:S01]  /*4240*/  HADD2.F32 R67, -RZ, R66.reuse.H0_H0 ;  /* 0x20000042ff437230 */ /* 0x100fe20000004100 */
[----:B------:R-:W-:Y:S01]  /*4250*/  F2FP.F16.E4M3.UNPACK_B R128, R128 ;  /* 0x00000080ff80723e */ /* 0x000fe200020006ff */
[----:B------:R-:W-:Y:S02]  /*4260*/  HADD2.F32 R13, -RZ, R13.H0_H0 ;  /* 0x2000000dff0d7230 */ /* 0x000fe40000004100 */
[-C--:B------:R-:W-:Y:S01]  /*4270*/  FMUL.FTZ R72, R65, R74.reuse ;  /* 0x0000004a41487220 */ /* 0x080fe20000410000 */
[----:B------:R-:W-:Y:S02]  /*4280*/  HADD2.F32 R66, -RZ, R66.H1_H1 ;  /* 0x30000042ff427230 */ /* 0x000fe40000004100 */
[-C--:B------:R-:W-:Y:S01]  /*4290*/  FFMA.FTZ R11, R11, R67.reuse, -R76 ;  /* 0x000000430b0b7223 */ /* 0x080fe2000001084c */
[----:B------:R-:W-:Y:S01]  /*42a0*/  FFMA.FTZ R130, R64, R67, R77 ;  /* 0x0000004340827223 */ /* 0x000fe2000001004d */
[----:B------:R-:W-:Y:S01]  /*42b0*/  FMUL.FTZ R74, R13, R74 ;  /* 0x0000004a0d4a7220 */ /* 0x000fe20000410000 */
[----:B------:R-:W-:-:S02]  /*42c0*/  HADD2.F32 R67, -RZ, R129.H1_H1 ;  /* 0x30000081ff437230 */ /* 0x000fc40000004100 */
[----:B------:R-:W-:Y:S01]  /*42d0*/  FFMA.FTZ R76, R13, R66, -R72 ;  /* 0x000000420d4c7223 */ /* 0x000fe20000010848 */
[----:B------:R-:W-:Y:S01]  /*42e0*/  F2FP.F16.E4M3.UNPACK_B R13, R12.H1 ;  /* 0x0000000cff0d723e */ /* 0x000fe200030006ff */
[----:B---3--:R-:W-:Y:S01]  /*42f0*/  FFMA.FTZ R79, R65, R66, R74 ;  /* 0x00000042414f7223 */ /* 0x008fe2000001004a */
[----:B------:R-:W-:Y:S01]  /*4300*/  F2FP.F16.E4M3.UNPACK_B R12, R12 ;  /* 0x0000000cff0c723e */ /* 0x000fe200020006ff */
[----:B------:R-:W-:Y:S02]  /*4310*/  HADD2.F32 R129, -RZ, R129.H0_H0 ;  /* 0x20000081ff817230 */ /* 0x000fe40000004100 */
[--C-:B------:R-:W-:Y:S02]  /*4320*/  HADD2.F32 R64, -RZ, R13.reuse.H0_H0 ;  /* 0x2000000dff407230 */ /* 0x100fe40000004100 */
[----:B------:R-:W-:Y:S02]  /*4330*/  HADD2.F32 R65, -RZ, R13.H1_H1 ;  /* 0x3000000dff417230 */ /* 0x000fe40000004100 */
[----:B------:R-:W-:-:S02]  /*4340*/  HADD2.F32 R13, -RZ, R12.H0_H0 ;  /* 0x2000000cff0d7230 */ /* 0x000fc40000004100 */
[-C--:B------:R-:W-:Y:S01]  /*4350*/  FMUL.FTZ R74, R64, R67.reuse ;  /* 0x00000043404a7220 */ /* 0x080fe20000410000 */
[----:B------:R-:W-:Y:S02]  /*4360*/  HADD2.F32 R12, -RZ, R12.H1_H1 ;  /* 0x3000000cff0c7230 */ /* 0x000fe40000004100 */
[----:B------:R-:W-:Y:S01]  /*4370*/  FMUL.FTZ R77, R65, R67 ;  /* 0x00000043414d7220 */ /* 0x000fe20000410000 */
[--C-:B------:R-:W-:Y:S02]  /*4380*/  HADD2.F32 R66, -RZ, R128.reuse.H1_H1 ;  /* 0x30000080ff427230 */ /* 0x100fe40000004100 */
[----:B------:R-:W-:Y:S02]  /*4390*/  HADD2.F32 R128, -RZ, R128.H0_H0 ;  /* 0x20000080ff807230 */ /* 0x000fe40000004100 */
[-C--:B------:R-:W-:Y:S01]  /*43a0*/  FMUL.FTZ R72, R12, R129.reuse ;  /* 0x000000810c487220 */ /* 0x080fe20000410000 */
[----:B------:R-:W-:Y:S01]  /*43b0*/  FMUL.FTZ R129, R13, R129 ;  /* 0x000000810d817220 */ /* 0x000fe20000410000 */
[-C--:B------:R-:W-:Y:S01]  /*43c0*/  FFMA.FTZ R64, R64, R66.reuse, -R77 ;  /* 0x0000004240407223 */ /* 0x080fe2000001084d */
[----:B------:R-:W-:Y:S01]  /*43d0*/  FFMA.FTZ R65, R65, R66, R74 ;  /* 0x0000004241417223 */ /* 0x000fe2000001004a */
[-C--:B------:R-:W-:Y:S01]  /*43e0*/  FFMA.FTZ R77, R13, R128.reuse, -R72 ;  /* 0x000000800d4d7223 */ /* 0x080fe20000010848 */
[----:B------:R-:W-:Y:S01]  /*43f0*/  F2FP.F16.E4M3.UNPACK_B R13, R15.H1 ;  /* 0x0000000fff0d723e */ /* 0x000fe200030006ff */
[----:B------:R-:W-:Y:S01]  /*4400*/  FFMA.FTZ R128, R12, R128, R129 ;  /* 0x000000800c807223 */ /* 0x000fe20000010081 */
[----:B------:R-:W-:-:S02]  /*4410*/  F2FP.F16.E4M3.UNPACK_B R72, R75.H1 ;  /* 0x0000004bff48723e */ /* 0x000fc400030006ff */
[----:B------:R-:W-:Y:S02]  /*4420*/  F2FP.SATFINITE.E4M3.F32.PACK_AB_MERGE_C R129, R79, R76, RZ ;  /* 0x0000004c4f81723e */ /* 0x000fe400048070ff */
        /* <DEDUP_REMOVED lines=24> */
[----:B----4-:R-:W-:Y:S01]  /*45b0*/  FFMA.FTZ R115, R65, R67, R132 ;  /* 0x0000004341737223 */ /* 0x010fe20000010084 */
        /* <DEDUP_REMOVED lines=20> */
.L_x_2979:
[----:B------:R-:W-:Y:S05]  /*4700*/  BSYNC B3 ;  /* 0x0000000000037941 */ /* 0x000fea0003800000 */
.L_x_2978:
[----:B--2---:R0:W-:Y:S02]  /*4710*/  ST.E.128 desc[UR36][R68.64], R12 ;  /* 0x0000000c44007985 */ /* 0x0041e4000c101d24 */
.L_x_2977:
[----:B------:R-:W-:Y:S05]  /*4720*/  BSYNC B2 ;  /* 0x0000000000027941 */ /* 0x000fea0003800000 */
.L_x_2976:
[----:B------:R-:W-:-:S13]  /*4730*/  ISETP.NE.AND P2, PT, R81, RZ, PT ;  /* 0x000000ff5100720c */ /* 0x000fda0003f45270 */
[----:B------:R-:W-:Y:S05]  /*4740*/  @P2 BRA `(.L_x_2975) ;  /* 0x0000000400c42947 */ /* 0x000fea0003800000 */
[----:B0-2---:R0:W2:Y:S01]  /*4750*/  LDS.128 R12, [R96+0x2d400] ;  /* 0x02d40000600c7984 */ /* 0x0050a20000000c00 */
[----:B------:R-:W-:Y:S01]  /*4760*/  IADD3 R64, P2, R18, R73, RZ ;  /* 0x0000004912407210 */ /* 0x000fe20007f5e0ff */
[----:B------:R-:W-:Y:S04]  /*4770*/  BSSY B2, `(.L_x_2980) ;  /* 0x000006d000027945 */ /* 0x000fe80003800000 */
[----:B-1----:R-:W-:Y:S01]  /*4780*/  IMAD.X R65, R71, 0x1, R220, P2 ;  /* 0x0000000147417824 */ /* 0x002fe200010e06dc */
[----:B------:R-:W-:-:S13]  /*4790*/  ISETP.GE.AND P2, PT, R19, R114, PT ;  /* 0x000000721300720c */ /* 0x000fda0003f46270 */
[----:B0-----:R-:W-:Y:S05]  /*47a0*/  @P2 BRA `(.L_x_2981) ;  /* 0x0000000400a42947 */ /* 0x001fea0003800000 */
[----:B------:R-:W-:Y:S01]  /*47b0*/  SHF.R.U32.HI R66, RZ, 0x8, R63 ;  /* 0x00000008ff427819 */ /* 0x000fe2000001163f */
[----:B--2---:R-:W-:Y:S01]  /*47c0*/  IMAD.MOV.U32 R60, RZ, RZ, R14 ;  /* 0x000000ffff3c7224 */ /* 0x004fe200078e000e */
[----:B------:R-:W-:Y:S02]  /*47d0*/  SHF.R.U32.HI R11, RZ, 0x8, R61 ;  /* 0x00000008ff0b7819 */ /* 0x000fe4000001163d */
[----:B------:R-:W-:Y:S01]  /*47e0*/  LOP3.LUT R62, R61, 0xff0000ff, RZ, 0xc0, !PT ;  /* 0xff0000ff3d3e7812 */ /* 0x000fe200078ec0ff */
[----:B------:R-:W-:Y:S01]  /*47f0*/  IMAD.SHL.U32 R14, R66, 0x100, RZ ;  /* 0x00000100420e7824 */ /* 0x000fe200078e00ff */
[----:B------:R-:W-:Y:S02]  /*4800*/  SHF.R.U32.HI R68, RZ, 0x10, R63 ;  /* 0x00000010ff447819 */ /* 0x000fe4000001163f */
[----:B------:R-:W-:Y:S02]  /*4810*/  SHF.L.U32 R11, R11, 0x8, RZ ;  /* 0x000000080b0b7819 */ /* 0x000fe400000006ff */
[----:B------:R-:W-:Y:S01]  /*4820*/  SHF.R.U32.HI R69, RZ, 0x10, R61 ;  /* 0x00000010ff457819 */ /* 0x000fe2000001163d */
[----:B------:R-:W-:Y:S01]  /*4830*/  IMAD.MOV.U32 R61, RZ, RZ, R15 ;  /* 0x000000ffff3d7224 */ /* 0x000fe200078e000f */
[----:B------:R-:W-:-:S02]  /*4840*/  LOP3.LUT R63, R63, 0xff0000ff, RZ, 0xc0, !PT ;  /* 0xff0000ff3f3f7812 */ /* 0x000fc400078ec0ff */
[----:B------:R-:W-:Y:S01]  /*4850*/  LOP3.LUT R15, R62, 0xff00, R11, 0xf8, !PT ;  /* 0x0000ff003e0f7812 */ /* 0x000fe200078ef80b */
[----:B------:R-:W-:Y:S01]  /*4860*/  IMAD.U32 R62, R68, 0x10000, RZ ;  /* 0x00010000443e7824 */ /* 0x000fe200078e00ff */
[----:B------:R-:W-:Y:S01]  /*4870*/  LOP3.LUT R67, R63, 0xff00, R14, 0xf8, !PT ;  /* 0x0000ff003f437812 */ /* 0x000fe200078ef80e */
[----:B------:R-:W-:Y:S01]  /*4880*/  IMAD.U32 R14, R69, 0x10000, RZ ;  /* 0x00010000450e7824 */ /* 0x000fe200078e00ff */
        /* <DEDUP_REMOVED lines=91> */
.L_x_2981:
[----:B------:R-:W-:Y:S05]  /*4e40*/  BSYNC B2 ;  /* 0x0000000000027941 */ /* 0x000fea0003800000 */
.L_x_2980:
[----:B--2---:R0:W-:Y:S02]  /*4e50*/  ST.E.128 desc[UR36][R64.64], R12 ;  /* 0x0000000c40007985 */ /* 0x0041e4000c101d24 */
.L_x_2975:
[----:B------:R-:W-:Y:S05]  /*4e60*/  BSYNC B1 ;  /* 0x0000000000017941 */ /* 0x000fea0003800000 */
.L_x_2974:
[----:B------:R-:W-:-:S03]  /*4e70*/  UMOV UR4, 0xffffffff ;  /* 0xffffffff00047882 */ /* 0x000fc60000000000 */
[----:B------:R-:W-:Y:S05]  /*4e80*/  BRA.DIV UR4, `(.L_x_2982) ;  /* 0x0000027604147947 */ /* 0x000fea000b800000 */
[----:B------:R1:W1:Y:S04]  /*4e90*/  SHFL.IDX PT, R63, R117, 0x2, 0x181f ;  /* 0x00581f00753f7f89 */ /* 0x00026800000e0000 */
[----:B0-----:R0:W0:Y:S02]  /*4ea0*/  SHFL.IDX PT, R65, R116, 0x2, 0x181f ;  /* 0x00581f0074417f89 */ /* 0x00102400000e0000 */
.L_x_3313:
[----:B------:R-:W-:Y:S04]  /*4eb0*/  BSSY B1, `(.L_x_2983) ;  /* 0x00000e9000017945 */ /* 0x000fe80003800000 */
[----:B------:R-:W-:Y:S05]  /*4ec0*/  @P3 BRA `(.L_x_2984) ;  /* 0x0000000c009c3947 */ /* 0x000fea0003800000 */
[----:B------:R-:W-:Y:S04]  /*4ed0*/  BSSY B2, `(.L_x_2985) ;  /* 0x0000073000027945 */ /* 0x000fe80003800000 */
[----:B------:R-:W-:Y:S05]  /*4ee0*/  @P1 BRA `(.L_x_2986) ;  /* 0x0000000400c41947 */ /* 0x000fea0003800000 */
[----:B--2---:R2:W2:Y:S01]  /*4ef0*/  LDS.128 R12, [R96+0x2a400] ;  /* 0x02a40000600c7984 */ /* 0x0044a20000000c00 */
[----:B0-----:R-:W-:Y:S01]  /*4f00*/  IADD3 R60, P2, R16, R65, RZ ;  /* 0x00000041103c7210 */ /* 0x001fe20007f5e0ff */
[----:B------:R-:W-:Y:S03]  /*4f10*/  BSSY B3, `(.L_x_2987) ;  /* 0x000006d000037945 */ /* 0x000fe60003800000 */
[----:B-1----:R-:W-:Y:S02]  /*4f20*/  IADD3.X R61, R63, R17, RZ, P2, !PT ;  /* 0x000000113f3d7210 */ /* 0x002fe400017fe4ff */
[----:B------:R-:W-:-:S13]  /*4f30*/  ISETP.GE.AND P2, PT, R84, R114, PT ;  /* 0x000000725400720c */ /* 0x000fda0003f46270 */
[----:B------:R-:W-:Y:S05]  /*4f40*/  @P2 BRA `(.L_x_2988) ;  /* 0x0000000400a42947 */ /* 0x000fea0003800000 */
[----:B------:R-:W-:Y:S01]  /*4f50*/  SHF.R.U32.HI R11, RZ, 0x8, R57 ;  /* 0x00000008ff0b7819 */ /* 0x000fe20000011639 */
[----:B--2---:R-:W-:Y:S01]  /*4f60*/  IMAD.MOV.U32 R56, RZ, RZ, R14 ;  /* 0x000000ffff387224 */ /* 0x004fe200078e000e */
[--C-:B------:R-:W-:Y:S02]  /*4f70*/  SHF.R.U32.HI R62, RZ, 0x8, R59.reuse ;  /* 0x00000008ff3e7819 */ /* 0x100fe4000001163b */
[----:B------:R-:W-:Y:S01]  /*4f80*/  LOP3.LUT R58, R57, 0xff0000ff, RZ, 0xc0, !PT ;  /* 0xff0000ff393a7812 */ /* 0x000fe200078ec0ff */
[----:B------:R-:W-:Y:S01]  /*4f90*/  IMAD.SHL.U32 R11, R11, 0x100, RZ ;  /* 0x000001000b0b7824 */ /* 0x000fe200078e00ff */
[----:B------:R-:W-:Y:S01]  /*4fa0*/  SHF.R.U32.HI R64, RZ, 0x10, R59 ;  /* 0x00000010ff407819 */ /* 0x000fe2000001163b */
[----:B------:R-:W-:Y:S01]  /*4fb0*/  IMAD.SHL.U32 R14, R62, 0x100, RZ ;  /* 0x000001003e0e7824 */ /* 0x000fe200078e00ff */
[----:B------:R-:W-:Y:S01]  /*4fc0*/  SHF.R.U32.HI R66, RZ, 0x10, R57 ;  /* 0x00000010ff427819 */ /* 0x000fe20000011639 */
[----:B------:R-:W-:Y:S01]  /*4fd0*/  IMAD.MOV.U32 R57, RZ, RZ, R15 ;  /* 0x000000ffff397224 */ /* 0x000fe200078e000f */
        /* <DEDUP_REMOVED lines=96> */
.L_x_2988:
[----:B------:R-:W-:Y:S05]  /*55e0*/  BSYNC B3 ;  /* 0x0000000000037941 */ /* 0x000fea0003800000 */
.L_x_2987:
[----:B--2---:R0:W-:Y:S02]  /*55f0*/  ST.E.128 desc[UR36][R60.64], R12 ;  /* 0x0000000c3c007985 */ /* 0x0041e4000c101d24 */
.L_x_2986:
[----:B------:R-:W-:Y:S05]  /*5600*/  BSYNC B2 ;  /* 0x0000000000027941 */ /* 0x000fea0003800000 */
.L_x_2985:
        /* <DEDUP_REMOVED lines=8> */
[----:B------:R-:W-:Y:S02]  /*5690*/  SHF.R.U32.HI R58, RZ, 0x8, R55 ;  /* 0x00000008ff3a7819 */ /* 0x000fe40000011637 */
[--C-:B------:R-:W-:Y:S02]  /*56a0*/  SHF.R.U32.HI R61, RZ, 0x8, R53.reuse ;  /* 0x00000008ff3d7819 */ /* 0x100fe40000011635 */
[----:B------:R-:W-:Y:S02]  /*56b0*/  LOP3.LUT R11, R53, 0xff0000ff, RZ, 0xc0, !PT ;  /* 0xff0000ff350b7812 */ /* 0x000fe400078ec0ff */
[----:B------:R-:W-:Y:S01]  /*56c0*/  SHF.R.U32.HI R60, RZ, 0x10, R53 ;  /* 0x00000010ff3c7819 */ /* 0x000fe20000011635 */
[----:B--2---:R-:W-:Y:S01]  /*56d0*/  IMAD.MOV.U32 R53, RZ, RZ, R15 ;  /* 0x000000ffff357224 */ /* 0x004fe200078e000f */
[----:B------:R-:W-:Y:S01]  /*56e0*/  SHF.R.U32.HI R59, RZ, 0x10, R55 ;  /* 0x00000010ff3b7819 */ /* 0x000fe20000011637 */
[----:B------:R-:W-:Y:S01]  /*56f0*/  IMAD.SHL.U32 R15, R58, 0x100, RZ ;  /* 0x000001003a0f7824 */ /* 0x000fe200078e00ff */
[----:B------:R-:W-:Y:S01]  /*5700*/  MOV R52, R14 ;  /* 0x0000000e00347202 */ /* 0x000fe20000000f00 */
[----:B------:R-:W-:Y:S01]  /*5710*/  IMAD.SHL.U32 R14, R61, 0x100, RZ ;  /* 0x000001003d0e7824 */ /* 0x000fe200078e00ff */
[----:B------:R-:W-:Y:S01]  /*5720*/  LOP3.LUT R54, R55, 0xff0000ff, RZ, 0xc0, !PT ;  /* 0xff0000ff37367812 */ /* 0x000fe200078ec0ff */
[----:B------:R-:W-:Y:S01]  /*5730*/  IMAD.U32 R59, R59, 0x10000, RZ ;  /* 0x000100003b3b7824 */ /* 0x000fe200078e00ff */
[----:B------:R-:W-:-:S02]  /*5740*/  F2FP.F16.E4M3.UNPACK_B R55, R122.H1 ;  /* 0x0000007aff37723e */ /* 0x000fc400030006ff */
[----:B------:R-:W-:Y:S01]  /*5750*/  LOP3.LUT R54, R54, 0xff00, R15, 0xf8, !PT ;  /* 0x0000ff0036367812 */ /* 0x000fe200078ef80f */
[----:B------:R-:W-:Y:S01]  /*5760*/  IMAD.U32 R15, R60, 0x10000, RZ ;  /* 0x000100003c0f7824 */ /* 0x000fe200078e00ff */
[----:B------:R-:W-:Y:S01]  /*5770*/  LOP3.LUT R14, R11, 0xff00, R14, 0xf8, !PT ;  /* 0x0000ff000b0e7812 */ /* 0x000fe200078ef80e */
[--C-:B------:R-:W-:Y:S01]  /*5780*/  HADD2.F32 R60, -RZ, R55.reuse.H1_H1 ;  /* 0x30000037ff3c7230 */ /* 0x100fe20000004100 */
[----:B------:R-:W-:Y:S02]  /*5790*/  F2FP.F16.E4M3.UNPACK_B R11, R13 ;  /* 0x0000000dff0b723e */ /* 0x000fe400020006ff */
[----:B------:R-:W-:Y:S01]  /*57a0*/  LOP3.LUT R61, R54, 0xff0000, R59, 0xf8, !PT ;  /* 0x00ff0000363d7812 */ /* 0x000fe200078ef83b */
[----:B------:R-:W-:Y:S01]  /*57b0*/  HADD2.F32 R59, -RZ, R55.H0_H0 ;  /* 0x20000037ff3b7230 */ /* 0x000fe20000004100 */
[----:B------:R-:W-:Y:S01]  /*57c0*/  LOP3.LUT R58, R14, 0xff0000, R15, 0xf8, !PT ;  /* 0x00ff00000e3a7812 */ /* 0x000fe200078ef80f */
[--C-:B------:R-:W-:Y:S01]  /*57d0*/  HADD2.F32 R14, -RZ, R11.reuse.H1_H1 ;  /* 0x3000000bff0e7230 */ /* 0x100fe20000004100 */
[----:B------:R-:W-:Y:S01]  /*57e0*/  F2FP.F16.E4M3.UNPACK_B R54, R121.H1 ;  /* 0x00000079ff36723e */ /* 0x000fe200030006ff */
[----:B------:R-:W-:Y:S01]  /*57f0*/  HADD2.F32 R11, -RZ, R11.H0_H0 ;  /* 0x2000000bff0b7230 */ /* 0x000fe20000004100 */
[----:B------:R-:W-:-:S02]  /*5800*/  F2FP.F16.E4M3.UNPACK_B R13, R13.H1 ;  /* 0x0000000dff0d723e */ /* 0x000fc400030006ff */
[CC--:B------:R-:W-:Y:S01]  /*5810*/  FMUL.FTZ R62, R14.reuse, R59.reuse ;  /* 0x0000003b0e3e7220 */ /* 0x0c0fe20000410000 */
[--C-:B------:R-:W-:Y:S02]  /*5820*/  HADD2.F32 R55, -RZ, R54.reuse.H0_H0 ;  /* 0x20000036ff377230 */ /* 0x100fe40000004100 */
[C---:B------:R-:W-:Y:S01]  /*5830*/  FMUL.FTZ R59, R11.reuse, R59 ;  /* 0x0000003b0b3b7220 */ /* 0x040fe20000410000 */
[--C-:B------:R-:W-:Y:S01]  /*5840*/  HADD2.F32 R15, -RZ, R13.reuse.H1_H1 ;  /* 0x3000000dff0f7230 */ /* 0x100fe20000004100 */
[----:B------:R-:W-:Y:S01]  /*5850*/  F2FP.F16.E4M3.UNPACK_B R122, R122 ;  /* 0x0000007aff7a723e */ /* 0x000fe200020006ff */
        /* <DEDUP_REMOVED lines=75> */
[----:B------:R-:W-:-:S07]  /*5d10*/  MOV R13, R63 ;  /* 0x0000003f000d7202 */ /* 0x000fce0000000f00 */
.L_x_2990:
[----:B------:R-:W-:Y:S05]  /*5d20*/  BSYNC B2 ;  /* 0x0000000000027941 */ /* 0x000fea0003800000 */
.L_x_2989:
[----:B--2---:R0:W-:Y:S02]  /*5d30*/  ST.E.128 desc[UR36][R56.64], R12 ;  /* 0x0000000c38007985 */ /* 0x0041e4000c101d24 */
.L_x_2984:
[----:B------:R-:W-:Y:S05]  /*5d40*/  BSYNC B1 ;  /* 0x0000000000017941 */ /* 0x000fea0003800000 */
.L_x_2983:
[----:B------:R-:W-:-:S03]  /*5d50*/  UMOV UR4, 0xffffffff ;  /* 0xffffffff00047882 */ /* 0x000fc60000000000 */
[----:B------:R-:W-:Y:S05]  /*5d60*/  BRA.DIV UR4, `(.L_x_2991) ;  /* 0x0000026604a87947 */ /* 0x000fea000b800000 */
[----:B-1----:R-:W1:Y:S04]  /*5d70*/  SHFL.IDX PT, R117, R117, 0x3, 0x181f ;  /* 0x00781f0075757f89 */ /* 0x002e6800000e0000 */
[----:B------:R0:W0:Y:S02]  /*5d80*/  SHFL.IDX PT, R53, R116, 0x3, 0x181f ;  /* 0x00781f0074357f89 */ /* 0x00002400000e0000 */
.L_x_3317:
[----:B------:R-:W-:Y:S05]  /*5d90*/  @P4 BRA `(.L_x_2992) ;  /* 0x0000005800884947 */ /* 0x000fea0003800000 */
[----:B------:R-:W-:Y:S04]  /*5da0*/  BSSY B1, `(.L_x_2993) ;  /* 0x0000073000017945 */ /* 0x000fe80003800000 */
        /* <DEDUP_REMOVED lines=12> */
[----:B------:R-:W-:Y:S01]  /*5e70*/  SHF.R.U32.HI R56, RZ, 0x10, R49 ;  /* 0x00000010ff387819 */ /* 0x000fe20000011631 */
[----:B------:R-:W-:Y:S01]  /*5e80*/  IMAD.MOV.U32 R49, RZ, RZ, R15 ;  /* 0x000000ffff317224 */ /* 0x000fe200078e000f */
[----:B------:R-:W-:Y:S02]  /*5e90*/  SHF.R.U32.HI R57, RZ, 0x10, R51 ;  /* 0x00000010ff397819 */ /* 0x000fe40000011633 */
[----:B------:R-:W-:-:S02]  /*5ea0*/  LOP3.LUT R50, R51, 0xff0000ff, RZ, 0xc0, !PT ;  /* 0xff0000ff33327812 */ /* 0x000fc400078ec0ff */
[----:B------:R-:W-:Y:S01]  /*5eb0*/  SHF.L.U32 R15, R52, 0x8, RZ ;  /* 0x00000008340f7819 */ /* 0x000fe200000006ff */
[----:B------:R-:W-:Y:S01]  /*5ec0*/  IMAD.U32 R57, R57, 0x10000, RZ ;  /* 0x0001000039397824 */ /* 0x000fe200078e00ff */
[----:B------:R-:W-:Y:S02]  /*5ed0*/  LOP3.LUT R14, R11, 0xff00, R14, 0xf8, !PT ;  /* 0x0000ff000b0e7812 */ /* 0x000fe400078ef80e */
[----:B------:R-:W-:Y:S01]  /*5ee0*/  LOP3.LUT R50, R50, 0xff00, R15, 0xf8, !PT ;  /* 0x0000ff0032327812 */ /* 0x000fe200078ef80f */
[----:B------:R-:W-:Y:S01]  /*5ef0*/  IMAD.U32 R15, R56, 0x10000, RZ ;  /* 0x00010000380f7824 */ /* 0x000fe200078e00ff */
        /* <DEDUP_REMOVED lines=91> */
.L_x_2996:
[----:B------:R-:W-:Y:S05]  /*64b0*/  BSYNC B2 ;  /* 0x0000000000027941 */ /* 0x000fea0003800000 */
.L_x_2995:
[----:B--2---:R0:W-:Y:S02]  /*64c0*/  ST.E.128 desc[UR36][R54.64], R12 ;  /* 0x0000000c36007985 */ /* 0x0041e4000c101d24 */
.L_x_2994:
[----:B------:R-:W-:Y:S05]  /*64d0*/  BSYNC B1 ;  /* 0x0000000000017941 */ /* 0x000fea0003800000 */
.L_x_2993:
        /* <DEDUP_REMOVED lines=10> */
[--C-:B------:R-:W-:Y:S02]  /*6580*/  SHF.R.U32.HI R50, RZ, 0x8, R47.reuse ;  /* 0x00000008ff327819 */ /* 0x100fe4000001162f */
[----:B------:R-:W-:Y:S01]  /*6590*/  SHF.R.U32.HI R52, RZ, 0x10, R47 ;  /* 0x00000010ff347819 */ /* 0x000fe2000001162f */
[----:B------:R-:W-:Y:S01]  /*65a0*/  IMAD.SHL.U32 R11, R11, 0x100, RZ ;  /* 0x000001000b0b7824 */ /* 0x000fe200078e00ff */
[----:B------:R-:W-:Y:S01]  /*65b0*/  SHF.R.U32.HI R53, RZ, 0x10, R45 ;  /* 0x00000010ff357819 */ /* 0x000fe2000001162d */
[----:B------:R-:W-:Y:S01]  /*65c0*/  IMAD.SHL.U32 R14, R50, 0x100, RZ ;  /* 0x00000100320e7824 */ /* 0x000fe200078e00ff */
[----:B------:R-:W-:Y:S02]  /*65d0*/  LOP3.LUT R46, R45, 0xff0000ff, RZ, 0xc0, !PT ;  /* 0xff0000ff2d2e7812 */ /* 0x000fe400078ec0ff */
[----:B------:R-:W-:-:S02]  /*65e0*/  LOP3.LUT R47, R47, 0xff0000ff, RZ, 0xc0, !PT ;  /* 0xff0000ff2f2f7812 */ /* 0x000fc400078ec0ff */
[----:B------:R-:W-:Y:S02]  /*65f0*/  MOV R45, R15 ;  /* 0x0000000f002d7202 */ /* 0x000fe40000000f00 */
[----:B------:R-:W-:Y:S02]  /*6600*/  LOP3.LUT R15, R46, 0xff00, R11, 0xf8, !PT ;  /* 0x0000ff002e0f7812 */ /* 0x000fe400078ef80b */
[----:B------:R-:W-:Y:S01]  /*6610*/  LOP3.LUT R51, R47, 0xff00, R14, 0xf8, !PT ;  /* 0x0000ff002f337812 */ /* 0x000fe200078ef80e */
[----:B------:R-:W-:Y:S01]  /*6620*/  IMAD.U32 R14, R53, 0x10000, RZ ;  /* 0x00010000350e7824 */ /* 0x000fe200078e00ff */
[----:B------:R-:W-:Y:S02]  /*6630*/  SHF.L.U32 R46, R52, 0x10, RZ ;  /* 0x00000010342e7819 */ /* 0x000fe400000006ff */
[----:B------:R-:W-:Y:S02]  /*6640*/  F2FP.F16.E4M3.UNPACK_B R47, R78.H1 ;  /* 0x0000004eff2f723e */ /* 0x000fe400030006ff */
[----:B------:R-:W-:-:S02]  /*6650*/  F2FP.F16.E4M3.UNPACK_B R11, R13 ;  /* 0x0000000dff0b723e */ /* 0x000fc400020006ff */
[----:B------:R-:W-:Y:S01]  /*6660*/  LOP3.LUT R53, R51, 0xff0000, R46, 0xf8, !PT ;  /* 0x00ff000033357812 */ /* 0x000fe200078ef82e */
[----:B------:R-:W-:Y:S01]  /*6670*/  HADD2.F32 R51, -RZ, R47.H0_H0 ;  /* 0x2000002fff337230 */ /* 0x000fe20000004100 */
[----:B------:R-:W-:Y:S01]  /*6680*/  LOP3.LUT R50, R15, 0xff0000, R14, 0xf8, !PT ;  /* 0x00ff00000f327812 */ /* 0x000fe200078ef80e */
[----:B------:R-:W-:Y:S01]  /*6690*/  HADD2.F32 R14, -RZ, R11.H1_H1 ;  /* 0x3000000bff0e7230 */ /* 0x000fe20000004100 */
[----:B------:R-:W-:Y:S01]  /*66a0*/  F2FP.F16.E4M3.UNPACK_B R46, R118.H1 ;  /* 0x00000076ff2e723e */ /* 0x000fe200030006ff */
[----:B------:R-:W-:Y:S01]  /*66b0*/  HADD2.F32 R52, -RZ, R47.H1_H1 ;  /* 0x3000002fff347230 */ /* 0x000fe20000004100 */
[----:B------:R-:W-:Y:S01]  /*66c0*/  F2FP.F16.E4M3.UNPACK_B R13, R13.H1 ;  /* 0x0000000dff0d723e */ /* 0x000fe200030006ff */
[----:B------:R-:W-:Y:S02]  /*66d0*/  HADD2.F32 R11, -RZ, R11.H0_H0 ;  /* 0x2000000bff0b7230 */ /* 0x000fe40000004100 */
[----:B------:R-:W-:Y:S01]  /*66e0*/  FMUL.FTZ R54, R14, R51 ;  /* 0x000000330e367220 */ /* 0x000fe20000410000 */
[----:B------:R-:W-:Y:S01]  /*66f0*/  HADD2.F32 R47, -RZ, R46.H0_H0 ;  /* 0x2000002eff2f7230 */ /* 0x000fe20000004100 */
[----:B------:R-:W-:Y:S01]  /*6700*/  F2FP.F16.E4M3.UNPACK_B R78, R78 ;  /* 0x0000004eff4e723e */ /* 0x000fe200020006ff */
[----:B------:R-:W-:-:S02]  /*6710*/  HADD2.F32 R15, -RZ, R13.H1_H1 ;  /* 0x3000000dff0f7230 */ /* 0x000fc40000004100 */
        /* <DEDUP_REMOVED lines=28> */
[----:B------:R-:W-:Y:S01]  /*68e0*/  F2FP.F16.E4M3.UNPACK_B R15, R50.H1 ;  /* 0x00000032ff0f723e */ /* 0x000fe200030006ff */
[-C--:B------:R-:W-:Y:S01]  /*68f0*/  FFMA.FTZ R55, R12, R118.reuse, R47 ;  /* 0x000000760c377223 */ /* 0x080fe2000001002f */
[----:B------:R-:W-:Y:S01]  /*6900*/  F2FP.F16.E4M3.UNPACK_B R12, R45.H1 ;  /* 0x0000002dff0c723e */ /* 0x000fe200030006ff */
[----:B------:R-:W-:Y:S01]  /*6910*/  FFMA.FTZ R54, R11, R118, -R46 ;  /* 0x000000760b367223 */ /* 0x000fe2000001082e */
[-C--:B------:R-:W-:Y:S01]  /*6920*/  F2FP.F16.E4M3.UNPACK_B R47, R53.reuse.H1 ;  /* 0x00000035ff2f723e */ /* 0x080fe200030006ff */
[----:B------:R-:W-:Y:S01]  /*6930*/  HADD2.F32 R46, -RZ, R15.H1_H1 ;  /* 0x3000000fff2e7230 */ /* 0x000fe20000004100 */
[----:B------:R-:W-:Y:S01]  /*6940*/  F2FP.SATFINITE.E4M3.F32.PACK_AB_MERGE_C R60, R51, R52, RZ ;  /* 0x00000034333c723e */ /* 0x000fe200048070ff */
        /* <DEDUP_REMOVED lines=42> */
.L_x_2998:
[----:B------:R-:W-:Y:S05]  /*6bf0*/  BSYNC B1 ;  /* 0x0000000000017941 */ /* 0x000fea0003800000 */
.L_x_2997:
[----:B--2---:R0:W-:Y:S01]  /*6c00*/  ST.E.128 desc[UR36][R48.64], R12 ;  /* 0x0000000c30007985 */ /* 0x0041e2000c101d24 */
[----:B------:R-:W-:Y:S05]  /*6c10*/  BRA `(.L_x_2992) ;  /* 0x0000004800e87947 */ /* 0x000fea0003800000 */
.L_x_2952:
[----:B------:R-:W-:Y:S02]  /*6c20*/  ISETP.GE.AND P5, PT, R221, R110, PT ;  /* 0x0000006edd00720c */ /* 0x000fe40003fa6270 */
[----:B------:R-:W-:Y:S02]  /*6c30*/  CS2R R50, SRZ ;  /* 0x0000000000327805 */ /* 0x000fe4000001ff00 */
[----:B------:R-:W-:Y:S02]  /*6c40*/  P2R R49, PR, RZ, 0x1 ;  /* 0x00000001ff317803 */ /* 0x000fe40000000000 */
[----:B------:R-:W-:-:S13]  /*6c50*/  ISETP.GE.OR P5, PT, R16, R114, P5 ;  /* 0x000000721000720c */ /* 0x000fda0002fa6670 */
        /* <DEDUP_REMOVED lines=9> */
[----:B------:R-:W2:Y:S08]  /*6cf0*/  @!P2 LDC.64 R76, c[0x0][0x3e8] ;  /* 0x0000fa00ff4cab82 */ /* 0x000eb00000000a00 */
[----:B------:R-:W3:Y:S01]  /*6d00*/  @!P2 LDC.64 R78, c[0x0][0x400] ;  /* 0x00010000ff4eab82 */ /* 0x000ee20000000a00 */
[----:B0-----:R-:W-:-:S04]  /*6d10*/  @!P2 IMAD.WIDE.U32 R44, R46, 0x60, R12 ;  /* 0x000000602e2ca825 */ /* 0x001fc800078e000c */
[----:B------:R-:W-:-:S04]  /*6d20*/  @!P2 IMAD R47, R47, 0x60, RZ ;  /* 0x000000602f2fa824 */ /* 0x000fc800078e02ff */
[----:B------:R-:W-:Y:S01]  /*6d30*/  @!P2 IMAD.IADD R47, R45, 0x1, R47 ;  /* 0x000000012d2fa824 */ /* 0x000fe200078e022f */
[----:B--2---:R-:W-:-:S04]  /*6d40*/  @!P2 IADD3 R76, P3, P4, R86, R76, R44 ;  /* 0x0000004c564ca210 */ /* 0x004fc80007c7e02c */
[----:B------:R-:W-:Y:S02]  /*6d50*/  @!P2 IADD3.X R77, R36, R77, R47, P3, P4 ;  /* 0x0000004d244da210 */ /* 0x000fe40001fe842f */
[----:B------:R-:W0:Y:S02]  /*6d60*/  @!P2 LDC.64 R46, c[0x0][0x408] ;  /* 0x00010200ff2eab82 */ /* 0x000e240000000a00 */
[----:B0-----:R-:W-:-:S04]  /*6d70*/  @!P2 IMAD.WIDE.U32 R44, R46, 0x60, R14 ;  /* 0x000000602e2ca825 */ /* 0x001fc800078e000e */
[----:B------:R-:W-:Y:S01]  /*6d80*/  @!P2 IMAD R47, R47, 0x60, RZ ;  /* 0x000000602f2fa824 */ /* 0x000fe200078e02ff */
[----:B---3--:R-:W-:-:S04]  /*6d90*/  @!P2 IADD3 R78, P3, P4, R90, R78, R44 ;  /* 0x0000004e5a4ea210 */ /* 0x008fc80007c7e02c */
[----:B------:R-:W-:-:S04]  /*6da0*/  @!P2 IADD3 R47, R45, R47, RZ ;  /* 0x0000002f2d2fa210 */ /* 0x000fc80007ffe0ff */
[----:B------:R-:W-:Y:S02]  /*6db0*/  @!P2 IADD3.X R79, R38, R79, R47, P3, P4 ;  /* 0x0000004f264fa210 */ /* 0x000fe40001fe842f */
[----:B-1----:R-:W-:-:S04]  /*6dc0*/  @!P5 IADD3 R54, P3, P4, R90, R54, R14 ;  /* 0x000000365a36d210 */ /* 0x002fc80007c7e00e */
[----:B------:R-:W-:Y:S02]  /*6dd0*/  @!P5 IADD3.X R55, R38, R55, R111, P3, P4 ;  /* 0x000000372637d210 */ /* 0x000fe40001fe846f */
[----:B------:R-:W-:-:S04]  /*6de0*/  ISETP.GE.AND P4, PT, R104, R110, PT ;  /* 0x0000006e6800720c */ /* 0x000fc80003f86270 */
[----:B------:R-:W-:-:S13]  /*6df0*/  ISETP.GE.OR P4, PT, R16, R114, P4 ;  /* 0x000000721000720c */ /* 0x000fda0002786670 */
[----:B------:R-:W-:Y:S01]  /*6e00*/  @!P4 IADD3 R45, P3, P6, R86, R12, R20 ;  /* 0x0000000c562dc210 */ /* 0x000fe20007e7e014 */
[----:B------:R-:W0:Y:S03]  /*6e10*/  @!P4 LDC.64 R60, c[0x0][0x3e8] ;  /* 0x0000fa00ff3ccb82 */ /* 0x000e260000000a00 */
[----:B------:R-:W-:Y:S02]  /*6e20*/  @!P4 IADD3.X R48, R36, R11, R8, P3, P6 ;  /* 0x0000000b2430c210 */ /* 0x000fe40001fec408 */
[----:B------:R-:W-:-:S03]  /*6e30*/  ISETP.GE.AND P3, PT, R103, R110, PT ;  /* 0x0000006e6700720c */ /* 0x000fc60003f66270 */
[----:B------:R-:W1:Y:S01]  /*6e40*/  @!P4 LDC.64 R62, c[0x0][0x400] ;  /* 0x00010000ff3ecb82 */ /* 0x000e620000000a00 */
[----:B------:R-:W-:-:S13]  /*6e50*/  ISETP.GE.OR P3, PT, R16, R114, P3 ;  /* 0x000000721000720c */ /* 0x000fda0001f66670 */
[----:B------:R-:W-:-:S04]  /*6e60*/  @!P3 IADD3 R15, P0, P6, R86, R21, R12 ;  /* 0x00000015560fb210 */ /* 0x000fc80007e1e00c */
[----:B------:R-:W-:Y:S02]  /*6e70*/  @!P3 IADD3.X R12, R36, R9, R11, P0, P6 ;  /* 0x00000009240cb210 */ /* 0x000fe400007ec40b */
[----:B------:R-:W-:-:S04]  /*6e80*/  @!P4 IADD3 R11, P0, P6, R90, R14, R31 ;  /* 0x0000000e5a0bc210 */ /* 0x000fc80007e1e01f */
[----:B------:R-:W-:Y:S02]  /*6e90*/  @!P4 IADD3.X R46, R38, R111, R28, P0, P6 ;  /* 0x0000006f262ec210 */ /* 0x000fe400007ec41c */
[----:B------:R-:W-:-:S04]  /*6ea0*/  @!P3 IADD3 R13, P0, P6, R90, R32, R14 ;  /* 0x000000205a0db210 */ /* 0x000fc80007e1e00e */
[----:B------:R-:W-:Y:S02]  /*6eb0*/  @!P3 IADD3.X R44, R38, R29, R111, P0, P6 ;  /* 0x0000001d262cb210 */ /* 0x000fe400007ec46f */
[----:B0-----:R-:W-:Y:S02]  /*6ec0*/  @!P4 IADD3 R60, P6, R45, R60, RZ ;  /* 0x0000003c2d3cc210 */ /* 0x001fe40007fde0ff */
[----:B------:R-:W-:-:S03]  /*6ed0*/  ISETP.NE.AND P0, PT, R49, RZ, PT ;  /* 0x000000ff3100720c */ /* 0x000fc60003f05270 */
[----:B------:R-:W-:Y:S01]  /*6ee0*/  @!P4 IMAD.X R61, R48, 0x1, R61, P6 ;  /* 0x00000001303dc824 */ /* 0x000fe200030e063d */
[----:B-1----:R-:W-:Y:S02]  /*6ef0*/  @!P4 IADD3 R62, P6, R11, R62, RZ ;  /* 0x0000003e0b3ec210 */ /* 0x002fe40007fde0ff */
[----:B------:R-:W-:-:S03]  /*6f00*/  CS2R R48, SRZ ;  /* 0x0000000000307805 */ /* 0x000fc6000001ff00 */
[----:B------:R-:W-:Y:S02]  /*6f10*/  @!P4 IMAD.X R63, R46, 0x1, R63, P6 ;  /* 0x000000012e3fc824 */ /* 0x000fe400030e063f */
[----:B------:R-:W0:Y:S01]  /*6f20*/  @!P3 LDC.64 R46, c[0x0][0x3e8] ;  /* 0x0000fa00ff2ebb82 */ /* 0x000e220000000a00 */
[----:B------:R1:W2:Y:S01]  /*6f30*/  @!P5 LDG.E.128 R48, desc[UR36][R54.64] ;  /* 0x000000243630d981 */ /* 0x0002a2000c1e1d00 */
[----:B0-----:R-:W-:-:S05]  /*6f40*/  @!P3 IADD3 R14, P6, R15, R46, RZ ;  /* 0x0000002e0f0eb210 */ /* 0x001fca0007fde0ff */
[----:B------:R-:W-:Y:S02]  /*6f50*/  @!P3 IMAD.X R15, R12, 0x1, R47, P6 ;  /* 0x000000010c0fb824 */ /* 0x000fe400030e062f */
[----:B------:R-:W0:Y:S01]  /*6f60*/  @!P3 LDC.64 R46, c[0x0][0x400] ;  /* 0x00010000ff2ebb82 */ /* 0x000e220000000a00 */
[----:B-1----:R-:W-:Y:S02]  /*6f70*/  CS2R R54, SRZ ;  /* 0x0000000000367805 */ /* 0x002fe4000001ff00 */
[----:B------:R-:W-:Y:S02]  /*6f80*/  CS2R R56, SRZ ;  /* 0x0000000000387805 */ /* 0x000fe4000001ff00 */
[----:B------:R-:W-:Y:S02]  /*6f90*/  CS2R R58, SRZ ;  /* 0x00000000003a7805 */ /* 0x000fe4000001ff00 */
[----:B------:R-:W-:Y:S02]  /*6fa0*/  CS2R R64, SRZ ;  /* 0x0000000000407805 */ /* 0x000fe4000001ff00 */
[----:B------:R-:W-:-:S02]  /*6fb0*/  CS2R R66, SRZ ;  /* 0x0000000000427805 */ /* 0x000fc4000001ff00 */
[----:B------:R-:W-:Y:S02]  /*6fc0*/  CS2R R68, SRZ ;  /* 0x0000000000447805 */ /* 0x000fe4000001ff00 */
[----:B------:R-:W-:Y:S02]  /*6fd0*/  CS2R R70, SRZ ;  /* 0x0000000000467805 */ /* 0x000fe4000001ff00 */
[----:B------:R-:W-:Y:S01]  /*6fe0*/  CS2R R72, SRZ ;  /* 0x0000000000487805 */ /* 0x000fe2000001ff00 */
[----:B------:R1:W3:Y:S01]  /*6ff0*/  @!P4 LDG.E.128 R56, desc[UR36][R62.64] ;  /* 0x000000243e38c981 */ /* 0x0002e2000c1e1d00 */
[----:B------:R-:W-:-:S03]  /*7000*/  CS2R R74, SRZ ;  /* 0x00000000004a7805 */ /* 0x000fc6000001ff00 */
[----:B------:R-:W4:Y:S04]  /*7010*/  @!P2 LDG.E.128 R68, desc[UR36][R76.64] ;  /* 0x000000244c44a981 */ /* 0x000f28000c1e1d00 */
[----:B------:R-:W5:Y:S01]  /*7020*/  @!P2 LDG.E.128 R72, desc[UR36][R78.64] ;  /* 0x000000244e48a981 */ /* 0x000f62000c1e1d00 */
[----:B0-----:R-:W-:-:S05]  /*7030*/  @!P3 IADD3 R12, P6, R13, R46, RZ ;  /* 0x0000002e0d0cb210 */ /* 0x001fca0007fde0ff */
[----:B------:R-:W-:Y:S01]  /*7040*/  @!P3 IMAD.X R13, R44, 0x1, R47, P6 ;  /* 0x000000012c0db824 */ /* 0x000fe200030e062f */
[----:B------:R-:W-:Y:S02]  /*7050*/  CS2R R44, SRZ ;  /* 0x00000000002c7805 */ /* 0x000fe4000001ff00 */
[----:B------:R-:W-:Y:S02]  /*7060*/  CS2R R46, SRZ ;  /* 0x00000000002e7805 */ /* 0x000fe4000001ff00 */
[----:B-1----:R-:W-:Y:S01]  /*7070*/  CS2R R62, SRZ ;  /* 0x00000000003e7805 */ /* 0x002fe2000001ff00 */
[----:B------:R-:W5:Y:S04]  /*7080*/  @!P3 LDG.E.128 R64, desc[UR36][R12.64] ;  /* 0x000000240c40b981 */ /* 0x000f68000c1e1d00 */
[----:B------:R0:W5:Y:S02]  /*7090*/  @!P5 LDG.E.128 R44, desc[UR36][R52.64] ;  /* 0x00000024342cd981 */ /* 0x000164000c1e1d00 */
[----:B0-----:R-:W-:-:S06]  /*70a0*/  CS2R R52, SRZ ;  /* 0x0000000000347805 */ /* 0x001fcc000001ff00 */
[----:B------:R0:W5:Y:S02]  /*70b0*/  @!P4 LDG.E.128 R52, desc[UR36][R60.64] ;  /* 0x000000243c34c981 */ /* 0x000164000c1e1d00 */
[----:B0-----:R-:W-:-:S06]  /*70c0*/  CS2R R60, SRZ ;  /* 0x00000000003c7805 */ /* 0x001fcc000001ff00 */
[----:B------:R-:W5:Y:S01]  /*70d0*/  @!P3 LDG.E.128 R60, desc[UR36][R14.64] ;  /* 0x000000240e3cb981 */ /* 0x000f62000c1e1d00 */
[----:B------:R-:W-:-:S06]  /*70e0*/  UISETP.NE.AND UP0, UPT, UR61, 0x3, UPT ;  /* 0x000000033d00788c */ /* 0x000fcc000bf05270 */
[----:B------:R-:W-:Y:S02]  /*70f0*/  PLOP3.LUT P5, PT, PT, PT, UP0, 0x80, 0x0 ;  /* 0x000000000000781c */ /* 0x000fe40003faf008 */
[----:B------:R-:W-:Y:S01]  /*7100*/  ISETP.GE.AND P2, PT, R16, R114, PT ;  /* 0x000000721000720c */ /* 0x000fe20003f46270 */
[----:B--2---:R-:W-:Y:S02]  /*7110*/  IMAD.MOV.U32 R137, RZ, RZ, R48 ;  /* 0x000000ffff897224 */ /* 0x004fe400078e0030 */
[----:B------:R-:W-:Y:S02]  /*7120*/  IMAD.MOV.U32 R135, RZ, RZ, R50 ;  /* 0x000000ffff877224 */ /* 0x000fe400078e0032 */
[----:B---3--:R-:W-:Y:S02]  /*7130*/  IMAD.MOV.U32 R133, RZ, RZ, R56 ;  /* 0x000000ffff857224 */ /* 0x008fe400078e0038 */
[----:B------:R-:W-:Y:S02]  /*7140*/  IMAD.MOV.U32 R130, RZ, RZ, R58 ;  /* 0x000000ffff827224 */ /* 0x000fe400078e003a */
[----:B----4-:R-:W-:-:S02]  /*7150*/  IMAD.MOV.U32 R119, RZ, RZ, R68 ;  /* 0x000000ffff777224 */ /* 0x010fc400078e0044 */
[----:B------:R-:W-:Y:S02]  /*7160*/  IMAD.MOV.U32 R121, RZ, RZ, R70 ;  /* 0x000000ffff797224 */ /* 0x000fe400078e0046 */
[----:B-----5:R-:W-:Y:S01]  /*7170*/  IMAD.MOV.U32 R122, RZ, RZ, R72 ;  /* 0x000000ffff7a7224 */ /* 0x020fe200078e0048 */
[----:B------:R-:W-:Y:S02]  /*7180*/  MOV R123, R74 ;  /* 0x0000004a007b7202 */ /* 0x000fe40000000f00 */
[----:B------:R-:W-:Y:S01]  /*7190*/  MOV R128, R64 ;  /* 0x0000004000807202 */ /* 0x000fe20000000f00 */
[----:B------:R-:W-:Y:S01]  /*71a0*/  IMAD.MOV.U32 R129, RZ, RZ, R66 ;  /* 0x000000ffff817224 */ /* 0x000fe200078e0042 */
[----:B------:R-:W-:Y:S01]  /*71b0*/  MOV R136, R44 ;  /* 0x0000002c00887202 */ /* 0x000fe20000000f00 */
[----:B------:R-:W-:Y:S02]  /*71c0*/  IMAD.MOV.U32 R134, RZ, RZ, R46 ;  /* 0x000000ffff867224 */ /* 0x000fe400078e002e */
[----:B------:R-:W-:Y:S01]  /*71d0*/  IMAD.MOV.U32 R132, RZ, RZ, R52 ;  /* 0x000000ffff847224 */ /* 0x000fe200078e0034 */
[----:B------:R-:W-:Y:S01]  /*71e0*/  MOV R131, R54 ;  /* 0x0000003600837202 */ /* 0x000fe20000000f00 */
[----:B------:R-:W-:-:S02]  /*71f0*/  IMAD.MOV.U32 R125, RZ, RZ, R60 ;  /* 0x000000ffff7d7224 */ /* 0x000fc400078e003c */
[----:B------:R-:W-:Y:S01]  /*7200*/  IMAD.MOV.U32 R127, RZ, RZ, R62 ;  /* 0x000000ffff7f7224 */ /* 0x000fe200078e003e */
[----:B------:R-:W-:Y:S06]  /*7210*/  @!P5 BRA `(.L_x_2999) ;  /* 0x000000000004d947 */ /* 0x000fec0003800000 */
[----:B------:R-:W-:Y:S01]  /*7220*/  BPT.TRAP 0x1 ;  /* 0x000000040000795c */ /* 0x000fe20000300000 */
.L_x_2999:
[----:B------:R-:W-:Y:S01]  /*7230*/  IMAD R80, R23, 0x8, R22 ;  /* 0x0000000817507824 */ /* 0x000fe200078e0216 */
[----:B------:R-:W-:Y:S01]  /*7240*/  SHF.L.U32 R111, R224, 0x1f, RZ ;  /* 0x0000001fe06f7819 */ /* 0x000fe200000006ff */
[----:B------:R-:W0:Y:S01]  /*7250*/  LDC R124, c[0x0][0x2f4] ;  /* 0x0000bd00ff7c7b82 */ /* 0x000e220000000800 */
[----:B------:R-:W-:Y:S02]  /*7260*/  BSSY B1, `(.L_x_3000) ;  /* 0x0000003000017945 */ /* 0x000fe40003800000 */
[----:B------:R-:W1:Y:S02]  /*7270*/  SYNCS.PHASECHK.TRANS64.TRYWAIT P3, [R80+URZ+0x38890], R111 ;  /* 0x0388906f500075a7 */ /* 0x000e64000806017f */
[----:B-1----:R-:W-:Y:S05]  /*7280*/  @!P3 BRA `(.L_x_3001) ;  /* 0x0000025000acb947 */ /* 0x002fea0003800000 */
.L_x_3318:
[----:B------:R-:W-:Y:S05]  /*7290*/  BSYNC B1 ;  /* 0x0000000000017941 */ /* 0x000fea0003800000 */
.L_x_3000:
[----:B------:R-:W-:Y:S01]  /*72a0*/  UMOV UR4, 0xffffffff ;  /* 0xffffffff00047882 */ /* 0x000fe20000000000 */
[----:B0-----:R-:W-:Y:S02]  /*72b0*/  IMAD.IADD R126, R124, 0x1, -R97 ;  /* 0x000000017c7e7824 */ /* 0x001fe400078e0a61 */
[----:B------:R-:W-:Y:S05]  /*72c0*/  BRA.DIV UR4, `(.L_x_3002) ;  /* 0x0000025204b07947 */ /* 0x000fea000b800000 */
[----:B------:R0:W2:Y:S04]  /*72d0*/  SHFL.IDX PT, R118, R117, RZ, 0x181f ;  /* 0x00181fff75767589 */ /* 0x0000a800000e0000 */
[----:B------:R0:W3:Y:S02]  /*72e0*/  SHFL.IDX PT, R120, R116, RZ, 0x181f ;  /* 0x00181fff74787589 */ /* 0x0000e400000e0000 */
.L_x_3322:
[----:B------:R-:W-:Y:S01]  /*72f0*/  ISETP.GE.OR P3, PT, R221, R110, P1 ;  /* 0x0000006edd00720c */ /* 0x000fe20000f66670 */
[----:B------:R-:W-:-:S12]  /*7300*/  BSSY B1, `(.L_x_3003) ;  /* 0x00000f6000017945 */ /* 0x000fd80003800000 */
[----:B------:R-:W-:Y:S05]  /*7310*/  @P3 BRA `(.L_x_3004) ;  /* 0x0000000c00d03947 */ /* 0x000fea0003800000 */
[----:B------:R-:W4:Y:S01]  /*7320*/  S2R R14, SR_TID.X ;  /* 0x00000000000e7919 */ /* 0x000f220000002100 */
        /* <DEDUP_REMOVED lines=13> */
[----:B------:R-:W-:Y:S01]  /*7400*/  LOP3.LUT R12, R12, 0xffffc000, RZ, 0xc0, !PT ;  /* 0xffffc0000c0c7812 */ /* 0x000fe200078ec0ff */
[----:B----4-:R-:W-:-:S05]  /*7410*/  VIADD R15, R14, 0xffffff80 ;  /* 0xffffff800e0f7836 */ /* 0x010fca0000000000 */
[----:B------:R-:W-:-:S04]  /*7420*/  SHF.R.S32.HI R14, RZ, 0x1f, R15 ;  /* 0x0000001fff0e7819 */ /* 0x000fc8000001140f */
[----:B------:R-:W-:-:S05]  /*7430*/  LEA.HI R14, R14, R15, RZ, 0x6 ;  /* 0x0000000f0e0e7211 */ /* 0x000fca00078f30ff */
[----:B------:R-:W-:-:S05]  /*7440*/  IMAD.SHL.U32 R14, R14, 0x10, RZ ;  /* 0x000000100e0e7824 */ /* 0x000fca00078e00ff */
        /* <DEDUP_REMOVED lines=12> */
[----:B------:R-:W-:Y:S01]  /*7510*/  SHF.R.U32.HI R138, RZ, 0x8, R51 ;  /* 0x00000008ff8a7819 */ /* 0x000fe20000011633 */
[----:B------:R-:W-:Y:S01]  /*7520*/  IMAD.SHL.U32 R13, R46, 0x100, RZ ;  /* 0x000001002e0d7824 */ /* 0x000fe200078e00ff */
[----:B------:R-:W-:Y:S02]  /*7530*/  LOP3.LUT R48, R45, 0xff0000ff, RZ, 0xc0, !PT ;  /* 0xff0000ff2d307812 */ /* 0x000fe400078ec0ff */
[----:B------:R-:W-:Y:S02]  /*7540*/  SHF.R.U32.HI R141, RZ, 0x8, R47 ;  /* 0x00000008ff8d7819 */ /* 0x000fe4000001162f */
[----:B------:R-:W-:-:S02]  /*7550*/  LOP3.LUT R45, R47, 0xff0000ff, RZ, 0xc0, !PT ;  /* 0xff0000ff2f2d7812 */ /* 0x000fc400078ec0ff */
[----:B------:R-:W-:Y:S02]  /*7560*/  SHF.R.U32.HI R140, RZ, 0x10, R47 ;  /* 0x00000010ff8c7819 */ /* 0x000fe4000001162f */
[----:B------:R-:W-:Y:S01]  /*7570*/  MOV R46, R14 ;  /* 0x0000000e002e7202 */ /* 0x000fe20000000f00 */
[----:B------:R-:W-:Y:S01]  /*7580*/  IMAD.U32 R14, R143, 0x10000, RZ ;  /* 0x000100008f0e7824 */ /* 0x000fe200078e00ff */
[--C-:B------:R-:W-:Y:S02]  /*7590*/  SHF.R.U32.HI R139, RZ, 0x8, R49.reuse ;  /* 0x00000008ff8b7819 */ /* 0x100fe40000011631 */
[----:B------:R-:W-:Y:S02]  /*75a0*/  LOP3.LUT R47, R49, 0xff0000ff, RZ, 0xc0, !PT ;  /* 0xff0000ff312f7812 */ /* 0x000fe400078ec0ff */
[----:B------:R-:W-:Y:S01]  /*75b0*/  SHF.R.U32.HI R142, RZ, 0x10, R49 ;  /* 0x00000010ff8e7819 */ /* 0x000fe20000011631 */
[----:B------:R-:W-:Y:S01]  /*75c0*/  IMAD.MOV.U32 R49, RZ, RZ, R12 ;  /* 0x000000ffff317224 */ /* 0x000fe200078e000c */
[----:B------:R-:W-:Y:S01]  /*75d0*/  LOP3.LUT R50, R51, 0xff0000ff, RZ, 0xc0, !PT ;  /* 0xff0000ff33327812 */ /* 0x000fe200078ec0ff */
[----:B------:R-:W-:Y:S01]  /*75e0*/  IMAD.SHL.U32 R12, R141, 0x100, RZ ;  /* 0x000001008d0c7824 */ /* 0x000fe200078e00ff */
[----:B------:R-:W-:Y:S01]  /*75f0*/  SHF.R.U32.HI R144, RZ, 0x10, R51 ;  /* 0x00000010ff907819 */ /* 0x000fe20000011633 */
[----:B------:R-:W-:Y:S01]  /*7600*/  IMAD.SHL.U32 R51, R138, 0x100, RZ ;  /* 0x000001008a337824 */ /* 0x000fe200078e00ff */
[----:B------:R-:W-:Y:S01]  /*7610*/  LOP3.LUT R13, R48, 0xff00, R13, 0xf8, !PT ;  /* 0x0000ff00300d7812 */ /* 0x000fe200078ef80d */
[----:B------:R-:W-:Y:S01]  /*7620*/  IMAD.SHL.U32 R48, R139, 0x100, RZ ;  /* 0x000001008b307824 */ /* 0x000fe200078e00ff */
[----:B------:R-:W-:Y:S01]  /*7630*/  LOP3.LUT R12, R45, 0xff00, R12, 0xf8, !PT ;  /* 0x0000ff002d0c7812 */ /* 0x000fe200078ef80c */
[----:B------:R-:W-:Y:S01]  /*7640*/  IMAD.U32 R142, R142, 0x10000, RZ ;  /* 0x000100008e8e7824 */ /* 0x000fe200078e00ff */
[----:B------:R-:W-:Y:S01]  /*7650*/  LOP3.LUT R14, R13, 0xff0000, R14, 0xf8, !PT ;  /* 0x00ff00000d0e7812 */ /* 0x000fe200078ef80e */
[----:B------:R-:W-:Y:S01]  /*7660*/  IMAD.U32 R144, R144, 0x10000, RZ ;  /* 0x0001000090907824 */ /* 0x000fe200078e00ff */
[----:B------:R-:W-:-:S02]  /*7670*/  LOP3.LUT R141, R50, 0xff00, R51, 0xf8, !PT ;  /* 0x0000ff00328d7812 */ /* 0x000fc400078ef833 */
[----:B------:R-:W-:Y:S02]  /*7680*/  SHF.L.U32 R13, R140, 0x10, RZ ;  /* 0x000000108c0d7819 */ /* 0x000fe400000006ff */
[----:B------:R-:W-:Y:S02]  /*7690*/  F2FP.F16.E4M3.UNPACK_B R140, R137.H1 ;  /* 0x00000089ff8c723e */ /* 0x000fe400030006ff */
[----:B---3--:R-:W-:Y:S02]  /*76a0*/  F2FP.F16.E4M3.UNPACK_B R51, R76.H1 ;  /* 0x0000004cff33723e */ /* 0x008fe400030006ff */
[----:B------:R-:W-:Y:S02]  /*76b0*/  F2FP.F16.E4M3.UNPACK_B R50, R49.H1 ;  /* 0x00000031ff32723e */ /* 0x000fe400030006ff */
[----:B------:R-:W-:Y:S01]  /*76c0*/  LOP3.LUT R45, R47, 0xff00, R48, 0xf8, !PT ;  /* 0x0000ff002f2d7812 */ /* 0x000fe200078ef830 */
[----:B------:R-:W-:Y:S01]  /*76d0*/  HADD2.F32 R48, -RZ, R51.H0_H0 ;  /* 0x20000033ff307230 */ /* 0x000fe20000004100 */
[----:B------:R-:W-:Y:S01]  /*76e0*/  LOP3.LUT R13, R12, 0xff0000, R13, 0xf8, !PT ;  /* 0x00ff00000c0d7812 */ /* 0x000fe200078ef80d */
[----:B------:R-:W-:Y:S01]  /*76f0*/  HADD2.F32 R12, -RZ, R140.H0_H0 ;  /* 0x2000008cff0c7230 */ /* 0x000fe20000004100 */
[----:B------:R-:W-:Y:S01]  /*7700*/  F2FP.F16.E4M3.UNPACK_B R138, R136.H1 ;  /* 0x00000088ff8a723e */ /* 0x000fe200030006ff */
[--C-:B------:R-:W-:Y:S01]  /*7710*/  HADD2.F32 R47, -RZ, R50.reuse.H0_H0 ;  /* 0x20000032ff2f7230 */ /* 0x100fe20000004100 */
[----:B------:R-:W-:Y:S01]  /*7720*/  LOP3.LUT R45, R45, 0xff0000, R142, 0xf8, !PT ;  /* 0x00ff00002d2d7812 */ /* 0x000fe200078ef88e */
[----:B------:R-:W-:-:S02]  /*7730*/  HADD2.F32 R50, -RZ, R50.H1_H1 ;  /* 0x30000032ff327230 */ /* 0x000fc40000004100 */
[CC--:B------:R-:W-:Y:S01]  /*7740*/  FMUL.FTZ R146, R48.reuse, R12.reuse ;  /* 0x0000000c30927220 */ /* 0x0c0fe20000410000 */
[--C-:B------:R-:W-:Y:S02]  /*7750*/  HADD2.F32 R139, -RZ, R138.reuse.H0_H0 ;  /* 0x2000008aff8b7230 */ /* 0x100fe40000004100 */
[----:B------:R-:W-:Y:S01]  /*7760*/  FMUL.FTZ R143, R47, R12 ;  /* 0x0000000c2f8f7220 */ /* 0x000fe20000410000 */
[----:B------:R-:W-:Y:S01]  /*7770*/  LOP3.LUT R12, R141, 0xff0000, R144, 0xf8, !PT ;  /* 0x00ff00008d0c7812 */ /* 0x000fe200078ef890 */
[----:B------:R-:W-:Y:S01]  /*7780*/  HADD2.F32 R141, -RZ, R138.H1_H1 ;  /* 0x3000008aff8d7230 */ /* 0x000fe20000004100 */
[----:B------:R-:W-:Y:S01]  /*7790*/  F2FP.F16.E4M3.UNPACK_B R142, R137 ;  /* 0x00000089ff8e723e */ /* 0x000fe200020006ff */
[-C--:B------:R-:W-:Y:S01]  /*77a0*/  FFMA.FTZ R47, R47, R139.reuse, -R146 ;  /* 0x0000008b2f2f7223 */ /* 0x080fe20000010892 */
[----:B------:R-:W-:Y:S01]  /*77b0*/  FFMA.FTZ R48, R48, R139, R143 ;  /* 0x0000008b30307223 */ /* 0x000fe2000001008f */
[----:B------:R-:W-:Y:S01]  /*77c0*/  F2FP.F16.E4M3.UNPACK_B R139, R136 ;  /* 0x00000088ff8b723e */ /* 0x000fe200020006ff */
[----:B------:R-:W-:Y:S01]  /*77d0*/  HADD2.F32 R143, -RZ, R140.H1_H1 ;  /* 0x3000008cff8f7230 */ /* 0x000fe20000004100 */
[----:B------:R-:W-:Y:S01]  /*77e0*/  F2FP.F16.E4M3.UNPACK_B R76, R76 ;  /* 0x0000004cff4c723e */ /* 0x000fe200020006ff */
[----:B------:R-:W-:Y:S01]  /*77f0*/  HADD2.F32 R138, -RZ, R51.H1_H1 ;  /* 0x30000033ff8a7230 */ /* 0x000fe20000004100 */
[----:B------:R-:W-:Y:S01]  /*7800*/  F2FP.F16.E4M3.UNPACK_B R136, R49 ;  /* 0x00000031ff88723e */ /* 0x000fe200020006ff */
[----:B------:R-:W-:-:S02]  /*7810*/  HADD2.F32 R144, -RZ, R142.H0_H0 ;  /* 0x2000008eff907230 */ /* 0x000fc40000004100 */
[----:B------:R-:W-:Y:S02]  /*7820*/  HADD2.F32 R137, -RZ, R76.H0_H0 ;  /* 0x2000004cff897230 */ /* 0x000fe40000004100 */
[-C--:B------:R-:W-:Y:S01]  /*7830*/  FMUL.FTZ R49, R138, R143.reuse ;  /* 0x0000008f8a317220 */ /* 0x080fe20000410000 */
[----:B------:R-:W-:Y:S02]  /*7840*/  HADD2.F32 R51, -RZ, R136.H0_H0 ;  /* 0x20000088ff337230 */ /* 0x000fe40000004100 */
[C---:B------:R-:W-:Y:S01]  /*7850*/  FMUL.FTZ R143, R50.reuse, R143 ;  /* 0x0000008f328f7220 */ /* 0x040fe20000410000 */
[----:B------:R-:W-:Y:S02]  /*7860*/  HADD2.F32 R140, -RZ, R139.H0_H0 ;  /* 0x2000008bff8c7230 */ /* 0x000fe40000004100 */
[-C--:B------:R-:W-:Y:S01]  /*7870*/  FFMA.FTZ R50, R50, R141.reuse, -R49 ;  /* 0x0000008d32327223 */ /* 0x080fe20000010831 */
[-C--:B------:R-:W-:Y:S01]  /*7880*/  FMUL.FTZ R146, R137, R144.reuse ;  /* 0x0000009089927220 */ /* 0x080fe20000410000 */
[----:B------:R-:W-:Y:S01]  /*7890*/  FFMA.FTZ R49, R138, R141, R143 ;  /* 0x0000008d8a317223 */ /* 0x000fe2000001008f */
[----:B------:R-:W-:Y:S01]  /*78a0*/  FMUL.FTZ R144, R51, R144 ;  /* 0x0000009033907220 */ /* 0x000fe20000410000 */
[----:B------:R-:W-:Y:S01]  /*78b0*/  HADD2.F32 R141, -RZ, R142.H1_H1 ;  /* 0x3000008eff8d7230 */ /* 0x000fe20000004100 */
[----:B------:R-:W-:Y:S01]  /*78c0*/  F2FP.F16.E4M3.UNPACK_B R142, R135.H1 ;  /* 0x00000087ff8e723e */ /* 0x000fe200030006ff */
        /* <DEDUP_REMOVED lines=11> */
[----:B------:R-:W-:-:S02]  /*7980*/  HADD2.F32 R143, -RZ, R142.H0_H0 ;  /* 0x2000008eff8f7230 */ /* 0x000fc40000004100 */
[----:B------:R-:W-:Y:S01]  /*7990*/  FFMA.FTZ R145, R138, R137, R145 ;  /* 0x000000898a917223 */ /* 0x000fe20000010091 */
[----:B------:R-:W-:Y:S01]  /*79a0*/  HADD2.F32 R140, -RZ, R139.H0_H0 ;  /* 0x2000008bff8c7230 */ /* 0x000fe20000004100 */
[----:B------:R-:W-:Y:S01]  /*79b0*/  F2FP.F16.E4M3.UNPACK_B R46, R46 ;  /* 0x0000002eff2e723e */ /* 0x000fe200020006ff */
[----:B------:R-:W-:Y:S01]  /*79c0*/  HADD2.F32 R137, -RZ, R136.H0_H0 ;  /* 0x20000088ff897230 */ /* 0x000fe20000004100 */
[----:B------:R-:W-:Y:S01]  /*79d0*/  F2FP.SATFINITE.E4M3.F32.PACK_AB_MERGE_C R47, R50, R47, RZ ;  /* 0x0000002f322f723e */ /* 0x000fe200048070ff */
[----:B------:R-:W-:Y:S02]  /*79e0*/  HADD2.F32 R138, -RZ, R141.H0_H0 ;  /* 0x2000008dff8a7230 */ /* 0x000fe40000004100 */
[-C--:B------:R-:W-:Y:S01]  /*79f0*/  FMUL.FTZ R146, R140, R143.reuse ;  /* 0x0000008f8c927220 */ /* 0x080fe20000410000 */
[----:B------:R-:W-:Y:S02]  /*7a00*/  HADD2.F32 R142, -RZ, R142.H1_H1 ;  /* 0x3000008eff8e7230 */ /* 0x000fe40000004100 */
[----:B------:R-:W-:Y:S01]  /*7a10*/  FMUL.FTZ R143, R137, R143 ;  /* 0x0000008f898f7220 */ /* 0x000fe20000410000 */
[----:B------:R-:W-:-:S02]  /*7a20*/  HADD2.F32 R139, -RZ, R139.H1_H1 ;  /* 0x3000008bff8b7230 */ /* 0x000fc40000004100 */
[----:B------:R-:W-:Y:S01]  /*7a30*/  FFMA.FTZ R146, R137, R138, -R146 ;  /* 0x0000008a89927223 */ /* 0x000fe20000010892 */
[----:B------:R-:W-:Y:S01]  /*7a40*/  HADD2.F32 R136, -RZ, R136.H1_H1 ;  /* 0x30000088ff887230 */ /* 0x000fe20000004100 */
[----:B------:R-:W-:Y:S01]  /*7a50*/  F2FP.F16.E4M3.UNPACK_B R137, R135 ;  /* 0x00000087ff89723e */ /* 0x000fe200020006ff */
[----:B------:R-:W-:Y:S02]  /*7a60*/  HADD2.F32 R141, -RZ, R141.H1_H1 ;  /* 0x3000008dff8d7230 */ /* 0x000fe40000004100 */
[C---:B------:R-:W-:Y:S01]  /*7a70*/  FMUL.FTZ R147, R139.reuse, R142 ;  /* 0x0000008e8b937220 */ /* 0x040fe20000410000 */
[----:B------:R-:W-:Y:S01]  /*7a80*/  F2FP.F16.E4M3.UNPACK_B R135, R78 ;  /* 0x0000004eff87723e */ /* 0x000fe200020006ff */
[----:B------:R-:W-:Y:S01]  /*7a90*/  FMUL.FTZ R142, R136, R142 ;  /* 0x0000008e888e7220 */ /* 0x000fe20000410000 */
[----:B------:R-:W-:Y:S01]  /*7aa0*/  FFMA.FTZ R140, R140, R138, R143 ;  /* 0x0000008a8c8c7223 */ /* 0x000fe2000001008f */
[-C--:B------:R-:W-:Y:S01]  /*7ab0*/  FFMA.FTZ R147, R136, R141.reuse, -R147 ;  /* 0x0000008d88937223 */ /* 0x080fe20000010893 */
[----:B------:R-:W-:Y:S01]  /*7ac0*/  F2FP.F16.E4M3.UNPACK_B R136, R134 ;  /* 0x00000086ff88723e */ /* 0x000fe200020006ff */
[----:B------:R-:W-:Y:S01]  /*7ad0*/  FFMA.FTZ R149, R139, R141, R142 ;  /* 0x0000008d8b957223 */ /* 0x000fe2000001008e */
[----:B------:R-:W-:Y:S01]  /*7ae0*/  HADD2.F32 R134, -RZ, R135.H0_H0 ;  /* 0x20000087ff867230 */ /* 0x000fe20000004100 */
[----:B------:R-:W-:Y:S01]  /*7af0*/  F2FP.SATFINITE.E4M3.F32.PACK_AB_MERGE_C R47, R144, R51, R47 ;  /* 0x00000033902f723e */ /* 0x000fe2000480702f */
[--C-:B------:R-:W-:Y:S01]  /*7b00*/  HADD2.F32 R139, -RZ, R137.reuse.H0_H0 ;  /* 0x20000089ff8b7230 */ /* 0x100fe20000004100 */
[----:B------:R-:W-:Y:S01]  /*7b10*/  F2FP.SATFINITE.E4M3.F32.PACK_AB_MERGE_C R48, R49, R48, RZ ;  /* 0x000000303130723e */ /* 0x000fe200048070ff */
[----:B------:R-:W-:Y:S01]  /*7b20*/  HADD2.F32 R138, -RZ, R137.H1_H1 ;  /* 0x30000089ff8a7230 */ /* 0x000fe20000004100 */
[----:B------:R-:W-:Y:S01]  /*7b30*/  F2FP.F16.E4M3.UNPACK_B R50, R77 ;  /* 0x0000004dff32723e */ /* 0x000fe200020006ff */
[----:B------:R-:W-:-:S02]  /*7b40*/  HADD2.F32 R78, -RZ, R46.H0_H0 ;  /* 0x2000002eff4e7230 */ /* 0x000fc40000004100 */
[----:B------:R-:W-:Y:S01]  /*7b50*/  FMUL.FTZ R141, R134, R139 ;  /* 0x0000008b868d7220 */ /* 0x000fe20000410000 */
[----:B------:R-:W-:Y:S01]  /*7b60*/  HADD2.F32 R135, -RZ, R135.H1_H1 ;  /* 0x30000087ff877230 */ /* 0x000fe20000004100 */
[----:B------:R-:W-:Y:S01]  /*7b70*/  F2FP.F16.E4M3.UNPACK_B R51, R45 ;  /* 0x0000002dff33723e */ /* 0x000fe200020006ff */
[----:B------:R-:W-:Y:S02]  /*7b80*/  HADD2.F32 R46, -RZ, R46.H1_H1 ;  /* 0x3000002eff2e7230 */ /* 0x000fe40000004100 */
[----:B------:R-:W-:Y:S01]  /*7b90*/  FMUL.FTZ R139, R78, R139 ;  /* 0x0000008b4e8b7220 */ /* 0x000fe20000410000 */
[--C-:B------:R-:W-:Y:S02]  /*7ba0*/  HADD2.F32 R137, -RZ, R136.reuse.H0_H0 ;  /* 0x20000088ff897230 */ /* 0x100fe40000004100 */
[CC--:B------:R-:W-:Y:S01]  /*7bb0*/  FMUL.FTZ R143, R135.reuse, R138.reuse ;  /* 0x0000008a878f7220 */ /* 0x0c0fe20000410000 */
[----:B------:R-:W-:Y:S02]  /*7bc0*/  HADD2.F32 R136, -RZ, R136.H1_H1 ;  /* 0x30000088ff887230 */ /* 0x000fe40000004100 */
[----:B------:R-:W-:Y:S01]  /*7bd0*/  FMUL.FTZ R138, R46, R138 ;  /* 0x0000008a2e8a7220 */ /* 0x000fe20000410000 */
[----:B------:R-:W-:Y:S01]  /*7be0*/  F2FP.F16.E4M3.UNPACK_B R49, R44 ;  /* 0x0000002cff31723e */ /* 0x000fe200020006ff */
[-C--:B------:R-:W-:Y:S01]  /*7bf0*/  FFMA.FTZ R141, R78, R137.reuse, -R141 ;  /* 0x000000894e8d7223 */ /* 0x080fe2000001088d */
[----:B------:R-:W-:Y:S01]  /*7c00*/  FFMA.FTZ R78, R134, R137, R139 ;  /* 0x00000089864e7223 */ /* 0x000fe2000001008b */
[-C--:B------:R-:W-:Y:S01]  /*7c10*/  FFMA.FTZ R46, R46, R136.reuse, -R143 ;  /* 0x000000882e2e7223 */ /* 0x080fe2000001088f */
[----:B------:R-:W-:Y:S01]  /*7c20*/  FFMA.FTZ R135, R135, R136, R138 ;  /* 0x0000008887877223 */ /* 0x000fe2000001008a */
[----:B------:R-:W-:Y:S01]  /*7c30*/  F2FP.SATFINITE.E4M3.F32.PACK_AB_MERGE_C R146, R147, R146, RZ ;  /* 0x000000929392723e */ /* 0x000fe200048070ff */
[----:B------:R-:W-:Y:S01]  /*7c40*/  HADD2.F32 R134, -RZ, R50.H0_H0 ;  /* 0x20000032ff867230 */ /* 0x000fe20000004100 */
[----:B------:R-:W-:Y:S01]  /*7c50*/  F2FP.SATFINITE.E4M3.F32.PACK_AB_MERGE_C R76, R145, R76, R48 ;  /* 0x0000004c914c723e */ /* 0x000fe20004807030 */
[----:B------:R-:W-:Y:S01]  /*7c60*/  HADD2.F32 R139, -RZ, R51.H0_H0 ;  /* 0x20000033ff8b7230 */ /* 0x000fe20000004100 */
[----:B------:R-:W-:Y:S01]  /*7c70*/  F2FP.F16.E4M3.UNPACK_B R136, R14 ;  /* 0x0000000eff88723e */ /* 0x000fe200020006ff */
[----:B------:R-:W-:Y:S01]  /*7c80*/  HADD2.F32 R48, -RZ, R49.H0_H0 ;  /* 0x20000031ff307230 */ /* 0x000fe20000004100 */
[----:B------:R-:W-:Y:S01]  /*7c90*/  F2FP.SATFINITE.E4M3.F32.PACK_AB_MERGE_C R140, R149, R140, RZ ;  /* 0x0000008c958c723e */ /* 0x000fe200048070ff */
[----:B------:R-:W-:Y:S01]  /*7ca0*/  HADD2.F32 R138, -RZ, R51.H1_H1 ;  /* 0x30000033ff8a7230 */ /* 0x000fe20000004100 */
[----:B------:R-:W-:Y:S01]  /*7cb0*/  F2FP.SATFINITE.E4M3.F32.PACK_AB_MERGE_C R46, R46, R141, R146 ;  /* 0x0000008d2e2e723e */ /* 0x000fe20004807092 */
[----:B------:R-:W-:Y:S01]  /*7cc0*/  HADD2.F32 R137, -RZ, R136.H0_H0 ;  /* 0x20000088ff897230 */ /* 0x000fe20000004100 */
[----:B------:R-:W-:Y:S01]  /*7cd0*/  F2FP.SATFINITE.E4M3.F32.PACK_AB_MERGE_C R78, R135, R78, R140 ;  /* 0x0000004e874e723e */ /* 0x000fe2000480708c */
[----:B------:R-:W-:Y:S01]  /*7ce0*/  FMUL.FTZ R141, R134, R139 ;  /* 0x0000008b868d7220 */ /* 0x000fe20000410000 */
[----:B------:R-:W-:-:S02]  /*7cf0*/  HADD2.F32 R135, -RZ, R50.H1_H1 ;  /* 0x30000032ff877230 */ /* 0x000fc40000004100 */
        /* <DEDUP_REMOVED lines=13> */
[----:B------:R-:W-:Y:S02]  /*7dd0*/  HADD2.F32 R45, -RZ, R50.H0_H0 ;  /* 0x20000032ff2d7230 */ /* 0x000fe40000004100 */
[----:B------:R-:W-:Y:S02]  /*7de0*/  HADD2.F32 R134, -RZ, R77.H0_H0 ;  /* 0x2000004dff867230 */ /* 0x000fe40000004100 */
[----:B------:R-:W-:Y:S02]  /*7df0*/  HADD2.F32 R136, -RZ, R137.H0_H0 ;  /* 0x20000089ff887230 */ /* 0x000fe40000004100 */
[----:B------:R-:W-:-:S02]  /*7e00*/  HADD2.F32 R135, -RZ, R14.H0_H0 ;  /* 0x2000000eff877230 */ /* 0x000fc40000004100 */
[----:B------:R-:W-:Y:S02]  /*7e10*/  HADD2.F32 R50, -RZ, R50.H1_H1 ;  /* 0x30000032ff327230 */ /* 0x000fe40000004100 */
[CC--:B------:R-:W-:Y:S01]  /*7e20*/  FMUL.FTZ R138, R134.reuse, R136.reuse ;  /* 0x00000088868a7220 */ /* 0x0c0fe20000410000 */
[----:B------:R-:W-:Y:S02]  /*7e30*/  HADD2.F32 R137, -RZ, R137.H1_H1 ;  /* 0x30000089ff897230 */ /* 0x000fe40000004100 */
[C---:B------:R-:W-:Y:S01]  /*7e40*/  FMUL.FTZ R139, R45.reuse, R136 ;  /* 0x000000882d8b7220 */ /* 0x040fe20000410000 */
[----:B------:R-:W-:Y:S02]  /*7e50*/  HADD2.F32 R77, -RZ, R77.H1_H1 ;  /* 0x3000004dff4d7230 */ /* 0x000fe40000004100 */
[-C--:B------:R-:W-:Y:S01]  /*7e60*/  FFMA.FTZ R142, R45, R135.reuse, -R138 ;  /* 0x000000872d8e7223 */ /* 0x080fe2000001088a */
[----:B------:R-:W-:Y:S02]  /*7e70*/  HADD2.F32 R136, -RZ, R14.H1_H1 ;  /* 0x3000000eff887230 */ /* 0x000fe40000004100 */
[----:B------:R-:W-:Y:S01]  /*7e80*/  FFMA.FTZ R143, R134, R135, R139 ;  /* 0x00000087868f7223 */ /* 0x000fe2000001008b */
[C---:B------:R-:W-:Y:S01]  /*7e90*/  FMUL.FTZ R138, R50.reuse, R137 ;  /* 0x00000089328a7220 */ /* 0x040fe20000410000 */
[----:B------:R-:W-:Y:S01]  /*7ea0*/  F2FP.F16.E4M3.UNPACK_B R134, R79 ;  /* 0x0000004fff86723e */ /* 0x000fe200020006ff */
[C---:B------:R-:W-:Y:S01]  /*7eb0*/  FMUL.FTZ R141, R77.reuse, R137 ;  /* 0x000000894d8d7220 */ /* 0x040fe20000410000 */
[----:B------:R-:W-:Y:S01]  /*7ec0*/  F2FP.F16.E4M3.UNPACK_B R79, R79.H1 ;  /* 0x0000004fff4f723e */ /* 0x000fe200030006ff */
[----:B------:R-:W-:Y:S01]  /*7ed0*/  FFMA.FTZ R144, R77, R136, R138 ;  /* 0x000000884d907223 */ /* 0x000fe2000001008a */
        /* <DEDUP_REMOVED lines=8> */
[----:B------:R-:W-:Y:S01]  /*7f60*/  F2FP.F16.E4M3.UNPACK_B R138, R12 ;  /* 0x0000000cff8a723e */ /* 0x000fe200020006ff */
[----:B------:R-:W-:Y:S01]  /*7f70*/  HADD2.F32 R12, -RZ, R79.H0_H0 ;  /* 0x2000004fff0c7230 */ /* 0x000fe20000004100 */
[----:B------:R-:W-:Y:S01]  /*7f80*/  F2FP.F16.E4M3.UNPACK_B R13, R13.H1 ;  /* 0x0000000dff0d723e */ /* 0x000fe200030006ff */
[----:B------:R-:W-:Y:S01]  /*7f90*/  HADD2.F32 R50, -RZ, R15.H0_H0 ;  /* 0x2000000fff327230 */ /* 0x000fe20000004100 */
        /* <DEDUP_REMOVED lines=20> */
[----:B------:R-:W-:Y:S01]  /*80e0*/  F2FP.SATFINITE.E4M3.F32.PACK_AB_MERGE_C R48, R51, R48, R142 ;  /* 0x000000303330723e */ /* 0x000fe2000480708e */
[----:B------:R-:W-:-:S02]  /*80f0*/  HADD2.F32 R14, -RZ, R14.H1_H1 ;  /* 0x3000000eff0e7230 */ /* 0x000fc40000004100 */
[-C--:B------:R-:W-:Y:S01]  /*8100*/  FMUL.FTZ R13, R134, R45.reuse ;  /* 0x0000002d860d7220 */ /* 0x080fe20000410000 */
[----:B------:R-:W-:Y:S02]  /*8110*/  HADD2.F32 R135, -RZ, R135.H1_H1 ;  /* 0x30000087ff877230 */ /* 0x000fe40000004100 */
[-C--:B------:R-:W-:Y:S01]  /*8120*/  FFMA.FTZ R136, R15, R12.reuse, -R136 ;  /* 0x0000000c0f887223 */ /* 0x080fe20000010888 */
[----:B------:R-:W-:Y:S01]  /*8130*/  FFMA.FTZ R50, R79, R12, R50 ;  /* 0x0000000c4f327223 */ /* 0x000fe20000010032 */
[----:B------:R-:W-:Y:S01]  /*8140*/  FMUL.FTZ R45, R14, R45 ;  /* 0x0000002d0e2d7220 */ /* 0x000fe20000410000 */
[----:B------:R-:W-:Y:S01]  /*8150*/  F2FP.SATFINITE.E4M3.F32.PACK_AB_MERGE_C R143, R144, R143, RZ ;  /* 0x0000008f908f723e */ /* 0x000fe200048070ff */
[----:B------:R-:W-:Y:S01]  /*8160*/  FFMA.FTZ R13, R14, R135, -R13 ;  /* 0x000000870e0d7223 */ /* 0x000fe2000001080d */
[----:B------:R-:W-:Y:S01]  /*8170*/  F2FP.SATFINITE.E4M3.F32.PACK_AB_MERGE_C R136, R136, R147, RZ ;  /* 0x000000938888723e */ /* 0x000fe200048070ff */
[----:B------:R-:W-:Y:S01]  /*8180*/  FFMA.FTZ R45, R134, R135, R45 ;  /* 0x00000087862d7223 */ /* 0x000fe2000001002d */
[----:B------:R-:W-:Y:S01]  /*8190*/  F2FP.SATFINITE.E4M3.F32.PACK_AB_MERGE_C R50, R50, R141, RZ ;  /* 0x0000008d3232723e */ /* 0x000fe200048070ff */
[----:B------:R-:W-:Y:S01]  /*81a0*/  IMAD.MOV.U32 R12, RZ, RZ, R47 ;  /* 0x000000ffff0c7224 */ /* 0x000fe200078e002f */
[----:B------:R-:W-:Y:S01]  /*81b0*/  F2FP.SATFINITE.E4M3.F32.PACK_AB_MERGE_C R15, R13, R146, R136 ;  /* 0x000000920d0f723e */ /* 0x000fe20004807088 */
[----:B------:R-:W-:Y:S01]  /*81c0*/  IMAD.MOV.U32 R13, RZ, RZ, R48 ;  /* 0x000000ffff0d7224 */ /* 0x000fe200078e0030 */
[----:B------:R-:W-:-:S02]  /*81d0*/  F2FP.SATFINITE.E4M3.F32.PACK_AB_MERGE_C R77, R44, R49, R143 ;  /* 0x000000312c4d723e */ /* 0x000fc4000480708f */
[----:B------:R-:W-:Y:S02]  /*81e0*/  F2FP.SATFINITE.E4M3.F32.PACK_AB_MERGE_C R79, R45, R140, R50 ;  /* 0x0000008c2d4f723e */ /* 0x000fe40004807032 */
[----:B------:R-:W-:-:S07]  /*81f0*/  MOV R14, R46 ;  /* 0x0000002e000e7202 */ /* 0x000fce0000000f00 */
.L_x_3006:
[----:B------:R-:W-:Y:S05]  /*8200*/  BSYNC B2 ;  /* 0x0000000000027941 */ /* 0x000fea0003800000 */
.L_x_3005:
[----:B------:R-:W-:Y:S01]  /*8210*/  ISETP.GE.AND P3, PT, R11, R124, PT ;  /* 0x0000007c0b00720c */ /* 0x000fe20003f66270 */
[----:B--2---:R4:W-:-:S12]  /*8220*/  ST.E.128 desc[UR36][R114.64], R12 ;  /* 0x0000000c72007985 */ /* 0x0049d8000c101d24 */
[----:B------:R-:W-:-:S04]  /*8230*/  @!P3 IADD3 R44, P4, R120, R11, RZ ;  /* 0x0000000b782cb210 */ /* 0x000fc80007f9e0ff */
[----:B------:R-:W-:-:S05]  /*8240*/  @!P3 LEA.HI.X.SX32 R45, R11, R118, 0x1, P4 ;  /* 0x000000760b2db211 */ /* 0x000fca00020f0eff */
[----:B---3--:R4:W-:Y:S04]  /*8250*/  @!P3 ST.E.128 desc[UR36][R44.64], R76 ;  /* 0x0000004c2c00b985 */ /* 0x0089e8000c101d24 */
.L_x_3004:
[----:B------:R-:W-:Y:S05]  /*8260*/  BSYNC B1 ;  /* 0x0000000000017941 */ /* 0x000fea0003800000 */
.L_x_3003:
[----:B------:R-:W-:-:S03]  /*8270*/  UMOV UR4, 0xffffffff ;  /* 0xffffffff00047882 */ /* 0x000fc60000000000 */
[----:B------:R-:W-:Y:S05]  /*8280*/  BRA.DIV UR4, `(.L_x_3007) ;  /* 0x00000246040c7947 */ /* 0x000fea000b800000 */
[----:B----4-:R4:W0:Y:S04]  /*8290*/  SHFL.IDX PT, R76, R117, 0x1, 0x181f ;  /* 0x00381f00754c7f89 */ /* 0x01082800000e0000 */
[----:B------:R4:W0:Y:S02]  /*82a0*/  SHFL.IDX PT, R50, R116, 0x1, 0x181f ;  /* 0x00381f0074327f89 */ /* 0x00082400000e0000 */
.L_x_3326:
[----:B------:R-:W-:Y:S01]  /*82b0*/  ISETP.GE.OR P3, PT, R104, R110, P1 ;  /* 0x0000006e6800720c */ /* 0x000fe20000f66670 */
[----:B------:R-:W-:-:S12]  /*82c0*/  BSSY B1, `(.L_x_3008) ;  /* 0x00000f3000017945 */ /* 0x000fd80003800000 */
        /* <DEDUP_REMOVED lines=26> */
[--C-:B--2---:R-:W-:Y:S02]  /*8470*/  SHF.R.U32.HI R118, RZ, 0x10, R55.reuse ;  /* 0x00000010ff767819 */ /* 0x104fe40000011637 */
[----:B------:R-:W-:Y:S02]  /*8480*/  SHF.R.U32.HI R115, RZ, 0x8, R55 ;  /* 0x00000008ff737819 */ /* 0x000fe40000011637 */
[----:B------:R-:W-:Y:S01]  /*8490*/  LOP3.LUT R77, R55, 0xff0000ff, RZ, 0xc0, !PT ;  /* 0xff0000ff374d7812 */ /* 0x000fe200078ec0ff */
[----:B------:R-:W-:Y:S01]  /*84a0*/  IMAD.MOV.U32 R55, RZ, RZ, R12 ;  /* 0x000000ffff377224 */ /* 0x000fe200078e000c */
[----:B---3--:R-:W-:Y:S01]  /*84b0*/  SHF.R.U32.HI R120, RZ, 0x10, R53 ;  /* 0x00000010ff787819 */ /* 0x008fe20000011635 */
[----:B------:R-:W-:Y:S01]  /*84c0*/  IMAD.SHL.U32 R12, R52, 0x100, RZ ;  /* 0x00000100340c7824 */ /* 0x000fe200078e00ff */
[----:B------:R-:W-:Y:S01]  /*84d0*/  LOP3.LUT R53, R53, 0xff0000ff, RZ, 0xc0, !PT ;  /* 0xff0000ff35357812 */ /* 0x000fe200078ec0ff */
[----:B------:R-:W-:Y:S01]  /*84e0*/  IMAD.MOV.U32 R52, RZ, RZ, R14 ;  /* 0x000000ffff347224 */ /* 0x000fe200078e000e */
[----:B------:R-:W-:Y:S01]  /*84f0*/  SHF.R.U32.HI R79, RZ, 0x8, R57 ;  /* 0x00000008ff4f7819 */ /* 0x000fe20000011639 */
[----:B------:R-:W-:Y:S01]  /*8500*/  IMAD.U32 R14, R120, 0x10000, RZ ;  /* 0x00010000780e7824 */ /* 0x000fe200078e00ff */
[----:B------:R-:W-:-:S02]  /*8510*/  SHF.R.U32.HI R56, RZ, 0x8, R59 ;  /* 0x00000008ff387819 */ /* 0x000fc4000001163b */
[----:B------:R-:W-:Y:S01]  /*8520*/  MOV R58, R44 ;  /* 0x0000002c003a7202 */ /* 0x000fe20000000f00 */
[----:B------:R-:W-:Y:S01]  /*8530*/  IMAD.SHL.U32 R13, R79, 0x100, RZ ;  /* 0x000001004f0d7824 */ /* 0x000fe200078e00ff */
[----:B------:R-:W-:Y:S01]  /*8540*/  LOP3.LUT R53, R53, 0xff00, R12, 0xf8, !PT ;  /* 0x0000ff0035357812 */ /* 0x000fe200078ef80c */
[----:B------:R-:W-:Y:S01]  /*8550*/  IMAD.SHL.U32 R12, R115, 0x100, RZ ;  /* 0x00000100730c7824 */ /* 0x000fe200078e00ff */
[----:B------:R-:W-:Y:S02]  /*8560*/  SHF.R.U32.HI R114, RZ, 0x10, R57 ;  /* 0x00000010ff727819 */ /* 0x000fe40000011639 */
[----:B------:R-:W-:Y:S02]  /*8570*/  LOP3.LUT R54, R57, 0xff0000ff, RZ, 0xc0, !PT ;  /* 0xff0000ff39367812 */ /* 0x000fe400078ec0ff */
[----:B------:R-:W-:Y:S02]  /*8580*/  SHF.R.U32.HI R78, RZ, 0x10, R59 ;  /* 0x00000010ff4e7819 */ /* 0x000fe4000001163b */
[----:B------:R-:W-:-:S02]  /*8590*/  LOP3.LUT R57, R59, 0xff0000ff, RZ, 0xc0, !PT ;  /* 0xff0000ff3b397812 */ /* 0x000fc400078ec0ff */
[----:B------:R-:W-:Y:S01]  /*85a0*/  SHF.L.U32 R44, R56, 0x8, RZ ;  /* 0x00000008382c7819 */ /* 0x000fe200000006ff */
[----:B------:R-:W-:Y:S01]  /*85b0*/  IMAD.U32 R78, R78, 0x10000, RZ ;  /* 0x000100004e4e7824 */ /* 0x000fe200078e00ff */
[----:B------:R-:W-:Y:S02]  /*85c0*/  F2FP.F16.E4M3.UNPACK_B R79, R133.H1 ;  /* 0x00000085ff4f723e */ /* 0x000fe400030006ff */
[----:B------:R-:W-:Y:S02]  /*85d0*/  F2FP.F16.E4M3.UNPACK_B R59, R58.H1 ;  /* 0x0000003aff3b723e */ /* 0x000fe400030006ff */
[----:B------:R-:W-:Y:S02]  /*85e0*/  F2FP.F16.E4M3.UNPACK_B R56, R55.H1 ;  /* 0x00000037ff38723e */ /* 0x000fe400030006ff */
[----:B------:R-:W-:Y:S01]  /*85f0*/  LOP3.LUT R77, R77, 0xff00, R12, 0xf8, !PT ;  /* 0x0000ff004d4d7812 */ /* 0x000fe200078ef80c */
[----:B------:R-:W-:Y:S01]  /*8600*/  IMAD.U32 R12, R118, 0x10000, RZ ;  /* 0x00010000760c7824 */ /* 0x000fe200078e00ff */
[----:B------:R-:W-:Y:S01]  /*8610*/  LOP3.LUT R135, R57, 0xff00, R44, 0xf8, !PT ;  /* 0x0000ff0039877812 */ /* 0x000fe200078ef82c */
[----:B------:R-:W-:Y:S01]  /*8620*/  IMAD.U32 R44, R114, 0x10000, RZ ;  /* 0x00010000722c7824 */ /* 0x000fe200078e00ff */
[----:B------:R-:W-:Y:S01]  /*8630*/  LOP3.LUT R115, R54, 0xff00, R13, 0xf8, !PT ;  /* 0x0000ff0036737812 */ /* 0x000fe200078ef80d */
[----:B------:R-:W-:Y:S01]  /*8640*/  HADD2.F32 R13, -RZ, R79.H0_H0 ;  /* 0x2000004fff0d7230 */ /* 0x000fe20000004100 */
[----:B------:R-:W-:Y:S01]  /*8650*/  LOP3.LUT R14, R53, 0xff0000, R14, 0xf8, !PT ;  /* 0x00ff0000350e7812 */ /* 0x000fe200078ef80e */
[----:B------:R-:W-:Y:S01]  /*8660*/  HADD2.F32 R54, -RZ, R59.H0_H0 ;  /* 0x2000003bff367230 */ /* 0x000fe20000004100 */
[----:B------:R-:W-:Y:S01]  /*8670*/  F2FP.F16.E4M3.UNPACK_B R57, R132.H1 ;  /* 0x00000084ff39723e */ /* 0x000fe200030006ff */
[----:B------:R-:W-:Y:S01]  /*8680*/  HADD2.F32 R53, -RZ, R56.H0_H0 ;  /* 0x20000038ff357230 */ /* 0x000fe20000004100 */
[----:B------:R-:W-:-:S02]  /*8690*/  LOP3.LUT R12, R77, 0xff0000, R12, 0xf8, !PT ;  /* 0x00ff00004d0c7812 */ /* 0x000fc400078ef80c */
        /* <DEDUP_REMOVED lines=14> */
[----:B------:R-:W-:-:S02]  /*8780*/  HADD2.F32 R79, -RZ, R133.H0_H0 ;  /* 0x20000085ff4f7230 */ /* 0x000fc40000004100 */
[-C--:B------:R-:W-:Y:S01]  /*8790*/  FMUL.FTZ R118, R77, R114.reuse ;  /* 0x000000724d767220 */ /* 0x080fe20000410000 */
        /* <DEDUP_REMOVED lines=8> */
[----:B------:R-:W-:Y:S01]  /*8820*/  FMUL.FTZ R77, R59, R79 ;  /* 0x0000004f3b4d7220 */ /* 0x000fe20000410000 */
[----:B------:R-:W-:Y:S01]  /*8830*/  HADD2.F32 R58, -RZ, R58.H1_H1 ;  /* 0x3000003aff3a7230 */ /* 0x000fe20000004100 */
[----:B------:R-:W-:Y:S01]  /*8840*/  LOP3.LUT R44, R115, 0xff0000, R44, 0xf8, !PT ;  /* 0x00ff0000732c7812 */ /* 0x000fe200078ef82c */
        /* <DEDUP_REMOVED lines=17> */
[----:B------:R-:W-:Y:S01]  /*8960*/  FMUL.FTZ R133, R59, R78 ;  /* 0x0000004e3b857220 */ /* 0x000fe20000410000 */
        /* <DEDUP_REMOVED lines=17> */
[--C-:B------:R-:W-:Y:S01]  /*8a80*/  HADD2.F32 R56, -RZ, R55.reuse.H0_H0 ;  /* 0x20000037ff387230 */ /* 0x100fe20000004100 */
[----:B------:R-:W-:Y:S01]  /*8a90*/  F2FP.SATFINITE.E4M3.F32.PACK_AB_MERGE_C R135, R135, R54, RZ ;  /* 0x000000368787723e */ /* 0x000fe200048070ff */
[----:B------:R-:W-:Y:S01]  /*8aa0*/  HADD2.F32 R130, -RZ, R130.H1_H1 ;  /* 0x30000082ff827230 */ /* 0x000fe20000004100 */
[----:B------:R-:W-:Y:S01]  /*8ab0*/  F2FP.SATFINITE.E4M3.F32.PACK_AB_MERGE_C R54, R118, R79, R53 ;  /* 0x0000004f7636723e */ /* 0x000fe20004807035 */
[----:B------:R-:W-:-:S02]  /*8ac0*/  HADD2.F32 R55, -RZ, R55.H1_H1 ;  /* 0x30000037ff377230 */ /* 0x000fc40000004100 */
[-C--:B------:R-:W-:Y:S01]  /*8ad0*/  FMUL.FTZ R77, R56, R59.reuse ;  /* 0x0000003b384d7220 */ /* 0x080fe20000410000 */
[--C-:B------:R-:W-:Y:S02]  /*8ae0*/  HADD2.F32 R57, -RZ, R131.reuse.H0_H0 ;  /* 0x20000083ff397230 */ /* 0x100fe40000004100 */
[C---:B------:R-:W-:Y:S01]  /*8af0*/  FMUL.FTZ R59, R46.reuse, R59 ;  /* 0x0000003b2e3b7220 */ /* 0x040fe20000410000 */
[----:B------:R-:W-:Y:S02]  /*8b00*/  HADD2.F32 R52, -RZ, R52.H1_H1 ;  /* 0x30000034ff347230 */ /* 0x000fe40000004100 */
[CC--:B------:R-:W-:Y:S01]  /*8b10*/  FMUL.FTZ R133, R55.reuse, R130.reuse ;  /* 0x0000008237857220 */ /* 0x0c0fe20000410000 */
[----:B------:R-:W-:Y:S02]  /*8b20*/  HADD2.F32 R131, -RZ, R131.H1_H1 ;  /* 0x30000083ff837230 */ /* 0x000fe40000004100 */
[-C--:B------:R-:W-:Y:S01]  /*8b30*/  FFMA.FTZ R46, R46, R57.reuse, -R77 ;  /* 0x000000392e2e7223 */ /* 0x080fe2000001084d */
[----:B------:R-:W-:Y:S01]  /*8b40*/  FFMA.FTZ R59, R56, R57, R59 ;  /* 0x00000039383b7223 */ /* 0x000fe2000001003b */
[C---:B------:R-:W-:Y:S01]  /*8b50*/  FMUL.FTZ R130, R52.reuse, R130 ;  /* 0x0000008234827220 */ /* 0x040fe20000410000 */
[----:B------:R-:W-:Y:S01]  /*8b60*/  F2FP.F16.E4M3.UNPACK_B R57, R45 ;  /* 0x0000002dff39723e */ /* 0x000fe200020006ff */
[-C--:B------:R-:W-:Y:S01]  /*8b70*/  FFMA.FTZ R133, R52, R131.reuse, -R133 ;  /* 0x0000008334857223 */ /* 0x080fe20000010885 */
[----:B------:R-:W-:Y:S01]  /*8b80*/  F2FP.F16.E4M3.UNPACK_B R79, R44 ;  /* 0x0000002cff4f723e */ /* 0x000fe200020006ff */
[----:B------:R-:W-:Y:S01]  /*8b90*/  FFMA.FTZ R130, R55, R131, R130 ;  /* 0x0000008337827223 */ /* 0x000fe20000010082 */
[----:B------:R-:W-:Y:S01]  /*8ba0*/  F2FP.F16.E4M3.UNPACK_B R56, R51 ;  /* 0x00000033ff38723e */ /* 0x000fe200020006ff */
[----:B------:R-:W-:Y:S01]  /*8bb0*/  HADD2.F32 R58, -RZ, R57.H0_H0 ;  /* 0x20000039ff3a7230 */ /* 0x000fe20000004100 */
[----:B------:R-:W-:Y:S01]  /*8bc0*/  F2FP.F16.E4M3.UNPACK_B R77, R14 ;  /* 0x0000000eff4d723e */ /* 0x000fe200020006ff */
[----:B------:R-:W-:Y:S01]  /*8bd0*/  HADD2.F32 R114, -RZ, R79.H0_H0 ;  /* 0x2000004fff727230 */ /* 0x000fe20000004100 */
[----:B------:R-:W-:Y:S01]  /*8be0*/  F2FP.SATFINITE.E4M3.F32.PACK_AB_MERGE_C R52, R137, R78, RZ ;  /* 0x0000004e8934723e */ /* 0x000fe200048070ff */
[----:B------:R-:W-:Y:S01]  /*8bf0*/  HADD2.F32 R55, -RZ, R56.H0_H0 ;  /* 0x20000038ff377230 */ /* 0x000fe20000004100 */
[----:B------:R-:W-:Y:S01]  /*8c00*/  F2FP.SATFINITE.E4M3.F32.PACK_AB_MERGE_C R134, R139, R134, RZ ;  /* 0x000000868b86723e */ /* 0x000fe200048070ff */
[----:B------:R-:W-:Y:S01]  /*8c10*/  HADD2.F32 R78, -RZ, R77.H0_H0 ;  /* 0x2000004dff4e7230 */ /* 0x000fe20000004100 */
[----:B------:R-:W-:Y:S01]  /*8c20*/  F2FP.SATFINITE.E4M3.F32.PACK_AB_MERGE_C R53, R132, R115, R135 ;  /* 0x000000738435723e */ /* 0x000fe20004807087 */
[----:B------:R-:W-:Y:S01]  /*8c30*/  FMUL.FTZ R118, R58, R114 ;  /* 0x000000723a767220 */ /* 0x000fe20000410000 */
[----:B------:R-:W-:Y:S01]  /*8c40*/  F2FP.SATFINITE.E4M3.F32.PACK_AB_MERGE_C R52, R133, R46, R52 ;  /* 0x0000002e8534723e */ /* 0x000fe20004807034 */
[----:B------:R-:W-:Y:S01]  /*8c50*/  FMUL.FTZ R115, R55, R114 ;  /* 0x0000007237737220 */ /* 0x000fe20000410000 */
[----:B------:R-:W-:Y:S01]  /*8c60*/  F2FP.SATFINITE.E4M3.F32.PACK_AB_MERGE_C R46, R130, R59, R134 ;  /* 0x0000003b822e723e */ /* 0x000fe20004807086 */
[----:B------:R-:W-:-:S02]  /*8c70*/  HADD2.F32 R59, -RZ, R57.H1_H1 ;  /* 0x30000039ff3b7230 */ /* 0x000fc40000004100 */
[-C--:B------:R-:W-:Y:S01]  /*8c80*/  FFMA.FTZ R55, R55, R78.reuse, -R118 ;  /* 0x0000004e37377223 */ /* 0x080fe20000010876 */
[----:B------:R-:W-:Y:S01]  /*8c90*/  HADD2.F32 R114, -RZ, R79.H1_H1 ;  /* 0x3000004fff727230 */ /* 0x000fe20000004100 */
[----:B------:R-:W-:Y:S01]  /*8ca0*/  F2FP.F16.E4M3.UNPACK_B R45, R45.H1 ;  /* 0x0000002dff2d723e */ /* 0x000fe200030006ff */
[----:B------:R-:W-:Y:S02]  /*8cb0*/  HADD2.F32 R57, -RZ, R56.H1_H1 ;  /* 0x30000038ff397230 */ /* 0x000fe40000004100 */
[----:B------:R-:W-:Y:S01]  /*8cc0*/  FFMA.FTZ R56, R58, R78, R115 ;  /* 0x0000004e3a387223 */ /* 0x000fe20000010073 */
[----:B------:R-:W-:Y:S02]  /*8cd0*/  HADD2.F32 R58, -RZ, R77.H1_H1 ;  /* 0x3000004dff3a7230 */ /* 0x000fe40000004100 */
[----:B------:R-:W-:Y:S01]  /*8ce0*/  FMUL.FTZ R78, R59, R114 ;  /* 0x000000723b4e7220 */ /* 0x000fe20000410000 */
[----:B------:R-:W-:Y:S01]  /*8cf0*/  F2FP.F16.E4M3.UNPACK_B R77, R44.H1 ;  /* 0x0000002cff4d723e */ /* 0x000fe200030006ff */
[C---:B------:R-:W-:Y:S01]  /*8d00*/  FMUL.FTZ R114, R57.reuse, R114 ;  /* 0x0000007239727220 */ /* 0x040fe20000410000 */
[----:B------:R-:W-:Y:S01]  /*8d10*/  F2FP.F16.E4M3.UNPACK_B R51, R51.H1 ;  /* 0x00000033ff33723e */ /* 0x000fe200030006ff */
[----:B------:R-:W-:Y:S01]  /*8d20*/  FFMA.FTZ R118, R57, R58, -R78 ;  /* 0x0000003a39767223 */ /* 0x000fe2000001084e */
[----:B------:R-:W-:-:S02]  /*8d30*/  HADD2.F32 R57, -RZ, R45.H0_H0 ;  /* 0x2000002dff397230 */ /* 0x000fc40000004100 */
[----:B------:R-:W-:Y:S01]  /*8d40*/  FFMA.FTZ R131, R59, R58, R114 ;  /* 0x0000003a3b837223 */ /* 0x000fe20000010072 */
[----:B------:R-:W-:Y:S01]  /*8d50*/  F2FP.F16.E4M3.UNPACK_B R14, R14.H1 ;  /* 0x0000000eff0e723e */ /* 0x000fe200030006ff */
[----:B------:R-:W-:Y:S01]  /*8d60*/  HADD2.F32 R45, -RZ, R45.H1_H1 ;  /* 0x3000002dff2d7230 */ /* 0x000fe20000004100 */
[----:B------:R-:W-:Y:S01]  /*8d70*/  F2FP.F16.E4M3.UNPACK_B R79, R13.H1 ;  /* 0x0000000dff4f723e */ /* 0x000fe200030006ff */
[----:B------:R-:W-:Y:S02]  /*8d80*/  HADD2.F32 R114, -RZ, R77.H1_H1 ;  /* 0x3000004dff727230 */ /* 0x000fe40000004100 */
[--C-:B------:R-:W-:Y:S02]  /*8d90*/  HADD2.F32 R44, -RZ, R51.reuse.H0_H0 ;  /* 0x20000033ff2c7230 */ /* 0x100fe40000004100 */
[----:B------:R-:W-:Y:S02]  /*8da0*/  HADD2.F32 R51, -RZ, R51.H1_H1 ;  /* 0x30000033ff337230 */ /* 0x000fe40000004100 */
[----:B------:R-:W-:-:S02]  /*8db0*/  HADD2.F32 R58, -RZ, R14.H0_H0 ;  /* 0x2000000eff3a7230 */ /* 0x000fc40000004100 */
[----:B------:R-:W-:Y:S02]  /*8dc0*/  HADD2.F32 R78, -RZ, R14.H1_H1 ;  /* 0x3000000eff4e7230 */ /* 0x000fe40000004100 */
[-C--:B------:R-:W-:Y:S01]  /*8dd0*/  FMUL.FTZ R14, R45, R114.reuse ;  /* 0x000000722d0e7220 */ /* 0x080fe20000410000 */
[----:B------:R-:W-:Y:S02]  /*8de0*/  HADD2.F32 R59, -RZ, R77.H0_H0 ;  /* 0x2000004dff3b7230 */ /* 0x000fe40000004100 */
[C---:B------:R-:W-:Y:S01]  /*8df0*/  FMUL.FTZ R114, R51.reuse, R114 ;  /* 0x0000007233727220 */ /* 0x040fe20000410000 */
[----:B------:R-:W-:Y:S02]  /*8e00*/  HADD2.F32 R115, -RZ, R79.H0_H0 ;  /* 0x2000004fff737230 */ /* 0x000fe40000004100 */
[-C--:B------:R-:W-:Y:S01]  /*8e10*/  FFMA.FTZ R133, R51, R78.reuse, -R14 ;  /* 0x0000004e33857223 */ /* 0x080fe2000001080e */
[----:B------:R-:W-:Y:S01]  /*8e20*/  F2FP.F16.E4M3.UNPACK_B R51, R47 ;  /* 0x0000002fff33723e */ /* 0x000fe200020006ff */
[-C--:B------:R-:W-:Y:S01]  /*8e30*/  FMUL.FTZ R77, R57, R59.reuse ;  /* 0x0000003b394d7220 */ /* 0x080fe20000410000 */
[C---:B------:R-:W-:Y:S01]  /*8e40*/  FMUL.FTZ R130, R44.reuse, R59 ;  /* 0x0000003b2c827220 */ /* 0x040fe20000410000 */
[----:B------:R-:W-:Y:S01]  /*8e50*/  F2FP.F16.E4M3.UNPACK_B R14, R15 ;  /* 0x0000000fff0e723e */ /* 0x000fe200020006ff */
[----:B------:R-:W-:Y:S01]  /*8e60*/  FFMA.FTZ R135, R45, R78, R114 ;  /* 0x0000004e2d877223 */ /* 0x000fe20000010072 */
[----:B------:R-:W-:Y:S01]  /*8e70*/  F2FP.F16.E4M3.UNPACK_B R47, R47.H1 ;  /* 0x0000002fff2f723e */ /* 0x000fe200030006ff */
[-C--:B------:R-:W-:Y:S01]  /*8e80*/  FFMA.FTZ R120, R44, R58.reuse, -R77 ;  /* 0x0000003a2c787223 */ /* 0x080fe2000001084d */
        /* <DEDUP_REMOVED lines=13> */
[----:B------:R-:W-:Y:S01]  /*8f60*/  FMUL.FTZ R115, R45, R115 ;  /* 0x000000732d737220 */ /* 0x000fe20000410000 */
[----:B------:R-:W-:Y:S02]  /*8f70*/  HADD2.F32 R44, -RZ, R14.H0_H0 ;  /* 0x2000000eff2c7230 */ /* 0x000fe40000004100 */
[-C--:B------:R-:W-:Y:S01]  /*8f80*/  FMUL.FTZ R137, R57, R114.reuse ;  /* 0x0000007239897220 */ /* 0x080fe20000410000 */
[----:B------:R-:W-:Y:S02]  /*8f90*/  HADD2.F32 R59, -RZ, R13.H0_H0 ;  /* 0x2000000dff3b7230 */ /* 0x000fe40000004100 */
[----:B------:R-:W-:Y:S01]  /*8fa0*/  FFMA.FTZ R115, R12, R77, R115 ;  /* 0x0000004d0c737223 */ /* 0x000fe20000010073 */
[----:B------:R-:W-:Y:S02]  /*8fb0*/  HADD2.F32 R47, -RZ, R47.H1_H1 ;  /* 0x3000002fff2f7230 */ /* 0x000fe40000004100 */
[----:B------:R-:W-:Y:S01]  /*8fc0*/  FMUL.FTZ R114, R44, R114 ;  /* 0x000000722c727220 */ /* 0x000fe20000410000 */
[----:B------:R-:W-:-:S02]  /*8fd0*/  HADD2.F32 R12, -RZ, R79.H1_H1 ;  /* 0x3000004fff0c7230 */ /* 0x000fc40000004100 */
[----:B------:R-:W-:Y:S01]  /*8fe0*/  FFMA.FTZ R137, R44, R59, -R137 ;  /* 0x0000003b2c897223 */ /* 0x000fe20000010889 */
[----:B------:R-:W-:Y:S02]  /*8ff0*/  HADD2.F32 R15, -RZ, R15.H1_H1 ;  /* 0x3000000fff0f7230 */ /* 0x000fe40000004100 */
[----:B------:R-:W-:Y:S01]  /*9000*/  FFMA.FTZ R132, R45, R77, -R132 ;  /* 0x0000004d2d847223 */ /* 0x000fe20000010884 */
[----:B------:R-:W-:Y:S02]  /*9010*/  HADD2.F32 R51, -RZ, R51.H1_H1 ;  /* 0x30000033ff337230 */ /* 0x000fe40000004100 */
[-C--:B------:R-:W-:Y:S01]  /*9020*/  FMUL.FTZ R44, R47, R12.reuse ;  /* 0x0000000c2f2c7220 */ /* 0x080fe20000410000 */
[----:B------:R-:W-:Y:S02]  /*9030*/  HADD2.F32 R78, -RZ, R78.H1_H1 ;  /* 0x3000004eff4e7230 */ /* 0x000fe40000004100 */
[----:B------:R-:W-:Y:S01]  /*9040*/  FMUL.FTZ R12, R15, R12 ;  /* 0x0000000c0f0c7220 */ /* 0x000fe20000410000 */
[----:B------:R-:W-:-:S02]  /*9050*/  HADD2.F32 R14, -RZ, R14.H1_H1 ;  /* 0x3000000eff0e7230 */ /* 0x000fc40000004100 */
[----:B------:R-:W-:Y:S01]  /*9060*/  FFMA.FTZ R114, R57, R59, R114 ;  /* 0x0000003b39727223 */ /* 0x000fe20000010072 */
[----:B------:R-:W-:Y:S02]  /*9070*/  HADD2.F32 R58, -RZ, R58.H1_H1 ;  /* 0x3000003aff3a7230 */ /* 0x000fe40000004100 */
[-C--:B------:R-:W-:Y:S01]  /*9080*/  FMUL.FTZ R45, R51, R78.reuse ;  /* 0x0000004e332d7220 */ /* 0x080fe20000410000 */
[----:B------:R-:W-:Y:S02]  /*9090*/  HADD2.F32 R13, -RZ, R13.H1_H1 ;  /* 0x3000000dff0d7230 */ /* 0x000fe40000004100 */
[----:B------:R-:W-:Y:S01]  /*90a0*/  FMUL.FTZ R78, R14, R78 ;  /* 0x0000004e0e4e7220 */ /* 0x000fe20000410000 */
[----:B------:R-:W-:Y:S01]  /*90b0*/  F2FP.SATFINITE.E4M3.F32.PACK_AB_MERGE_C R55, R118, R55, R120 ;  /* 0x000000377637723e */ /* 0x000fe20004807078 */
        /* <DEDUP_REMOVED lines=12> */
[----:B------:R-:W-:-:S07]  /*9180*/  MOV R12, R54 ;  /* 0x00000036000c7202 */ /* 0x000fce0000000f00 */
.L_x_3011:
[----:B------:R-:W-:Y:S05]  /*9190*/  BSYNC B2 ;  /* 0x0000000000027941 */ /* 0x000fea0003800000 */
.L_x_3010:
[----:B------:R-:W-:Y:S01]  /*91a0*/  ISETP.GE.AND P3, PT, R11, R124, PT ;  /* 0x0000007c0b00720c */ /* 0x000fe20003f66270 */
[----:B0-----:R0:W-:-:S12]  /*91b0*/  ST.E.128 desc[UR36][R48.64], R12 ;  /* 0x0000000c30007985 */ /* 0x0011d8000c101d24 */
[----:B------:R-:W-:-:S04]  /*91c0*/  @!P3 IADD3 R50, P4, R11, R50, RZ ;  /* 0x000000320b32b210 */ /* 0x000fc80007f9e0ff */
[----:B------:R-:W-:-:S05]  /*91d0*/  @!P3 LEA.HI.X.SX32 R51, R11, R76, 0x1, P4 ;  /* 0x0000004c0b33b211 */ /* 0x000fca00020f0eff */
[----:B------:R0:W-:Y:S04]  /*91e0*/  @!P3 ST.E.128 desc[UR36][R50.64], R44 ;  /* 0x0000002c3200b985 */ /* 0x0001e8000c101d24 */
.L_x_3009:
[----:B------:R-:W-:Y:S05]  /*91f0*/  BSYNC B1 ;  /* 0x0000000000017941 */ /* 0x000fea0003800000 */
.L_x_3008:
[----:B------:R-:W-:-:S03]  /*9200*/  UMOV UR4, 0xffffffff ;  /* 0xffffffff00047882 */ /* 0x000fc60000000000 */
[----:B------:R-:W-:Y:S05]  /*9210*/  BRA.DIV UR4, `(.L_x_3012) ;  /* 0x0000023604747947 */ /* 0x000fea000b800000 */
[----:B0-----:R0:W0:Y:S04]  /*9220*/  SHFL.IDX PT, R50, R117, 0x2, 0x181f ;  /* 0x00581f0075327f89 */ /* 0x00102800000e0000 */
[----:B------:R0:W0:Y:S02]  /*9230*/  SHFL.IDX PT, R52, R116, 0x2, 0x181f ;  /* 0x00581f0074347f89 */ /* 0x00002400000e0000 */
.L_x_3330:
        /* <DEDUP_REMOVED lines=20> */
[----:B------:R-:W-:Y:S02]  /*9380*/  IMAD R15, R23, 0x8000, R12 ;  /* 0x00008000170f7824 */ /* 0x000fe400078e020c */
[----:B------:R-:W-:-:S03]  /*9390*/  IMAD.IADD R13, R22, 0x1, R13 ;  /* 0x00000001160d7824 */ /* 0x000fc600078e020d */
[----:B------:R-:W-:-:S03]  /*93a0*/  IADD3 R44, R22, R15, RZ ;  /* 0x0000000f162c7210 */ /* 0x000fc60007ffe0ff */
[----:B------:R-:W0:Y:S04]  /*93b0*/  LDS.128 R12, [R13+0x28400] ;  /* 0x028400000d0c7984 */ /* 0x000e280000000c00 */
[----:B------:R-:W0:Y:S01]  /*93c0*/  LDS.128 R44, [R44+0x28400] ;  /* 0x028400002c2c7984 */ /* 0x000e220000000c00 */
[----:B------:R-:W-:Y:S05]  /*93d0*/  @P2 BRA `(.L_x_3016) ;  /* 0x0000000c00502947 */ /* 0x000fea0003800000 */
[----:B------:R-:W-:Y:S01]  /*93e0*/  SHF.R.U32.HI R51, RZ, 0x8, R61 ;  /* 0x00000008ff337819 */ /* 0x000fe2000001163d */
[----:B0-----:R-:W-:Y:S01]  /*93f0*/  IMAD.MOV.U32 R54, RZ, RZ, R12 ;  /* 0x000000ffff367224 */ /* 0x001fe200078e000c */
[----:B------:R-:W-:Y:S01]  /*9400*/  SHF.R.U32.HI R59, RZ, 0x8, R63 ;  /* 0x00000008ff3b7819 */ /* 0x000fe2000001163f */
[----:B------:R-:W-:Y:S01]  /*9410*/  IMAD.MOV.U32 R57, RZ, RZ, R44 ;  /* 0x000000ffff397224 */ /* 0x000fe200078e002c */
[----:B------:R-:W-:Y:S01]  /*9420*/  LOP3.LUT R55, R61, 0xff0000ff, RZ, 0xc0, !PT ;  /* 0xff0000ff3d377812 */ /* 0x000fe200078ec0ff */
[----:B------:R-:W-:Y:S01]  /*9430*/  IMAD.SHL.U32 R12, R51, 0x100, RZ ;  /* 0x00000100330c7824 */ /* 0x000fe200078e00ff */
[----:B------:R-:W-:Y:S01]  /*9440*/  SHF.R.U32.HI R64, RZ, 0x10, R61 ;  /* 0x00000010ff407819 */ /* 0x000fe2000001163d */
[----:B------:R-:W-:Y:S01]  /*9450*/  IMAD.SHL.U32 R59, R59, 0x100, RZ ;  /* 0x000001003b3b7824 */ /* 0x000fe200078e00ff */
[----:B------:R-:W-:Y:S01]  /*9460*/  SHF.R.U32.HI R61, RZ, 0x8, R65 ;  /* 0x00000008ff3d7819 */ /* 0x000fe20000011641 */
[----:B------:R-:W-:Y:S01]  /*9470*/  IMAD.MOV.U32 R51, RZ, RZ, R14 ;  /* 0x000000ffff337224 */ /* 0x000fe200078e000e */
[----:B------:R-:W-:-:S02]  /*9480*/  LOP3.LUT R56, R63, 0xff0000ff, RZ, 0xc0, !PT ;  /* 0xff0000ff3f387812 */ /* 0x000fc400078ec0ff */
[----:B------:R-:W-:Y:S01]  /*9490*/  SHF.R.U32.HI R62, RZ, 0x10, R63 ;  /* 0x00000010ff3e7819 */ /* 0x000fe2000001163f */
[----:B------:R-:W-:Y:S01]  /*94a0*/  IMAD.SHL.U32 R61, R61, 0x100, RZ ;  /* 0x000001003d3d7824 */ /* 0x000fe200078e00ff */
[----:B------:R-:W-:Y:S02]  /*94b0*/  SHF.R.U32.HI R63, RZ, 0x8, R67 ;  /* 0x00000008ff3f7819 */ /* 0x000fe40000011643 */
[----:B------:R-:W-:Y:S01]  /*94c0*/  LOP3.LUT R12, R55, 0xff00, R12, 0xf8, !PT ;  /* 0x0000ff00370c7812 */ /* 0x000fe200078ef80c */
[----:B------:R-:W-:Y:S01]  /*94d0*/  IMAD.U32 R55, R64, 0x10000, RZ ;  /* 0x0001000040377824 */ /* 0x000fe200078e00ff */
[----:B------:R-:W-:Y:S01]  /*94e0*/  LOP3.LUT R58, R65, 0xff0000ff, RZ, 0xc0, !PT ;  /* 0xff0000ff413a7812 */ /* 0x000fe200078ec0ff */
[----:B------:R-:W-:Y:S01]  /*94f0*/  IMAD.SHL.U32 R63, R63, 0x100, RZ ;  /* 0x000001003f3f7824 */ /* 0x000fe200078e00ff */
[----:B------:R-:W-:Y:S02]  /*9500*/  LOP3.LUT R56, R56, 0xff00, R59, 0xf8, !PT ;  /* 0x0000ff0038387812 */ /* 0x000fe400078ef83b */
[----:B------:R-:W-:-:S02]  /*9510*/  LOP3.LUT R60, R67, 0xff0000ff, RZ, 0xc0, !PT ;  /* 0xff0000ff433c7812 */ /* 0x000fc400078ec0ff */
[----:B------:R-:W-:Y:S02]  /*9520*/  MOV R53, R46 ;  /* 0x0000002e00357202 */ /* 0x000fe40000000f00 */
[----:B------:R-:W-:Y:S02]  /*9530*/  LOP3.LUT R44, R12, 0xff0000, R55, 0xf8, !PT ;  /* 0x00ff00000c2c7812 */ /* 0x000fe400078ef837 */
[----:B------:R-:W-:Y:S02]  /*9540*/  SHF.L.U32 R59, R62, 0x10, RZ ;  /* 0x000000103e3b7819 */ /* 0x000fe400000006ff */
[----:B------:R-:W-:Y:S02]  /*9550*/  LOP3.LUT R46, R58, 0xff00, R61, 0xf8, !PT ;  /* 0x0000ff003a2e7812 */ /* 0x000fe400078ef83d */
[----:B------:R-:W-:Y:S02]  /*9560*/  F2FP.F16.E4M3.UNPACK_B R62, R128.H1 ;  /* 0x00000080ff3e723e */ /* 0x000fe400030006ff */
[----:B------:R-:W-:-:S02]  /*9570*/  F2FP.F16.E4M3.UNPACK_B R55, R54.H1 ;  /* 0x00000036ff37723e */ /* 0x000fc400030006ff */
        /* <DEDUP_REMOVED lines=71> */
[----:B--2---:R-:W-:Y:S01]  /*99f0*/  FFMA.FTZ R118, R56, R59, R61 ;  /* 0x0000003b38767223 */ /* 0x004fe2000001003d */
[----:B------:R-:W-:Y:S01]  /*9a00*/  HADD2.F32 R129, -RZ, R129.H1_H1 ;  /* 0x30000081ff817230 */ /* 0x000fe20000004100 */
[----:B------:R-:W-:Y:S01]  /*9a10*/  F2FP.F16.E4M3.UNPACK_B R61, R46 ;  /* 0x0000002eff3d723e */ /* 0x000fe200020006ff */
[--C-:B------:R-:W-:Y:S01]  /*9a20*/  HADD2.F32 R55, -RZ, R54.reuse.H0_H0 ;  /* 0x20000036ff377230 */ /* 0x100fe20000004100 */
[----:B------:R-:W-:Y:S01]  /*9a30*/  F2FP.SATFINITE.E4M3.F32.PACK_AB_MERGE_C R79, R114, R79, RZ ;  /* 0x0000004f724f723e */ /* 0x000fe200048070ff */
[----:B------:R-:W-:Y:S01]  /*9a40*/  HADD2.F32 R56, -RZ, R127.H0_H0 ;  /* 0x2000007fff387230 */ /* 0x000fe20000004100 */
[----:B------:R-:W-:Y:S01]  /*9a50*/  F2FP.SATFINITE.E4M3.F32.PACK_AB_MERGE_C R115, R118, R115, RZ ;  /* 0x000000737673723e */ /* 0x000fe200048070ff */
[----:B------:R-:W-:-:S02]  /*9a60*/  HADD2.F32 R54, -RZ, R54.H1_H1 ;  /* 0x30000036ff367230 */ /* 0x000fc40000004100 */
[-C--:B------:R-:W-:Y:S01]  /*9a70*/  FMUL.FTZ R60, R55, R58.reuse ;  /* 0x0000003a373c7220 */ /* 0x080fe20000410000 */
[C---:B------:R-:W-:Y:S01]  /*9a80*/  FMUL.FTZ R58, R53.reuse, R58 ;  /* 0x0000003a353a7220 */ /* 0x040fe20000410000 */
[----:B------:R-:W-:Y:S02]  /*9a90*/  HADD2.F32 R51, -RZ, R51.H1_H1 ;  /* 0x30000033ff337230 */ /* 0x000fe40000004100 */
[-C--:B------:R-:W-:Y:S01]  /*9aa0*/  FFMA.FTZ R53, R53, R56.reuse, -R60 ;  /* 0x0000003835357223 */ /* 0x080fe2000001083c */
[----:B------:R-:W-:Y:S01]  /*9ab0*/  FFMA.FTZ R76, R55, R56, R58 ;  /* 0x00000038374c7223 */ /* 0x000fe2000001003a */
[----:B------:R-:W-:Y:S01]  /*9ac0*/  F2FP.F16.E4M3.UNPACK_B R58, R45 ;  /* 0x0000002dff3a723e */ /* 0x000fe200020006ff */
[----:B------:R-:W-:Y:S01]  /*9ad0*/  HADD2.F32 R127, -RZ, R127.H1_H1 ;  /* 0x3000007fff7f7230 */ /* 0x000fe20000004100 */
[----:B------:R-:W-:Y:S01]  /*9ae0*/  F2FP.F16.E4M3.UNPACK_B R56, R13 ;  /* 0x0000000dff38723e */ /* 0x000fe200020006ff */
[-C--:B------:R-:W-:Y:S01]  /*9af0*/  FMUL.FTZ R78, R54, R129.reuse ;  /* 0x00000081364e7220 */ /* 0x080fe20000410000 */
[----:B------:R-:W-:Y:S01]  /*9b00*/  FMUL.FTZ R129, R51, R129 ;  /* 0x0000008133817220 */ /* 0x000fe20000410000 */
[----:B------:R-:W-:Y:S01]  /*9b10*/  F2FP.SATFINITE.E4M3.F32.PACK_AB_MERGE_C R55, R64, R67, RZ ;  /* 0x000000434037723e */ /* 0x000fe200048070ff */
[----:B------:R-:W-:Y:S01]  /*9b20*/  HADD2.F32 R59, -RZ, R58.H0_H0 ;  /* 0x2000003aff3b7230 */ /* 0x000fe20000004100 */
[----:B------:R-:W-:Y:S01]  /*9b30*/  F2FP.F16.E4M3.UNPACK_B R60, R44 ;  /* 0x0000002cff3c723e */ /* 0x000fe200020006ff */
[----:B------:R-:W-:-:S02]  /*9b40*/  HADD2.F32 R64, -RZ, R61.H0_H0 ;  /* 0x2000003dff407230 */ /* 0x000fc40000004100 */
[-C--:B------:R-:W-:Y:S01]  /*9b50*/  FFMA.FTZ R78, R51, R127.reuse, -R78 ;  /* 0x0000007f334e7223 */ /* 0x080fe2000001084e */
[----:B------:R-:W-:Y:S02]  /*9b60*/  HADD2.F32 R57, -RZ, R56.H0_H0 ;  /* 0x20000038ff397230 */ /* 0x000fe40000004100 */
[----:B------:R-:W-:Y:S01]  /*9b70*/  FFMA.FTZ R51, R54, R127, R129 ;  /* 0x0000007f36337223 */ /* 0x000fe20000010081 */
[----:B------:R-:W-:Y:S01]  /*9b80*/  F2FP.SATFINITE.E4M3.F32.PACK_AB_MERGE_C R54, R77, R66, RZ ;  /* 0x000000424d36723e */ /* 0x000fe200048070ff */
[----:B------:R-:W-:Y:S01]  /*9b90*/  FMUL.FTZ R66, R59, R64 ;  /* 0x000000403b427220 */ /* 0x000fe20000410000 */
[----:B------:R-:W-:Y:S01]  /*9ba0*/  F2FP.SATFINITE.E4M3.F32.PACK_AB_MERGE_C R55, R65, R62, R55 ;  /* 0x0000003e4137723e */ /* 0x000fe20004807037 */
[----:B------:R-:W-:Y:S02]  /*9bb0*/  HADD2.F32 R62, -RZ, R60.H0_H0 ;  /* 0x2000003cff3e7230 */ /* 0x000fe40000004100 */
[----:B------:R-:W-:Y:S01]  /*9bc0*/  FMUL.FTZ R64, R57, R64 ;  /* 0x0000004039407220 */ /* 0x000fe20000410000 */
[----:B------:R-:W-:Y:S01]  /*9bd0*/  HADD2.F32 R58, -RZ, R58.H1_H1 ;  /* 0x3000003aff3a7230 */ /* 0x000fe20000004100 */
[----:B------:R-:W-:Y:S01]  /*9be0*/  F2FP.SATFINITE.E4M3.F32.PACK_AB_MERGE_C R54, R128, R63, R54 ;  /* 0x0000003f8036723e */ /* 0x000fe20004807036 */
[----:B------:R-:W-:-:S02]  /*9bf0*/  HADD2.F32 R61, -RZ, R61.H1_H1 ;  /* 0x3000003dff3d7230 */ /* 0x000fc40000004100 */
[-C--:B------:R-:W-:Y:S01]  /*9c00*/  FFMA.FTZ R64, R59, R62.reuse, R64 ;  /* 0x0000003e3b407223 */ /* 0x080fe20000010040 */
[----:B------:R-:W-:Y:S02]  /*9c10*/  HADD2.F32 R56, -RZ, R56.H1_H1 ;  /* 0x30000038ff387230 */ /* 0x000fe40000004100 */
[----:B------:R-:W-:Y:S01]  /*9c20*/  FFMA.FTZ R66, R57, R62, -R66 ;  /* 0x0000003e39427223 */ /* 0x000fe20000010842 */
[----:B------:R-:W-:Y:S02]  /*9c30*/  HADD2.F32 R59, -RZ, R60.H1_H1 ;  /* 0x3000003cff3b7230 */ /* 0x000fe40000004100 */
[----:B------:R-:W-:Y:S01]  /*9c40*/  FMUL.FTZ R63, R58, R61 ;  /* 0x0000003d3a3f7220 */ /* 0x000fe20000410000 */
[----:B------:R-:W-:Y:S01]  /*9c50*/  F2FP.F16.E4M3.UNPACK_B R13, R13.H1 ;  /* 0x0000000dff0d723e */ /* 0x000fe200030006ff */
[C---:B------:R-:W-:Y:S01]  /*9c60*/  FMUL.FTZ R61, R56.reuse, R61 ;  /* 0x0000003d383d7220 */ /* 0x040fe20000410000 */
[----:B------:R-:W-:Y:S01]  /*9c70*/  F2FP.F16.E4M3.UNPACK_B R57, R45.H1 ;  /* 0x0000002dff39723e */ /* 0x000fe200030006ff */
[-C--:B------:R-:W-:Y:S01]  /*9c80*/  FFMA.FTZ R65, R56, R59.reuse, -R63 ;  /* 0x0000003b38417223 */ /* 0x080fe2000001083f */
[----:B------:R-:W-:Y:S01]  /*9c90*/  F2FP.F16.E4M3.UNPACK_B R56, R46.H1 ;  /* 0x0000002eff38723e */ /* 0x000fe200030006ff */
[----:B------:R-:W-:Y:S01]  /*9ca0*/  FFMA.FTZ R67, R58, R59, R61 ;  /* 0x0000003b3a437223 */ /* 0x000fe2000001003d */
[----:B------:R-:W-:Y:S01]  /*9cb0*/  HADD2.F32 R45, -RZ, R13.H0_H0 ;  /* 0x2000000dff2d7230 */ /* 0x000fe20000004100 */
[----:B------:R-:W-:Y:S01]  /*9cc0*/  F2FP.F16.E4M3.UNPACK_B R44, R44.H1 ;  /* 0x0000002cff2c723e */ /* 0x000fe200030006ff */
[--C-:B------:R-:W-:Y:S01]  /*9cd0*/  HADD2.F32 R46, -RZ, R57.reuse.H0_H0 ;  /* 0x20000039ff2e7230 */ /* 0x100fe20000004100 */
[----:B------:R-:W-:Y:S01]  /*9ce0*/  F2FP.SATFINITE.E4M3.F32.PACK_AB_MERGE_C R53, R78, R53, R79 ;  /* 0x000000354e35723e */ /* 0x000fe2000480704f */
[--C-:B------:R-:W-:Y:S01]  /*9cf0*/  HADD2.F32 R58, -RZ, R56.reuse.H0_H0 ;  /* 0x20000038ff3a7230 */ /* 0x100fe20000004100 */
[----:B------:R-:W-:Y:S01]  /*9d00*/  F2FP.SATFINITE.E4M3.F32.PACK_AB_MERGE_C R51, R51, R76, R115 ;  /* 0x0000004c3333723e */ /* 0x000fe20004807073 */
[----:B------:R-:W-:Y:S01]  /*9d10*/  HADD2.F32 R57, -RZ, R57.H1_H1 ;  /* 0x30000039ff397230 */ /* 0x000fe20000004100 */
[----:B------:R-:W-:Y:S01]  /*9d20*/  F2FP.F16.E4M3.UNPACK_B R61, R14.H1 ;  /* 0x0000000eff3d723e */ /* 0x000fe200030006ff */
[----:B------:R-:W-:-:S02]  /*9d30*/  HADD2.F32 R60, -RZ, R56.H1_H1 ;  /* 0x30000038ff3c7230 */ /* 0x000fc40000004100 */
[CC--:B------:R-:W-:Y:S01]  /*9d40*/  FMUL.FTZ R62, R46.reuse, R58.reuse ;  /* 0x0000003a2e3e7220 */ /* 0x0c0fe20000410000 */
[----:B------:R-:W-:Y:S02]  /*9d50*/  HADD2.F32 R13, -RZ, R13.H1_H1 ;  /* 0x3000000dff0d7230 */ /* 0x000fe40000004100 */
[----:B------:R-:W-:Y:S01]  /*9d60*/  FMUL.FTZ R59, R45, R58 ;  /* 0x0000003a2d3b7220 */ /* 0x000fe20000410000 */
[--C-:B------:R-:W-:Y:S02]  /*9d70*/  HADD2.F32 R56, -RZ, R44.reuse.H0_H0 ;  /* 0x2000002cff387230 */ /* 0x100fe40000004100 */
[-C--:B------:R-:W-:Y:S01]  /*9d80*/  FMUL.FTZ R58, R57, R60.reuse ;  /* 0x0000003c393a7220 */ /* 0x080fe20000410000 */
[----:B------:R-:W-:Y:S02]  /*9d90*/  HADD2.F32 R44, -RZ, R44.H1_H1 ;  /* 0x3000002cff2c7230 */ /* 0x000fe40000004100 */
[----:B------:R-:W-:Y:S01]  /*9da0*/  FMUL.FTZ R60, R13, R60 ;  /* 0x0000003c0d3c7220 */ /* 0x000fe20000410000 */
[----:B------:R-:W-:Y:S01]  /*9db0*/  FFMA.FTZ R77, R46, R56, R59 ;  /* 0x000000382e4d7223 */ /* 0x000fe2000001003b */
[----:B------:R-:W-:-:S02]  /*9dc0*/  F2FP.F16.E4M3.UNPACK_B R46, R47 ;  /* 0x0000002fff2e723e */ /* 0x000fc400020006ff */
        /* <DEDUP_REMOVED lines=50> */
[----:B------:R-:W-:Y:S02]  /*a0f0*/  F2FP.SATFINITE.E4M3.F32.PACK_AB_MERGE_C R47, R14, R63, R58 ;  /* 0x0000003f0e2f723e */ /* 0x000fe4000480703a */
[----:B------:R-:W-:Y:S02]  /*a100*/  F2FP.SATFINITE.E4M3.F32.PACK_AB_MERGE_C R45, R67, R64, R77 ;  /* 0x00000040432d723e */ /* 0x000fe4000480704d */
[----:B------:R-:W-:-:S07]  /*a110*/  MOV R14, R53 ;  /* 0x00000035000e7202 */ /* 0x000fce0000000f00 */
.L_x_3016:
[----:B------:R-:W-:Y:S05]  /*a120*/  BSYNC B2 ;  /* 0x0000000000027941 */ /* 0x000fea0003800000 */
.L_x_3015:
[----:B------:R-:W-:Y:S01]  /*a130*/  ISETP.GE.AND P3, PT, R11, R124, PT ;  /* 0x0000007c0b00720c */ /* 0x000fe20003f66270 */
[----:B0-----:R0:W-:-:S12]  /*a140*/  ST.E.128 desc[UR36][R48.64], R12 ;  /* 0x0000000c30007985 */ /* 0x0011d8000c101d24 */
[----:B------:R-:W-:-:S04]  /*a150*/  @!P3 IADD3 R52, P4, R11, R52, RZ ;  /* 0x000000340b34b210 */ /* 0x000fc80007f9e0ff */
[----:B------:R-:W-:-:S05]  /*a160*/  @!P3 LEA.HI.X.SX32 R53, R11, R50, 0x1, P4 ;  /* 0x000000320b35b211 */ /* 0x000fca00020f0eff */
[----:B------:R0:W-:Y:S04]  /*a170*/  @!P3 ST.E.128 desc[UR36][R52.64], R44 ;  /* 0x0000002c3400b985 */ /* 0x0001e8000c101d24 */
.L_x_3014:
[----:B------:R-:W-:Y:S05]  /*a180*/  BSYNC B1 ;  /* 0x0000000000017941 */ /* 0x000fea0003800000 */
.L_x_3013:
[----:B------:R-:W-:-:S03]  /*a190*/  UMOV UR4, 0xffffffff ;  /* 0xffffffff00047882 */ /* 0x000fc60000000000 */
[----:B------:R-:W-:Y:S05]  /*a1a0*/  BRA.DIV UR4, `(.L_x_3017) ;  /* 0x0000022604dc7947 */ /* 0x000fea000b800000 */
[----:B0-----:R0:W0:Y:S04]  /*a1b0*/  SHFL.IDX PT, R48, R117, 0x3, 0x181f ;  /* 0x00781f0075307f89 */ /* 0x00102800000e0000 */
[----:B----4-:R-:W4:Y:S02]  /*a1c0*/  SHFL.IDX PT, R116, R116, 0x3, 0x181f ;  /* 0x00781f0074747f89 */ /* 0x010f2400000e0000 */
.L_x_3334:
[----:B------:R-:W-:-:S13]  /*a1d0*/  ISETP.GE.OR P3, PT, R102, R110, P1 ;  /* 0x0000006e6600720c */ /* 0x000fda0000f66670 */
[----:B------:R-:W-:Y:S05]  /*a1e0*/  @P3 BRA `(.L_x_2992) ;  /* 0x0000001400743947 */ /* 0x000fea0003800000 */
[----:B------:R-:W5:Y:S01]  /*a1f0*/  LDL R14, [R1+0x18] ;  /* 0x00001800010e7983 */ /* 0x000f620000100800 */
[----:B------:R-:W-:Y:S01]  /*a200*/  SEL R126, R97, R126, !P0 ;  /* 0x0000007e617e7207 */ /* 0x000fe20004000000 */
[----:B------:R-:W-:Y:S01]  /*a210*/  BSSY B1, `(.L_x_3018) ;  /* 0x00000e9000017945 */ /* 0x000fe20003800000 */
[----:B----4-:R-:W-:Y:S02]  /*a220*/  IADD3 R50, P3, R37, R116, RZ ;  /* 0x0000007425327210 */ /* 0x010fe40007f7e0ff */
[----:B------:R-:W-:-:S03]  /*a230*/  SHF.R.S32.HI R11, RZ, 0x1f, R126 ;  /* 0x0000001fff0b7819 */ /* 0x000fc6000001147e */
[----:B0-----:R-:W-:Y:S01]  /*a240*/  IMAD.X R51, R48, 0x1, R41, P3 ;  /* 0x0000000130337824 */ /* 0x001fe200018e0629 */
        /* <DEDUP_REMOVED lines=22> */
[----:B------:R-:W-:Y:S01]  /*a3b0*/  IMAD.SHL.U32 R12, R54, 0x100, RZ ;  /* 0x00000100360c7824 */ /* 0x000fe200078e00ff */
[----:B------:R-:W-:Y:S01]  /*a3c0*/  SHF.R.U32.HI R52, RZ, 0x8, R75 ;  /* 0x00000008ff347819 */ /* 0x000fe2000001164b */
[----:B------:R-:W-:Y:S01]  /*a3d0*/  IMAD.MOV.U32 R54, RZ, RZ, R14 ;  /* 0x000000ffff367224 */ /* 0x000fe200078e000e */
[----:B------:R-:W-:Y:S02]  /*a3e0*/  SHF.R.U32.HI R65, RZ, 0x10, R69 ;  /* 0x00000010ff417819 */ /* 0x000fe40000011645 */
[----:B------:R-:W-:Y:S01]  /*a3f0*/  LOP3.LUT R53, R53, 0xff00, R12, 0xf8, !PT ;  /* 0x0000ff0035357812 */ /* 0x000fe200078ef80c */
[----:B------:R-:W-:Y:S01]  /*a400*/  IMAD.SHL.U32 R12, R63, 0x100, RZ ;  /* 0x000001003f0c7824 */ /* 0x000fe200078e00ff */
[----:B------:R-:W-:Y:S01]  /*a410*/  SHF.R.U32.HI R64, RZ, 0x10, R71 ;  /* 0x00000010ff407819 */ /* 0x000fe20000011647 */
[----:B------:R-:W-:Y:S01]  /*a420*/  IMAD.SHL.U32 R46, R52, 0x100, RZ ;  /* 0x00000100342e7824 */ /* 0x000fe200078e00ff */
[----:B------:R-:W-:-:S02]  /*a430*/  LOP3.LUT R57, R71, 0xff0000ff, RZ, 0xc0, !PT ;  /* 0xff0000ff47397812 */ /* 0x000fc400078ec0ff */
[----:B------:R-:W-:Y:S02]  /*a440*/  SHF.R.U32.HI R56, RZ, 0x8, R73 ;  /* 0x00000008ff387819 */ /* 0x000fe40000011649 */
[----:B------:R-:W-:Y:S02]  /*a450*/  LOP3.LUT R61, R75, 0xff0000ff, RZ, 0xc0, !PT ;  /* 0xff0000ff4b3d7812 */ /* 0x000fe400078ec0ff */
[----:B------:R-:W-:Y:S01]  /*a460*/  MOV R55, R44 ;  /* 0x0000002c00377202 */ /* 0x000fe20000000f00 */
[----:B------:R-:W-:Y:S01]  /*a470*/  IMAD.U32 R44, R65, 0x10000, RZ ;  /* 0x00010000412c7824 */ /* 0x000fe200078e00ff */
        /* <DEDUP_REMOVED lines=8> */
[----:B------:R-:W-:Y:S02]  /*a500*/  SHF.R.U32.HI R60, RZ, 0x10, R73 ;  /* 0x00000010ff3c7819 */ /* 0x000fe40000011649 */
[----:B------:R-:W-:Y:S01]  /*a510*/  LOP3.LUT R63, R59, 0xff00, R14, 0xf8, !PT ;  /* 0x0000ff003b3f7812 */ /* 0x000fe200078ef80e */
[----:B------:R-:W-:Y:S01]  /*a520*/  HADD2.F32 R14, -RZ, R61.H0_H0 ;  /* 0x2000003dff0e7230 */ /* 0x000fe20000004100 */
[----:B------:R-:W-:Y:S01]  /*a530*/  LOP3.LUT R44, R53, 0xff0000, R44, 0xf8, !PT ;  /* 0x00ff0000352c7812 */ /* 0x000fe200078ef82c */
[----:B------:R-:W-:Y:S01]  /*a540*/  HADD2.F32 R53, -RZ, R52.H0_H0 ;  /* 0x20000034ff357230 */ /* 0x000fe20000004100 */
[----:B------:R-:W-:Y:S01]  /*a550*/  F2FP.F16.E4M3.UNPACK_B R59, R119.H1 ;  /* 0x00000077ff3b723e */ /* 0x000fe200030006ff */
[----:B------:R-:W-:Y:S01]  /*a560*/  IMAD.U32 R46, R60, 0x10000, RZ ;  /* 0x000100003c2e7824 */ /* 0x000fe200078e00ff */
[----:B------:R-:W-:Y:S01]  /*a570*/  LOP3.LUT R12, R57, 0xff0000, R12, 0xf8, !PT ;  /* 0x00ff0000390c7812 */ /* 0x000fe200078ef80c */
[----:B------:R-:W-:Y:S01]  /*a580*/  HADD2.F32 R57, -RZ, R56.H0_H0 ;  /* 0x20000038ff397230 */ /* 0x000fe20000004100 */
[----:B------:R-:W-:Y:S01]  /*a590*/  SHF.R.U32.HI R62, RZ, 0x10, R75 ;  /* 0x00000010ff3e7819 */ /* 0x000fe2000001164b */
[----:B------:R-:W-:-:S02]  /*a5a0*/  HADD2.F32 R60, -RZ, R59.H0_H0 ;  /* 0x2000003bff3c7230 */ /* 0x000fc40000004100 */
[----:B------:R-:W-:Y:S01]  /*a5b0*/  FMUL.FTZ R66, R53, R14 ;  /* 0x0000000e35427220 */ /* 0x000fe20000410000 */
[----:B------:R-:W-:Y:S01]  /*a5c0*/  F2FP.F16.E4M3.UNPACK_B R122, R122 ;  /* 0x0000007aff7a723e */ /* 0x000fe200020006ff */
[C---:B------:R-:W-:Y:S01]  /*a5d0*/  FMUL.FTZ R64, R57.reuse, R14 ;  /* 0x0000000e39407220 */ /* 0x040fe20000410000 */
[----:B------:R-:W-:Y:S01]  /*a5e0*/  SHF.L.U32 R62, R62, 0x10, RZ ;  /* 0x000000103e3e7819 */ /* 0x000fe200000006ff */
[-C--:B------:R-:W-:Y:S01]  /*a5f0*/  FFMA.FTZ R66, R57, R60.reuse, R66 ;  /* 0x0000003c39427223 */ /* 0x080fe20000010042 */
[----:B------:R-:W-:Y:S02]  /*a600*/  HADD2.F32 R57, -RZ, R56.H1_H1 ;  /* 0x30000038ff397230 */ /* 0x000fe40000004100 */
[----:B------:R-:W-:Y:S01]  /*a610*/  FFMA.FTZ R64, R53, R60, -R64 ;  /* 0x0000003c35407223 */ /* 0x000fe20000010840 */
[----:B------:R-:W-:Y:S01]  /*a620*/  LOP3.LUT R14, R65, 0xff0000, R62, 0xf8, !PT ;  /* 0x00ff0000410e7812 */ /* 0x000fe200078ef83e */
[----:B------:R-:W-:Y:S01]  /*a630*/  HADD2.F32 R62, -RZ, R61.H1_H1 ;  /* 0x3000003dff3e7230 */ /* 0x000fe20000004100 */
[----:B------:R-:W-:Y:S01]  /*a640*/  F2FP.F16.E4M3.UNPACK_B R55, R55 ;  /* 0x00000037ff37723e */ /* 0x000fe200020006ff */
[----:B------:R-:W-:Y:S01]  /*a650*/  HADD2.F32 R53, -RZ, R52.H1_H1 ;  /* 0x30000034ff357230 */ /* 0x000fe20000004100 */
[----:B------:R-:W-:Y:S01]  /*a660*/  F2FP.F16.E4M3.UNPACK_B R49, R49 ;  /* 0x00000031ff31723e */ /* 0x000fe200020006ff */
[----:B------:R-:W-:Y:S01]  /*a670*/  HADD2.F32 R60, -RZ, R59.H1_H1 ;  /* 0x3000003bff3c7230 */ /* 0x000fe20000004100 */
[----:B------:R-:W-:Y:S01]  /*a680*/  F2FP.F16.E4M3.UNPACK_B R119, R119 ;  /* 0x00000077ff77723e */ /* 0x000fe200020006ff */
        /* <DEDUP_REMOVED lines=11> */
[----:B------:R-:W-:Y:S01]  /*a740*/  HADD2.F32 R55, -RZ, R55.H1_H1 ;  /* 0x30000037ff377230 */ /* 0x000fe20000004100 */
[----:B------:R-:W-:Y:S01]  /*a750*/  LOP3.LUT R46, R63, 0xff0000, R46, 0xf8, !PT ;  /* 0x00ff00003f2e7812 */ /* 0x000fe200078ef82e */
[-C--:B------:R-:W-:Y:S01]  /*a760*/  FFMA.FTZ R62, R52, R53.reuse, -R57 ;  /* 0x00000035343e7223 */ /* 0x080fe20000010839 */
[----:B------:R-:W-:Y:S01]  /*a770*/  FFMA.FTZ R63, R56, R53, R59 ;  /* 0x00000035383f7223 */ /* 0x000fe2000001003b */
[----:B------:R-:W-:Y:S02]  /*a780*/  HADD2.F32 R49, -RZ, R49.H1_H1 ;  /* 0x30000031ff317230 */ /* 0x000fe40000004100 */
        /* <DEDUP_REMOVED lines=141> */
[----:B------:R-:W-:Y:S01]  /*b060*/  F2FP.SATFINITE.E4M3.F32.PACK_AB_MERGE_C R13, R60, R61, R63 ;  /* 0x0000003d3c0d723e */ /* 0x000fe2000480703f */
[----:B------:R-:W-:Y:S01]  /*b070*/  IMAD.MOV.U32 R46, RZ, RZ, R123 ;  /* 0x000000ffff2e7224 */ /* 0x000fe200078e007b */
[----:B------:R-:W-:-:S02]  /*b080*/  F2FP.SATFINITE.E4M3.F32.PACK_AB_MERGE_C R45, R62, R59, R64 ;  /* 0x0000003b3e2d723e */ /* 0x000fc40004807040 */
[----:B------:R-:W-:-:S07]  /*b090*/  F2FP.SATFINITE.E4M3.F32.PACK_AB_MERGE_C R47, R55, R68, R56 ;  /* 0x00000044372f723e */ /* 0x000fce0004807038 */
.L_x_3019:
[----:B------:R-:W-:Y:S05]  /*b0a0*/  BSYNC B1 ;  /* 0x0000000000017941 */ /* 0x000fea0003800000 */
.L_x_3018:
[----:B0-----:R0:W-:Y:S01]  /*b0b0*/  ST.E.128 desc[UR36][R50.64], R12 ;  /* 0x0000000c32007985 */ /* 0x0011e2000c101d24 */
[----:B------:R-:W-:-:S13]  /*b0c0*/  ISETP.GE.AND P2, PT, R11, R124, PT ;  /* 0x0000007c0b00720c */ /* 0x000fda0003f46270 */
[----:B------:R-:W-:Y:S05]  /*b0d0*/  @P2 BRA `(.L_x_2992) ;  /* 0x0000000400b82947 */ /* 0x000fea0003800000 */
[----:B------:R-:W-:-:S04]  /*b0e0*/  IADD3 R116, P2, R11, R116, RZ ;  /* 0x000000740b747210 */ /* 0x000fc80007f5e0ff */
[----:B------:R-:W-:-:S05]  /*b0f0*/  LEA.HI.X.SX32 R117, R11, R48, 0x1, P2 ;  /* 0x000000300b757211 */ /* 0x000fca00010f0eff */
[----:B----4-:R4:W-:Y:S01]  /*b100*/  ST.E.128 desc[UR36][R116.64], R44 ;  /* 0x0000002c74007985 */ /* 0x0109e2000c101d24 */
[----:B------:R-:W-:Y:S05]  /*b110*/  BRA `(.L_x_2992) ;  /* 0x0000000400a87947 */ /* 0x000fea0003800000 */
.L_x_2951:
[----:B------:R-:W-:-:S06]  /*b120*/  UISETP.NE.AND UP0, UPT, UR61, 0x3, UPT ;  /* 0x000000033d00788c */ /* 0x000fcc000bf05270 */
[----:B------:R-:W-:-:S13]  /*b130*/  PLOP3.LUT P5, PT, PT, PT, UP0, 0x80, 0x0 ;  /* 0x000000000000781c */ /* 0x000fda0003faf008 */
[----:B------:R-:W-:Y:S05]  /*b140*/  @!P5 BRA `(.L_x_3020) ;  /* 0x000000000004d947 */ /* 0x000fea0003800000 */
[----:B------:R-:W-:Y:S01]  /*b150*/  BPT.TRAP 0x1 ;  /* 0x000000040000795c */ /* 0x000fe20000300000 */
.L_x_3020:
[----:B------:R-:W-:Y:S01]  /*b160*/  LEA R80, R23, R22, 0x3 ;  /* 0x0000001617507211 */ /* 0x000fe200078e18ff */
[----:B------:R-:W-:Y:S01]  /*b170*/  BSSY B1, `(.L_x_3021) ;  /* 0x0000005000017945 */ /* 0x000fe20003800000 */
[----:B------:R-:W-:Y:S02]  /*b180*/  SHF.L.U32 R111, R224, 0x1f, RZ ;  /* 0x0000001fe06f7819 */ /* 0x000fe400000006ff */
[----:B------:R-:W-:Y:S02]  /*b190*/  SHF.R.S32.HI R108, RZ, 0x1f, R107 ;  /* 0x0000001fff6c7819 */ /* 0x000fe4000001146b */
[----:B------:R-:W0:Y:S02]  /*b1a0*/  SYNCS.PHASECHK.TRANS64.TRYWAIT P2, [R80+URZ+0x38890], R111 ;  /* 0x0388906f500075a7 */ /* 0x000e24000804017f */
[----:B0-----:R-:W-:Y:S05]  /*b1b0*/  @!P2 BRA `(.L_x_3022) ;  /* 0x000002180024a947 */ /* 0x001fea0003800000 */
.L_x_3335:
[----:B------:R-:W-:Y:S05]  /*b1c0*/  BSYNC B1 ;  /* 0x0000000000017941 */ /* 0x000fea0003800000 */
.L_x_3021:
        /* <DEDUP_REMOVED lines=26> */
.L_x_3339:
        /* <DEDUP_REMOVED lines=8> */
[----:B------:R-:W2:Y:S02]  /*b3f0*/  @!P2 LDS.128 R12, [R96+0x28400] ;  /* 0x02840000600ca984 */ /* 0x000ea40000000c00 */
[----:B------:R-:W-:Y:S02]  /*b400*/  @!P3 IADD3.X R51, R45, R220, RZ, P4, !PT ;  /* 0x000000dc2d33b210 */ /* 0x000fe400027fe4ff */
[----:B--2---:R-:W-:Y:S04]  /*b410*/  @!P2 ST.E.128 desc[UR36][R48.64], R12 ;  /* 0x0000000c3000a985 */ /* 0x004fe8000c101d24 */
[----:B------:R-:W2:Y:S04]  /*b420*/  @!P3 LDS.128 R12, [R96+0x2c400] ;  /* 0x02c40000600cb984 */ /* 0x000ea80000000c00 */
[----:B--2---:R4:W-:Y:S02]  /*b430*/  @!P3 ST.E.128 desc[UR36][R50.64], R12 ;  /* 0x0000000c3200b985 */ /* 0x0049e4000c101d24 */
.L_x_3025:
[----:B------:R-:W-:Y:S05]  /*b440*/  BSYNC B1 ;  /* 0x0000000000017941 */ /* 0x000fea0003800000 */
.L_x_3024:
[----:B------:R-:W-:-:S03]  /*b450*/  UMOV UR4, 0xffffffff ;  /* 0xffffffff00047882 */ /* 0x000fc60000000000 */
[----:B------:R-:W-:Y:S05]  /*b460*/  BRA.DIV UR4, `(.L_x_3026) ;  /* 0x0000021604d47947 */ /* 0x000fea000b800000 */
[----:B--2---:R2:W0:Y:S04]  /*b470*/  SHFL.IDX PT, R45, R46, 0x1, 0x181f ;  /* 0x00381f002e2d7f89 */ /* 0x00442800000e0000 */
[----:B---34-:R2:W3:Y:S02]  /*b480*/  SHFL.IDX PT, R14, R44, 0x1, 0x181f ;  /* 0x00381f002c0e7f89 */ /* 0x0184e400000e0000 */
.L_x_3343:
[----:B------:R-:W-:Y:S01]  /*b490*/  ISETP.GE.AND P2, PT, R47, 0x21, PT ;  /* 0x000000212f00780c */ /* 0x000fe20003f46270 */
[----:B------:R-:W-:-:S12]  /*b4a0*/  BSSY B1, `(.L_x_3027) ;  /* 0x000000d000017945 */ /* 0x000fd80003800000 */
[----:B------:R-:W-:Y:S05]  /*b4b0*/  @!P2 BRA `(.L_x_3028) ;  /* 0x00000000002ca947 */ /* 0x000fea0003800000 */
[----:B------:R-:W-:Y:S02]  /*b4c0*/  ULDC UR4, c[0x0][0x2f4] ;  /* 0x0000bd0000047ab9 */ /* 0x000fe40000000800 */
[----:B------:R-:W-:-:S13]  /*b4d0*/  ISETP.GE.AND P2, PT, R16, UR4, PT ;  /* 0x0000000410007c0c */ /* 0x000fda000bf46270 */
[----:B---3--:R-:W-:-:S05]  /*b4e0*/  @!P2 IADD3 R48, P3, R16, R14, RZ ;  /* 0x0000000e1030a210 */ /* 0x008fca0007f7e0ff */
        /* <DEDUP_REMOVED lines=8> */
.L_x_3028:
[----:B------:R-:W-:Y:S05]  /*b570*/  BSYNC B1 ;  /* 0x0000000000017941 */ /* 0x000fea0003800000 */
.L_x_3027:
[----:B------:R-:W-:-:S03]  /*b580*/  UMOV UR4, 0xffffffff ;  /* 0xffffffff00047882 */ /* 0x000fc60000000000 */
[----:B------:R-:W-:Y:S05]  /*b590*/  BRA.DIV UR4, `(.L_x_3029) ;  /* 0x0000021604d07947 */ /* 0x000fea000b800000 */
[----:B0-----:R0:W0:Y:S04]  /*b5a0*/  SHFL.IDX PT, R45, R46, 0x2, 0x181f ;  /* 0x00581f002e2d7f89 */ /* 0x00102800000e0000 */
[----:B---34-:R3:W4:Y:S02]  /*b5b0*/  SHFL.IDX PT, R14, R44, 0x2, 0x181f ;  /* 0x00581f002c0e7f89 */ /* 0x01872400000e0000 */
.L_x_3347:
        /* <DEDUP_REMOVED lines=14> */
.L_x_3031:
[----:B------:R-:W-:Y:S05]  /*b6a0*/  BSYNC B1 ;  /* 0x0000000000017941 */ /* 0x000fea0003800000 */
.L_x_3030:
[----:B------:R-:W-:-:S03]  /*b6b0*/  UMOV UR4, 0xffffffff ;  /* 0xffffffff00047882 */ /* 0x000fc60000000000 */
[----:B------:R-:W-:Y:S05]  /*b6c0*/  BRA.DIV UR4, `(.L_x_3032) ;  /* 0x0000021604cc7947 */ /* 0x000fea000b800000 */
[----:B0-----:R0:W0:Y:S04]  /*b6d0*/  SHFL.IDX PT, R45, R46, 0x3, 0x181f ;  /* 0x00781f002e2d7f89 */ /* 0x00102800000e0000 */
[----:B----4-:R4:W0:Y:S02]  /*b6e0*/  SHFL.IDX PT, R14, R44, 0x3, 0x181f ;  /* 0x00781f002c0e7f89 */ /* 0x01082400000e0000 */
.L_x_3351:
[----:B------:R-:W-:-:S13]  /*b6f0*/  ISETP.GE.AND P2, PT, R47, 0x61, PT ;  /* 0x000000612f00780c */ /* 0x000fda0003f46270 */
[----:B------:R-:W-:Y:S05]  /*b700*/  @!P2 BRA `(.L_x_2992) ;  /* 0x00000000002ca947 */ /* 0x000fea0003800000 */
[----:B------:R-:W-:Y:S02]  /*b710*/  ULDC UR4, c[0x0][0x2f4] ;  /* 0x0000bd0000047ab9 */ /* 0x000fe40000000800 */
[----:B------:R-:W-:-:S13]  /*b720*/  ISETP.GE.AND P2, PT, R16, UR4, PT ;  /* 0x0000000410007c0c */ /* 0x000fda000bf46270 */
[----:B012---:R-:W-:-:S04]  /*b730*/  @!P2 IADD3 R46, P3, R16, R14, RZ ;  /* 0x0000000e102ea210 */ /* 0x007fc80007f7e0ff */
[----:B------:R-:W-:Y:S02]  /*b740*/  @!P2 IADD3.X R47, R45, R17, RZ, P3, !PT ;  /* 0x000000112d2fa210 */ /* 0x000fe40001ffe4ff */
[----:B------:R-:W-:-:S13]  /*b750*/  ISETP.GE.AND P3, PT, R18, UR4, PT ;  /* 0x0000000412007c0c */ /* 0x000fda000bf66270 */
[----:B---34-:R-:W-:Y:S02]  /*b760*/  @!P3 IADD3 R44, P4, R18, R14, RZ ;  /* 0x0000000e122cb210 */ /* 0x018fe40007f9e0ff */
[----:B------:R-:W0:Y:S03]  /*b770*/  @!P2 LDS.128 R12, [R96+0x2b400] ;  /* 0x02b40000600ca984 */ /* 0x000e260000000c00 */
[----:B------:R-:W-:Y:S01]  /*b780*/  @!P3 IMAD.X R45, R45, 0x1, R220, P4 ;  /* 0x000000012d2db824 */ /* 0x000fe200020e06dc */
[----:B0-----:R-:W-:Y:S04]  /*b790*/  @!P2 ST.E.128 desc[UR36][R46.64], R12 ;  /* 0x0000000c2e00a985 */ /* 0x001fe8000c101d24 */
[----:B------:R-:W0:Y:S04]  /*b7a0*/  @!P3 LDS.128 R12, [R96+0x2f400] ;  /* 0x02f40000600cb984 */ /* 0x000e280000000c00 */
[----:B0-----:R0:W-:Y:S02]  /*b7b0*/  @!P3 ST.E.128 desc[UR36][R44.64], R12 ;  /* 0x0000000c2c00b985 */ /* 0x0011e4000c101d24 */
.L_x_2992:
[----:B------:R-:W-:Y:S05]  /*b7c0*/  BSYNC B0 ;  /* 0x0000000000007941 */ /* 0x000fea0003800000 */
.L_x_2950:
[----:B------:R-:W5:Y:S01]  /*b7d0*/  S2R R11, SR_TID.X ;  /* 0x00000000000b7919 */ /* 0x000f620000002100 */
        /* <DEDUP_REMOVED lines=9> */
[----:B-----5:R-:W-:-:S13]  /*b870*/  LOP3.LUT P2, RZ, R11, 0x7f, RZ, 0xc0, !PT ;  /* 0x0000007f0bff7812 */ /* 0x020fda000784c0ff */
[----:B------:R-:W-:-:S05]  /*b880*/  @!P2 VIADD R11, R80, 0x388a0 ;  /* 0x000388a0500ba836 */ /* 0x000fca0000000000 */
[----:B------:R-:W-:-:S04]  /*b890*/  @!P2 PRMT R11, RZ, 0x654, R11 ;  /* 0x00000654ff0ba816 */ /* 0x000fc8000000000b */
[----:B------:R2:W-:Y:S01]  /*b8a0*/  @!P2 SYNCS.ARRIVE.TRANS64.RED.A1T0 RZ, [R11+URZ], RZ ;  /* 0x000000ff0bffa9a7 */ /* 0x0005e2000810043f */
[----:B------:R-:W-:Y:S05]  /*b8b0*/  @!P5 BRA `(.L_x_3034) ;  /* 0x000000000004d947 */ /* 0x000fea0003800000 */
[----:B------:R-:W-:Y:S01]  /*b8c0*/  BPT.TRAP 0x1 ;  /* 0x000000040000795c */ /* 0x000fe20000300000 */
.L_x_3034:
[----:B------:R-:W-:Y:S05]  /*b8d0*/  BSYNC B0 ;  /* 0x0000000000007941 */ /* 0x000fea0003800000 */
.L_x_3033:
[----:B------:R-:W5:Y:S01]  /*b8e0*/  SYNCS.PHASECHK.TRANS64.TRYWAIT P3, [R80+URZ+0x388b0], R111 ;  /* 0x0388b06f500075a7 */ /* 0x000f62000806017f */
[----:B------:R-:W-:Y:S01]  /*b8f0*/  ULDC UR60, c[0x0][0x2f4] ;  /* 0x0000bd00003c7ab9 */ /* 0x000fe20000000800 */
[----:B------:R-:W-:Y:S04]  /*b900*/  BSSY B0, `(.L_x_3035) ;  /* 0x0000002000007945 */ /* 0x000fe80003800000 */
[----:B-----5:R-:W-:Y:S05]  /*b910*/  @!P3 BRA `(.L_x_3036) ;  /* 0x000002140080b947 */ /* 0x020fea0003800000 */
.L_x_3352:
[----:B------:R-:W-:Y:S05]  /*b920*/  BSYNC B0 ;  /* 0x0000000000007941 */ /* 0x000fea0003800000 */
.L_x_3035:
[----:B------:R-:W-:Y:S01]  /*b930*/  ULDC.64 UR4, c[0x0][0x328] ;  /* 0x0000ca0000047ab9 */ /* 0x000fe20000000a00 */
[----:B------:R-:W-:Y:S01]  /*b940*/  ULDC.64 UR6, c[0x0][0x318] ;  /* 0x0000c60000067ab9 */ /* 0x000fe20000000a00 */
[----:B------:R-:W-:Y:S01]  /*b950*/  IMAD R108, R108, UR4, RZ ;  /* 0x000000046c6c7c24 */ /* 0x000fe2000f8e02ff */
[----:B------:R-:W-:Y:S01]  /*b960*/  IADD3 R110, -R221, R110, RZ ;  /* 0x0000006edd6e7210 */ /* 0x000fe20007ffe1ff */
[C---:B0-----:R-:W-:Y:S01]  /*b970*/  IMAD.WIDE.U32 R12, R107.reuse, UR4, RZ ;  /* 0x000000046b0c7c25 */ /* 0x041fe2000f8e00ff */
[----:B------:R-:W-:Y:S03]  /*b980*/  BSSY B0, `(.L_x_3037) ;  /* 0x000001c000007945 */ /* 0x000fe60003800000 */
[----:B------:R-:W-:Y:S01]  /*b990*/  IMAD R107, R107, UR5, R108 ;  /* 0x000000056b6b7c24 */ /* 0x000fe2000f8e026c */
[----:B------:R-:W-:Y:S02]  /*b9a0*/  ULDC.64 UR4, c[0x0][0x338] ;  /* 0x0000ce0000047ab9 */ /* 0x000fe40000000a00 */
[----:B------:R-:W-:-:S02]  /*b9b0*/  IMAD R109, R109, UR4, RZ ;  /* 0x000000046d6d7c24 */ /* 0x000fc4000f8e02ff */
[----:B------:R-:W-:Y:S02]  /*b9c0*/  IMAD.IADD R13, R13, 0x1, R107 ;  /* 0x000000010d0d7824 */ /* 0x000fe400078e026b */
[C---:B------:R-:W-:Y:S02]  /*b9d0*/  IMAD R109, R106.reuse, UR5, R109 ;  /* 0x000000056a6d7c24 */ /* 0x040fe4000f8e026d */
[----:B------:R-:W-:Y:S01]  /*b9e0*/  IMAD.WIDE.U32 R106, R106, UR4, R12 ;  /* 0x000000046a6a7c25 */ /* 0x000fe2000f8e000c */
[----:B------:R-:W-:-:S03]  /*b9f0*/  ULDC.64 UR4, c[0x0][0x330] ;  /* 0x0000cc0000047ab9 */ /* 0x000fc60000000a00 */
[----:B------:R-:W-:Y:S02]  /*ba00*/  IMAD.IADD R107, R107, 0x1, R109 ;  /* 0x000000016b6b7824 */ /* 0x000fe400078e026d */
[----:B--2---:R-:W-:Y:S02]  /*ba10*/  IMAD R11, R34, UR4, RZ ;  /* 0x00000004220b7c24 */ /* 0x004fe4000f8e02ff */
[----:B------:R-:W-:-:S04]  /*ba20*/  IMAD.WIDE.U32 R12, R218, UR4, R106 ;  /* 0x00000004da0c7c25 */ /* 0x000fc8000f8e006a */
[----:B------:R-:W-:Y:S01]  /*ba30*/  IMAD R11, R218, UR5, R11 ;  /* 0x00000005da0b7c24 */ /* 0x000fe2000f8e020b */
[----:B------:R-:W-:-:S04]  /*ba40*/  IADD3 R48, P3, R12, UR6, RZ ;  /* 0x000000060c307c10 */ /* 0x000fc8000ff7e0ff */
[----:B------:R-:W-:Y:S01]  /*ba50*/  IADD3.X R11, R13, UR7, R11, P3, !PT ;  /* 0x000000070d0b7c10 */ /* 0x000fe20009ffe40b */
[----:B----4-:R0:W2:Y:S01]  /*ba60*/  SHFL.IDX PT, R47, R48, RZ, 0x181f ;  /* 0x00181fff302f7589 */ /* 0x0100a200000e0000 */
[----:B------:R-:W-:-:S03]  /*ba70*/  ISETP.GE.AND P3, PT, R110, 0x1, PT ;  /* 0x000000016e00780c */ /* 0x000fc60003f66270 */
[----:B------:R0:W4:Y:S10]  /*ba80*/  SHFL.IDX PT, R13, R11, RZ, 0x181f ;  /* 0x00181fff0b0d7589 */ /* 0x00013400000e0000 */
[----:B0-----:R-:W-:Y:S05]  /*ba90*/  @!P3 BRA `(.L_x_3038) ;  /* 0x000000000028b947 */ /* 0x001fea0003800000 */
[----:B------:R-:W-:-:S13]  /*baa0*/  ISETP.GE.AND P3, PT, R16, UR60, PT ;  /* 0x0000003c10007c0c */ /* 0x000fda000bf66270 */
[----:B-123--:R-:W-:-:S05]  /*bab0*/  @!P3 IADD3 R44, P4, R16, R47, RZ ;  /* 0x0000002f102cb210 */ /* 0x00efca0007f9e0ff */
[----:B----4-:R-:W-:Y:S01]  /*bac0*/  @!P3 IMAD.X R45, R13, 0x1, R17, P4 ;  /* 0x000000010d2db824 */ /* 0x010fe200020e0611 */
[----:B------:R-:W-:-:S13]  /*bad0*/  ISETP.GE.AND P4, PT, R18, UR60, PT ;  /* 0x0000003c12007c0c */ /* 0x000fda000bf86270 */
[----:B------:R-:W-:-:S05]  /*bae0*/  @!P4 IADD3 R46, P5, R18, R47, RZ ;  /* 0x0000002f122ec210 */ /* 0x000fca0007fbe0ff */
[----:B------:R-:W-:Y:S02]  /*baf0*/  @!P4 IMAD.X R47, R13, 0x1, R220, P5 ;  /* 0x000000010d2fc824 */ /* 0x000fe400028e06dc */
[----:B------:R-:W0:Y:S04]  /*bb00*/  @!P3 LDS.128 R12, [R96+0x10400] ;  /* 0x01040000600cb984 */ /* 0x000e280000000c00 */
[----:B0-----:R-:W-:Y:S04]  /*bb10*/  @!P3 ST.E.128 desc[UR36][R44.64], R12 ;  /* 0x0000000c2c00b985 */ /* 0x001fe8000c101d24 */
[----:B------:R-:W0:Y:S04]  /*bb20*/  @!P4 LDS.128 R12, [R96+0x14400] ;  /* 0x01440000600cc984 */ /* 0x000e280000000c00 */
[----:B0-----:R0:W-:Y:S02]  /*bb30*/  @!P4 ST.E.128 desc[UR36][R46.64], R12 ;  /* 0x0000000c2e00c985 */ /* 0x0011e4000c101d24 */
.L_x_3038:
[----:B------:R-:W-:Y:S05]  /*bb40*/  BSYNC B0 ;  /* 0x0000000000007941 */ /* 0x000fea0003800000 */
.L_x_3037:
[----:B------:R-:W-:Y:S01]  /*bb50*/  ISETP.GE.AND P3, PT, R110, 0x21, PT ;  /* 0x000000216e00780c */ /* 0x000fe20003f66270 */
[----:B0---4-:R0:W4:Y:S01]  /*bb60*/  SHFL.IDX PT, R13, R11, 0x1, 0x181f ;  /* 0x00381f000b0d7f89 */ /* 0x01112200000e0000 */
[----:B------:R-:W-:Y:S03]  /*bb70*/  BSSY B0, `(.L_x_3039) ;  /* 0x000000d000007945 */ /* 0x000fe60003800000 */
[----:B--2---:R0:W2:Y:S08]  /*bb80*/  SHFL.IDX PT, R47, R48, 0x1, 0x181f ;  /* 0x00381f00302f7f89 */ /* 0x0040b000000e0000 */
        /* <DEDUP_REMOVED lines=11> */
.L_x_3040:
[----:B------:R-:W-:Y:S05]  /*bc40*/  BSYNC B0 ;  /* 0x0000000000007941 */ /* 0x000fea0003800000 */
.L_x_3039:
[----:B------:R-:W-:Y:S01]  /*bc50*/  ISETP.GE.AND P3, PT, R110, 0x41, PT ;  /* 0x000000416e00780c */ /* 0x000fe20003f66270 */
[----:B0---4-:R0:W4:Y:S01]  /*bc60*/  SHFL.IDX PT, R13, R11, 0x2, 0x181f ;  /* 0x00581f000b0d7f89 */ /* 0x01112200000e0000 */
[----:B------:R-:W-:Y:S03]  /*bc70*/  BSSY B0, `(.L_x_3041) ;  /* 0x000000d000007945 */ /* 0x000fe60003800000 */
[----:B--2---:R0:W2:Y:S08]  /*bc80*/  SHFL.IDX PT, R47, R48, 0x2, 0x181f ;  /* 0x00581f00302f7f89 */ /* 0x0040b000000e0000 */
[----:B0-----:R-:W-:Y:S05]  /*bc90*/  @!P3 BRA `(.L_x_3042) ;  /* 0x000000000028b947 */ /* 0x001fea0003800000 */
[----:B------:R-:W-:-:S13]  /*bca0*/  ISETP.GE.AND P3, PT, R16, UR60, PT ;  /* 0x0000003c10007c0c */ /* 0x000fda000bf66270 */
[----:B-123--:R-:W-:-:S04]  /*bcb0*/  @!P3 IADD3 R44, P4, R16, R47, RZ ;  /* 0x0000002f102cb210 */ /* 0x00efc80007f9e0ff */
[----:B----4-:R-:W-:Y:S02]  /*bcc0*/  @!P3 IADD3.X R45, R13, R17, RZ, P4, !PT ;  /* 0x000000110d2db210 */ /* 0x010fe400027fe4ff */
[----:B------:R-:W-:-:S13]  /*bcd0*/  ISETP.GE.AND P4, PT, R18, UR60, PT ;  /* 0x0000003c12007c0c */ /* 0x000fda000bf86270 */
[----:B------:R-:W-:-:S05]  /*bce0*/  @!P4 IADD3 R46, P5, R18, R47, RZ ;  /* 0x0000002f122ec210 */ /* 0x000fca0007fbe0ff */
[----:B------:R-:W-:Y:S02]  /*bcf0*/  @!P4 IMAD.X R47, R13, 0x1, R220, P5 ;  /* 0x000000010d2fc824 */ /* 0x000fe400028e06dc */
[----:B------:R-:W0:Y:S04]  /*bd00*/  @!P3 LDS.128 R12, [R96+0x12400] ;  /* 0x01240000600cb984 */ /* 0x000e280000000c00 */
[----:B0-----:R-:W-:Y:S04]  /*bd10*/  @!P3 ST.E.128 desc[UR36][R44.64], R12 ;  /* 0x0000000c2c00b985 */ /* 0x001fe8000c101d24 */
[----:B------:R-:W0:Y:S04]  /*bd20*/  @!P4 LDS.128 R12, [R96+0x16400] ;  /* 0x01640000600cc984 */ /* 0x000e280000000c00 */
[----:B0-----:R0:W-:Y:S02]  /*bd30*/  @!P4 ST.E.128 desc[UR36][R46.64], R12 ;  /* 0x0000000c2e00c985 */ /* 0x0011e4000c101d24 */
.L_x_3042:
[----:B------:R-:W-:Y:S05]  /*bd40*/  BSYNC B0 ;  /* 0x0000000000007941 */ /* 0x000fea0003800000 */
.L_x_3041:
[----:B------:R-:W-:Y:S01]  /*bd50*/  ISETP.GE.AND P3, PT, R110, 0x61, PT ;  /* 0x000000616e00780c */ /* 0x000fe20003f66270 */
[----:B------:R-:W1:Y:S01]  /*bd60*/  SHFL.IDX PT, R11, R11, 0x3, 0x181f ;  /* 0x00781f000b0b7f89 */ /* 0x000e6200000e0000 */
[----:B------:R-:W-:Y:S03]  /*bd70*/  BSSY B0, `(.L_x_3043) ;  /* 0x000000d000007945 */ /* 0x000fe60003800000 */
[----:B0-2---:R0:W2:Y:S08]  /*bd80*/  SHFL.IDX PT, R47, R48, 0x3, 0x181f ;  /* 0x00781f00302f7f89 */ /* 0x0050b000000e0000 */
[----:B0-----:R-:W-:Y:S05]  /*bd90*/  @!P3 BRA `(.L_x_3044) ;  /* 0x000000000028b947 */ /* 0x001fea0003800000 */
[----:B------:R-:W-:-:S13]  /*bda0*/  ISETP.GE.AND P3, PT, R16, UR60, PT ;  /* 0x0000003c10007c0c */ /* 0x000fda000bf66270 */
[----:B----4-:R-:W0:Y:S01]  /*bdb0*/  @!P3 LDS.128 R12, [R96+0x13400] ;  /* 0x01340000600cb984 */ /* 0x010e220000000c00 */
[----:B-123--:R-:W-:-:S05]  /*bdc0*/  @!P3 IADD3 R44, P4, R16, R47, RZ ;  /* 0x0000002f102cb210 */ /* 0x00efca0007f9e0ff */
[----:B------:R-:W-:Y:S01]  /*bdd0*/  @!P3 IMAD.X R45, R11, 0x1, R17, P4 ;  /* 0x000000010b2db824 */ /* 0x000fe200020e0611 */
[----:B------:R-:W-:-:S13]  /*bde0*/  ISETP.GE.AND P4, PT, R18, UR60, PT ;  /* 0x0000003c12007c0c */ /* 0x000fda000bf86270 */
[----:B------:R-:W-:-:S05]  /*bdf0*/  @!P4 IADD3 R46, P5, R18, R47, RZ ;  /* 0x0000002f122ec210 */ /* 0x000fca0007fbe0ff */
[----:B------:R-:W-:Y:S01]  /*be00*/  @!P4 IMAD.X R47, R11, 0x1, R220, P5 ;  /* 0x000000010b2fc824 */ /* 0x000fe200028e06dc */
[----:B0-----:R-:W-:Y:S04]  /*be10*/  @!P3 ST.E.128 desc[UR36][R44.64], R12 ;  /* 0x0000000c2c00b985 */ /* 0x001fe8000c101d24 */
[----:B------:R-:W0:Y:S04]  /*be20*/  @!P4 LDS.128 R12, [R96+0x17400] ;  /* 0x01740000600cc984 */ /* 0x000e280000000c00 */
[----:B0-----:R0:W-:Y:S02]  /*be30*/  @!P4 ST.E.128 desc[UR36][R46.64], R12 ;  /* 0x0000000c2e00c985 */ /* 0x0011e4000c101d24 */
.L_x_3044:
[----:B------:R-:W-:Y:S05]  /*be40*/  BSYNC B0 ;  /* 0x0000000000007941 */ /* 0x000fea0003800000 */
.L_x_3043:
        /* <DEDUP_REMOVED lines=8> */
[----:B------:R-:W-:-:S03]  /*bed0*/  ISETP.NE.AND P3, PT, R82, RZ, PT ;  /* 0x000000ff5200720c */ /* 0x000fc60003f65270 */
[----:B------:R-:W-:Y:S02]  /*bee0*/  @!P2 PRMT R80, RZ, 0x654, R80 ;  /* 0x00000654ff50a816 */ /* 0x000fe40000000050 */
[----:B------:R-:W-:Y:S02]  /*bef0*/  IADD3 R23, R23, 0x1, RZ ;  /* 0x0000000117177810 */ /* 0x000fe40007ffe0ff */
[----:B------:R1:W-:Y:S02]  /*bf00*/  @!P2 SYNCS.ARRIVE.TRANS64.RED.A1T0 RZ, [R80+URZ], RZ ;  /* 0x000000ff50ffa9a7 */ /* 0x0003e4000810043f */
[----:B------:R-:W-:-:S04]  /*bf10*/  ISETP.NE.AND P2, PT, R23, 0x2, PT ;  /* 0x000000021700780c */ /* 0x000fc80003f45270 */
[----:B------:R-:W-:Y:S02]  /*bf20*/  SEL R11, RZ, 0x1, P2 ;  /* 0x00000001ff0b7807 */ /* 0x000fe40001000000 */
[----:B------:R-:W-:Y:S02]  /*bf30*/  SEL R23, R23, RZ, P2 ;  /* 0x000000ff17177207 */ /* 0x000fe40001000000 */
[----:B------:R-:W-:Y:S01]  /*bf40*/  LOP3.LUT R224, R224, R11, RZ, 0x3c, !PT ;  /* 0x0000000be0e07212 */ /* 0x000fe200078e3cff */
[----:B-1----:R-:W-:Y:S06]  /*bf50*/  @P3 BRA `(.L_x_3045) ;  /* 0xffffff6400083947 */ /* 0x002fec000383ffff */
[----:B0-----:R-:W0:Y:S01]  /*bf60*/  S2R R12, SR_TID.X ;  /* 0x00000000000c7919 */ /* 0x001e220000002100 */
[----:B------:R-:W-:Y:S02]  /*bf70*/  PLOP3.LUT P0, PT, PT, PT, PT, 0x8, 0x0 ;  /* 0x000000000000781c */ /* 0x000fe40003f0e170 */
[----:B0-----:R-:W-:-:S04]  /*bf80*/  SHF.R.U32.HI R12, RZ, 0x7, R12 ;  /* 0x00000007ff0c7819 */ /* 0x001fc8000001160c */
[----:B------:R-:W-:-:S13]  /*bf90*/  ISETP.NE.AND P3, PT, R12, 0x1, PT ;  /* 0x000000010c00780c */ /* 0x000fda0003f65270 */
[----:B------:R-:W-:Y:S06]  /*bfa0*/  @!P3 BAR.ARV 0x9, 0x100 ;  /* 0x024400000000bb1d */ /* 0x000fec0000002000 */
.L_x_2945:
[----:B------:R-:W0:Y:S01]  /*bfb0*/  LDC R0, c[0x0][0x448] ;  /* 0x00011200ff007b82 */ /* 0x000e220000000800 */
[----:B------:R-:W-:Y:S01]  /*bfc0*/  IMAD.MOV.U32 R152, RZ, RZ, RZ ;  /* 0x000000ffff987224 */ /* 0x000fe200078e00ff */
[----:B------:R-:W-:Y:S02]  /*bfd0*/  CS2R R146, SRZ ;  /* 0x0000000000927805 */ /* 0x000fe4000001ff00 */
[----:B------:R-:W-:Y:S02]  /*bfe0*/  CS2R R92, SRZ ;  /* 0x00000000005c7805 */ /* 0x000fe4000001ff00 */
[----:B------:R-:W-:Y:S01]  /*bff0*/  CS2R R144, SRZ ;  /* 0x0000000000907805 */ /* 0x000fe2000001ff00 */
[----:B------:R-:W-:Y:S01]  /*c000*/  IMAD.MOV.U32 R133, RZ, RZ, RZ ;  /* 0x000000ffff857224 */ /* 0x000fe200078e00ff */
[----:B------:R-:W-:Y:S02]  /*c010*/  MOV R148, RZ ;  /* 0x000000ff00947202 */ /* 0x000fe40000000f00 */
[----:B------:R-:W-:-:S02]  /*c020*/  CS2R R138, SRZ ;  /* 0x00000000008a7805 */ /* 0x000fc4000001ff00 */
[----:B------:R-:W-:Y:S02]  /*c030*/  CS2R R84, SRZ ;  /* 0x0000000000547805 */ /* 0x000fe4000001ff00 */
[----:B------:R-:W-:Y:S02]  /*c040*/  CS2R R136, SRZ ;  /* 0x0000000000887805 */ /* 0x000fe4000001ff00 */
[----:B------:R-:W-:Y:S01]  /*c050*/  CS2R R126, SRZ ;  /* 0x00000000007e7805 */ /* 0x000fe2000001ff00 */
[----:B------:R-:W-:Y:S01]  /*c060*/  IMAD.MOV.U32 R134, RZ, RZ, RZ ;  /* 0x000000ffff867224 */ /* 0x000fe200078e00ff */
[----:B------:R-:W-:Y:S02]  /*c070*/  CS2R R130, SRZ ;  /* 0x0000000000827805 */ /* 0x000fe4000001ff00 */
[----:B------:R-:W-:Y:S02]  /*c080*/  CS2R R76, SRZ ;  /* 0x00000000004c7805 */ /* 0x000fe4000001ff00 */
[----:B------:R-:W-:Y:S01]  /*c090*/  CS2R R128, SRZ ;  /* 0x0000000000807805 */ /* 0x000fe2000001ff00 */
[----:B------:R-:W-:Y:S01]  /*c0a0*/  IMAD.MOV.U32 R125, RZ, RZ, RZ ;  /* 0x000000ffff7d7224 */ /* 0x000fe200078e00ff */
[----:B------:R-:W-:-:S02]  /*c0b0*/  CS2R R122, SRZ ;  /* 0x00000000007a7805 */ /* 0x000fc4000001ff00 */
[----:B------:R-:W-:Y:S02]  /*c0c0*/  CS2R R68, SRZ ;  /* 0x0000000000447805 */ /* 0x000fe4000001ff00 */
[----:B---3--:R-:W-:Y:S01]  /*c0d0*/  CS2R R120, SRZ ;  /* 0x0000000000787805 */ /* 0x008fe2000001ff00 */
[----:B------:R-:W-:Y:S01]  /*c0e0*/  IMAD.MOV.U32 R119, RZ, RZ, RZ ;  /* 0x000000ffff777224 */ /* 0x000fe200078e00ff */
[----:B------:R-:W-:Y:S02]  /*c0f0*/  CS2R R116, SRZ ;  /* 0x0000000000747805 */ /* 0x000fe4000001ff00 */
[----:B------:R-:W-:Y:S02]  /*c100*/  CS2R R114, SRZ ;  /* 0x0000000000727805 */ /* 0x000fe4000001ff00 */
[----:B------:R-:W-:Y:S02]  /*c110*/  CS2R R60, SRZ ;  /* 0x00000000003c7805 */ /* 0x000fe4000001ff00 */
[----:B------:R-:W-:-:S02]  /*c120*/  CS2R R112, SRZ ;  /* 0x0000000000707805 */ /* 0x000fc4000001ff00 */
[----:B0-----:R-:W-:Y:S01]  /*c130*/  ISETP.NE.AND P1, PT, R0, 0x1, PT ;  /* 0x000000010000780c */ /* 0x001fe20003f25270 */
[----:B------:R-:W-:Y:S01]  /*c140*/  VIADD R0, R225, 0x7f ;  /* 0x0000007fe1007836 */ /* 0x000fe20000000000 */
        /* <DEDUP_REMOVED lines=10> */
[----:B------:R-:W-:Y:S01]  /*c1f0*/  CS2R R90, SRZ ;  /* 0x00000000005a7805 */ /* 0x000fe2000001ff00 */
[----:B------:R-:W0:Y:S01]  /*c200*/  @P1 LDC R3, c[0x0][0x44c] ;  /* 0x00011300ff031b82 */ /* 0x000e220000000800 */
[----:B------:R-:W-:Y:S02]  /*c210*/  CS2R R36, SRZ ;  /* 0x0000000000247805 */ /* 0x000fe4000001ff00 */
[----:B------:R-:W-:-:S02]  /*c220*/  CS2R R88, SRZ ;  /* 0x0000000000587805 */ /* 0x000fc4000001ff00 */
[----:B------:R-:W-:Y:S02]  /*c230*/  CS2R R78, SRZ ;  /* 0x00000000004e7805 */ /* 0x000fe4000001ff00 */
[----:B------:R-:W-:Y:S02]  /*c240*/  CS2R R82, SRZ ;  /* 0x0000000000527805 */ /* 0x000fe4000001ff00 */
[----:B------:R-:W-:Y:S02]  /*c250*/  CS2R R28, SRZ ;  /* 0x00000000001c7805 */ /* 0x000fe4000001ff00 */
[----:B------:R-:W-:Y:S02]  /*c260*/  CS2R R80, SRZ ;  /* 0x0000000000507805 */ /* 0x000fe4000001ff00 */
[----:B------:R-:W-:Y:S01]  /*c270*/  CS2R R70, SRZ ;  /* 0x0000000000467805 */ /* 0x000fe2000001ff00 */
[----:B------:R-:W1:Y:S01]  /*c280*/  @P1 LDC R2, c[0x0][0x450] ;  /* 0x00011400ff021b82 */ /* 0x000e620000000800 */
        /* <DEDUP_REMOVED lines=11> */
[----:B--2---:R-:W-:Y:S02]  /*c340*/  CS2R R46, SRZ ;  /* 0x00000000002e7805 */ /* 0x004fe4000001ff00 */
[----:B------:R-:W-:-:S02]  /*c350*/  CS2R R50, SRZ ;  /* 0x0000000000327805 */ /* 0x000fc4000001ff00 */
[----:B------:R-:W-:Y:S02]  /*c360*/  CS2R R10, SRZ ;  /* 0x00000000000a7805 */ /* 0x000fe4000001ff00 */
[----:B------:R-:W-:Y:S01]  /*c370*/  CS2R R48, SRZ ;  /* 0x0000000000307805 */ /* 0x000fe2000001ff00 */
[----:B0-----:R-:W-:Y:S01]  /*c380*/  @P1 IMAD.HI.U32 R3, R0, R3, RZ ;  /* 0x0000000300031227 */ /* 0x001fe200078e00ff */
[----:B------:R-:W-:Y:S02]  /*c390*/  CS2R R38, SRZ ;  /* 0x0000000000267805 */ /* 0x000fe4000001ff00 */
[----:B------:R-:W-:Y:S02]  /*c3a0*/  CS2R R42, SRZ ;  /* 0x00000000002a7805 */ /* 0x000fe4000001ff00 */
[----:B------:R-:W-:Y:S02]  /*c3b0*/  MOV R6, RZ ;  /* 0x000000ff00067202 */ /* 0x000fe40000000f00 */
[----:B------:R-:W-:-:S02]  /*c3c0*/  CS2R R40, SRZ ;  /* 0x0000000000287805 */ /* 0x000fc4000001ff00 */
[----:B------:R-:W-:Y:S02]  /*c3d0*/  CS2R R30, SRZ ;  /* 0x00000000001e7805 */ /* 0x000fe4000001ff00 */
[----:B------:R-:W-:Y:S01]  /*c3e0*/  CS2R R34, SRZ ;  /* 0x0000000000227805 */ /* 0x000fe2000001ff00 */
[----:B------:R-:W-:Y:S01]  /*c3f0*/  IMAD.MOV.U32 R4, RZ, RZ, RZ ;  /* 0x000000ffff047224 */ /* 0x000fe200078e00ff */
[----:B-1----:R-:W-:Y:S02]  /*c400*/  @P1 SHF.R.U32.HI R0, RZ, R2, R3 ;  /* 0x00000002ff001219 */ /* 0x002fe40000011603 */
[----:B------:R-:W-:Y:S02]  /*c410*/  CS2R R32, SRZ ;  /* 0x0000000000207805 */ /* 0x000fe4000001ff00 */
[----:B------:R-:W-:Y:S01]  /*c420*/  PLOP3.LUT P1, PT, PT, PT, PT, 0x80, 0x0 ;  /* 0x000000000000781c */ /* 0x000fe20003f2f070 */
[----:B------:R-:W-:Y:S01]  /*c430*/  IMAD.MOV.U32 R9, RZ, RZ, RZ ;  /* 0x000000ffff097224 */ /* 0x000fe200078e00ff */
[----:B------:R-:W-:Y:S01]  /*c440*/  CS2R R108, SRZ ;  /* 0x00000000006c7805 */ /* 0x000fe2000001ff00 */
[----:B------:R-:W-:Y:S01]  /*c450*/  IMAD.IADD R0, R101, 0x1, R0 ;  /* 0x0000000165007824 */ /* 0x000fe200078e0200 */
[----:B------:R-:W-:Y:S01]  /*c460*/  CS2R R100, SRZ ;  /* 0x0000000000647805 */ /* 0x000fe2000001ff00 */
[----:B------:R-:W-:-:S03]  /*c470*/  IMAD.MOV.U32 R25, RZ, RZ, RZ ;  /* 0x000000ffff197224 */ /* 0x000fc600078e00ff */
[----:B------:R-:W-:-:S04]  /*c480*/  SHF.R.S32.HI R3, RZ, 0x1f, R0 ;  /* 0x0000001fff037819 */ /* 0x000fc80000011400 */
[----:B------:R-:W-:Y:S01]  /*c490*/  LEA.HI R3, R3, R0, RZ, 0x7 ;  /* 0x0000000003037211 */ /* 0x000fe200078f38ff */
[----:B------:R-:W-:-:S03]  /*c4a0*/  IMAD.MOV.U32 R0, RZ, RZ, RZ ;  /* 0x000000ffff007224 */ /* 0x000fc600078e00ff */
[----:B------:R-:W-:-:S04]  /*c4b0*/  SHF.R.S32.HI R3, RZ, 0x7, R3 ;  /* 0x00000007ff037819 */ /* 0x000fc80000011403 */
[----:B------:R-:W-:Y:S02]  /*c4c0*/  VIMNMX R168, R168, R3, PT ;  /* 0x00000003a8a87248 */ /* 0x000fe40003fe0100 */
[----:B------:R-:W-:Y:S02]  /*c4d0*/  CS2R R2, SRZ ;  /* 0x0000000000027805 */ /* 0x000fe4000001ff00 */
[----:B------:R-:W-:Y:S01]  /*c4e0*/  ISETP.GE.AND P2, PT, R168, 0x1, PT ;  /* 0x00000001a800780c */ /* 0x000fe20003f46270 */
[----:B------:R-:W-:-:S12]  /*c4f0*/  @P0 BRA `(.L_x_3046) ;  /* 0x00000000000c0947 */ /* 0x000fd80003800000 */
[----:B------:R-:W0:Y:S01]  /*c500*/  FENCE.VIEW.ASYNC.G ;  /* 0x00000000000073c6 */ /* 0x000e220000000100 */
[----:B------:R-:W-:Y:S05]  /*c510*/  WARPSYNC.ALL ;  /* 0x0000000000007948 */ /* 0x000fea0003800000 */
[----:B0-----:R-:W-:Y:S06]  /*c520*/  BAR.ARV 0xc, 0x180 ;  /* 0x0306000000007b1d */ /* 0x001fec0000002000 */
.L_x_3046:
[----:B------:R-:W-:Y:S01]  /*c530*/  MOV R7, RZ ;  /* 0x000000ff00077202 */ /* 0x000fe20000000f00 */
[----:B------:R-:W-:Y:S01]  /*c540*/  IMAD.MOV.U32 R24, RZ, RZ, RZ ;  /* 0x000000ffff187224 */ /* 0x000fe200078e00ff */
[----:B------:R-:W-:Y:S06]  /*c550*/  @!P2 BRA `(.L_x_3047) ;  /* 0x0000013c0028a947 */ /* 0x000fec0003800000 */
[----:B------:R-:W0:Y:S01]  /*c560*/  S2R R5, SR_TID.X ;  /* 0x0000000000057919 */ /* 0x000e220000002100 */
[----:B------:R-:W-:Y:S01]  /*c570*/  UMOV UR4, 0xffffffff ;  /* 0xffffffff00047882 */ /* 0x000fe20000000000 */
[----:B0-----:R-:W-:-:S05]  /*c580*/  VIADD R5, R5, 0xffffff80 ;  /* 0xffffff8005057836 */ /* 0x001fca0000000000 */
[----:B------:R-:W-:-:S04]  /*c590*/  SHF.R.S32.HI R26, RZ, 0x1f, R5 ;  /* 0x0000001fff1a7819 */ /* 0x000fc80000011405 */
[----:B------:R-:W-:-:S04]  /*c5a0*/  LEA.HI R13, R26, R5, RZ, 0x7 ;  /* 0x000000051a0d7211 */ /* 0x000fc800078f38ff */
[----:B------:R-:W-:Y:S01]  /*c5b0*/  SHF.R.S32.HI R13, RZ, 0x7, R13 ;  /* 0x00000007ff0d7819 */ /* 0x000fe2000001140d */
[----:B------:R-:W-:Y:S06]  /*c5c0*/  BRA.DIV UR4, `(.L_x_3048) ;  /* 0x0000020a04687947 */ /* 0x000fec000b800000 */
[----:B------:R0:W1:Y:S02]  /*c5d0*/  SHFL.IDX PT, R14, R13, RZ, 0x1f ;  /* 0x00001fff0d0e7589 */ /* 0x00006400000e0000 */
.L_x_3355:
        /* <DEDUP_REMOVED lines=15> */
[----:B------:R-:W-:Y:S01]  /*c6d0*/  MOV R4, UR4 ;  /* 0x0000000400047c02 */ /* 0x000fe20008000f00 */
[----:B------:R1:W2:Y:S01]  /*c6e0*/  LDC.64 R2, c[0x4][R0] ;  /* 0x0100000000027b82 */ /* 0x0002a20000000a00 */
        /* <DEDUP_REMOVED lines=11> */
.L_x_3049:
        /* <DEDUP_REMOVED lines=17> */
[C---:B------:R-:W-:Y:S02]  /*c8b0*/  @P1 IMAD R9, R20.reuse, R9, R4 ;  /* 0x0000000914091224 */ /* 0x040fe400078e0204 */
[----:B------:R-:W-:Y:S01]  /*c8c0*/  @P0 IMAD.IADD R3, R3, 0x1, R7 ;  /* 0x0000000103030824 */ /* 0x000fe200078e0207 */
[----:B------:R-:W-:Y:S01]  /*c8d0*/  @P1 SHF.R.S32.HI R7, RZ, 0x1f, R218 ;  /* 0x0000001fff071819 */ /* 0x000fe200000114da */
[----:B------:R-:W-:-:S04]  /*c8e0*/  @P1 IMAD.WIDE.U32 R4, R20, R8, RZ ;  /* 0x0000000814041225 */ /* 0x000fc800078e00ff */
[----:B----4-:R-:W-:Y:S01]  /*c8f0*/  @P0 IMAD R0, R15, R10, RZ ;  /* 0x0000000a0f000224 */ /* 0x010fe200078e02ff */
[----:B------:R-:W-:Y:S01]  /*c900*/  @P1 IADD3 R5, R5, R9, RZ ;  /* 0x0000000905051210 */ /* 0x000fe20007ffe0ff */
[----:B0-----:R-:W-:Y:S02]  /*c910*/  @P1 IMAD R6, R7, R12, RZ ;  /* 0x0000000c07061224 */ /* 0x001fe400078e02ff */
        /* <DEDUP_REMOVED lines=30> */
.L_x_3053:
[----:B-1----:R1:W2:Y:S02]  /*cb00*/  SYNCS.PHASECHK.TRANS64.TRYWAIT P0, [R22+URZ+0x38800], R3 ;  /* 0x03880003160075a7 */ /* 0x0022a4000800017f */
[----:B--2---:R-:W-:Y:S05]  /*cb10*/  @!P0 NANOSLEEP.SYNCS 0x989680 ;  /* 0x009896800000895d */ /* 0x004fea0003900000 */
[----:B------:R-:W2:Y:S02]  /*cb20*/  @!P0 SYNCS.PHASECHK.TRANS64 P0, [R22+URZ+0x38800], R3 ;  /* 0x03880003160085a7 */ /* 0x000ea4000800007f */
[----:B--2---:R-:W-:Y:S05]  /*cb30*/  @!P0 BRA `(.L_x_3053) ;  /* 0xfffffffc00f08947 */ /* 0x004fea000383ffff */
.L_x_3052:
[----:B------:R-:W-:Y:S05]  /*cb40*/  BSYNC B0 ;  /* 0x0000000000007941 */ /* 0x000fea0003800000 */
.L_x_3051:
[----:B------:R-:W-:Y:S05]  /*cb50*/  BRA `(.L_x_3054) ;  /* 0x0000009400ac7947 */ /* 0x000fea0003800000 */
.L_x_3050:
[----:B------:R-:W-:Y:S01]  /*cb60*/  ISETP.NE.AND P0, PT, R24, RZ, PT ;  /* 0x000000ff1800720c */ /* 0x000fe20003f05270 */
[----:B------:R-:W-:Y:S01]  /*cb70*/  ULDC.64 UR4, c[0x0][0x3f8] ;  /* 0x0000fe0000047ab9 */ /* 0x000fe20000000a00 */
[----:B-----5:R-:W-:Y:S01]  /*cb80*/  SHF.R.S32.HI R0, RZ, 0x1f, R98 ;  /* 0x0000001fff007819 */ /* 0x020fe20000011462 */
[----:B------:R-:W-:Y:S01]  /*cb90*/  ULDC.64 UR6, c[0x0][0x408] ;  /* 0x0001020000067ab9 */ /* 0x000fe20000000a00 */
[----:B------:R-:W-:-:S04]  /*cba0*/  IMAD.WIDE.U32 R24, R98, UR4, RZ ;  /* 0x0000000462187c25 */ /* 0x000fc8000f8e00ff */
[C---:B------:R-:W-:Y:S02]  /*cbb0*/  IMAD R3, R0.reuse, UR4, RZ ;  /* 0x0000000400037c24 */ /* 0x040fe4000f8e02ff */
[----:B------:R-:W-:Y:S02]  /*cbc0*/  IMAD R5, R0, UR6, RZ ;  /* 0x0000000600057c24 */ /* 0x000fe4000f8e02ff */
[C---:B------:R-:W-:Y:S02]  /*cbd0*/  IMAD R3, R98.reuse, UR5, R3 ;  /* 0x0000000562037c24 */ /* 0x040fe4000f8e0203 */
[C---:B------:R-:W-:Y:S02]  /*cbe0*/  IMAD R5, R98.reuse, UR7, R5 ;  /* 0x0000000762057c24 */ /* 0x040fe4000f8e0205 */
[----:B------:R-:W-:-:S04]  /*cbf0*/  IMAD.WIDE.U32 R98, R98, UR6, RZ ;  /* 0x0000000662627c25 */ /* 0x000fc8000f8e00ff */
        /* <DEDUP_REMOVED lines=10> */
[----:B------:R-:W-:Y:S01]  /*cca0*/  MOV R6, UR6 ;  /* 0x0000000600067c02 */ /* 0x000fe20008000f00 */
[----:B------:R-:W-:Y:S01]  /*ccb0*/  IMAD.U32 R7, RZ, RZ, UR7 ;  /* 0x00000007ff077e24 */ /* 0x000fe2000f8e00ff */
[----:B------:R-:W-:Y:S01]  /*ccc0*/  MOV R12, 0x1 ;  /* 0x00000001000c7802 */ /* 0x000fe20000000f00 */
[----:B------:R-:W-:-:S02]  /*ccd0*/  IMAD.U32 R10, RZ, RZ, UR4 ;  /* 0x00000004ff0a7e24 */ /* 0x000fc4000f8e00ff */
[----:B------:R-:W-:Y:S02]  /*cce0*/  IMAD.U32 R11, RZ, RZ, UR5 ;  /* 0x00000005ff0b7e24 */ /* 0x000fe4000f8e00ff */
[----:B------:R-:W-:Y:S02]  /*ccf0*/  IMAD.MOV.U32 R8, RZ, RZ, 0x70 ;  /* 0x00000070ff087424 */ /* 0x000fe400078e00ff */
[----:B0-----:R-:W-:-:S07]  /*cd00*/  IMAD.MOV.U32 R13, RZ, RZ, RZ ;  /* 0x000000ffff0d7224 */ /* 0x001fce00078e00ff */
[----:B------:R-:W-:-:S07]  /*cd10*/  LEPC R20, `(.L_x_3055) ;  /* 0x000000001014794e */ /* 0x000fce0000000000 */
[----:B-1----:R-:W-:Y:S05]  /*cd20*/  CALL.ABS.NOINC R14 ;  /* 0x000000000e007343 */ /* 0x002fea0003c00000 */
.L_x_3055:
[----:B------:R-:W0:Y:S01]  /*cd30*/  S2R R20, SR_TID.X ;  /* 0x0000000000147919 */ /* 0x000e220000002100 */
[----:B------:R-:W-:Y:S01]  /*cd40*/  ULDC.U8 UR4, c[0x0][0x410] ;  /* 0x0001040000047ab9 */ /* 0x000fe20000000000 */
[C---:B------:R-:W-:Y:S01]  /*cd50*/  IMAD.IADD R61, R221.reuse, 0x1, R225 ;  /* 0x00000001dd3d7824 */ /* 0x040fe200078e02e1 */
[----:B------:R-:W-:Y:S01]  /*cd60*/  ISETP.NE.AND P0, PT, RZ, UR4, PT ;  /* 0x00000004ff007c0c */ /* 0x000fe2000bf05270 */
[----:B------:R-:W-:Y:S01]  /*cd70*/  BSSY B0, `(.L_x_3056) ;  /* 0x0000941000007945 */ /* 0x000fe20003800000 */
[C---:B------:R-:W-:Y:S01]  /*cd80*/  IADD3 R57, R221.reuse, 0x20, RZ ;  /* 0x00000020dd397810 */ /* 0x040fe20007ffe0ff */
[C---:B------:R-:W-:Y:S02]  /*cd90*/  VIADD R51, R221.reuse, 0x60 ;  /* 0x00000060dd337836 */ /* 0x040fe40000000000 */
[----:B------:R-:W-:Y:S02]  /*cda0*/  VIADD R56, R221, 0x40 ;  /* 0x00000040dd387836 */ /* 0x000fe40000000000 */
[----:B0-----:R-:W-:-:S05]  /*cdb0*/  VIADD R20, R20, 0xffffff80 ;  /* 0xffffff8014147836 */ /* 0x001fca0000000000 */
[----:B------:R-:W-:-:S04]  /*cdc0*/  LEA.HI R26, R26, R20, RZ, 0x3 ;  /* 0x000000141a1a7211 */ /* 0x000fc800078f18ff */
[----:B------:R-:W-:-:S05]  /*cdd0*/  LOP3.LUT R26, R26, 0xfffffff8, RZ, 0xc0, !PT ;  /* 0xfffffff81a1a7812 */ /* 0x000fca00078ec0ff */
[----:B------:R-:W-:-:S04]  /*cde0*/  IMAD.IADD R58, R20, 0x1, -R26 ;  /* 0x00000001143a7824 */ /* 0x000fc800078e0a1a */
[----:B------:R-:W-:Y:S01]  /*cdf0*/  IMAD R3, R58, 0x20, R61 ;  /* 0x000000203a037824 */ /* 0x000fe200078e023d */
[----:B------:R-:W-:Y:S06]  /*ce00*/  @!P0 BRA `(.L_x_3057) ;  /* 0x0000004800748947 */ /* 0x000fec0003800000 */
[----:B------:R-:W0:Y:S01]  /*ce10*/  LDC R48, c[0x0][0x448] ;  /* 0x00011200ff307b82 */ /* 0x000e220000000800 */
[----:B------:R-:W-:Y:S01]  /*ce20*/  MOV R9, R27 ;  /* 0x0000001b00097202 */ /* 0x000fe20000000f00 */
[----:B------:R-:W-:Y:S01]  /*ce30*/  ULDC.64 UR4, c[0x0][0x3f8] ;  /* 0x0000fe0000047ab9 */ /* 0x000fe20000000a00 */
[----:B------:R-:W-:Y:S01]  /*ce40*/  IMAD.MOV.U32 R8, RZ, RZ, R24 ;  /* 0x000000ffff087224 */ /* 0x000fe200078e0018 */
[----:B------:R-:W-:Y:S01]  /*ce50*/  ULDC.64 UR6, c[0x0][0x408] ;  /* 0x0001020000067ab9 */ /* 0x000fe20000000a00 */
[----:B------:R-:W-:Y:S01]  /*ce60*/  IMAD.MOV.U32 R10, RZ, RZ, R98 ;  /* 0x000000ffff0a7224 */ /* 0x000fe200078e0062 */
[----:B------:R-:W-:Y:S01]  /*ce70*/  SHF.R.S32.HI R54, RZ, 0x1f, R19 ;  /* 0x0000001fff367819 */ /* 0x000fe20000011413 */
[----:B------:R-:W-:Y:S02]  /*ce80*/  IMAD.MOV.U32 R11, RZ, RZ, R29 ;  /* 0x000000ffff0b7224 */ /* 0x000fe400078e001d */
[----:B------:R-:W-:-:S05]  /*ce90*/  IMAD.SHL.U32 R49, R58, 0x8, RZ ;  /* 0x000000083a317824 */ /* 0x000fca00078e00ff */
[----:B------:R-:W-:Y:S02]  /*cea0*/  SHF.R.S32.HI R58, RZ, 0x1f, R49 ;  /* 0x0000001fff3a7819 */ /* 0x000fe40000011431 */
[----:B0-----:R-:W-:-:S13]  /*ceb0*/  ISETP.NE.AND P0, PT, R48, 0x1, PT ;  /* 0x000000013000780c */ /* 0x001fda0003f05270 */
[----:B------:R-:W0:Y:S08]  /*cec0*/  @P0 LDC R0, c[0x0][0x44c] ;  /* 0x00011300ff000b82 */ /* 0x000e300000000800 */
[----:B------:R-:W1:Y:S01]  /*ced0*/  @P0 LDC R5, c[0x0][0x450] ;  /* 0x00011400ff050b82 */ /* 0x000e620000000800 */
[----:B0-----:R-:W-:-:S05]  /*cee0*/  @P0 IMAD.HI.U32 R0, R3, R0, RZ ;  /* 0x0000000003000227 */ /* 0x001fca00078e00ff */
[----:B-1----:R-:W-:-:S04]  /*cef0*/  @P0 SHF.R.U32.HI R3, RZ, R5, R0 ;  /* 0x00000005ff030219 */ /* 0x002fc80000011600 */
[----:B------:R-:W-:Y:S01]  /*cf00*/  SHF.R.S32.HI R0, RZ, 0x1f, R3 ;  /* 0x0000001fff007819 */ /* 0x000fe20000011403 */
[----:B------:R-:W-:-:S04]  /*cf10*/  IMAD.WIDE.U32 R8, R3, UR4, R8 ;  /* 0x0000000403087c25 */ /* 0x000fc8000f8e0008 */
[C---:B------:R-:W-:Y:S02]  /*cf20*/  IMAD R4, R0.reuse, UR4, RZ ;  /* 0x0000000400047c24 */ /* 0x040fe4000f8e02ff */
[----:B------:R-:W-:Y:S02]  /*cf30*/  IMAD R0, R0, UR6, RZ ;  /* 0x0000000600007c24 */ /* 0x000fe4000f8e02ff */
[----:B------:R-:W-:-:S04]  /*cf40*/  IMAD.WIDE.U32 R10, R3, UR6, R10 ;  /* 0x00000006030a7c25 */ /* 0x000fc8000f8e000a */
[C---:B------:R-:W-:Y:S01]  /*cf50*/  IMAD R13, R3.reuse, UR5, R4 ;  /* 0x00000005030d7c24 */ /* 0x040fe2000f8e0204 */
[----:B------:R-:W-:Y:S01]  /*cf60*/  ULDC.64 UR4, c[0x0][0x3e8] ;  /* 0x0000fa0000047ab9 */ /* 0x000fe20000000a00 */
[----:B------:R-:W-:Y:S01]  /*cf70*/  IMAD R3, R3, UR7, R0 ;  /* 0x0000000703037c24 */ /* 0x000fe2000f8e0200 */
[----:B------:R-:W-:Y:S01]  /*cf80*/  ULDC.64 UR6, c[0x0][0x400] ;  /* 0x0001000000067ab9 */ /* 0x000fe20000000a00 */
[----:B------:R-:W-:Y:S01]  /*cf90*/  IADD3 R5, P0, R8, UR4, RZ ;  /* 0x0000000408057c10 */ /* 0x000fe2000ff1e0ff */
[----:B------:R-:W-:Y:S01]  /*cfa0*/  UMOV UR4, 0xffffffff ;  /* 0xffffffff00047882 */ /* 0x000fe20000000000 */
[----:B------:R-:W-:Y:S02]  /*cfb0*/  IADD3 R7, P1, R10, UR6, RZ ;  /* 0x000000060a077c10 */ /* 0x000fe4000ff3e0ff */
[----:B------:R-:W-:Y:S02]  /*cfc0*/  IADD3.X R6, R9, UR5, R13, P0, !PT ;  /* 0x0000000509067c10 */ /* 0x000fe400087fe40d */
[----:B------:R-:W-:Y:S01]  /*cfd0*/  IADD3.X R8, R11, UR7, R3, P1, !PT ;  /* 0x000000070b087c10 */ /* 0x000fe20008ffe403 */
[----:B------:R-:W-:Y:S08]  /*cfe0*/  BRA.DIV UR4, `(.L_x_3058) ;  /* 0x0000020204047947 */ /* 0x000ff0000b800000 */
[----:B------:R0:W1:Y:S04]  /*cff0*/  SHFL.IDX PT, R0, R6, RZ, 0x181f ;  /* 0x00181fff06007589 */ /* 0x00006800000e0000 */
[----:B------:R0:W2:Y:S04]  /*d000*/  SHFL.IDX PT, R4, R5, RZ, 0x181f ;  /* 0x00181fff05047589 */ /* 0x0000a800000e0000 */
[----:B------:R0:W3:Y:S04]  /*d010*/  SHFL.IDX PT, R3, R8, RZ, 0x181f ;  /* 0x00181fff08037589 */ /* 0x0000e800000e0000 */
[----:B------:R0:W4:Y:S02]  /*d020*/  SHFL.IDX PT, R14, R7, RZ, 0x181f ;  /* 0x00181fff070e7589 */ /* 0x00012400000e0000 */
.L_x_3361:
        /* <DEDUP_REMOVED lines=15> */
[----:B--2---:R-:W-:-:S04]  /*d120*/  @!P4 IADD3 R24, P0, R19, R4, RZ ;  /* 0x000000041318c210 */ /* 0x004fc80007f1e0ff */
[-C--:B----4-:R-:W-:Y:S02]  /*d130*/  @!P3 IADD3 R12, P1, R49, R14.reuse, RZ ;  /* 0x0000000e310cb210 */ /* 0x090fe40007f3e0ff */
[----:B------:R-:W-:Y:S01]  /*d140*/  @!P4 IADD3 R14, P2, R19, R14, RZ ;  /* 0x0000000e130ec210 */ /* 0x000fe20007f5e0ff */
[C---:B-1----:R-:W-:Y:S01]  /*d150*/  @!P4 IMAD.X R25, R0.reuse, 0x1, R54, P0 ;  /* 0x000000010019c824 */ /* 0x042fe200000e0636 */
[----:B------:R-:W-:Y:S01]  /*d160*/  @!P3 IADD3 R10, P0, R49, R4, RZ ;  /* 0x00000004310ab210 */ /* 0x000fe20007f1e0ff */
[C---:B---3--:R-:W-:Y:S02]  /*d170*/  @!P3 IMAD.X R13, R3.reuse, 0x1, R58, P1 ;  /* 0x00000001030db824 */ /* 0x048fe400008e063a */
[----:B------:R-:W-:Y:S01]  /*d180*/  @!P4 IMAD.X R15, R3, 0x1, R54, P2 ;  /* 0x00000001030fc824 */ /* 0x000fe200010e0636 */
[----:B------:R-:W-:Y:S01]  /*d190*/  @!P3 IADD3.X R11, R0, R58, RZ, P0, !PT ;  /* 0x0000003a000bb210 */ /* 0x000fe200007fe4ff */
[----:B------:R1:W5:Y:S04]  /*d1a0*/  @!P4 LD.E.64 R20, desc[UR36][R24.64] ;  /* 0x000000241814c980 */ /* 0x000368000c101b00 */
[----:B------:R1:W5:Y:S04]  /*d1b0*/  @!P3 LD.E.64 R44, desc[UR36][R10.64] ;  /* 0x000000240a2cb980 */ /* 0x000368000c101b00 */
[----:B------:R1:W5:Y:S04]  /*d1c0*/  @!P3 LD.E.64 R46, desc[UR36][R12.64] ;  /* 0x000000240c2eb980 */ /* 0x000368000c101b00 */
[----:B------:R1:W5:Y:S02]  /*d1d0*/  @!P4 LD.E.64 R26, desc[UR36][R14.64] ;  /* 0x000000240e1ac980 */ /* 0x000364000c101b00 */
.L_x_3060:
[----:B------:R-:W-:Y:S05]  /*d1e0*/  BSYNC B1 ;  /* 0x0000000000017941 */ /* 0x000fea0003800000 */
.L_x_3059:
[----:B------:R-:W-:Y:S01]  /*d1f0*/  UMOV UR4, 0xffffffff ;  /* 0xffffffff00047882 */ /* 0x000fe20000000000 */
[----:B-1----:R-:W-:Y:S02]  /*d200*/  CS2R R24, SRZ ;  /* 0x0000000000187805 */ /* 0x002fe4000001ff00 */
[----:B------:R-:W-:Y:S05]  /*d210*/  BRA.DIV UR4, `(.L_x_3061) ;  /* 0x000001fe04e87947 */ /* 0x000fea000b800000 */
[----:B------:R1:W0:Y:S04]  /*d220*/  SHFL.IDX PT, R0, R6, 0x1, 0x181f ;  /* 0x00381f0006007f89 */ /* 0x00022800000e0000 */
[----:B--2---:R1:W2:Y:S04]  /*d230*/  SHFL.IDX PT, R4, R5, 0x1, 0x181f ;  /* 0x00381f0005047f89 */ /* 0x0042a800000e0000 */
[----:B---3--:R1:W3:Y:S04]  /*d240*/  SHFL.IDX PT, R3, R8, 0x1, 0x181f ;  /* 0x00381f0008037f89 */ /* 0x0082e800000e0000 */
[----:B----4-:R1:W4:Y:S02]  /*d250*/  SHFL.IDX PT, R14, R7, 0x1, 0x181f ;  /* 0x00381f00070e7f89 */ /* 0x01032400000e0000 */
.L_x_3367:
        /* <DEDUP_REMOVED lines=17> */
[C---:B0-----:R-:W-:Y:S01]  /*d370*/  @!P4 IMAD.X R31, R0.reuse, 0x1, R54, P0 ;  /* 0x00000001001fc824 */ /* 0x041fe200000e0636 */
        /* <DEDUP_REMOVED lines=8> */
.L_x_3063:
[----:B------:R-:W-:Y:S05]  /*d400*/  BSYNC B1 ;  /* 0x0000000000017941 */ /* 0x000fea0003800000 */
.L_x_3062:
[----:B------:R-:W-:-:S03]  /*d410*/  UMOV UR4, 0xffffffff ;  /* 0xffffffff00047882 */ /* 0x000fc60000000000 */
[----:B------:R-:W-:Y:S05]  /*d420*/  BRA.DIV UR4, `(.L_x_3064) ;  /* 0x000001fe04d47947 */ /* 0x000fea000b800000 */
[----:B0-----:R0:W0:Y:S04]  /*d430*/  SHFL.IDX PT, R0, R6, 0x2, 0x181f ;  /* 0x00581f0006007f89 */ /* 0x00102800000e0000 */
[----:B--2---:R2:W0:Y:S04]  /*d440*/  SHFL.IDX PT, R4, R5, 0x2, 0x181f ;  /* 0x00581f0005047f89 */ /* 0x00442800000e0000 */
[----:B---3--:R2:W3:Y:S04]  /*d450*/  SHFL.IDX PT, R3, R8, 0x2, 0x181f ;  /* 0x00581f0008037f89 */ /* 0x0084e800000e0000 */
[----:B----4-:R2:W4:Y:S02]  /*d460*/  SHFL.IDX PT, R14, R7, 0x2, 0x181f ;  /* 0x00581f00070e7f89 */ /* 0x01052400000e0000 */
.L_x_3373:
        /* <DEDUP_REMOVED lines=17> */
[----:B------:R-:W-:Y:S01]  /*d580*/  @!P4 IADD3 R14, P2, R19, R14, RZ ;  /* 0x0000000e130ec210 */ /* 0x000fe20007f5e0ff */
[C---:B------:R-:W-:Y:S01]  /*d590*/  @!P4 IMAD.X R41, R0.reuse, 0x1, R54, P0 ;  /* 0x000000010029c824 */ /* 0x040fe200000e0636 */
        /* <DEDUP_REMOVED lines=8> */
.L_x_3066:
[----:B------:R-:W-:Y:S05]  /*d620*/  BSYNC B1 ;  /* 0x0000000000017941 */ /* 0x000fea0003800000 */
.L_x_3065:
[----:B------:R-:W-:Y:S01]  /*d630*/  UMOV UR4, 0xffffffff ;  /* 0xffffffff00047882 */ /* 0x000fe20000000000 */
[----:B0-----:R-:W-:Y:S02]  /*d640*/  CS2R R40, SRZ ;  /* 0x0000000000287805 */ /* 0x001fe4000001ff00 */
[----:B------:R-:W-:Y:S05]  /*d650*/  BRA.DIV UR4, `(.L_x_3067) ;  /* 0x000001fe04b87947 */ /* 0x000fea000b800000 */
[----:B------:R0:W0:Y:S04]  /*d660*/  SHFL.IDX PT, R0, R6, 0x3, 0x181f ;  /* 0x00781f0006007f89 */ /* 0x00002800000e0000 */
[----:B------:R0:W0:Y:S04]  /*d670*/  SHFL.IDX PT, R4, R5, 0x3, 0x181f ;  /* 0x00781f0005047f89 */ /* 0x00002800000e0000 */
[----:B---3--:R3:W0:Y:S04]  /*d680*/  SHFL.IDX PT, R3, R8, 0x3, 0x181f ;  /* 0x00781f0008037f89 */ /* 0x00862800000e0000 */
[----:B----4-:R3:W4:Y:S02]  /*d690*/  SHFL.IDX PT, R14, R7, 0x3, 0x181f ;  /* 0x00781f00070e7f89 */ /* 0x01072400000e0000 */
.L_x_3379:
[----:B01----:R-:W4:Y:S01]  /*d6a0*/  LDL R6, [R1+0x38] ;  /* 0x0000380001067983 */ /* 0x003f220000100800 */
[----:B------:R-:W-:Y:S01]  /*d6b0*/  VIADD R61, R61, 0x60 ;  /* 0x000000603d3d7836 */ /* 0x000fe20000000000 */
[----:B------:R-:W-:Y:S01]  /*d6c0*/  BSSY B1, `(.L_x_3068) ;  /* 0x000001d000017945 */ /* 0x000fe20003800000 */
[----:B------:R-:W-:Y:S02]  /*d6d0*/  CS2R R10, SRZ ;  /* 0x00000000000a7805 */ /* 0x000fe4000001ff00 */
[----:B--23--:R-:W-:Y:S02]  /*d6e0*/  CS2R R8, SRZ ;  /* 0x0000000000087805 */ /* 0x00cfe4000001ff00 */
[----:B------:R-:W-:Y:S02]  /*d6f0*/  CS2R R12, SRZ ;  /* 0x00000000000c7805 */ /* 0x000fe4000001ff00 */
[----:B------:R-:W-:Y:S02]  /*d700*/  ISETP.GE.AND P0, PT, R61, R48, PT ;  /* 0x000000303d00720c */ /* 0x000fe40003f06270 */
[----:B----4-:R-:W-:-:S04]  /*d710*/  LEA.HI R5, R6, R6, RZ, 0x1 ;  /* 0x0000000606057211 */ /* 0x010fc800078f08ff */
        /* <DEDUP_REMOVED lines=12> */
[C---:B------:R-:W-:Y:S02]  /*d7e0*/  @!P4 IADD3 R6, P1, R49.reuse, R14, RZ ;  /* 0x0000000e3106c210 */ /* 0x040fe40007f3e0ff */
[----:B------:R-:W-:Y:S02]  /*d7f0*/  @!P4 IADD3 R4, P0, R49, R4, RZ ;  /* 0x000000043104c210 */ /* 0x000fe40007f1e0ff */
[----:B------:R-:W-:Y:S01]  /*d800*/  @!P5 IADD3 R14, P3, R19, R14, RZ ;  /* 0x0000000e130ed210 */ /* 0x000fe20007f7e0ff */
[C-C-:B------:R-:W-:Y:S01]  /*d810*/  @!P4 IMAD.X R7, R3.reuse, 0x1, R58.reuse, P1 ;  /* 0x000000010307c824 */ /* 0x140fe200008e063a */
[C---:B------:R-:W-:Y:S01]  /*d820*/  @!P5 IADD3.X R53, R0.reuse, R54, RZ, P2, !PT ;  /* 0x000000360035d210 */ /* 0x040fe200017fe4ff */
[----:B------:R-:W-:Y:S02]  /*d830*/  @!P4 IMAD.X R5, R0, 0x1, R58, P0 ;  /* 0x000000010005c824 */ /* 0x000fe400000e063a */
[----:B------:R-:W-:Y:S01]  /*d840*/  @!P5 IMAD.X R15, R3, 0x1, R54, P3 ;  /* 0x00000001030fd824 */ /* 0x000fe200018e0636 */
[----:B------:R0:W5:Y:S04]  /*d850*/  @!P4 LD.E.64 R12, desc[UR36][R6.64] ;  /* 0x00000024060cc980 */ /* 0x000168000c101b00 */
[----:B------:R0:W5:Y:S04]  /*d860*/  @!P5 LD.E.64 R40, desc[UR36][R52.64] ;  /* 0x000000243428d980 */ /* 0x000168000c101b00 */
[----:B------:R0:W5:Y:S04]  /*d870*/  @!P4 LD.E.64 R10, desc[UR36][R4.64] ;  /* 0x00000024040ac980 */ /* 0x000168000c101b00 */
[----:B------:R0:W5:Y:S02]  /*d880*/  @!P5 LD.E.64 R8, desc[UR36][R14.64] ;  /* 0x000000240e08d980 */ /* 0x000164000c101b00 */
.L_x_3069:
[----:B------:R-:W-:Y:S05]  /*d890*/  BSYNC B1 ;  /* 0x0000000000017941 */ /* 0x000fea0003800000 */
.L_x_3068:
[----:B------:R-:W1:Y:S01]  /*d8a0*/  SYNCS.PHASECHK.TRANS64.TRYWAIT P0, [R22+URZ+0x38800], R55 ;  /* 0x03880037160075a7 */ /* 0x000e62000800017f */
[----:B------:R-:W-:Y:S01]  /*d8b0*/  VIADDMNMX R0, R48, -R225, 0x80, PT ;  /* 0x0000008030007446 */ /* 0x000fe200038009e1 */
[----:B------:R-:W-:Y:S03]  /*d8c0*/  BSSY B1, `(.L_x_3070) ;  /* 0x0000003000017945 */ /* 0x000fe60003800000 */
[----:B------:R-:W-:Y:S01]  /*d8d0*/  ISETP.GE.AND P1, PT, R221, R0, PT ;  /* 0x00000000dd00720c */ /* 0x000fe20003f26270 */
[----:B-1----:R-:W-:-:S12]  /*d8e0*/  @!P0 BRA `(.L_x_3071) ;  /* 0x000001fc00848947 */ /* 0x002fd80003800000 */
.L_x_3380:
[----:B------:R-:W-:Y:S05]  /*d8f0*/  BSYNC B1 ;  /* 0x0000000000017941 */ /* 0x000fea0003800000 */
.L_x_3070:
[----:B------:R-:W-:Y:S04]  /*d900*/  BSSY B1, `(.L_x_3072) ;  /* 0x00000fa000017945 */ /* 0x000fe80003800000 */
[----:B------:R-:W-:Y:S05]  /*d910*/  @P1 BRA `(.L_x_3073) ;  /* 0x0000000c00e01947 */ /* 0x000fea0003800000 */
[----:B------:R2:W5:Y:S01]  /*d920*/  LDL R66, [R1+0x24] ;  /* 0x0000240001427983 */ /* 0x0005620000100800 */
[----:B0-----:R-:W0:Y:S01]  /*d930*/  LDC R4, c[0x0][0x3f4] ;  /* 0x0000fd00ff047b82 */ /* 0x001e220000000800 */
[----:B------:R-:W-:Y:S01]  /*d940*/  BSSY B2, `(.L_x_3074) ;  /* 0x000007a000027945 */ /* 0x000fe20003800000 */
[-C--:B0-----:R-:W-:Y:S02]  /*d950*/  ISETP.GE.AND P0, PT, R49, R4.reuse, PT ;  /* 0x000000043100720c */ /* 0x081fe40003f06270 */
[----:B------:R-:W-:-:S11]  /*d960*/  ISETP.GE.AND P1, PT, R19, R4, PT ;  /* 0x000000041300720c */ /* 0x000fd60003f26270 */
[----:B--2---:R-:W-:Y:S05]  /*d970*/  @P0 BRA `(.L_x_3075) ;  /* 0x0000000400d80947 */ /* 0x004fea0003800000 */
[----:B-----5:R-:W0:Y:S01]  /*d980*/  LDS.128 R4, [R66+0x20400] ;  /* 0x0204000042047984 */ /* 0x020e220000000c00 */
[----:B------:R-:W-:Y:S02]  /*d990*/  SHF.R.U32.HI R14, RZ, 0x8, R44 ;  /* 0x00000008ff0e7819 */ /* 0x000fe4000001162c */
[----:B------:R-:W-:Y:S02]  /*d9a0*/  LOP3.LUT R3, R44, 0xff, RZ, 0xc0, !PT ;  /* 0x000000ff2c037812 */ /* 0x000fe400078ec0ff */
[----:B------:R-:W-:Y:S02]  /*d9b0*/  LOP3.LUT R14, R14, 0xff, RZ, 0xc0, !PT ;  /* 0x000000ff0e0e7812 */ /* 0x000fe400078ec0ff */
[----:B------:R-:W-:Y:S02]  /*d9c0*/  SHF.R.U32.HI R48, RZ, 0x8, R45 ;  /* 0x00000008ff307819 */ /* 0x000fe4000001162d */
[----:B-1----:R-:W-:Y:S02]  /*d9d0*/  SHF.R.U32.HI R55, RZ, 0x8, R47 ;  /* 0x00000008ff377819 */ /* 0x002fe4000001162f */
[----:B------:R-:W-:-:S02]  /*d9e0*/  PRMT R3, R14, 0x7604, R3 ;  /* 0x000076040e037816 */ /* 0x000fc40000000003 */
[----:B------:R-:W-:Y:S02]  /*d9f0*/  LOP3.LUT R15, R45, 0xff, RZ, 0xc0, !PT ;  /* 0x000000ff2d0f7812 */ /* 0x000fe400078ec0ff */
[----:B------:R-:W-:Y:S02]  /*da00*/  LOP3.LUT R48, R48, 0xff, RZ, 0xc0, !PT ;  /* 0x000000ff30307812 */ /* 0x000fe400078ec0ff */
[----:B------:R-:W-:Y:S02]  /*da10*/  SHF.R.U32.HI R54, RZ, 0x10, R45 ;  /* 0x00000010ff367819 */ /* 0x000fe4000001162d */
[----:B------:R-:W-:Y:S02]  /*da20*/  SHF.R.U32.HI R14, RZ, 0x8, R46 ;  /* 0x00000008ff0e7819 */ /* 0x000fe4000001162e */
[----:B------:R-:W-:Y:S02]  /*da30*/  LOP3.LUT R52, R47, 0xff, RZ, 0xc0, !PT ;  /* 0x000000ff2f347812 */ /* 0x000fe400078ec0ff */
[----:B------:R-:W-:-:S02]  /*da40*/  LOP3.LUT R55, R55, 0xff, RZ, 0xc0, !PT ;  /* 0x000000ff37377812 */ /* 0x000fc400078ec0ff */
[----:B------:R-:W-:Y:S02]  /*da50*/  SHF.R.U32.HI R59, RZ, 0x10, R47 ;  /* 0x00000010ff3b7819 */ /* 0x000fe4000001162f */
[----:B------:R-:W-:Y:S02]  /*da60*/  PRMT R15, R48, 0x7604, R15 ;  /* 0x00007604300f7816 */ /* 0x000fe4000000000f */
[----:B------:R-:W-:Y:S01]  /*da70*/  LOP3.LUT R53, R14, 0xff, RZ, 0xc0, !PT ;  /* 0x000000ff0e357812 */ /* 0x000fe200078ec0ff */
[----:B------:R-:W-:Y:S01]  /*da80*/  IMAD.U32 R14, R54, 0x10000, RZ ;  /* 0x00010000360e7824 */ /* 0x000fe200078e00ff */
[----:B------:R-:W-:Y:S02]  /*da90*/  LOP3.LUT R48, R46, 0xff, RZ, 0xc0, !PT ;  /* 0x000000ff2e307812 */ /* 0x000fe400078ec0ff */
[----:B------:R-:W-:Y:S02]  /*daa0*/  PRMT R52, R55, 0x7604, R52 ;  /* 0x0000760437347816 */ /* 0x000fe40000000034 */
[----:B------:R-:W-:-:S02]  /*dab0*/  SHF.L.U32 R59, R59, 0x10, RZ ;  /* 0x000000103b3b7819 */ /* 0x000fc400000006ff */
[----:B------:R-:W-:Y:S02]  /*dac0*/  PRMT R55, R53, 0x7604, R48 ;  /* 0x0000760435377816 */ /* 0x000fe40000000030 */
[----:B------:R-:W-:Y:S02]  /*dad0*/  LOP3.LUT R53, R15, 0xff0000, R14, 0xf8, !PT ;  /* 0x00ff00000f357812 */ /* 0x000fe400078ef80e */
[----:B------:R-:W-:Y:S02]  /*dae0*/  LOP3.LUT R59, R52, 0xff0000, R59, 0xf8, !PT ;  /* 0x00ff0000343b7812 */ /* 0x000fe400078ef83b */
[----:B------:R-:W-:Y:S02]  /*daf0*/  LOP3.LUT R55, R55, 0xff0000, R46, 0xf8, !PT ;  /* 0x00ff000037377812 */ /* 0x000fe400078ef82e */
[----:B------:R-:W-:Y:S02]  /*db00*/  LOP3.LUT R59, R59, 0xff000000, R47, 0xf8, !PT ;  /* 0xff0000003b3b7812 */ /* 0x000fe400078ef82f */
[----:B------:R-:W-:-:S02]  /*db10*/  LOP3.LUT R53, R53, 0xff000000, R45, 0xf8, !PT ;  /* 0xff00000035357812 */ /* 0x000fc400078ef82d */
[----:B------:R-:W-:Y:S02]  /*db20*/  LOP3.LUT R15, R3, 0xff0000, R44, 0xf8, !PT ;  /* 0x00ff0000030f7812 */ /* 0x000fe400078ef82c */
        /* <DEDUP_REMOVED lines=91> */
.L_x_3075:
[----:B------:R-:W-:Y:S05]  /*e0e0*/  BSYNC B2 ;  /* 0x0000000000027941 */ /* 0x000fea0003800000 */
.L_x_3074:
[----:B------:R-:W-:Y:S05]  /*e0f0*/  @P1 BRA `(.L_x_3073) ;  /* 0x0000000400e81947 */ /* 0x000fea0003800000 */
[----:B0----5:R-:W0:Y:S01]  /*e100*/  LDS.128 R4, [R66+0x24400] ;  /* 0x0244000042047984 */ /* 0x021e220000000c00 */
[----:B------:R-:W-:Y:S02]  /*e110*/  SHF.R.U32.HI R15, RZ, 0x8, R21 ;  /* 0x00000008ff0f7819 */ /* 0x000fe40000011615 */
        /* <DEDUP_REMOVED lines=12> */
[----:B------:R-:W-:Y:S02]  /*e1e0*/  LOP3.LUT R14, R20, 0xff, RZ, 0xc0, !PT ;  /* 0x000000ff140e7812 */ /* 0x000fe400078ec0ff */
        /* <DEDUP_REMOVED lines=29> */
[----:B-1----:R-:W-:Y:S01]  /*e3c0*/  FMUL.FTZ R55, R14, R27 ;  /* 0x0000001b0e377220 */ /* 0x002fe20000410000 */
        /* <DEDUP_REMOVED lines=77> */
.L_x_3073:
[----:B------:R-:W-:Y:S05]  /*e8a0*/  BSYNC B1 ;  /* 0x0000000000017941 */ /* 0x000fea0003800000 */
.L_x_3072:
[----:B------:R-:W-:Y:S01]  /*e8b0*/  ISETP.GE.AND P0, PT, R57, R0, PT ;  /* 0x000000003900720c */ /* 0x000fe20003f06270 */
[----:B------:R-:W-:-:S12]  /*e8c0*/  BSSY B1, `(.L_x_3076) ;  /* 0x00000fa000017945 */ /* 0x000fd80003800000 */
[----:B------:R-:W-:Y:S05]  /*e8d0*/  @P0 BRA `(.L_x_3077) ;  /* 0x0000000c00e00947 */ /* 0x000fea0003800000 */
[----:B-1----:R1:W5:Y:S01]  /*e8e0*/  LDL R55, [R1+0x24] ;  /* 0x0000240001377983 */ /* 0x0023620000100800 */
[----:B0-2---:R-:W0:Y:S01]  /*e8f0*/  LDC R4, c[0x0][0x3f4] ;  /* 0x0000fd00ff047b82 */ /* 0x005e220000000800 */
[----:B------:R-:W-:Y:S01]  /*e900*/  BSSY B2, `(.L_x_3078) ;  /* 0x000007e000027945 */ /* 0x000fe20003800000 */
[-C--:B0-----:R-:W-:Y:S02]  /*e910*/  ISETP.GE.AND P0, PT, R49, R4.reuse, PT ;  /* 0x000000043100720c */ /* 0x081fe40003f06270 */
[----:B------:R-:W-:-:S11]  /*e920*/  ISETP.GE.AND P1, PT, R19, R4, PT ;  /* 0x000000041300720c */ /* 0x000fd60003f26270 */
[----:B-1----:R-:W-:Y:S05]  /*e930*/  @P0 BRA `(.L_x_3079) ;  /* 0x0000000400e80947 */ /* 0x002fea0003800000 */
[----:B-----5:R-:W0:Y:S01]  /*e940*/  LDS.128 R4, [R55+0x21400] ;  /* 0x0214000037047984 */ /* 0x020e220000000c00 */
[----:B------:R-:W-:Y:S02]  /*e950*/  SHF.R.U32.HI R3, RZ, 0x8, R34 ;  /* 0x00000008ff037819 */ /* 0x000fe40000011622 */
[----:B------:R-:W-:Y:S02]  /*e960*/  SHF.R.U32.HI R15, RZ, 0x8, R35 ;  /* 0x00000008ff0f7819 */ /* 0x000fe40000011623 */
[----:B------:R-:W-:Y:S02]  /*e970*/  SHF.R.U32.HI R44, RZ, 0x8, R37 ;  /* 0x00000008ff2c7819 */ /* 0x000fe40000011625 */
[----:B------:R-:W-:Y:S02]  /*e980*/  LOP3.LUT R14, R34, 0xff, RZ, 0xc0, !PT ;  /* 0x000000ff220e7812 */ /* 0x000fe400078ec0ff */
        /* <DEDUP_REMOVED lines=38> */
[CC--:B------:R-:W-:Y:S01]  /*ebf0*/  FMUL.FTZ R46, R14.reuse, R44.reuse ;  /* 0x0000002c0e2e7220 */ /* 0x0c0fe20000410000 */
        /* <DEDUP_REMOVED lines=78> */
.L_x_3079:
[----:B------:R-:W-:Y:S05]  /*f0e0*/  BSYNC B2 ;  /* 0x0000000000027941 */ /* 0x000fea0003800000 */
.L_x_3078:
[----:B------:R-:W-:Y:S05]  /*f0f0*/  @P1 BRA `(.L_x_3077) ;  /* 0x0000000400d81947 */ /* 0x000fea0003800000 */
[----:B0----5:R-:W0:Y:S01]  /*f100*/  LDS.128 R4, [R55+0x25400] ;  /* 0x0254000037047984 */ /* 0x021e220000000c00 */
[----:B------:R-:W-:Y:S02]  /*f110*/  SHF.R.U32.HI R14, RZ, 0x8, R24 ;  /* 0x00000008ff0e7819 */ /* 0x000fe40000011618 */
        /* <DEDUP_REMOVED lines=24> */
[----:B0-----:R-:W-:-:S02]  /*f2a0*/  F2FP.F16.E4M3.UNPACK_B R3, R6.H1 ;  /* 0x00000006ff03723e */ /* 0x001fc400030006ff */
[--C-:B------:R-:W-:Y:S02]  /*f2b0*/  LOP3.LUT R27, R27, 0xff0000, R28.reuse, 0xf8, !PT ;  /* 0x00ff00001b1b7812 */ /* 0x100fe400078ef81c */
[----:B------:R-:W-:Y:S01]  /*f2c0*/  F2FP.F16.E4M3.UNPACK_B R29, R35 ;  /* 0x00000023ff1d723e */ /* 0x000fe200020006ff */
[----:B------:R-:W-:Y:S01]  /*f2d0*/  HADD2.F32 R14, -RZ, R3.H1_H1 ;  /* 0x30000003ff0e7230 */ /* 0x000fe20000004100 */
[----:B------:R-:W-:Y:S02]  /*f2e0*/  F2FP.F16.E4M3.UNPACK_B R26, R25 ;  /* 0x00000019ff1a723e */ /* 0x000fe400020006ff */
[----:B------:R-:W-:Y:S01]  /*f2f0*/  LOP3.LUT R28, R27, 0xff000000, R28, 0xf8, !PT ;  /* 0xff0000001b1c7812 */ /* 0x000fe200078ef81c */
        /* <DEDUP_REMOVED lines=86> */
.L_x_3077:
[----:B------:R-:W-:Y:S05]  /*f860*/  BSYNC B1 ;  /* 0x0000000000017941 */ /* 0x000fea0003800000 */
.L_x_3076:
[----:B------:R-:W-:Y:S01]  /*f870*/  ISETP.GE.AND P0, PT, R56, R0, PT ;  /* 0x000000003800720c */ /* 0x000fe20003f06270 */
[----:B------:R-:W-:-:S12]  /*f880*/  BSSY B1, `(.L_x_3080) ;  /* 0x00000fa000017945 */ /* 0x000fd80003800000 */
[----:B------:R-:W-:Y:S05]  /*f890*/  @P0 BRA `(.L_x_3081) ;  /* 0x0000000c00e00947 */ /* 0x000fea0003800000 */
[----:B-----5:R4:W5:Y:S01]  /*f8a0*/  LDL R45, [R1+0x24] ;  /* 0x00002400012d7983 */ /* 0x0209620000100800 */
[----:B0-23--:R-:W0:Y:S01]  /*f8b0*/  LDC R4, c[0x0][0x3f4] ;  /* 0x0000fd00ff047b82 */ /* 0x00de220000000800 */
[----:B------:R-:W-:Y:S01]  /*f8c0*/  BSSY B2, `(.L_x_3082) ;  /* 0x000007a000027945 */ /* 0x000fe20003800000 */
[-C--:B0-----:R-:W-:Y:S02]  /*f8d0*/  ISETP.GE.AND P0, PT, R49, R4.reuse, PT ;  /* 0x000000043100720c */ /* 0x081fe40003f06270 */
[----:B------:R-:W-:-:S11]  /*f8e0*/  ISETP.GE.AND P1, PT, R19, R4, PT ;  /* 0x000000041300720c */ /* 0x000fd60003f26270 */
[----:B----4-:R-:W-:Y:S05]  /*f8f0*/  @P0 BRA `(.L_x_3083) ;  /* 0x0000000400d80947 */ /* 0x010fea0003800000 */
[----:B-----5:R-:W0:Y:S01]  /*f900*/  LDS.128 R4, [R45+0x22400] ;  /* 0x022400002d047984 */ /* 0x020e220000000c00 */
[----:B------:R-:W-:Y:S02]  /*f910*/  SHF.R.U32.HI R14, RZ, 0x8, R38 ;  /* 0x00000008ff0e7819 */ /* 0x000fe40000011626 */
        /* <DEDUP_REMOVED lines=116> */
.L_x_3083:
[----:B------:R-:W-:Y:S05]  /*10060*/  BSYNC B2 ;  /* 0x0000000000027941 */ /* 0x000fea0003800000 */
.L_x_3082:
[----:B------:R-:W-:Y:S05]  /*10070*/  @P1 BRA `(.L_x_3081) ;  /* 0x0000000400e81947 */ /* 0x000fea0003800000 */
[----:B0----5:R-:W0:Y:S01]  /*10080*/  LDS.128 R4, [R45+0x26400] ;  /* 0x026400002d047984 */ /* 0x021e220000000c00 */
        /* <DEDUP_REMOVED lines=82> */
[--C-:B------:R-:W-:Y:S01]  /*105b0*/  HADD2.F32 R6, -RZ, R4.reuse.H1_H1 ;  /* 0x30000004ff067230 */ /* 0x100fe20000004100 */
[----:B------:R-:W-:Y:S01]  /*105c0*/  F2FP.SATFINITE.E4M3.F32.PACK_AB_MERGE_C R33, R36, R33, RZ ;  /* 0x000000212421723e */ /* 0x000fe200048070ff */
[----:B------:R-:W-:Y:S01]  /*105d0*/  HADD2.F32 R20, -RZ, R15.H1_H1 ;  /* 0x3000000fff147230 */ /* 0x000fe20000004100 */
[----:B------:R-:W-:Y:S01]  /*105e0*/  F2FP.SATFINITE.E4M3.F32.PACK_AB_MERGE_C R35, R35, R30, RZ ;  /* 0x0000001e2323723e */ /* 0x000fe200048070ff */
[----:B------:R-:W-:-:S02]  /*105f0*/  HADD2.F32 R5, -RZ, R4.H0_H0 ;  /* 0x20000004ff057230 */ /* 0x000fc40000004100 */
        /* <DEDUP_REMOVED lines=13> */
[----:B------:R-:W-:Y:S01]  /*106d0*/  HADD2.F32 R4, -RZ, R14.H1_H1 ;  /* 0x3000000eff047230 */ /* 0x000fe20000004100 */
[----:B------:R-:W-:Y:S01]  /*106e0*/  F2FP.SATFINITE.E4M3.F32.PACK_AB_MERGE_C R25, R25, R26, RZ ;  /* 0x0000001a1919723e */ /* 0x000fe200048070ff */
[----:B------:R-:W-:Y:S01]  /*106f0*/  HADD2.F32 R32, -RZ, R32.H0_H0 ;  /* 0x20000020ff207230 */ /* 0x000fe20000004100 */
[----:B------:R-:W-:Y:S01]  /*10700*/  F2FP.SATFINITE.E4M3.F32.PACK_AB_MERGE_C R30, R34, R29, R33 ;  /* 0x0000001d221e723e */ /* 0x000fe20004807021 */
[----:B------:R-:W-:Y:S02]  /*10710*/  HADD2.F32 R3, -RZ, R7.H1_H1 ;  /* 0x30000007ff037230 */ /* 0x000fe40000004100 */
[----:B------:R-:W-:Y:S01]  /*10720*/  FMUL.FTZ R27, R4, R15 ;  /* 0x0000000f041b7220 */ /* 0x000fe20000410000 */
[----:B------:R-:W-:-:S02]  /*10730*/  HADD2.F32 R24, -RZ, R24.H0_H0 ;  /* 0x20000018ff187230 */ /* 0x000fc40000004100 */
[----:B------:R-:W-:Y:S01]  /*10740*/  FMUL.FTZ R20, R4, R5 ;  /* 0x0000000504147220 */ /* 0x000fe20000410000 */
[----:B------:R-:W-:Y:S02]  /*10750*/  HADD2.F32 R14, -RZ, R14.H0_H0 ;  /* 0x2000000eff0e7230 */ /* 0x000fe40000004100 */
[C---:B------:R-:W-:Y:S01]  /*10760*/  FMUL.FTZ R4, R3.reuse, R32 ;  /* 0x0000002003047220 */ /* 0x040fe20000410000 */
[----:B------:R-:W-:Y:S02]  /*10770*/  HADD2.F32 R7, -RZ, R7.H0_H0 ;  /* 0x20000007ff077230 */ /* 0x000fe40000004100 */
[-C--:B------:R-:W-:Y:S01]  /*10780*/  FMUL.FTZ R3, R3, R24.reuse ;  /* 0x0000001803037220 */ /* 0x080fe20000410000 */
[----:B------:R-:W-:Y:S01]  /*10790*/  F2FP.SATFINITE.E4M3.F32.PACK_AB_MERGE_C R31, R38, R31, R35 ;  /* 0x0000001f261f723e */ /* 0x000fe20004807023 */
[C---:B------:R-:W-:Y:S01]  /*107a0*/  FFMA.FTZ R27, R14.reuse, R5, -R27 ;  /* 0x000000050e1b7223 */ /* 0x040fe2000001081b */
[----:B------:R-:W-:Y:S01]  /*107b0*/  FFMA.FTZ R20, R14, R15, R20 ;  /* 0x0000000f0e147223 */ /* 0x000fe20000010014 */
[C---:B------:R-:W-:Y:S01]  /*107c0*/  FFMA.FTZ R4, R7.reuse, R24, -R4 ;  /* 0x0000001807047223 */ /* 0x040fe20000010804 */
[----:B------:R-:W-:Y:S01]  /*107d0*/  FFMA.FTZ R3, R7, R32, R3 ;  /* 0x0000002007037223 */ /* 0x000fe20000010003 */
[----:B------:R-:W-:-:S02]  /*107e0*/  F2FP.SATFINITE.E4M3.F32.PACK_AB_MERGE_C R28, R21, R6, R25 ;  /* 0x00000006151c723e */ /* 0x000fc40004807019 */
[----:B------:R-:W-:-:S04]  /*107f0*/  F2FP.SATFINITE.E4M3.F32.PACK_AB_MERGE_C R20, R20, R27, RZ ;  /* 0x0000001b1414723e */ /* 0x000fc800048070ff */
[----:B------:R-:W-:-:S05]  /*10800*/  F2FP.SATFINITE.E4M3.F32.PACK_AB_MERGE_C R29, R3, R4, R20 ;  /* 0x00000004031d723e */ /* 0x000fca0004807014 */
[----:B------:R4:W-:Y:S02]  /*10810*/  STS.128 [R45+0x26400], R28 ;  /* 0x0264001c2d007388 */ /* 0x0009e40000000c00 */
.L_x_3081:
[----:B------:R-:W-:Y:S05]  /*10820*/  BSYNC B1 ;  /* 0x0000000000017941 */ /* 0x000fea0003800000 */
.L_x_3080:
[----:B------:R-:W-:-:S13]  /*10830*/  ISETP.GE.AND P0, PT, R51, R0, PT ;  /* 0x000000003300720c */ /* 0x000fda0003f06270 */
[----:B------:R-:W-:Y:S05]  /*10840*/  @P0 BRA `(.L_x_3084) ;  /* 0x00000058004c0947 */ /* 0x000fea0003800000 */
[----:B-----5:R0:W5:Y:S01]  /*10850*/  LDL R33, [R1+0x24] ;  /* 0x0000240001217983 */ /* 0x0201620000100800 */
[----:B------:R-:W1:Y:S01]  /*10860*/  LDC R0, c[0x0][0x3f4] ;  /* 0x0000fd00ff007b82 */ /* 0x000e620000000800 */
[----:B------:R-:W-:Y:S01]  /*10870*/  BSSY B1, `(.L_x_3085) ;  /* 0x000007e000017945 */ /* 0x000fe20003800000 */
[-C--:B-1----:R-:W-:Y:S02]  /*10880*/  ISETP.GE.AND P0, PT, R49, R0.reuse, PT ;  /* 0x000000003100720c */ /* 0x082fe40003f06270 */
[----:B------:R-:W-:-:S11]  /*10890*/  ISETP.GE.AND P1, PT, R19, R0, PT ;  /* 0x000000001300720c */ /* 0x000fd60003f26270 */
[----:B0-----:R-:W-:Y:S05]  /*108a0*/  @P0 BRA `(.L_x_3086) ;  /* 0x0000000400e80947 */ /* 0x001fea0003800000 */
[----:B--23-5:R-:W0:Y:S01]  /*108b0*/  LDS.128 R4, [R33+0x23400] ;  /* 0x0234000021047984 */ /* 0x02ce220000000c00 */
[----:B------:R-:W-:Y:S02]  /*108c0*/  SHF.R.U32.HI R14, RZ, 0x8, R11 ;  /* 0x00000008ff0e7819 */ /* 0x000fe4000001160b */
        /* <DEDUP_REMOVED lines=40> */
[C---:B----4-:R-:W-:Y:S01]  /*10b50*/  FMUL.FTZ R29, R11.reuse, R27 ;  /* 0x0000001b0b1d7220 */ /* 0x050fe20000410000 */
        /* <DEDUP_REMOVED lines=43> */
[----:B------:R-:W-:Y:S01]  /*10e10*/  HADD2.F32 R3, -RZ, R0.H1_H1 ;  /* 0x30000000ff037230 */ /* 0x000fe20000004100 */
[----:B------:R-:W-:Y:S01]  /*10e20*/  F2FP.SATFINITE.E4M3.F32.PACK_AB_MERGE_C R28, R28, R29, RZ ;  /* 0x0000001d1c1c723e */ /* 0x000fe200048070ff */
[----:B------:R-:W-:Y:S02]  /*10e30*/  HADD2.F32 R10, -RZ, R10.H0_H0 ;  /* 0x2000000aff0a7230 */ /* 0x000fe40000004100 */
[-C--:B------:R-:W-:Y:S01]  /*10e40*/  FMUL.FTZ R21, R5, R11.reuse ;  /* 0x0000000b05157220 */ /* 0x080fe20000410000 */
[----:B------:R-:W-:Y:S02]  /*10e50*/  HADD2.F32 R4, -RZ, R4.H0_H0 ;  /* 0x20000004ff047230 */ /* 0x000fe40000004100 */
[C---:B------:R-:W-:Y:S01]  /*10e60*/  FMUL.FTZ R5, R3.reuse, R12 ;  /* 0x0000000c03057220 */ /* 0x040fe20000410000 */
[----:B------:R-:W-:Y:S02]  /*10e70*/  HADD2.F32 R0, -RZ, R0.H0_H0 ;  /* 0x20000000ff007230 */ /* 0x000fe40000004100 */
[----:B------:R-:W-:Y:S01]  /*10e80*/  FMUL.FTZ R3, R3, R10 ;  /* 0x0000000a03037220 */ /* 0x000fe20000410000 */
[----:B------:R-:W-:Y:S01]  /*10e90*/  F2FP.SATFINITE.E4M3.F32.PACK_AB_MERGE_C R31, R31, R32, RZ ;  /* 0x000000201f1f723e */ /* 0x000fe200048070ff */
[C---:B------:R-:W-:Y:S01]  /*10ea0*/  FFMA.FTZ R20, R4.reuse, R11, -R13 ;  /* 0x0000000b04147223 */ /* 0x040fe2000001080d */
[----:B------:R-:W-:Y:S01]  /*10eb0*/  FFMA.FTZ R21, R4, R15, R21 ;  /* 0x0000000f04157223 */ /* 0x000fe20000010015 */
[C---:B------:R-:W-:Y:S01]  /*10ec0*/  FFMA.FTZ R13, R0.reuse, R10, -R5 ;  /* 0x0000000a000d7223 */ /* 0x040fe20000010805 */
[----:B------:R-:W-:Y:S01]  /*10ed0*/  FFMA.FTZ R12, R0, R12, R3 ;  /* 0x0000000c000c7223 */ /* 0x000fe20000010003 */
[----:B------:R-:W-:-:S02]  /*10ee0*/  HADD2.F32 R4, -RZ, R14.H1_H1 ;  /* 0x3000000eff047230 */ /* 0x000fc40000004100 */
[--C-:B------:R-:W-:Y:S01]  /*10ef0*/  HADD2.F32 R3, -RZ, R7.reuse.H1_H1 ;  /* 0x30000007ff037230 */ /* 0x100fe20000004100 */
[----:B------:R-:W-:Y:S01]  /*10f00*/  F2FP.SATFINITE.E4M3.F32.PACK_AB_MERGE_C R20, R21, R20, RZ ;  /* 0x000000141514723e */ /* 0x000fe200048070ff */
[--C-:B------:R-:W-:Y:S02]  /*10f10*/  HADD2.F32 R10, -RZ, R24.reuse.H1_H1 ;  /* 0x30000018ff0a7230 */ /* 0x100fe40000004100 */
[----:B------:R-:W-:Y:S02]  /*10f20*/  HADD2.F32 R11, -RZ, R24.H0_H0 ;  /* 0x20000018ff0b7230 */ /* 0x000fe40000004100 */
[C---:B------:R-:W-:Y:S01]  /*10f30*/  FMUL.FTZ R15, R3.reuse, R4 ;  /* 0x00000004030f7220 */ /* 0x040fe20000410000 */
[----:B------:R-:W-:Y:S01]  /*10f40*/  HADD2.F32 R0, -RZ, R6.H1_H1 ;  /* 0x30000006ff007230 */ /* 0x000fe20000004100 */
[----:B------:R-:W-:Y:S01]  /*10f50*/  F2FP.SATFINITE.E4M3.F32.PACK_AB_MERGE_C R12, R12, R13, R20 ;  /* 0x0000000d0c0c723e */ /* 0x000fe20004807014 */
        /* <DEDUP_REMOVED lines=9> */
[----:B------:R-:W-:-:S03]  /*10ff0*/  FFMA.FTZ R0, R6, R11, R0 ;  /* 0x0000000b06007223 */ /* 0x000fc60000010000 */
[----:B------:R-:W-:Y:S02]  /*11000*/  F2FP.SATFINITE.E4M3.F32.PACK_AB_MERGE_C R4, R15, R14, RZ ;  /* 0x0000000e0f04723e */ /* 0x000fe400048070ff */
[----:B------:R-:W-:Y:S02]  /*11010*/  F2FP.SATFINITE.E4M3.F32.PACK_AB_MERGE_C R14, R26, R27, R28 ;  /* 0x0000001b1a0e723e */ /* 0x000fe4000480701c */
[----:B------:R-:W-:Y:S02]  /*11020*/  F2FP.SATFINITE.E4M3.F32.PACK_AB_MERGE_C R15, R30, R25, R31 ;  /* 0x000000191e0f723e */ /* 0x000fe4000480701f */
[----:B------:R-:W-:-:S05]  /*11030*/  F2FP.SATFINITE.E4M3.F32.PACK_AB_MERGE_C R13, R0, R3, R4 ;  /* 0x00000003000d723e */ /* 0x000fca0004807004 */
[----:B------:R0:W-:Y:S02]  /*11040*/  STS.128 [R33+0x23400], R12 ;  /* 0x0234000c21007388 */ /* 0x0001e40000000c00 */
.L_x_3086:
[----:B------:R-:W-:Y:S05]  /*11050*/  BSYNC B1 ;  /* 0x0000000000017941 */ /* 0x000fea0003800000 */
.L_x_3085:
[----:B------:R-:W-:Y:S05]  /*11060*/  @P1 BRA `(.L_x_3084) ;  /* 0x0000005000441947 */ /* 0x000fea0003800000 */
[----:B--23-5:R-:W1:Y:S01]  /*11070*/  LDS.128 R4, [R33+0x27400] ;  /* 0x0274000021047984 */ /* 0x02ce620000000c00 */
[----:B------:R-:W-:Y:S02]  /*11080*/  SHF.R.U32.HI R11, RZ, 0x8, R41 ;  /* 0x00000008ff0b7819 */ /* 0x000fe40000011629 */
[----:B0-----:R-:W-:Y:S02]  /*11090*/  SHF.R.U32.HI R15, RZ, 0x8, R9 ;  /* 0x00000008ff0f7819 */ /* 0x001fe40000011609 */
        /* <DEDUP_REMOVED lines=9> */
[----:B------:R-:W-:-:S02]  /*11130*/  SHF.R.U32.HI R11, RZ, 0x8, R8 ;  /* 0x00000008ff0b7819 */ /* 0x000fc40000011608 */
[----:B------:R-:W-:Y:S02]  /*11140*/  SHF.R.U32.HI R20, RZ, 0x10, R41 ;  /* 0x00000010ff147819 */ /* 0x000fe40000011629 */
[----:B------:R-:W-:Y:S01]  /*11150*/  PRMT R12, R15, 0x7604, R12 ;  /* 0x000076040f0c7816 */ /* 0x000fe2000000000c */
[----:B------:R-:W-:Y:S01]  /*11160*/  IMAD.U32 R15, R14, 0x10000, RZ ;  /* 0x000100000e0f7824 */ /* 0x000fe200078e00ff */
[----:B------:R-:W-:Y:S02]  /*11170*/  PRMT R3, R3, 0x7604, R0 ;  /* 0x0000760403037816 */ /* 0x000fe40000000000 */
[----:B------:R-:W-:Y:S02]  /*11180*/  LOP3.LUT R0, R8, 0xff, RZ, 0xc0, !PT ;  /* 0x000000ff08007812 */ /* 0x000fe400078ec0ff */
[----:B------:R-:W-:Y:S02]  /*11190*/  LOP3.LUT R13, R11, 0xff, RZ, 0xc0, !PT ;  /* 0x000000ff0b0d7812 */ /* 0x000fe400078ec0ff */
        /* <DEDUP_REMOVED lines=9> */
[----:B-1----:R-:W-:Y:S02]  /*11230*/  F2FP.F16.E4M3.UNPACK_B R0, R6.H1 ;  /* 0x00000006ff00723e */ /* 0x002fe400030006ff */
        /* <DEDUP_REMOVED lines=34> */
[C---:B----4-:R-:W-:Y:S01]  /*11460*/  FFMA.FTZ R28, R10.reuse, R8, -R13 ;  /* 0x000000080a1c7223 */ /* 0x050fe2000001080d */
        /* <DEDUP_REMOVED lines=30> */
[----:B------:R-:W-:Y:S01]  /*11650*/  HADD2.F32 R3, -RZ, R7.H1_H1 ;  /* 0x30000007ff037230 */ /* 0x000fe20000004100 */
[----:B------:R-:W-:Y:S01]  /*11660*/  F2FP.SATFINITE.E4M3.F32.PACK_AB_MERGE_C R11, R14, R11, RZ ;  /* 0x0000000b0e0b723e */ /* 0x000fe200048070ff */
        /* <DEDUP_REMOVED lines=21> */
[----:B------:R0:W-:Y:S01]  /*117c0*/  STS.128 [R33+0x27400], R4 ;  /* 0x0274000421007388 */ /* 0x0001e20000000c00 */
[----:B------:R-:W-:Y:S05]  /*117d0*/  BRA `(.L_x_3084) ;  /* 0x0000004800687947 */ /* 0x000fea0003800000 */
.L_x_3057:
[----:B------:R-:W0:Y:S01]  /*117e0*/  LDC R48, c[0x0][0x448] ;  /* 0x00011200ff307b82 */ /* 0x000e220000000800 */
[----:B------:R-:W-:Y:S01]  /*117f0*/  IMAD.MOV.U32 R25, RZ, RZ, R27 ;  /* 0x000000ffff197224 */ /* 0x000fe200078e001b */
[----:B------:R-:W-:Y:S01]  /*11800*/  ULDC.64 UR4, c[0x0][0x3f8] ;  /* 0x0000fe0000047ab9 */ /* 0x000fe20000000a00 */
[----:B------:R-:W-:Y:S01]  /*11810*/  IMAD.MOV.U32 R99, RZ, RZ, R29 ;  /* 0x000000ffff637224 */ /* 0x000fe200078e001d */
        /* <DEDUP_REMOVED lines=31> */
[----:B---3--:R-:W-:Y:S01]  /*11a10*/  @!P1 IMAD.X R5, R3, 0x1, R17, P2 ;  /* 0x0000000103059824 */ /* 0x008fe200010e0611 */
[----:B----4-:R-:W-:Y:S01]  /*11a20*/  @!P1 IADD3.X R3, R7, R17, RZ, P3, !PT ;  /* 0x0000001107039210 */ /* 0x010fe20001ffe4ff */
        /* <DEDUP_REMOVED lines=17> */
[----:B------:R-:W-:Y:S01]  /*11b40*/  @!P1 IMAD.MOV.U32 R29, RZ, RZ, R7 ;  /* 0x000000ffff1d9224 */ /* 0x000fe200078e0007 */
[----:B---3--:R-:W-:Y:S01]  /*11b50*/  @!P1 MOV R20, R38 ;  /* 0x0000002600149202 */ /* 0x008fe20000000f00 */
[----:B------:R-:W-:-:S02]  /*11b60*/  @!P1 IMAD.MOV.U32 R30, RZ, RZ, R36 ;  /* 0x000000ffff1e9224 */ /* 0x000fc400078e0024 */
[----:B------:R-:W-:Y:S02]  /*11b70*/  @!P1 IMAD.MOV.U32 R31, RZ, RZ, R37 ;  /* 0x000000ffff1f9224 */ /* 0x000fe400078e0025 */
[----:B01--4-:R-:W-:-:S07]  /*11b80*/  @!P1 IMAD.MOV.U32 R21, RZ, RZ, R39 ;  /* 0x000000ffff159224 */ /* 0x013fce00078e0027 */
.L_x_3390:
[----:B------:R-:W-:Y:S01]  /*11b90*/  VIADD R7, R61, 0x20 ;  /* 0x000000203d077836 */ /* 0x000fe20000000000 */
        /* <DEDUP_REMOVED lines=16> */
.L_x_3089:
[----:B------:R-:W-:Y:S05]  /*11ca0*/  BSYNC B1 ;  /* 0x0000000000017941 */ /* 0x000fea0003800000 */
.L_x_3088:
[----:B------:R-:W-:-:S03]  /*11cb0*/  UMOV UR4, 0xffffffff ;  /* 0xffffffff00047882 */ /* 0x000fc60000000000 */
[----:B------:R-:W-:Y:S05]  /*11cc0*/  BRA.DIV UR4, `(.L_x_3090) ;  /* 0x000001be04c87947 */ /* 0x000fea000b800000 */
[----:B------:R-:W0:Y:S01]  /*11cd0*/  SHFL.IDX PT, R9, R43, 0x2, 0x181f ;  /* 0x00581f002b097f89 */ /* 0x000e2200000e0000 */
[----:B------:R-:W-:-:S03]  /*11ce0*/  IADD3 R11, R61, 0x40, RZ ;  /* 0x000000403d0b7810 */ /* 0x000fc60007ffe0ff */
[----:B------:R-:W1:Y:S01]  /*11cf0*/  SHFL.IDX PT, R14, R42, 0x2, 0x181f ;  /* 0x00581f002a0e7f89 */ /* 0x000e6200000e0000 */
[----:B------:R-:W-:-:S03]  /*11d00*/  ISETP.GE.OR P1, PT, R11, R48, P0 ;  /* 0x000000300b00720c */ /* 0x000fc60000726670 */
[----:B------:R-:W2:Y:S04]  /*11d10*/  SHFL.IDX PT, R3, R10, 0x2, 0x181f ;  /* 0x00581f000a037f89 */ /* 0x000ea800000e0000 */
[----:B------:R-:W3:Y:S06]  /*11d20*/  SHFL.IDX PT, R25, R49, 0x2, 0x181f ;  /* 0x00581f0031197f89 */ /* 0x000eec00000e0000 */
[----:B0-----:R-:W-:-:S02]  /*11d30*/  @!P1 IADD3 R0, P2, R16, R9, RZ ;  /* 0x0000000910009210 */ /* 0x001fc40007f5e0ff */
[----:B-1----:R-:W-:-:S03]  /*11d40*/  @!P1 IADD3 R14, P3, R16, R14, RZ ;  /* 0x0000000e100e9210 */ /* 0x002fc60007f7e0ff */
[----:B------:R-:W-:Y:S02]  /*11d50*/  @!P1 IMAD.MOV.U32 R8, RZ, RZ, R0 ;  /* 0x000000ffff089224 */ /* 0x000fe400078e0000 */
[--C-:B--2---:R-:W-:Y:S02]  /*11d60*/  @!P1 IMAD.X R9, R3, 0x1, R17.reuse, P2 ;  /* 0x0000000103099824 */ /* 0x104fe400010e0611 */
[----:B---3--:R-:W-:-:S03]  /*11d70*/  @!P1 IMAD.X R3, R25, 0x1, R17, P3 ;  /* 0x0000000119039824 */ /* 0x008fc600018e0611 */
[----:B------:R0:W2:Y:S02]  /*11d80*/  @!P1 LD.E.128 R24, desc[UR36][R8.64] ;  /* 0x0000002408189980 */ /* 0x0000a4000c101d00 */
[----:B0-----:R-:W-:Y:S01]  /*11d90*/  @!P1 IMAD.MOV.U32 R8, RZ, RZ, R14 ;  /* 0x000000ffff089224 */ /* 0x001fe200078e000e */
[----:B------:R-:W-:-:S05]  /*11da0*/  @!P1 MOV R9, R3 ;  /* 0x0000000300099202 */ /* 0x000fca0000000f00 */
[----:B------:R0:W3:Y:S01]  /*11db0*/  @!P1 LD.E.128 R52, desc[UR36][R8.64] ;  /* 0x0000002408349980 */ /* 0x0000e2000c101d00 */
[----:B------:R-:W-:Y:S02]  /*11dc0*/  CS2R R34, SRZ ;  /* 0x0000000000227805 */ /* 0x000fe4000001ff00 */
[----:B------:R-:W-:Y:S02]  /*11dd0*/  CS2R R36, SRZ ;  /* 0x0000000000247805 */ /* 0x000fe4000001ff00 */
[----:B------:R-:W-:Y:S01]  /*11de0*/  CS2R R38, SRZ ;  /* 0x0000000000267805 */ /* 0x000fe2000001ff00 */
[----:B------:R-:W1:Y:S01]  /*11df0*/  SHFL.IDX PT, R43, R43, 0x3, 0x181f ;  /* 0x00781f002b2b7f89 */ /* 0x000e6200000e0000 */
[----:B------:R-:W-:-:S03]  /*11e00*/  CS2R R40, SRZ ;  /* 0x0000000000287805 */ /* 0x000fc6000001ff00 */
[----:B------:R4:W1:Y:S01]  /*11e10*/  SHFL.IDX PT, R3, R10, 0x3, 0x181f ;  /* 0x00781f000a037f89 */ /* 0x00086200000e0000 */
[----:B0-----:R-:W-:-:S03]  /*11e20*/  CS2R R8, SRZ ;  /* 0x0000000000087805 */ /* 0x001fc6000001ff00 */
[----:B------:R4:W0:Y:S04]  /*11e30*/  SHFL.IDX PT, R14, R42, 0x3, 0x181f ;  /* 0x00781f002a0e7f89 */ /* 0x00082800000e0000 */
[----:B------:R-:W0:Y:S01]  /*11e40*/  SHFL.IDX PT, R49, R49, 0x3, 0x181f ;  /* 0x00781f0031317f89 */ /* 0x000e2200000e0000 */
[----:B--2---:R-:W-:Y:S02]  /*11e50*/  @!P1 IMAD.MOV.U32 R34, RZ, RZ, R24 ;  /* 0x000000ffff229224 */ /* 0x004fe400078e0018 */
[----:B------:R-:W-:Y:S02]  /*11e60*/  @!P1 IMAD.MOV.U32 R35, RZ, RZ, R25 ;  /* 0x000000ffff239224 */ /* 0x000fe400078e0019 */
[----:B------:R-:W-:Y:S02]  /*11e70*/  @!P1 IMAD.MOV.U32 R36, RZ, RZ, R26 ;  /* 0x000000ffff249224 */ /* 0x000fe400078e001a */
[----:B------:R-:W-:Y:S01]  /*11e80*/  @!P1 IMAD.MOV.U32 R37, RZ, RZ, R27 ;  /* 0x000000ffff259224 */ /* 0x000fe200078e001b */
[----:B---3--:R-:W-:Y:S01]  /*11e90*/  @!P1 MOV R38, R52 ;  /* 0x0000003400269202 */ /* 0x008fe20000000f00 */
[----:B------:R-:W-:-:S02]  /*11ea0*/  @!P1 IMAD.MOV.U32 R39, RZ, RZ, R53 ;  /* 0x000000ffff279224 */ /* 0x000fc400078e0035 */
[----:B------:R-:W-:Y:S02]  /*11eb0*/  @!P1 IMAD.MOV.U32 R40, RZ, RZ, R54 ;  /* 0x000000ffff289224 */ /* 0x000fe400078e0036 */
[----:B01--4-:R-:W-:-:S07]  /*11ec0*/  @!P1 IMAD.MOV.U32 R41, RZ, RZ, R55 ;  /* 0x000000ffff299224 */ /* 0x013fce00078e0037 */
.L_x_3400:
[----:B------:R-:W2:Y:S01]  /*11ed0*/  LDL R10, [R1+0x38] ;  /* 0x00003800010a7983 */ /* 0x000ea20000100800 */
[----:B------:R-:W-:Y:S01]  /*11ee0*/  VIADD R61, R61, 0x60 ;  /* 0x000000603d3d7836 */ /* 0x000fe20000000000 */
[----:B------:R-:W-:Y:S01]  /*11ef0*/  BSSY B1, `(.L_x_3091) ;  /* 0x0000014000017945 */ /* 0x000fe20003800000 */
[----:B------:R-:W-:Y:S02]  /*11f00*/  CS2R R24, SRZ ;  /* 0x0000000000187805 */ /* 0x000fe4000001ff00 */
[----:B------:R-:W-:Y:S02]  /*11f10*/  CS2R R26, SRZ ;  /* 0x00000000001a7805 */ /* 0x000fe4000001ff00 */
[----:B------:R-:W-:Y:S02]  /*11f20*/  ISETP.GE.AND P1, PT, R61, R48, PT ;  /* 0x000000303d00720c */ /* 0x000fe40003f26270 */
[----:B--2---:R-:W-:-:S04]  /*11f30*/  LEA.HI R0, R10, R10, RZ, 0x1 ;  /* 0x0000000a0a007211 */ /* 0x004fc800078f08ff */
[----:B------:R-:W-:-:S04]  /*11f40*/  LOP3.LUT R0, R0, 0xfffffffe, RZ, 0xc0, !PT ;  /* 0xfffffffe00007812 */ /* 0x000fc800078ec0ff */
[----:B------:R-:W-:Y:S02]  /*11f50*/  IADD3 R0, R10, -R0, RZ ;  /* 0x800000000a007210 */ /* 0x000fe40007ffe0ff */
[----:B------:R-:W-:Y:S02]  /*11f60*/  CS2R R10, SRZ ;  /* 0x00000000000a7805 */ /* 0x000fe4000001ff00 */
        /* <DEDUP_REMOVED lines=12> */
.L_x_3092:
[----:B------:R-:W-:Y:S05]  /*12030*/  BSYNC B1 ;  /* 0x0000000000017941 */ /* 0x000fea0003800000 */
.L_x_3091:
[----:B------:R-:W0:Y:S01]  /*12040*/  SYNCS.PHASECHK.TRANS64.TRYWAIT P4, [R22+URZ+0x38800], R13 ;  /* 0x0388000d160075a7 */ /* 0x000e22000808017f */
[----:B------:R-:W-:Y:S01]  /*12050*/  VIADDMNMX R48, R48, -R225, 0x80, PT ;  /* 0x0000008030307446 */ /* 0x000fe200038009e1 */
[----:B------:R-:W-:Y:S03]  /*12060*/  BSSY B1, `(.L_x_3093) ;  /* 0x0000006000017945 */ /* 0x000fe60003800000 */
[-C--:B------:R-:W-:Y:S02]  /*12070*/  ISETP.GE.OR P3, PT, R221, R48.reuse, P0 ;  /* 0x00000030dd00720c */ /* 0x080fe40000766670 */
[-C--:B------:R-:W-:Y:S02]  /*12080*/  ISETP.GE.OR P2, PT, R57, R48.reuse, P0 ;  /* 0x000000303900720c */ /* 0x080fe40000746670 */
[-C--:B------:R-:W-:Y:S02]  /*12090*/  ISETP.GE.OR P1, PT, R56, R48.reuse, P0 ;  /* 0x000000303800720c */ /* 0x080fe40000726670 */
[----:B------:R-:W-:Y:S01]  /*120a0*/  ISETP.GE.OR P0, PT, R51, R48, P0 ;  /* 0x000000303300720c */ /* 0x000fe20000706670 */
[----:B0-----:R-:W-:-:S12]  /*120b0*/  @!P4 BRA `(.L_x_3094) ;  /* 0x000001bc00ecc947 */ /* 0x001fd80003800000 */
.L_x_3401:
[----:B------:R-:W-:Y:S05]  /*120c0*/  BSYNC B1 ;  /* 0x0000000000017941 */ /* 0x000fea0003800000 */
.L_x_3093:
[----:B------:R-:W-:Y:S04]  /*120d0*/  BSSY B1, `(.L_x_3095) ;  /* 0x000010a000017945 */ /* 0x000fe80003800000 */
[----:B------:R-:W-:Y:S05]  /*120e0*/  @P3 BRA `(.L_x_3096) ;  /* 0x0000001000203947 */ /* 0x000fea0003800000 */
[----:B------:R-:W2:Y:S01]  /*120f0*/  LDL R81, [R1+0x24] ;  /* 0x0000240001517983 */ /* 0x000ea20000100800 */
[----:B------:R-:W-:Y:S01]  /*12100*/  IMAD.SHL.U32 R3, R221, 0x80, RZ ;  /* 0x00000080dd037824 */ /* 0x000fe200078e00ff */
[----:B------:R-:W-:Y:S01]  /*12110*/  LEA.HI R0, R59, R58, RZ, 0x1c ;  /* 0x0000003a3b007211 */ /* 0x000fe200078fe0ff */
[----:B------:R-:W1:Y:S01]  /*12120*/  S2R R49, SR_TID.X ;  /* 0x0000000000317919 */ /* 0x000e620000002100 */
[----:B------:R-:W-:Y:S02]  /*12130*/  SHF.R.U32.HI R12, RZ, 0x8, R32 ;  /* 0x00000008ff0c7819 */ /* 0x000fe40000011620 */
[----:B------:R-:W-:Y:S01]  /*12140*/  LOP3.LUT R42, R3, 0x380, RZ, 0xc0, !PT ;  /* 0x00000380032a7812 */ /* 0x000fe200078ec0ff */
[----:B------:R-:W-:Y:S01]  /*12150*/  IMAD.SHL.U32 R3, R0, 0x10, RZ ;  /* 0x0000001000037824 */ /* 0x000fe200078e00ff */
[----:B0-----:R-:W-:Y:S02]  /*12160*/  SHF.R.S32.HI R13, RZ, 0x1f, R0 ;  /* 0x0000001fff0d7819 */ /* 0x001fe40000011400 */
[----:B------:R-:W-:-:S02]  /*12170*/  SHF.R.U32.HI R52, RZ, 0x3, R42 ;  /* 0x00000003ff347819 */ /* 0x000fc4000001162a */
[----:B------:R-:W-:Y:S02]  /*12180*/  LOP3.LUT R3, R42, 0x70, R3, 0xf8, !PT ;  /* 0x000000702a037812 */ /* 0x000fe400078ef803 */
[----:B------:R-:W-:Y:S02]  /*12190*/  SHF.R.U32.HI R14, RZ, 0x8, R33 ;  /* 0x00000008ff0e7819 */ /* 0x000fe40000011621 */
[----:B------:R-:W-:Y:S02]  /*121a0*/  LEA.HI R13, R13, R0, RZ, 0x3 ;  /* 0x000000000d0d7211 */ /* 0x000fe400078f18ff */
[----:B------:R-:W-:Y:S02]  /*121b0*/  LOP3.LUT R15, R32, 0xff, RZ, 0xc0, !PT ;  /* 0x000000ff200f7812 */ /* 0x000fe400078ec0ff */
[----:B------:R-:W-:Y:S02]  /*121c0*/  LOP3.LUT R12, R12, 0xff, RZ, 0xc0, !PT ;  /* 0x000000ff0c0c7812 */ /* 0x000fe400078ec0ff */
[----:B------:R-:W-:-:S02]  /*121d0*/  LOP3.LUT R0, R3, R52, RZ, 0x3c, !PT ;  /* 0x0000003403007212 */ /* 0x000fc400078e3cff */
[----:B------:R-:W-:Y:S02]  /*121e0*/  LOP3.LUT R43, R33, 0xff, RZ, 0xc0, !PT ;  /* 0x000000ff212b7812 */ /* 0x000fe400078ec0ff */
[----:B------:R-:W-:Y:S02]  /*121f0*/  LOP3.LUT R14, R14, 0xff, RZ, 0xc0, !PT ;  /* 0x000000ff0e0e7812 */ /* 0x000fe400078ec0ff */
[----:B------:R-:W-:Y:S02]  /*12200*/  SHF.R.U32.HI R3, RZ, 0x8, R28 ;  /* 0x00000008ff037819 */ /* 0x000fe4000001161c */
[----:B------:R-:W-:Y:S02]  /*12210*/  SHF.L.U32 R13, R13, 0xb, RZ ;  /* 0x0000000b0d0d7819 */ /* 0x000fe400000006ff */
[----:B------:R-:W-:Y:S02]  /*12220*/  PRMT R42, R12, 0x7604, R15 ;  /* 0x000076040c2a7816 */ /* 0x000fe4000000000f */
[----:B------:R-:W-:Y:S01]  /*12230*/  PRMT R48, R14, 0x7604, R43 ;  /* 0x000076040e307816 */ /* 0x000fe2000000002b */
[----:B-1----:R-:W-:Y:S01]  /*12240*/  VIADD R53, R49, 0xffffff80 ;  /* 0xffffff8031357836 */ /* 0x002fe20000000000 */
[----:B------:R-:W-:-:S02]  /*12250*/  LOP3.LUT R12, R28, 0xff, RZ, 0xc0, !PT ;  /* 0x000000ff1c0c7812 */ /* 0x000fc400078ec0ff */
[----:B------:R-:W-:Y:S02]  /*12260*/  LOP3.LUT R3, R3, 0xff, RZ, 0xc0, !PT ;  /* 0x000000ff03037812 */ /* 0x000fe400078ec0ff */
[----:B------:R-:W-:Y:S02]  /*12270*/  SHF.R.S32.HI R49, RZ, 0x1f, R53 ;  /* 0x0000001fff317819 */ /* 0x000fe40000011435 */
[----:B------:R-:W-:Y:S02]  /*12280*/  SHF.R.U32.HI R43, RZ, 0x8, R30 ;  /* 0x00000008ff2b7819 */ /* 0x000fe4000001161e */
[----:B------:R-:W-:Y:S02]  /*12290*/  LEA.HI R49, R49, R53, RZ, 0x6 ;  /* 0x0000003531317211 */ /* 0x000fe400078f30ff */
[----:B------:R-:W-:Y:S02]  /*122a0*/  LOP3.LUT R13, R13, 0xffffc000, RZ, 0xc0, !PT ;  /* 0xffffc0000d0d7812 */ /* 0x000fe400078ec0ff */
[----:B------:R-:W-:Y:S01]  /*122b0*/  PRMT R60, R3, 0x7604, R12 ;  /* 0x00007604033c7816 */ /* 0x000fe2000000000c */
[----:B------:R-:W-:Y:S01]  /*122c0*/  IMAD.SHL.U32 R49, R49, 0x10, RZ ;  /* 0x0000001031317824 */ /* 0x000fe200078e00ff */
[----:B------:R-:W-:-:S02]  /*122d0*/  LOP3.LUT R52, R30, 0xff, RZ, 0xc0, !PT ;  /* 0x000000ff1e347812 */ /* 0x000fc400078ec0ff */
[----:B------:R-:W-:Y:S02]  /*122e0*/  LOP3.LUT R43, R43, 0xff, RZ, 0xc0, !PT ;  /* 0x000000ff2b2b7812 */ /* 0x000fe400078ec0ff */
[----:B------:R-:W-:Y:S02]  /*122f0*/  LOP3.LUT R49, R49, 0xfffffc00, RZ, 0xc0, !PT ;  /* 0xfffffc0031317812 */ /* 0x000fe400078ec0ff */
[----:B------:R-:W-:Y:S02]  /*12300*/  SHF.R.U32.HI R14, RZ, 0x8, R29 ;  /* 0x00000008ff0e7819 */ /* 0x000fe4000001161d */
[----:B------:R-:W-:Y:S02]  /*12310*/  IADD3 R3, R0, R13, R49 ;  /* 0x0000000d00037210 */ /* 0x000fe40007ffe031 */
[----:B------:R-:W-:Y:S02]  /*12320*/  SHF.R.U32.HI R0, RZ, 0x8, R31 ;  /* 0x00000008ff007819 */ /* 0x000fe4000001161f */
[----:B------:R-:W-:-:S02]  /*12330*/  PRMT R63, R43, 0x7604, R52 ;  /* 0x000076042b3f7816 */ /* 0x000fc40000000034 */
[----:B------:R-:W-:Y:S02]  /*12340*/  LOP3.LUT R43, R31, 0xff, RZ, 0xc0, !PT ;  /* 0x000000ff1f2b7812 */ /* 0x000fe400078ec0ff */
[----:B------:R-:W-:Y:S02]  /*12350*/  SHF.R.U32.HI R53, RZ, 0x8, R21 ;  /* 0x00000008ff357819 */ /* 0x000fe40000011615 */
[----:B------:R-:W-:Y:S02]  /*12360*/  LOP3.LUT R0, R0, 0xff, RZ, 0xc0, !PT ;  /* 0x000000ff00007812 */ /* 0x000fe400078ec0ff */
[----:B------:R-:W-:Y:S02]  /*12370*/  SHF.R.U32.HI R49, RZ, 0x8, R20 ;  /* 0x00000008ff317819 */ /* 0x000fe40000011614 */
[----:B------:R-:W-:Y:S02]  /*12380*/  LOP3.LUT R15, R29, 0xff, RZ, 0xc0, !PT ;  /* 0x000000ff1d0f7812 */ /* 0x000fe400078ec0ff */
[----:B------:R-:W-:-:S02]  /*12390*/  LOP3.LUT R14, R14, 0xff, RZ, 0xc0, !PT ;  /* 0x000000ff0e0e7812 */ /* 0x000fc400078ec0ff */
[----:B------:R-:W-:Y:S02]  /*123a0*/  LOP3.LUT R52, R20, 0xff, RZ, 0xc0, !PT ;  /* 0x000000ff14347812 */ /* 0x000fe400078ec0ff */
[----:B------:R-:W-:Y:S02]  /*123b0*/  LOP3.LUT R54, R21, 0xff, RZ, 0xc0, !PT ;  /* 0x000000ff15367812 */ /* 0x000fe400078ec0ff */
[----:B------:R-:W-:Y:S02]  /*123c0*/  LOP3.LUT R53, R53, 0xff, RZ, 0xc0, !PT ;  /* 0x000000ff35357812 */ /* 0x000fe400078ec0ff */
[----:B------:R-:W-:Y:S01]  /*123d0*/  PRMT R65, R0, 0x7604, R43 ;  /* 0x0000760400417816 */ /* 0x000fe2000000002b */
[----:B------:R-:W-:Y:S01]  /*123e0*/  IMAD.IADD R0, R22, 0x1, R3 ;  /* 0x0000000116007824 */ /* 0x000fe200078e0203 */
[----:B------:R-:W-:Y:S02]  /*123f0*/  LOP3.LUT R49, R49, 0xff, RZ, 0xc0, !PT ;  /* 0x000000ff31317812 */ /* 0x000fe400078ec0ff */
[----:B------:R-:W-:-:S02]  /*12400*/  PRMT R62, R14, 0x7604, R15 ;  /* 0x000076040e3e7816 */ /* 0x000fc4000000000f */
[----:B------:R-:W-:Y:S02]  /*12410*/  PRMT R69, R49, 0x7604, R52 ;  /* 0x0000760431457816 */ /* 0x000fe40000000034 */
[----:B------:R-:W-:Y:S02]  /*12420*/  PRMT R71, R53, 0x7604, R54 ;  /* 0x0000760435477816 */ /* 0x000fe40000000036 */
[----:B------:R-:W0:Y:S01]  /*12430*/  LDS.128 R52, [R0+0x20400] ;  /* 0x0204000000347984 */ /* 0x000e220000000c00 */
[----:B------:R-:W-:Y:S02]  /*12440*/  SHF.R.U32.HI R43, RZ, 0x10, R33 ;  /* 0x00000010ff2b7819 */ /* 0x000fe40000011621 */
[----:B------:R-:W-:Y:S02]  /*12450*/  SHF.R.U32.HI R3, RZ, 0x10, R32 ;  /* 0x00000010ff037819 */ /* 0x000fe40000011620 */
[----:B------:R-:W-:Y:S02]  /*12460*/  LOP3.LUT R43, R43, 0xff, RZ, 0xc0, !PT ;  /* 0x000000ff2b2b7812 */ /* 0x000fe400078ec0ff */
[----:B------:R-:W-:-:S02]  /*12470*/  SHF.R.U32.HI R49, RZ, 0x10, R28 ;  /* 0x00000010ff317819 */ /* 0x000fc4000001161c */
[----:B------:R-:W-:Y:S02]  /*12480*/  LOP3.LUT R3, R3, 0xff, RZ, 0xc0, !PT ;  /* 0x000000ff03037812 */ /* 0x000fe400078ec0ff */
[----:B------:R-:W-:Y:S02]  /*12490*/  SHF.R.U32.HI R61, RZ, 0x10, R29 ;  /* 0x00000010ff3d7819 */ /* 0x000fe4000001161d */
[----:B------:R-:W-:Y:S02]  /*124a0*/  PRMT R43, R43, 0x7054, R48 ;  /* 0x000070542b2b7816 */ /* 0x000fe40000000030 */
[----:B------:R-:W-:Y:S02]  /*124b0*/  LOP3.LUT R49, R49, 0xff, RZ, 0xc0, !PT ;  /* 0x000000ff31317812 */ /* 0x000fe400078ec0ff */
[----:B------:R-:W-:Y:S02]  /*124c0*/  SHF.R.U32.HI R48, RZ, 0x10, R31 ;  /* 0x00000010ff307819 */ /* 0x000fe4000001161f */
[----:B------:R-:W-:-:S02]  /*124d0*/  PRMT R3, R3, 0x7054, R42 ;  /* 0x0000705403037816 */ /* 0x000fc4000000002a */
        /* <DEDUP_REMOVED lines=10> */
[----:B------:R-:W-:Y:S02]  /*12580*/  PRMT R63, R42, 0x7054, R63 ;  /* 0x000070542a3f7816 */ /* 0x000fe4000000003f */
[----:B------:R-:W-:-:S02]  /*12590*/  LOP3.LUT R62, R62, 0xff, RZ, 0xc0, !PT ;  /* 0x000000ff3e3e7812 */ /* 0x000fc400078ec0ff */
[----:B------:R-:W-:Y:S02]  /*125a0*/  LOP3.LUT R67, R67, 0xff000000, R31, 0xf8, !PT ;  /* 0xff00000043437812 */ /* 0x000fe400078ef81f */
[----:B------:R-:W-:Y:S02]  /*125b0*/  PRMT R69, R60, 0x7054, R69 ;  /* 0x000070543c457816 */ /* 0x000fe40000000045 */
[----:B------:R-:W-:Y:S02]  /*125c0*/  LOP3.LUT R43, R43, 0xff000000, R33, 0xf8, !PT ;  /* 0xff0000002b2b7812 */ /* 0x000fe400078ef821 */
[----:B------:R-:W-:Y:S02]  /*125d0*/  LOP3.LUT R60, R3, 0xff000000, R32, 0xf8, !PT ;  /* 0xff000000033c7812 */ /* 0x000fe400078ef820 */
[----:B------:R-:W-:Y:S02]  /*125e0*/  LOP3.LUT R65, R63, 0xff000000, R30, 0xf8, !PT ;  /* 0xff0000003f417812 */ /* 0x000fe400078ef81e */
[----:B------:R-:W-:-:S02]  /*125f0*/  PRMT R71, R62, 0x7054, R71 ;  /* 0x000070543e477816 */ /* 0x000fc40000000047 */
[----:B------:R-:W-:Y:S02]  /*12600*/  LOP3.LUT R64, R61, 0xff000000, R29, 0xf8, !PT ;  /* 0xff0000003d407812 */ /* 0x000fe400078ef81d */
[----:B------:R-:W-:Y:S02]  /*12610*/  F2FP.F16.E4M3.UNPACK_B R61, R67 ;  /* 0x00000043ff3d723e */ /* 0x000fe400020006ff */
[----:B------:R-:W-:Y:S02]  /*12620*/  F2FP.F16.E4M3.UNPACK_B R42, R43 ;  /* 0x0000002bff2a723e */ /* 0x000fe400020006ff */
[----:B------:R-:W-:Y:S01]  /*12630*/  LOP3.LUT R68, R69, 0xff000000, R20, 0xf8, !PT ;  /* 0xff00000045447812 */ /* 0x000fe200078ef814 */
[--C-:B------:R-:W-:Y:S01]  /*12640*/  HADD2.F32 R66, -RZ, R61.reuse.H0_H0 ;  /* 0x2000003dff427230 */ /* 0x100fe20000004100 */
[----:B------:R-:W-:Y:S01]  /*12650*/  LOP3.LUT R71, R71, 0xff000000, R21, 0xf8, !PT ;  /* 0xff00000047477812 */ /* 0x000fe200078ef815 */
[----:B------:R-:W-:Y:S01]  /*12660*/  HADD2.F32 R62, -RZ, R42.H0_H0 ;  /* 0x2000002aff3e7230 */ /* 0x000fe20000004100 */
[----:B------:R-:W-:Y:S01]  /*12670*/  F2FP.F16.E4M3.UNPACK_B R67, R67.H1 ;  /* 0x00000043ff43723e */ /* 0x000fe200030006ff */
[----:B------:R-:W-:Y:S01]  /*12680*/  HADD2.F32 R69, -RZ, R61.H1_H1 ;  /* 0x3000003dff457230 */ /* 0x000fe20000004100 */
[----:B------:R-:W-:-:S02]  /*12690*/  F2FP.F16.E4M3.UNPACK_B R61, R43.H1 ;  /* 0x0000002bff3d723e */ /* 0x000fc400030006ff */
[----:B------:R-:W-:Y:S02]  /*126a0*/  LOP3.LUT R28, R49, 0xff000000, R28, 0xf8, !PT ;  /* 0xff000000311c7812 */ /* 0x000fe400078ef81c */
[-C--:B0-----:R-:W-:Y:S02]  /*126b0*/  F2FP.F16.E4M3.UNPACK_B R49, R55.reuse ;  /* 0x00000037ff31723e */ /* 0x081fe400020006ff */
[----:B------:R-:W-:Y:S02]  /*126c0*/  F2FP.F16.E4M3.UNPACK_B R55, R55.H1 ;  /* 0x00000037ff37723e */ /* 0x000fe400030006ff */
[-C--:B------:R-:W-:Y:S02]  /*126d0*/  F2FP.F16.E4M3.UNPACK_B R33, R52.reuse ;  /* 0x00000034ff21723e */ /* 0x080fe400020006ff */
[----:B------:R-:W-:Y:S02]  /*126e0*/  F2FP.F16.E4M3.UNPACK_B R52, R52.H1 ;  /* 0x00000034ff34723e */ /* 0x000fe400030006ff */
[----:B------:R-:W-:-:S02]  /*126f0*/  F2FP.F16.E4M3.UNPACK_B R48, R54 ;  /* 0x00000036ff30723e */ /* 0x000fc400020006ff */
[----:B------:R-:W-:Y:S01]  /*12700*/  F2FP.F16.E4M3.UNPACK_B R54, R54.H1 ;  /* 0x00000036ff36723e */ /* 0x000fe200030006ff */
[----:B--2---:R-:W0:Y:S02]  /*12710*/  LDS.128 R12, [R81+0x20400] ;  /* 0x02040000510c7984 */ /* 0x004e240000000c00 */
[-C--:B0-----:R-:W-:Y:S02]  /*12720*/  F2FP.F16.E4M3.UNPACK_B R3, R14.reuse ;  /* 0x0000000eff03723e */ /* 0x081fe400020006ff */
[----:B------:R-:W-:Y:S02]  /*12730*/  F2FP.F16.E4M3.UNPACK_B R30, R14.H1 ;  /* 0x0000000eff1e723e */ /* 0x000fe400030006ff */
[----:B------:R-:W-:Y:S02]  /*12740*/  F2FP.F16.E4M3.UNPACK_B R14, R53 ;  /* 0x00000035ff0e723e */ /* 0x000fe400020006ff */
[-C--:B------:R-:W-:Y:S02]  /*12750*/  F2FP.F16.E4M3.UNPACK_B R20, R13.reuse ;  /* 0x0000000dff14723e */ /* 0x080fe400020006ff */
[----:B------:R-:W-:Y:S01]  /*12760*/  F2FP.F16.E4M3.UNPACK_B R21, R13.H1 ;  /* 0x0000000dff15723e */ /* 0x000fe200030006ff */
[----:B------:R-:W-:Y:S01]  /*12770*/  HADD2.F32 R13, -RZ, R14.H0_H0 ;  /* 0x2000000eff0d7230 */ /* 0x000fe20000004100 */
[----:B------:R-:W-:Y:S01]  /*12780*/  F2FP.F16.E4M3.UNPACK_B R53, R53.H1 ;  /* 0x00000035ff35723e */ /* 0x000fe200030006ff */
[--C-:B------:R-:W-:Y:S01]  /*12790*/  HADD2.F32 R29, -RZ, R20.reuse.H0_H0 ;  /* 0x20000014ff1d7230 */ /* 0x100fe20000004100 */
[----:B------:R-:W-:Y:S01]  /*127a0*/  F2FP.F16.E4M3.UNPACK_B R31, R15 ;  /* 0x0000000fff1f723e */ /* 0x000fe200020006ff */
[----:B------:R-:W-:-:S02]  /*127b0*/  HADD2.F32 R20, -RZ, R20.H1_H1 ;  /* 0x30000014ff147230 */ /* 0x000fc40000004100 */
[C---:B------:R-:W-:Y:S01]  /*127c0*/  FMUL.FTZ R70, R13.reuse, R66 ;  /* 0x000000420d467220 */ /* 0x040fe20000410000 */
[-C--:B------:R-:W-:Y:S01]  /*127d0*/  FMUL.FTZ R63, R13, R62.reuse ;  /* 0x0000003e0d3f7220 */ /* 0x080fe20000410000 */
[----:B------:R-:W-:Y:S01]  /*127e0*/  HADD2.F32 R43, -RZ, R53.H0_H0 ;  /* 0x20000035ff2b7230 */ /* 0x000fe20000004100 */
[----:B------:R-:W-:Y:S01]  /*127f0*/  F2FP.F16.E4M3.UNPACK_B R32, R15.H1 ;  /* 0x0000000fff20723e */ /* 0x000fe200030006ff */
[C---:B------:R-:W-:Y:S01]  /*12800*/  FFMA.FTZ R13, R29.reuse, R62, -R70 ;  /* 0x0000003e1d0d7223 */ /* 0x040fe20000010846 */
[----:B------:R-:W-:Y:S01]  /*12810*/  FFMA.FTZ R29, R29, R66, R63 ;  /* 0x000000421d1d7223 */ /* 0x000fe2000001003f */
[----:B------:R-:W-:Y:S01]  /*12820*/  HADD2.F32 R63, -RZ, R42.H1_H1 ;  /* 0x3000002aff3f7230 */ /* 0x000fe20000004100 */
[-C--:B------:R-:W-:Y:S01]  /*12830*/  F2FP.F16.E4M3.UNPACK_B R15, R12.reuse ;  /* 0x0000000cff0f723e */ /* 0x080fe200020006ff */
[----:B------:R-:W-:Y:S01]  /*12840*/  HADD2.F32 R42, -RZ, R14.H1_H1 ;  /* 0x3000000eff2a7230 */ /* 0x000fe20000004100 */
[----:B------:R-:W-:Y:S01]  /*12850*/  F2FP.F16.E4M3.UNPACK_B R12, R12.H1 ;  /* 0x0000000cff0c723e */ /* 0x000fe200030006ff */
[----:B------:R-:W-:-:S02]  /*12860*/  HADD2.F32 R66, -RZ, R67.H0_H0 ;  /* 0x20000043ff427230 */ /* 0x000fc40000004100 */
[----:B------:R-:W-:Y:S02]  /*12870*/  HADD2.F32 R62, -RZ, R61.H0_H0 ;  /* 0x2000003dff3e7230 */ /* 0x000fe40000004100 */
[C---:B------:R-:W-:Y:S01]  /*12880*/  FMUL.FTZ R73, R42.reuse, R69 ;  /* 0x000000452a497220 */ /* 0x040fe20000410000 */
[----:B------:R-:W-:Y:S02]  /*12890*/  HADD2.F32 R14, -RZ, R21.H0_H0 ;  /* 0x20000015ff0e7230 */ /* 0x000fe40000004100 */
[C---:B------:R-:W-:Y:S01]  /*128a0*/  FMUL.FTZ R75, R43.reuse, R66 ;  /* 0x000000422b4b7220 */ /* 0x040fe20000410000 */
[-C--:B------:R-:W-:Y:S01]  /*128b0*/  FMUL.FTZ R42, R42, R63.reuse ;  /* 0x0000003f2a2a7220 */ /* 0x080fe20000410000 */
[-C--:B------:R-:W-:Y:S01]  /*128c0*/  FMUL.FTZ R43, R43, R62.reuse ;  /* 0x0000003e2b2b7220 */ /* 0x080fe20000410000 */
[----:B------:R-:W-:Y:S01]  /*128d0*/  FFMA.FTZ R70, R20, R63, -R73 ;  /* 0x0000003f14467223 */ /* 0x000fe20000010849 */
[----:B------:R-:W-:Y:S01]  /*128e0*/  F2FP.F16.E4M3.UNPACK_B R63, R71 ;  /* 0x00000047ff3f723e */ /* 0x000fe200020006ff */
[C---:B------:R-:W-:Y:S01]  /*128f0*/  FFMA.FTZ R75, R14.reuse, R62, -R75 ;  /* 0x0000003e0e4b7223 */ /* 0x040fe2000001084b */
[----:B------:R-:W-:Y:S01]  /*12900*/  FFMA.FTZ R66, R14, R66, R43 ;  /* 0x000000420e427223 */ /* 0x000fe2000001002b */
[-C--:B------:R-:W-:Y:S01]  /*12910*/  F2FP.F16.E4M3.UNPACK_B R43, R64.reuse ;  /* 0x00000040ff2b723e */ /* 0x080fe200020006ff */
[----:B------:R-:W-:Y:S01]  /*12920*/  FFMA.FTZ R72, R20, R69, R42 ;  /* 0x0000004514487223 */ /* 0x000fe2000001002a */
[----:B------:R-:W-:Y:S01]  /*12930*/  HADD2.F32 R62, -RZ, R67.H1_H1 ;  /* 0x30000043ff3e7230 */ /* 0x000fe20000004100 */
[----:B------:R-:W-:Y:S01]  /*12940*/  F2FP.F16.E4M3.UNPACK_B R71, R71.H1 ;  /* 0x00000047ff47723e */ /* 0x000fe200030006ff */
[----:B------:R-:W-:Y:S01]  /*12950*/  HADD2.F32 R53, -RZ, R53.H1_H1 ;  /* 0x30000035ff357230 */ /* 0x000fe20000004100 */
[----:B------:R-:W-:Y:S01]  /*12960*/  F2FP.F16.E4M3.UNPACK_B R64, R64.H1 ;  /* 0x00000040ff40723e */ /* 0x000fe200030006ff */
[----:B------:R-:W-:-:S02]  /*12970*/  HADD2.F32 R42, -RZ, R61.H1_H1 ;  /* 0x3000003dff2a7230 */ /* 0x000fc40000004100 */
[----:B------:R-:W-:Y:S02]  /*12980*/  HADD2.F32 R67, -RZ, R63.H0_H0 ;  /* 0x2000003fff437230 */ /* 0x000fe40000004100 */
[C---:B------:R-:W-:Y:S01]  /*12990*/  FMUL.FTZ R74, R53.reuse, R62 ;  /* 0x0000003e354a7220 */ /* 0x040fe20000410000 */
[----:B------:R-:W-:Y:S02]  /*129a0*/  HADD2.F32 R20, -RZ, R49.H0_H0 ;  /* 0x20000031ff147230 */ /* 0x000fe40000004100 */
[----:B------:R-:W-:Y:S01]  /*129b0*/  FMUL.FTZ R53, R53, R42 ;  /* 0x0000002a35357220 */ /* 0x000fe20000410000 */
[----:B------:R-:W-:Y:S02]  /*129c0*/  HADD2.F32 R61, -RZ, R43.H0_H0 ;  /* 0x2000002bff3d7230 */ /* 0x000fe40000004100 */
[----:B------:R-:W-:Y:S02]  /*129d0*/  HADD2.F32 R21, -RZ, R21.H1_H1 ;  /* 0x30000015ff157230 */ /* 0x000fe40000004100 */
[----:B------:R-:W-:Y:S01]  /*129e0*/  FMUL.FTZ R73, R20, R67 ;  /* 0x0000004314497220 */ /* 0x000fe20000410000 */
[----:B------:R-:W-:-:S02]  /*129f0*/  HADD2.F32 R14, -RZ, R31.H0_H0 ;  /* 0x2000001fff0e7230 */ /* 0x000fc40000004100 */
[----:B------:R-:W-:Y:S01]  /*12a00*/  FMUL.FTZ R20, R20, R61 ;  /* 0x0000003d14147220 */ /* 0x000fe20000410000 */
[----:B------:R-:W-:Y:S02]  /*12a10*/  HADD2.F32 R49, -RZ, R49.H1_H1 ;  /* 0x30000031ff317230 */ /* 0x000fe40000004100 */
[C---:B------:R-:W-:Y:S01]  /*12a20*/  FFMA.FTZ R74, R21.reuse, R42, -R74 ;  /* 0x0000002a154a7223 */ /* 0x040fe2000001084a */
[----:B------:R-:W-:Y:S01]  /*12a30*/  FFMA.FTZ R69, R21, R62, R53 ;  /* 0x0000003e15457223 */ /* 0x000fe20000010035 */
[C---:B------:R-:W-:Y:S01]  /*12a40*/  FFMA.FTZ R67, R14.reuse, R67, R20 ;  /* 0x000000430e437223 */ /* 0x040fe20000010014 */
[----:B------:R-:W-:Y:S02]  /*12a50*/  HADD2.F32 R42, -RZ, R43.H1_H1 ;  /* 0x3000002bff2a7230 */ /* 0x000fe40000004100 */
[----:B------:R-:W-:Y:S01]  /*12a60*/  FFMA.FTZ R73, R14, R61, -R73 ;  /* 0x0000003d0e497223 */ /* 0x000fe20000010849 */
[----:B------:R-:W-:Y:S01]  /*12a70*/  HADD2.F32 R62, -RZ, R63.H1_H1 ;  /* 0x3000003fff3e7230 */ /* 0x000fe20000004100 */
[----:B------:R-:W-:Y:S01]  /*12a80*/  F2FP.SATFINITE.E4M3.F32.PACK_AB_MERGE_C R74, R74, R75, RZ ;  /* 0x0000004b4a4a723e */ /* 0x000fe200048070ff */
[----:B------:R-:W-:Y:S01]  /*12a90*/  HADD2.F32 R43, -RZ, R71.H0_H0 ;  /* 0x20000047ff2b7230 */ /* 0x000fe20000004100 */
[----:B------:R-:W-:Y:S01]  /*12aa0*/  F2FP.SATFINITE.E4M3.F32.PACK_AB_MERGE_C R66, R69, R66, RZ ;  /* 0x000000424542723e */ /* 0x000fe200048070ff */
[----:B------:R-:W-:-:S02]  /*12ab0*/  HADD2.F32 R20, -RZ, R55.H0_H0 ;  /* 0x20000037ff147230 */ /* 0x000fc40000004100 */
[C---:B------:R-:W-:Y:S01]  /*12ac0*/  FMUL.FTZ R76, R49.reuse, R62 ;  /* 0x0000003e314c7220 */ /* 0x040fe20000410000 */
[----:B------:R-:W-:Y:S02]  /*12ad0*/  HADD2.F32 R31, -RZ, R31.H1_H1 ;  /* 0x3000001fff1f7230 */ /* 0x000fe40000004100 */
[-C--:B------:R-:W-:Y:S01]  /*12ae0*/  FMUL.FTZ R49, R49, R42.reuse ;  /* 0x0000002a31317220 */ /* 0x080fe20000410000 */
[----:B------:R-:W-:Y:S02]  /*12af0*/  HADD2.F32 R21, -RZ, R64.H0_H0 ;  /* 0x20000040ff157230 */ /* 0x000fe40000004100 */
[C---:B------:R-:W-:Y:S01]  /*12b00*/  FMUL.FTZ R53, R20.reuse, R43 ;  /* 0x0000002b14357220 */ /* 0x040fe20000410000 */
[----:B------:R-:W-:Y:S02]  /*12b10*/  HADD2.F32 R14, -RZ, R32.H0_H0 ;  /* 0x20000020ff0e7230 */ /* 0x000fe40000004100 */
[C---:B------:R-:W-:Y:S01]  /*12b20*/  FFMA.FTZ R76, R31.reuse, R42, -R76 ;  /* 0x0000002a1f4c7223 */ /* 0x040fe2000001084c */
[----:B------:R-:W-:Y:S01]  /*12b30*/  F2FP.F16.E4M3.UNPACK_B R42, R65.H1 ;  /* 0x00000041ff2a723e */ /* 0x000fe200030006ff */
[-C--:B------:R-:W-:Y:S01]  /*12b40*/  FMUL.FTZ R20, R20, R21.reuse ;  /* 0x0000001514147220 */ /* 0x080fe20000410000 */
[----:B------:R-:W-:Y:S01]  /*12b50*/  FFMA.FTZ R78, R31, R62, R49 ;  /* 0x0000003e1f4e7223 */ /* 0x000fe20000010031 */
[C---:B------:R-:W-:Y:S01]  /*12b60*/  FFMA.FTZ R77, R14.reuse, R21, -R53 ;  /* 0x000000150e4d7223 */ /* 0x040fe20000010835 */
[-C--:B------:R-:W-:Y:S01]  /*12b70*/  F2FP.F16.E4M3.UNPACK_B R21, R60.reuse.H1 ;  /* 0x0000003cff15723e */ /* 0x080fe200030006ff */
[----:B------:R-:W-:Y:S01]  /*12b80*/  FFMA.FTZ R79, R14, R43, R20 ;  /* 0x0000002b0e4f7223 */ /* 0x000fe20000010014 */
[----:B------:R-:W-:Y:S01]  /*12b90*/  HADD2.F32 R43, -RZ, R42.H0_H0 ;  /* 0x2000002aff2b7230 */ /* 0x000fe20000004100 */
[----:B------:R-:W-:Y:S01]  /*12ba0*/  F2FP.F16.E4M3.UNPACK_B R65, R65 ;  /* 0x00000041ff41723e */ /* 0x000fe200020006ff */
[----:B------:R-:W-:Y:S01]  /*12bb0*/  HADD2.F32 R20, -RZ, R52.H0_H0 ;  /* 0x20000034ff147230 */ /* 0x000fe20000004100 */
[----:B------:R-:W-:Y:S01]  /*12bc0*/  F2FP.F16.E4M3.UNPACK_B R60, R60 ;  /* 0x0000003cff3c723e */ /* 0x000fe200020006ff */
[----:B------:R-:W-:Y:S01]  /*12bd0*/  HADD2.F32 R31, -RZ, R21.H0_H0 ;  /* 0x20000015ff1f7230 */ /* 0x000fe20000004100 */
[----:B------:R-:W-:Y:S01]  /*12be0*/  F2FP.SATFINITE.E4M3.F32.PACK_AB_MERGE_C R13, R70, R13, R74 ;  /* 0x0000000d460d723e */ /* 0x000fe2000480704a */
[----:B------:R-:W-:-:S02]  /*12bf0*/  HADD2.F32 R64, -RZ, R64.H1_H1 ;  /* 0x30000040ff407230 */ /* 0x000fc40000004100 */
[C---:B------:R-:W-:Y:S01]  /*12c00*/  FMUL.FTZ R49, R20.reuse, R43 ;  /* 0x0000002b14317220 */ /* 0x040fe20000410000 */
[----:B------:R-:W-:Y:S02]  /*12c10*/  HADD2.F32 R71, -RZ, R71.H1_H1 ;  /* 0x30000047ff477230 */ /* 0x000fe40000004100 */
[----:B------:R-:W-:Y:S01]  /*12c20*/  FMUL.FTZ R20, R20, R31 ;  /* 0x0000001f14147220 */ /* 0x000fe20000410000 */
[----:B------:R-:W-:Y:S01]  /*12c30*/  HADD2.F32 R55, -RZ, R55.H1_H1 ;  /* 0x30000037ff377230 */ /* 0x000fe20000004100 */
[----:B------:R-:W-:Y:S01]  /*12c40*/  F2FP.SATFINITE.E4M3.F32.PACK_AB_MERGE_C R29, R72, R29, R66 ;  /* 0x0000001d481d723e */ /* 0x000fe20004807042 */
[----:B------:R-:W-:Y:S02]  /*12c50*/  HADD2.F32 R14, -RZ, R12.H0_H0 ;  /* 0x2000000cff0e7230 */ /* 0x000fe40000004100 */
[----:B------:R-:W-:Y:S02]  /*12c60*/  HADD2.F32 R32, -RZ, R32.H1_H1 ;  /* 0x30000020ff207230 */ /* 0x000fe40000004100 */
[C---:B------:R-:W-:Y:S01]  /*12c70*/  FMUL.FTZ R53, R55.reuse, R71 ;  /* 0x0000004737357220 */ /* 0x040fe20000410000 */
[----:B------:R-:W-:Y:S01]  /*12c80*/  FMUL.FTZ R62, R55, R64 ;  /* 0x00000040373e7220 */ /* 0x000fe20000410000 */
[----:B------:R-:W-:Y:S01]  /*12c90*/  FFMA.FTZ R55, R14, R43, R20 ;  /* 0x0000002b0e377223 */ /* 0x000fe20000010014 */
[----:B------:R-:W-:-:S02]  /*12ca0*/  HADD2.F32 R43, -RZ, R42.H1_H1 ;  /* 0x3000002aff2b7230 */ /* 0x000fc40000004100 */
[----:B------:R-:W-:Y:S01]  /*12cb0*/  FFMA.FTZ R64, R32, R64, -R53 ;  /* 0x0000004020407223 */ /* 0x000fe20000010835 */
[----:B------:R-:W-:Y:S02]  /*12cc0*/  HADD2.F32 R52, -RZ, R52.H1_H1 ;  /* 0x30000034ff347230 */ /* 0x000fe40000004100 */
[----:B------:R-:W-:Y:S01]  /*12cd0*/  FFMA.FTZ R53, R14, R31, -R49 ;  /* 0x0000001f0e357223 */ /* 0x000fe20000010831 */
[----:B------:R-:W-:Y:S02]  /*12ce0*/  HADD2.F32 R21, -RZ, R21.H1_H1 ;  /* 0x30000015ff157230 */ /* 0x000fe40000004100 */
[----:B------:R-:W-:Y:S01]  /*12cf0*/  FFMA.FTZ R80, R32, R71, R62 ;  /* 0x0000004720507223 */ /* 0x000fe2000001003e */
        /* <DEDUP_REMOVED lines=8> */
[----:B------:R-:W-:Y:S02]  /*12d80*/  HADD2.F32 R20, -RZ, R65.H1_H1 ;  /* 0x30000041ff147230 */ /* 0x000fe40000004100 */
[----:B------:R-:W-:Y:S01]  /*12d90*/  FMUL.FTZ R43, R14, R31 ;  /* 0x0000001f0e2b7220 */ /* 0x000fe20000410000 */
[----:B------:R-:W-:-:S02]  /*12da0*/  HADD2.F32 R33, -RZ, R33.H1_H1 ;  /* 0x30000021ff217230 */ /* 0x000fc40000004100 */
[-C--:B------:R-:W-:Y:S01]  /*12db0*/  FMUL.FTZ R49, R14, R21.reuse ;  /* 0x000000150e317220 */ /* 0x080fe20000410000 */
[--C-:B------:R-:W-:Y:S01]  /*12dc0*/  HADD2.F32 R12, -RZ, R15.reuse.H0_H0 ;  /* 0x2000000fff0c7230 */ /* 0x100fe20000004100 */
[----:B------:R-:W-:Y:S01]  /*12dd0*/  F2FP.F16.E4M3.UNPACK_B R32, R68.H1 ;  /* 0x00000044ff20723e */ /* 0x000fe200030006ff */
[----:B------:R-:W-:Y:S02]  /*12de0*/  HADD2.F32 R60, -RZ, R60.H1_H1 ;  /* 0x3000003cff3c7230 */ /* 0x000fe40000004100 */
[C---:B------:R-:W-:Y:S01]  /*12df0*/  FMUL.FTZ R14, R33.reuse, R20 ;  /* 0x00000014210e7220 */ /* 0x040fe20000410000 */
[----:B------:R-:W-:Y:S02]  /*12e00*/  HADD2.F32 R15, -RZ, R15.H1_H1 ;  /* 0x3000000fff0f7230 */ /* 0x000fe40000004100 */
[C---:B------:R-:W-:Y:S01]  /*12e10*/  FFMA.FTZ R43, R12.reuse, R21, -R43 ;  /* 0x000000150c2b7223 */ /* 0x040fe2000001082b */
        /* <DEDUP_REMOVED lines=8> */
[--C-:B------:R-:W-:Y:S01]  /*12ea0*/  HADD2.F32 R15, -RZ, R12.reuse.H0_H0 ;  /* 0x2000000cff0f7230 */ /* 0x100fe20000004100 */
[----:B------:R-:W-:Y:S01]  /*12eb0*/  F2FP.F16.E4M3.UNPACK_B R68, R68 ;  /* 0x00000044ff44723e */ /* 0x000fe200020006ff */
[----:B------:R-:W-:Y:S02]  /*12ec0*/  HADD2.F32 R21, -RZ, R12.H1_H1 ;  /* 0x3000000cff157230 */ /* 0x000fe40000004100 */
[C---:B------:R-:W-:Y:S01]  /*12ed0*/  FMUL.FTZ R61, R14.reuse, R31 ;  /* 0x0000001f0e3d7220 */ /* 0x040fe20000410000 */
[----:B------:R-:W-:Y:S02]  /*12ee0*/  HADD2.F32 R12, -RZ, R30.H0_H0 ;  /* 0x2000001eff0c7230 */ /* 0x000fe40000004100 */
[----:B------:R-:W-:Y:S01]  /*12ef0*/  FMUL.FTZ R63, R14, R15 ;  /* 0x0000000f0e3f7220 */ /* 0x000fe20000410000 */
[----:B------:R-:W-:Y:S02]  /*12f00*/  HADD2.F32 R33, -RZ, R32.H1_H1 ;  /* 0x30000020ff217230 */ /* 0x000fe40000004100 */
[----:B------:R-:W-:-:S02]  /*12f10*/  HADD2.F32 R54, -RZ, R54.H1_H1 ;  /* 0x30000036ff367230 */ /* 0x000fc40000004100 */
[C---:B------:R-:W-:Y:S01]  /*12f20*/  FFMA.FTZ R61, R12.reuse, R15, -R61 ;  /* 0x0000000f0c3d7223 */ /* 0x040fe2000001083d */
[----:B------:R-:W-:Y:S02]  /*12f30*/  HADD2.F32 R30, -RZ, R30.H1_H1 ;  /* 0x3000001eff1e7230 */ /* 0x000fe40000004100 */
[----:B------:R-:W-:Y:S01]  /*12f40*/  FFMA.FTZ R63, R12, R31, R63 ;  /* 0x0000001f0c3f7223 */ /* 0x000fe2000001003f */
[--C-:B------:R-:W-:Y:S02]  /*12f50*/  HADD2.F32 R12, -RZ, R3.reuse.H0_H0 ;  /* 0x20000003ff0c7230 */ /* 0x100fe40000004100 */
[C---:B------:R-:W-:Y:S01]  /*12f60*/  FMUL.FTZ R15, R54.reuse, R33 ;  /* 0x00000021360f7220 */ /* 0x040fe20000410000 */
[-C--:B------:R-:W-:Y:S01]  /*12f70*/  FMUL.FTZ R14, R54, R21.reuse ;  /* 0x00000015360e7220 */ /* 0x080fe20000410000 */
[----:B------:R-:W-:Y:S02]  /*12f80*/  HADD2.F32 R3, -RZ, R3.H1_H1 ;  /* 0x30000003ff037230 */ /* 0x000fe40000004100 */
[C---:B------:R-:W-:Y:S01]  /*12f90*/  FFMA.FTZ R54, R30.reuse, R21, -R15 ;  /* 0x000000151e367223 */ /* 0x040fe2000001080f */
[----:B------:R-:W-:Y:S01]  /*12fa0*/  FFMA.FTZ R62, R30, R33, R14 ;  /* 0x000000211e3e7223 */ /* 0x000fe2000001000e */
[----:B------:R-:W-:-:S02]  /*12fb0*/  HADD2.F32 R15, -RZ, R28.H0_H0 ;  /* 0x2000001cff0f7230 */ /* 0x000fc40000004100 */
[----:B------:R-:W-:Y:S01]  /*12fc0*/  HADD2.F32 R21, -RZ, R68.H0_H0 ;  /* 0x20000044ff157230 */ /* 0x000fe20000004100 */
[----:B------:R-:W-:Y:S01]  /*12fd0*/  F2FP.SATFINITE.E4M3.F32.PACK_AB_MERGE_C R54, R54, R61, RZ ;  /* 0x0000003d3636723e */ /* 0x000fe200048070ff */
[----:B------:R-:W-:Y:S01]  /*12fe0*/  HADD2.F32 R14, -RZ, R48.H0_H0 ;  /* 0x20000030ff0e7230 */ /* 0x000fe20000004100 */
[----:B------:R-:W-:Y:S01]  /*12ff0*/  F2FP.SATFINITE.E4M3.F32.PACK_AB_MERGE_C R62, R62, R63, RZ ;  /* 0x0000003f3e3e723e */ /* 0x000fe200048070ff */
[----:B------:R-:W-:Y:S02]  /*13000*/  HADD2.F32 R68, -RZ, R68.H1_H1 ;  /* 0x30000044ff447230 */ /* 0x000fe40000004100 */
[----:B------:R-:W-:Y:S02]  /*13010*/  HADD2.F32 R48, -RZ, R48.H1_H1 ;  /* 0x30000030ff307230 */ /* 0x000fe40000004100 */
[C---:B------:R-:W-:Y:S01]  /*13020*/  FMUL.FTZ R30, R14.reuse, R15 ;  /* 0x0000000f0e1e7220 */ /* 0x040fe20000410000 */
[----:B------:R-:W-:Y:S02]  /*13030*/  HADD2.F32 R28, -RZ, R28.H1_H1 ;  /* 0x3000001cff1c7230 */ /* 0x000fe40000004100 */
[-C--:B------:R-:W-:Y:S01]  /*13040*/  FMUL.FTZ R31, R14, R21.reuse ;  /* 0x000000150e1f7220 */ /* 0x080fe20000410000 */
[----:B------:R-:W-:Y:S01]  /*13050*/  FMUL.FTZ R32, R48, R68 ;  /* 0x0000004430207220 */ /* 0x000fe20000410000 */
[----:B------:R-:W-:Y:S01]  /*13060*/  FFMA.FTZ R30, R12, R21, R30 ;  /* 0x000000150c1e7223 */ /* 0x000fe2000001001e */
[-C--:B------:R-:W-:Y:S01]  /*13070*/  FMUL.FTZ R33, R48, R28.reuse ;  /* 0x0000001c30217220 */ /* 0x080fe20000410000 */
[----:B------:R-:W-:Y:S01]  /*13080*/  FFMA.FTZ R14, R12, R15, -R31 ;  /* 0x0000000f0c0e7223 */ /* 0x000fe2000001081f */
[C---:B------:R-:W-:Y:S01]  /*13090*/  FFMA.FTZ R21, R3.reuse, R28, -R32 ;  /* 0x0000001c03157223 */ /* 0x040fe20000010820 */
[----:B------:R-:W-:Y:S01]  /*130a0*/  F2FP.SATFINITE.E4M3.F32.PACK_AB_MERGE_C R15, R64, R77, RZ ;  /* 0x0000004d400f723e */ /* 0x000fe200048070ff */
        /* <DEDUP_REMOVED lines=12> */
.L_x_3096:
[----:B------:R-:W-:Y:S05]  /*13170*/  BSYNC B1 ;  /* 0x0000000000017941 */ /* 0x000fea0003800000 */
.L_x_3095:
[----:B------:R-:W-:Y:S04]  /*13180*/  BSSY B1, `(.L_x_3097) ;  /* 0x00000fd000017945 */ /* 0x000fe80003800000 */
[----:B------:R-:W-:Y:S05]  /*13190*/  @P2 BRA `(.L_x_3098) ;  /* 0x0000000c00ec2947 */ /* 0x000fea0003800000 */
[----:B-1----:R-:W2:Y:S04]  /*131a0*/  LDL R28, [R1+0x20] ;  /* 0x00002000011c7983 */ /* 0x002ea80000100800 */
[----:B------:R-:W3:Y:S01]  /*131b0*/  LDL R72, [R1+0x44] ;  /* 0x0000440001487983 */ /* 0x000ee20000100800 */
[----:B-----5:R-:W-:Y:S01]  /*131c0*/  SHF.R.U32.HI R3, RZ, 0x8, R44 ;  /* 0x00000008ff037819 */ /* 0x020fe2000001162c */
[----:B------:R-:W-:Y:S01]  /*131d0*/  IMAD.SHL.U32 R57, R57, 0x80, RZ ;  /* 0x0000008039397824 */ /* 0x000fe200078e00ff */
[----:B------:R-:W-:Y:S02]  /*131e0*/  LOP3.LUT R0, R44, 0xff, RZ, 0xc0, !PT ;  /* 0x000000ff2c007812 */ /* 0x000fe400078ec0ff */
[----:B------:R-:W-:Y:S02]  /*131f0*/  LOP3.LUT R3, R3, 0xff, RZ, 0xc0, !PT ;  /* 0x000000ff03037812 */ /* 0x000fe400078ec0ff */
[----:B------:R-:W-:-:S02]  /*13200*/  SHF.R.U32.HI R14, RZ, 0x8, R45 ;  /* 0x00000008ff0e7819 */ /* 0x000fc4000001162d */
[----:B------:R-:W-:Y:S02]  /*13210*/  PRMT R21, R3, 0x7604, R0 ;  /* 0x0000760403157816 */ /* 0x000fe40000000000 */
[----:B------:R-:W-:Y:S02]  /*13220*/  LOP3.LUT R12, R45, 0xff, RZ, 0xc0, !PT ;  /* 0x000000ff2d0c7812 */ /* 0x000fe400078ec0ff */
[----:B------:R-:W-:Y:S02]  /*13230*/  LOP3.LUT R3, R14, 0xff, RZ, 0xc0, !PT ;  /* 0x000000ff0e037812 */ /* 0x000fe400078ec0ff */
[----:B0-----:R-:W-:Y:S02]  /*13240*/  SHF.R.U32.HI R13, RZ, 0x8, R46 ;  /* 0x00000008ff0d7819 */ /* 0x001fe4000001162e */
[----:B------:R-:W-:Y:S02]  /*13250*/  LEA.HI R14, R59, R58, RZ, 0x1c ;  /* 0x0000003a3b0e7211 */ /* 0x000fe400078fe0ff */
[----:B------:R-:W-:-:S02]  /*13260*/  PRMT R20, R3, 0x7604, R12 ;  /* 0x0000760403147816 */ /* 0x000fc4000000000c */
[----:B------:R-:W-:Y:S02]  /*13270*/  LOP3.LUT R0, R46, 0xff, RZ, 0xc0, !PT ;  /* 0x000000ff2e007812 */ /* 0x000fe400078ec0ff */
[----:B------:R-:W-:Y:S02]  /*13280*/  LOP3.LUT R13, R13, 0xff, RZ, 0xc0, !PT ;  /* 0x000000ff0d0d7812 */ /* 0x000fe400078ec0ff */
[----:B------:R-:W-:Y:S02]  /*13290*/  SHF.R.S32.HI R3, RZ, 0x1f, R14 ;  /* 0x0000001fff037819 */ /* 0x000fe4000001140e */
[----:B------:R-:W-:Y:S02]  /*132a0*/  PRMT R33, R13, 0x7604, R0 ;  /* 0x000076040d217816 */ /* 0x000fe40000000000 */
[----:B------:R-:W-:Y:S02]  /*132b0*/  LEA.HI R15, R3, R14, RZ, 0x3 ;  /* 0x0000000e030f7211 */ /* 0x000fe400078f18ff */
[----:B------:R-:W-:-:S02]  /*132c0*/  LOP3.LUT R57, R57, 0x380, RZ, 0xc0, !PT ;  /* 0x0000038039397812 */ /* 0x000fc400078ec0ff */
[----:B------:R-:W-:Y:S01]  /*132d0*/  SHF.L.U32 R0, R14, 0x4, RZ ;  /* 0x000000040e007819 */ /* 0x000fe200000006ff */
[----:B------:R-:W-:Y:S01]  /*132e0*/  IMAD.SHL.U32 R15, R15, 0x800, RZ ;  /* 0x000008000f0f7824 */ /* 0x000fe200078e00ff */
[----:B------:R-:W-:Y:S02]  /*132f0*/  SHF.R.U32.HI R12, RZ, 0x8, R47 ;  /* 0x00000008ff0c7819 */ /* 0x000fe4000001162f */
[----:B------:R-:W-:Y:S02]  /*13300*/  LOP3.LUT R0, R57, 0x70, R0, 0xf8, !PT ;  /* 0x0000007039007812 */ /* 0x000fe400078ef800 */
[----:B------:R-:W-:Y:S02]  /*13310*/  SHF.R.U32.HI R57, RZ, 0x3, R57 ;  /* 0x00000003ff397819 */ /* 0x000fe40000011639 */
[----:B------:R-:W-:Y:S02]  /*13320*/  LOP3.LUT R3, R47, 0xff, RZ, 0xc0, !PT ;  /* 0x000000ff2f037812 */ /* 0x000fe400078ec0ff */
[----:B------:R-:W-:-:S02]  /*13330*/  LOP3.LUT R12, R12, 0xff, RZ, 0xc0, !PT ;  /* 0x000000ff0c0c7812 */ /* 0x000fc400078ec0ff */
[----:B------:R-:W-:Y:S02]  /*13340*/  LOP3.LUT R0, R0, R57, RZ, 0x3c, !PT ;  /* 0x0000003900007212 */ /* 0x000fe400078e3cff */
[----:B------:R-:W-:Y:S02]  /*13350*/  LOP3.LUT R29, R15, 0xffffc000, RZ, 0xc0, !PT ;  /* 0xffffc0000f1d7812 */ /* 0x000fe400078ec0ff */
[----:B------:R-:W-:Y:S02]  /*13360*/  PRMT R32, R12, 0x7604, R3 ;  /* 0x000076040c207816 */ /* 0x000fe40000000003 */
[----:B------:R-:W-:Y:S02]  /*13370*/  SHF.R.U32.HI R14, RZ, 0x8, R4 ;  /* 0x00000008ff0e7819 */ /* 0x000fe40000011604 */
[----:B------:R-:W-:Y:S02]  /*13380*/  LOP3.LUT R13, R4, 0xff, RZ, 0xc0, !PT ;  /* 0x000000ff040d7812 */ /* 0x000fe400078ec0ff */
[----:B------:R-:W-:-:S02]  /*13390*/  LOP3.LUT R14, R14, 0xff, RZ, 0xc0, !PT ;  /* 0x000000ff0e0e7812 */ /* 0x000fc400078ec0ff */
[----:B------:R-:W-:Y:S02]  /*133a0*/  SHF.R.U32.HI R53, RZ, 0x8, R7 ;  /* 0x00000008ff357819 */ /* 0x000fe40000011607 */
[----:B------:R-:W-:Y:S02]  /*133b0*/  PRMT R49, R14, 0x7604, R13 ;  /* 0x000076040e317816 */ /* 0x000fe4000000000d */
[----:B------:R-:W-:Y:S02]  /*133c0*/  LOP3.LUT R42, R5, 0xff, RZ, 0xc0, !PT ;  /* 0x000000ff052a7812 */ /* 0x000fe400078ec0ff */
[----:B------:R-:W-:Y:S02]  /*133d0*/  LOP3.LUT R52, R7, 0xff, RZ, 0xc0, !PT ;  /* 0x000000ff07347812 */ /* 0x000fe400078ec0ff */
[----:B------:R-:W-:Y:S02]  /*133e0*/  LOP3.LUT R53, R53, 0xff, RZ, 0xc0, !PT ;  /* 0x000000ff35357812 */ /* 0x000fe400078ec0ff */
[----:B------:R-:W-:-:S02]  /*133f0*/  SHF.R.U32.HI R48, RZ, 0x8, R6 ;  /* 0x00000008ff307819 */ /* 0x000fc40000011606 */
[----:B------:R-:W-:Y:S02]  /*13400*/  PRMT R52, R53, 0x7604, R52 ;  /* 0x0000760435347816 */ /* 0x000fe40000000034 */
[----:B------:R-:W-:Y:S02]  /*13410*/  SHF.R.U32.HI R53, RZ, 0x10, R5 ;  /* 0x00000010ff357819 */ /* 0x000fe40000011605 */
[----:B------:R-:W-:Y:S02]  /*13420*/  SHF.R.U32.HI R61, RZ, 0x10, R7 ;  /* 0x00000010ff3d7819 */ /* 0x000fe40000011607 */
[----:B------:R-:W-:Y:S02]  /*13430*/  LOP3.LUT R43, R6, 0xff, RZ, 0xc0, !PT ;  /* 0x000000ff062b7812 */ /* 0x000fe400078ec0ff */
[----:B------:R-:W-:Y:S01]  /*13440*/  LOP3.LUT R48, R48, 0xff, RZ, 0xc0, !PT ;  /* 0x000000ff30307812 */ /* 0x000fe200078ec0ff */
[----:B------:R-:W-:Y:S01]  /*13450*/  IMAD.U32 R61, R61, 0x10000, RZ ;  /* 0x000100003d3d7824 */ /* 0x000fe200078e00ff */
[----:B------:R-:W-:-:S02]  /*13460*/  SHF.L.U32 R53, R53, 0x10, RZ ;  /* 0x0000001035357819 */ /* 0x000fc400000006ff */
[----:B------:R-:W-:Y:S02]  /*13470*/  PRMT R57, R48, 0x7604, R43 ;  /* 0x0000760430397816 */ /* 0x000fe4000000002b */
[----:B------:R-:W-:Y:S02]  /*13480*/  SHF.R.U32.HI R43, RZ, 0x10, R47 ;  /* 0x00000010ff2b7819 */ /* 0x000fe4000001162f */
[----:B------:R-:W-:Y:S02]  /*13490*/  LOP3.LUT R63, R52, 0xff0000, R61, 0xf8, !PT ;  /* 0x00ff0000343f7812 */ /* 0x000fe400078ef83d */
[----:B------:R-:W-:Y:S01]  /*134a0*/  LOP3.LUT R57, R57, 0xff0000, R6, 0xf8, !PT ;  /* 0x00ff000039397812 */ /* 0x000fe200078ef806 */
[----:B------:R-:W-:Y:S01]  /*134b0*/  IMAD.U32 R43, R43, 0x10000, RZ ;  /* 0x000100002b2b7824 */ /* 0x000fe200078e00ff */
[----:B------:R-:W-:Y:S02]  /*134c0*/  LOP3.LUT R33, R33, 0xff0000, R46, 0xf8, !PT ;  /* 0x00ff000021217812 */ /* 0x000fe400078ef82e */
[----:B------:R-:W-:-:S02]  /*134d0*/  LOP3.LUT R61, R57, 0xff000000, R6, 0xf8, !PT ;  /* 0xff000000393d7812 */ /* 0x000fc400078ef806 */
[----:B------:R-:W-:Y:S02]  /*134e0*/  LOP3.LUT R63, R63, 0xff000000, R7, 0xf8, !PT ;  /* 0xff0000003f3f7812 */ /* 0x000fe400078ef807 */
[----:B------:R-:W-:Y:S02]  /*134f0*/  LOP3.LUT R43, R32, 0xff0000, R43, 0xf8, !PT ;  /* 0x00ff0000202b7812 */ /* 0x000fe400078ef82b */
[----:B------:R-:W-:-:S04]  /*13500*/  LOP3.LUT R21, R21, 0xff0000, R44, 0xf8, !PT ;  /* 0x00ff000015157812 */ /* 0x000fc800078ef82c */
[----:B------:R-:W-:Y:S02]  /*13510*/  LOP3.LUT R48, R21, 0xff000000, R44, 0xf8, !PT ;  /* 0xff00000015307812 */ /* 0x000fe400078ef82c */
[----:B--2---:R-:W-:Y:S02]  /*13520*/  IADD3 R3, R0, R29, R28 ;  /* 0x0000001d00037210 */ /* 0x004fe40007ffe01c */
[----:B------:R-:W-:Y:S01]  /*13530*/  SHF.R.U32.HI R28, RZ, 0x8, R5 ;  /* 0x00000008ff1c7819 */ /* 0x000fe20000011605 */
[----:B---3--:R-:W0:Y:S02]  /*13540*/  LDS.128 R12, [R72+0x20400] ;  /* 0x02040000480c7984 */ /* 0x008e240000000c00 */
[----:B------:R-:W-:Y:S01]  /*13550*/  IMAD.IADD R0, R22, 0x1, R3 ;  /* 0x0000000116007824 */ /* 0x000fe200078e0203 */
[----:B------:R-:W-:-:S04]  /*13560*/  LOP3.LUT R3, R28, 0xff, RZ, 0xc0, !PT ;  /* 0x000000ff1c037812 */ /* 0x000fc800078ec0ff */
[----:B------:R-:W1:Y:S01]  /*13570*/  LDS.128 R28, [R0+0x20400] ;  /* 0x02040000001c7984 */ /* 0x000e620000000c00 */
[----:B------:R-:W-:Y:S02]  /*13580*/  PRMT R42, R3, 0x7604, R42 ;  /* 0x00007604032a7816 */ /* 0x000fe4000000002a */
[----:B------:R-:W-:Y:S02]  /*13590*/  SHF.R.U32.HI R3, RZ, 0x10, R45 ;  /* 0x00000010ff037819 */ /* 0x000fe4000001162d */
[----:B------:R-:W-:Y:S02]  /*135a0*/  LOP3.LUT R55, R42, 0xff0000, R53, 0xf8, !PT ;  /* 0x00ff00002a377812 */ /* 0x000fe400078ef835 */
[----:B------:R-:W-:Y:S01]  /*135b0*/  LOP3.LUT R53, R43, 0xff000000, R47, 0xf8, !PT ;  /* 0xff0000002b357812 */ /* 0x000fe200078ef82f */
[----:B------:R-:W-:Y:S01]  /*135c0*/  IMAD.U32 R3, R3, 0x10000, RZ ;  /* 0x0001000003037824 */ /* 0x000fe200078e00ff */
[----:B------:R-:W-:-:S04]  /*135d0*/  LOP3.LUT R55, R55, 0xff000000, R5, 0xf8, !PT ;  /* 0xff00000037377812 */ /* 0x000fc800078ef805 */
[----:B------:R-:W-:Y:S02]  /*135e0*/  LOP3.LUT R3, R20, 0xff0000, R3, 0xf8, !PT ;  /* 0x00ff000014037812 */ /* 0x000fe400078ef803 */
[----:B------:R-:W-:Y:S02]  /*135f0*/  F2FP.F16.E4M3.UNPACK_B R57, R55 ;  /* 0x00000037ff39723e */ /* 0x000fe400020006ff */
[----:B------:R-:W-:Y:S02]  /*13600*/  LOP3.LUT R45, R3, 0xff000000, R45, 0xf8, !PT ;  /* 0xff000000032d7812 */ /* 0x000fe400078ef82d */
[----:B------:R-:W-:Y:S01]  /*13610*/  LOP3.LUT R3, R49, 0xff0000, R4, 0xf8, !PT ;  /* 0x00ff000031037812 */ /* 0x000fe200078ef804 */
[--C-:B------:R-:W-:Y:S01]  /*13620*/  HADD2.F32 R60, -RZ, R57.reuse.H0_H0 ;  /* 0x20000039ff3c7230 */ /* 0x100fe20000004100 */
[----:B------:R-:W-:Y:S01]  /*13630*/  LOP3.LUT R49, R33, 0xff000000, R46, 0xf8, !PT ;  /* 0xff00000021317812 */ /* 0x000fe200078ef82e */
[----:B------:R-:W-:Y:S01]  /*13640*/  HADD2.F32 R57, -RZ, R57.H1_H1 ;  /* 0x30000039ff397230 */ /* 0x000fe20000004100 */
[----:B------:R-:W-:-:S02]  /*13650*/  F2FP.F16.E4M3.UNPACK_B R46, R45 ;  /* 0x0000002dff2e723e */ /* 0x000fc400020006ff */
[----:B------:R-:W-:Y:S02]  /*13660*/  LOP3.LUT R54, R3, 0xff000000, R4, 0xf8, !PT ;  /* 0xff00000003367812 */ /* 0x000fe400078ef804 */
[----:B------:R-:W-:Y:S01]  /*13670*/  F2FP.F16.E4M3.UNPACK_B R55, R55.H1 ;  /* 0x00000037ff37723e */ /* 0x000fe200030006ff */
[--C-:B------:R-:W-:Y:S01]  /*13680*/  HADD2.F32 R52, -RZ, R46.reuse.H0_H0 ;  /* 0x2000002eff347230 */ /* 0x100fe20000004100 */
[----:B------:R-:W-:Y:S01]  /*13690*/  F2FP.F16.E4M3.UNPACK_B R45, R45.H1 ;  /* 0x0000002dff2d723e */ /* 0x000fe200030006ff */
[----:B------:R-:W-:Y:S01]  /*136a0*/  HADD2.F32 R47, -RZ, R46.H1_H1 ;  /* 0x3000002eff2f7230 */ /* 0x000fe20000004100 */
[----:B0-----:R-:W-:-:S03]  /*136b0*/  F2FP.F16.E4M3.UNPACK_B R4, R13 ;  /* 0x0000000dff04723e */ /* 0x001fc600020006ff */
[--C-:B------:R-:W-:Y:S01]  /*136c0*/  HADD2.F32 R46, -RZ, R45.reuse.H0_H0 ;  /* 0x2000002dff2e7230 */ /* 0x100fe20000004100 */
[----:B------:R-:W-:Y:S01]  /*136d0*/  F2FP.F16.E4M3.UNPACK_B R6, R13.H1 ;  /* 0x0000000dff06723e */ /* 0x000fe200030006ff */
[----:B------:R-:W-:Y:S01]  /*136e0*/  HADD2.F32 R45, -RZ, R45.H1_H1 ;  /* 0x3000002dff2d7230 */ /* 0x000fe20000004100 */
[----:B------:R-:W-:Y:S01]  /*136f0*/  F2FP.F16.E4M3.UNPACK_B R20, R15 ;  /* 0x0000000fff14723e */ /* 0x000fe200020006ff */
[--C-:B------:R-:W-:Y:S01]  /*13700*/  HADD2.F32 R13, -RZ, R4.reuse.H0_H0 ;  /* 0x20000004ff0d7230 */ /* 0x100fe20000004100 */
[----:B-1----:R-:W-:Y:S01]  /*13710*/  F2FP.F16.E4M3.UNPACK_B R7, R29 ;  /* 0x0000001dff07723e */ /* 0x002fe200020006ff */
[----:B------:R-:W-:Y:S01]  /*13720*/  HADD2.F32 R4, -RZ, R4.H1_H1 ;  /* 0x30000004ff047230 */ /* 0x000fe20000004100 */
[-C--:B------:R-:W-:Y:S02]  /*13730*/  F2FP.F16.E4M3.UNPACK_B R43, R31.reuse ;  /* 0x0000001fff2b723e */ /* 0x080fe400020006ff */
[----:B------:R-:W-:Y:S01]  /*13740*/  F2FP.F16.E4M3.UNPACK_B R44, R31.H1 ;  /* 0x0000001fff2c723e */ /* 0x000fe200030006ff */
[----:B------:R-:W-:Y:S01]  /*13750*/  HADD2.F32 R5, -RZ, R7.H0_H0 ;  /* 0x20000007ff057230 */ /* 0x000fe20000004100 */
[----:B------:R-:W-:-:S02]  /*13760*/  F2FP.F16.E4M3.UNPACK_B R32, R29.H1 ;  /* 0x0000001dff20723e */ /* 0x000fc400030006ff */
[----:B------:R-:W-:Y:S02]  /*13770*/  F2FP.F16.E4M3.UNPACK_B R33, R30 ;  /* 0x0000001eff21723e */ /* 0x000fe400020006ff */
[C---:B------:R-:W-:Y:S01]  /*13780*/  FMUL.FTZ R62, R5.reuse, R60 ;  /* 0x0000003c053e7220 */ /* 0x040fe20000410000 */
[----:B------:R-:W-:Y:S01]  /*13790*/  FMUL.FTZ R31, R5, R52 ;  /* 0x00000034051f7220 */ /* 0x000fe20000410000 */
[----:B------:R-:W-:Y:S01]  /*137a0*/  F2FP.F16.E4M3.UNPACK_B R42, R30.H1 ;  /* 0x0000001eff2a723e */ /* 0x000fe200030006ff */
[----:B------:R-:W-:Y:S02]  /*137b0*/  HADD2.F32 R30, -RZ, R7.H1_H1 ;  /* 0x30000007ff1e7230 */ /* 0x000fe40000004100 */
[C---:B------:R-:W-:Y:S01]  /*137c0*/  FFMA.FTZ R5, R13.reuse, R52, -R62 ;  /* 0x000000340d057223 */ /* 0x040fe2000001083e */
[----:B------:R-:W-:Y:S01]  /*137d0*/  FFMA.FTZ R13, R13, R60, R31 ;  /* 0x0000003c0d0d7223 */ /* 0x000fe2000001001f */
[----:B------:R-:W-:Y:S01]  /*137e0*/  HADD2.F32 R52, -RZ, R55.H0_H0 ;  /* 0x20000037ff347230 */ /* 0x000fe20000004100 */
[----:B------:R-:W-:Y:S01]  /*137f0*/  F2FP.F16.E4M3.UNPACK_B R21, R15.H1 ;  /* 0x0000000fff15723e */ /* 0x000fe200030006ff */
[----:B------:R-:W-:-:S02]  /*13800*/  HADD2.F32 R31, -RZ, R32.H0_H0 ;  /* 0x20000020ff1f7230 */ /* 0x000fc40000004100 */
[C---:B------:R-:W-:Y:S01]  /*13810*/  FMUL.FTZ R65, R30.reuse, R57 ;  /* 0x000000391e417220 */ /* 0x040fe20000410000 */
[----:B------:R-:W-:Y:S02]  /*13820*/  HADD2.F32 R7, -RZ, R6.H0_H0 ;  /* 0x20000006ff077230 */ /* 0x000fe40000004100 */
[----:B------:R-:W-:Y:S01]  /*13830*/  FMUL.FTZ R30, R30, R47 ;  /* 0x0000002f1e1e7220 */ /* 0x000fe20000410000 */
[----:B------:R-:W-:Y:S02]  /*13840*/  HADD2.F32 R55, -RZ, R55.H1_H1 ;  /* 0x30000037ff377230 */ /* 0x000fe40000004100 */
[C---:B------:R-:W-:Y:S01]  /*13850*/  FMUL.FTZ R64, R31.reuse, R52 ;  /* 0x000000341f407220 */ /* 0x040fe20000410000 */
[-C--:B------:R-:W-:Y:S01]  /*13860*/  FMUL.FTZ R31, R31, R46.reuse ;  /* 0x0000002e1f1f7220 */ /* 0x080fe20000410000 */
[C---:B------:R-:W-:Y:S01]  /*13870*/  FFMA.FTZ R62, R4.reuse, R57, R30 ;  /* 0x00000039043e7223 */ /* 0x040fe2000001001e */
[----:B------:R-:W-:Y:S01]  /*13880*/  FFMA.FTZ R60, R4, R47, -R65 ;  /* 0x0000002f043c7223 */ /* 0x000fe20000010841 */
[C---:B------:R-:W-:Y:S01]  /*13890*/  FFMA.FTZ R64, R7.reuse, R46, -R64 ;  /* 0x0000002e07407223 */ /* 0x040fe20000010840 */
[----:B------:R-:W-:Y:S01]  /*138a0*/  F2FP.F16.E4M3.UNPACK_B R46, R63 ;  /* 0x0000003fff2e723e */ /* 0x000fe200020006ff */
[----:B------:R-:W-:Y:S01]  /*138b0*/  FFMA.FTZ R52, R7, R52, R31 ;  /* 0x0000003407347223 */ /* 0x000fe2000001001f */
[----:B------:R-:W-:Y:S01]  /*138c0*/  F2FP.F16.E4M3.UNPACK_B R30, R53 ;  /* 0x00000035ff1e723e */ /* 0x000fe200020006ff */
        /* <DEDUP_REMOVED lines=11> */
[----:B------:R-:W-:Y:S01]  /*13980*/  FFMA.FTZ R57, R6, R45, -R57 ;  /* 0x0000002d06397223 */ /* 0x000fe20000010839 */
[----:B------:R-:W-:-:S02]  /*13990*/  HADD2.F32 R46, -RZ, R46.H1_H1 ;  /* 0x3000002eff2e7230 */ /* 0x000fc40000004100 */
[----:B------:R-:W-:Y:S01]  /*139a0*/  FMUL.FTZ R66, R7, R31 ;  /* 0x0000001f07427220 */ /* 0x000fe20000410000 */
[----:B------:R-:W-:Y:S02]  /*139b0*/  HADD2.F32 R43, -RZ, R43.H1_H1 ;  /* 0x3000002bff2b7230 */ /* 0x000fe40000004100 */
[----:B------:R-:W-:Y:S01]  /*139c0*/  FFMA.FTZ R55, R6, R55, R32 ;  /* 0x0000003706377223 */ /* 0x000fe20000010020 */
[----:B------:R-:W-:Y:S02]  /*139d0*/  HADD2.F32 R30, -RZ, R30.H1_H1 ;  /* 0x3000001eff1e7230 */ /* 0x000fe40000004100 */
[----:B------:R-:W-:Y:S01]  /*139e0*/  FFMA.FTZ R65, R4, R31, -R65 ;  /* 0x0000001f04417223 */ /* 0x000fe20000010841 */
[----:B------:R-:W-:Y:S02]  /*139f0*/  HADD2.F32 R20, -RZ, R20.H1_H1 ;  /* 0x30000014ff147230 */ /* 0x000fe40000004100 */
[----:B------:R-:W-:Y:S01]  /*13a00*/  FMUL.FTZ R45, R43, R46 ;  /* 0x0000002e2b2d7220 */ /* 0x000fe20000410000 */
[----:B------:R-:W-:-:S02]  /*13a10*/  HADD2.F32 R31, -RZ, R63.H0_H0 ;  /* 0x2000003fff1f7230 */ /* 0x000fc40000004100 */
[----:B------:R-:W-:Y:S01]  /*13a20*/  FMUL.FTZ R43, R43, R30 ;  /* 0x0000001e2b2b7220 */ /* 0x000fe20000410000 */
[----:B------:R-:W-:Y:S02]  /*13a30*/  HADD2.F32 R6, -RZ, R44.H0_H0 ;  /* 0x2000002cff067230 */ /* 0x000fe40000004100 */
[----:B------:R-:W-:Y:S01]  /*13a40*/  FFMA.FTZ R66, R4, R47, R66 ;  /* 0x0000002f04427223 */ /* 0x000fe20000010042 */
[----:B------:R-:W-:Y:S01]  /*13a50*/  HADD2.F32 R7, -RZ, R53.H0_H0 ;  /* 0x20000035ff077230 */ /* 0x000fe20000004100 */
[----:B------:R-:W-:Y:S01]  /*13a60*/  F2FP.F16.E4M3.UNPACK_B R29, R28 ;  /* 0x0000001cff1d723e */ /* 0x000fe200020006ff */
[----:B------:R-:W-:Y:S02]  /*13a70*/  HADD2.F32 R4, -RZ, R21.H0_H0 ;  /* 0x20000015ff047230 */ /* 0x000fe40000004100 */
[----:B------:R-:W-:Y:S01]  /*13a80*/  FMUL.FTZ R47, R6, R31 ;  /* 0x0000001f062f7220 */ /* 0x000fe20000410000 */
[C---:B------:R-:W-:Y:S01]  /*13a90*/  FFMA.FTZ R68, R20.reuse, R30, -R45 ;  /* 0x0000001e14447223 */ /* 0x040fe2000001082d */
[----:B------:R-:W-:Y:S01]  /*13aa0*/  FFMA.FTZ R67, R20, R46, R43 ;  /* 0x0000002e14437223 */ /* 0x000fe2000001002b */
[----:B------:R-:W-:Y:S01]  /*13ab0*/  F2FP.F16.E4M3.UNPACK_B R28, R28.H1 ;  /* 0x0000001cff1c723e */ /* 0x000fe200030006ff */
[-C--:B------:R-:W-:Y:S01]  /*13ac0*/  FMUL.FTZ R6, R6, R7.reuse ;  /* 0x0000000706067220 */ /* 0x080fe20000410000 */
[----:B------:R-:W-:Y:S01]  /*13ad0*/  F2FP.F16.E4M3.UNPACK_B R20, R54.H1 ;  /* 0x00000036ff14723e */ /* 0x000fe200030006ff */
[C---:B------:R-:W-:Y:S01]  /*13ae0*/  FFMA.FTZ R46, R4.reuse, R7, -R47 ;  /* 0x00000007042e7223 */ /* 0x040fe2000001082f */
[-C--:B------:R-:W-:Y:S01]  /*13af0*/  F2FP.F16.E4M3.UNPACK_B R3, R12.reuse ;  /* 0x0000000cff03723e */ /* 0x080fe200020006ff */
[----:B------:R-:W-:Y:S01]  /*13b00*/  FFMA.FTZ R69, R4, R31, R6 ;  /* 0x0000001f04457223 */ /* 0x000fe20000010006 */
[----:B------:R-:W-:Y:S01]  /*13b10*/  F2FP.F16.E4M3.UNPACK_B R12, R12.H1 ;  /* 0x0000000cff0c723e */ /* 0x000fe200030006ff */
[----:B------:R-:W-:Y:S01]  /*13b20*/  HADD2.F32 R43, -RZ, R20.H0_H0 ;  /* 0x20000014ff2b7230 */ /* 0x000fe20000004100 */
[----:B------:R-:W-:Y:S01]  /*13b30*/  F2FP.F16.E4M3.UNPACK_B R7, R48.H1 ;  /* 0x00000030ff07723e */ /* 0x000fe200030006ff */
[----:B------:R-:W-:Y:S01]  /*13b40*/  HADD2.F32 R6, -RZ, R28.H0_H0 ;  /* 0x2000001cff067230 */ /* 0x000fe20000004100 */
[----:B------:R-:W-:Y:S01]  /*13b50*/  F2FP.F16.E4M3.UNPACK_B R54, R54 ;  /* 0x00000036ff36723e */ /* 0x000fe200020006ff */
[----:B------:R-:W-:Y:S01]  /*13b60*/  HADD2.F32 R63, -RZ, R63.H1_H1 ;  /* 0x3000003fff3f7230 */ /* 0x000fe20000004100 */
[----:B------:R-:W-:Y:S01]  /*13b70*/  F2FP.F16.E4M3.UNPACK_B R48, R48 ;  /* 0x00000030ff30723e */ /* 0x000fe200020006ff */
[----:B------:R-:W-:-:S02]  /*13b80*/  HADD2.F32 R44, -RZ, R44.H1_H1 ;  /* 0x3000002cff2c7230 */ /* 0x000fc40000004100 */
[----:B------:R-:W-:Y:S01]  /*13b90*/  FMUL.FTZ R45, R6, R43 ;  /* 0x0000002b062d7220 */ /* 0x000fe20000410000 */
[----:B------:R-:W-:Y:S01]  /*13ba0*/  HADD2.F32 R31, -RZ, R7.H0_H0 ;  /* 0x20000007ff1f7230 */ /* 0x000fe20000004100 */
[----:B------:R-:W-:Y:S01]  /*13bb0*/  F2FP.F16.E4M3.UNPACK_B R15, R14 ;  /* 0x0000000eff0f723e */ /* 0x000fe200020006ff */
[----:B------:R-:W-:Y:S02]  /*13bc0*/  HADD2.F32 R4, -RZ, R12.H0_H0 ;  /* 0x2000000cff047230 */ /* 0x000fe40000004100 */
[----:B------:R-:W-:Y:S01]  /*13bd0*/  FMUL.FTZ R30, R44, R63 ;  /* 0x0000003f2c1e7220 */ /* 0x000fe20000410000 */
[----:B------:R-:W-:Y:S02]  /*13be0*/  HADD2.F32 R53, -RZ, R53.H1_H1 ;  /* 0x30000035ff357230 */ /* 0x000fe40000004100 */
[-C--:B------:R-:W-:Y:S01]  /*13bf0*/  FMUL.FTZ R6, R6, R31.reuse ;  /* 0x0000001f06067220 */ /* 0x080fe20000410000 */
[----:B------:R-:W-:Y:S02]  /*13c00*/  HADD2.F32 R21, -RZ, R21.H1_H1 ;  /* 0x30000015ff157230 */ /* 0x000fe40000004100 */
[----:B------:R-:W-:Y:S01]  /*13c10*/  FFMA.FTZ R45, R4, R31, -R45 ;  /* 0x0000001f042d7223 */ /* 0x000fe2000001082d */
[----:B------:R-:W-:-:S02]  /*13c20*/  HADD2.F32 R31, -RZ, R20.H1_H1 ;  /* 0x30000014ff1f7230 */ /* 0x000fc40000004100 */
[-C--:B------:R-:W-:Y:S01]  /*13c30*/  FMUL.FTZ R44, R44, R53.reuse ;  /* 0x000000352c2c7220 */ /* 0x080fe20000410000 */
[----:B------:R-:W-:Y:S02]  /*13c40*/  HADD2.F32 R28, -RZ, R28.H1_H1 ;  /* 0x3000001cff1c7230 */ /* 0x000fe40000004100 */
[C---:B------:R-:W-:Y:S01]  /*13c50*/  FFMA.FTZ R71, R21.reuse, R53, -R30 ;  /* 0x0000003515477223 */ /* 0x040fe2000001081e */
[----:B------:R-:W-:Y:S02]  /*13c60*/  HADD2.F32 R7, -RZ, R7.H1_H1 ;  /* 0x30000007ff077230 */ /* 0x000fe40000004100 */
[----:B------:R-:W-:Y:S01]  /*13c70*/  FFMA.FTZ R30, R4, R43, R6 ;  /* 0x0000002b041e7223 */ /* 0x000fe20000010006 */
[----:B------:R-:W-:Y:S02]  /*13c80*/  HADD2.F32 R12, -RZ, R12.H1_H1 ;  /* 0x3000000cff0c7230 */ /* 0x000fe40000004100 */
[C---:B------:R-:W-:Y:S01]  /*13c90*/  FMUL.FTZ R43, R28.reuse, R31 ;  /* 0x0000001f1c2b7220 */ /* 0x040fe20000410000 */
[----:B------:R-:W-:Y:S01]  /*13ca0*/  FFMA.FTZ R70, R21, R63, R44 ;  /* 0x0000003f15467223 */ /* 0x000fe2000001002c */
[----:B------:R-:W-:Y:S01]  /*13cb0*/  FMUL.FTZ R4, R28, R7 ;  /* 0x000000071c047220 */ /* 0x000fe20000410000 */
[----:B------:R-:W-:-:S02]  /*13cc0*/  HADD2.F32 R21, -RZ, R54.H0_H0 ;  /* 0x20000036ff157230 */ /* 0x000fc40000004100 */
[C---:B------:R-:W-:Y:S01]  /*13cd0*/  FFMA.FTZ R28, R12.reuse, R7, -R43 ;  /* 0x000000070c1c7223 */ /* 0x040fe2000001082b */
[--C-:B------:R-:W-:Y:S02]  /*13ce0*/  HADD2.F32 R6, -RZ, R29.reuse.H0_H0 ;  /* 0x2000001dff067230 */ /* 0x100fe40000004100 */
[----:B------:R-:W-:Y:S01]  /*13cf0*/  FFMA.FTZ R47, R12, R31, R4 ;  /* 0x0000001f0c2f7223 */ /* 0x000fe20000010004 */
[----:B------:R-:W-:Y:S01]  /*13d00*/  HADD2.F32 R7, -RZ, R48.H0_H0 ;  /* 0x20000030ff077230 */ /* 0x000fe20000004100 */
[----:B------:R-:W-:Y:S01]  /*13d10*/  F2FP.F16.E4M3.UNPACK_B R12, R61.H1 ;  /* 0x0000003dff0c723e */ /* 0x000fe200030006ff */
[----:B------:R-:W-:Y:S02]  /*13d20*/  HADD2.F32 R54, -RZ, R54.H1_H1 ;  /* 0x30000036ff367230 */ /* 0x000fe40000004100 */
[C---:B------:R-:W-:Y:S01]  /*13d30*/  FMUL.FTZ R31, R6.reuse, R21 ;  /* 0x00000015061f7220 */ /* 0x040fe20000410000 */
[----:B------:R-:W-:Y:S02]  /*13d40*/  HADD2.F32 R29, -RZ, R29.H1_H1 ;  /* 0x3000001dff1d7230 */ /* 0x000fe40000004100 */
[----:B------:R-:W-:Y:S01]  /*13d50*/  FMUL.FTZ R43, R6, R7 ;  /* 0x00000007062b7220 */ /* 0x000fe20000410000 */
[----:B------:R-:W-:Y:S01]  /*13d60*/  HADD2.F32 R4, -RZ, R3.H0_H0 ;  /* 0x20000003ff047230 */ /* 0x000fe20000004100 */
[----:B------:R-:W-:Y:S01]  /*13d70*/  F2FP.F16.E4M3.UNPACK_B R14, R14.H1 ;  /* 0x0000000eff0e723e */ /* 0x000fe200030006ff */
[----:B------:R-:W-:-:S02]  /*13d80*/  HADD2.F32 R48, -RZ, R48.H1_H1 ;  /* 0x30000030ff307230 */ /* 0x000fc40000004100 */
[C---:B------:R-:W-:Y:S01]  /*13d90*/  FMUL.FTZ R20, R29.reuse, R54 ;  /* 0x000000361d147220 */ /* 0x040fe20000410000 */
[----:B------:R-:W-:Y:S02]  /*13da0*/  HADD2.F32 R3, -RZ, R3.H1_H1 ;  /* 0x30000003ff037230 */ /* 0x000fe40000004100 */
[C---:B------:R-:W-:Y:S01]  /*13db0*/  FFMA.FTZ R31, R4.reuse, R7, -R31 ;  /* 0x00000007041f7223 */ /* 0x040fe2000001081f */
[----:B------:R-:W-:Y:S01]  /*13dc0*/  FFMA.FTZ R43, R4, R21, R43 ;  /* 0x00000015042b7223 */ /* 0x000fe2000001002b */
[-C--:B------:R-:W-:Y:S01]  /*13dd0*/  FMUL.FTZ R29, R29, R48.reuse ;  /* 0x000000301d1d7220 */ /* 0x080fe20000410000 */
[----:B------:R-:W-:Y:S01]  /*13de0*/  F2FP.F16.E4M3.UNPACK_B R6, R49.H1 ;  /* 0x00000031ff06723e */ /* 0x000fe200030006ff */
[C---:B------:R-:W-:Y:S01]  /*13df0*/  FFMA.FTZ R48, R3.reuse, R48, -R20 ;  /* 0x0000003003307223 */ /* 0x040fe20000010814 */
[----:B------:R-:W-:Y:S02]  /*13e00*/  HADD2.F32 R20, -RZ, R12.H0_H0 ;  /* 0x2000000cff147230 */ /* 0x000fe40000004100 */
[----:B------:R-:W-:Y:S01]  /*13e10*/  FFMA.FTZ R54, R3, R54, R29 ;  /* 0x0000003603367223 */ /* 0x000fe2000001001d */
[----:B------:R-:W-:Y:S01]  /*13e20*/  HADD2.F32 R4, -RZ, R42.H0_H0 ;  /* 0x2000002aff047230 */ /* 0x000fe20000004100 */
[----:B------:R-:W-:Y:S01]  /*13e30*/  F2FP.F16.E4M3.UNPACK_B R61, R61 ;  /* 0x0000003dff3d723e */ /* 0x000fe200020006ff */
[--C-:B------:R-:W-:Y:S01]  /*13e40*/  HADD2.F32 R7, -RZ, R6.reuse.H0_H0 ;  /* 0x20000006ff077230 */ /* 0x100fe20000004100 */
[----:B------:R-:W-:Y:S01]  /*13e50*/  F2FP.F16.E4M3.UNPACK_B R49, R49 ;  /* 0x00000031ff31723e */ /* 0x000fe200020006ff */
[----:B------:R-:W-:-:S02]  /*13e60*/  HADD2.F32 R21, -RZ, R6.H1_H1 ;  /* 0x30000006ff157230 */ /* 0x000fc40000004100 */
[C---:B------:R-:W-:Y:S01]  /*13e70*/  FMUL.FTZ R6, R4.reuse, R20 ;  /* 0x0000001404067220 */ /* 0x040fe20000410000 */
[----:B------:R-:W-:Y:S02]  /*13e80*/  HADD2.F32 R3, -RZ, R14.H0_H0 ;  /* 0x2000000eff037230 */ /* 0x000fe40000004100 */
[-C--:B------:R-:W-:Y:S01]  /*13e90*/  FMUL.FTZ R4, R4, R7.reuse ;  /* 0x0000000704047220 */ /* 0x080fe20000410000 */
[----:B------:R-:W-:Y:S01]  /*13ea0*/  HADD2.F32 R29, -RZ, R12.H1_H1 ;  /* 0x3000000cff1d7230 */ /* 0x000fe20000004100 */
[----:B------:R-:W-:Y:S01]  /*13eb0*/  F2FP.SATFINITE.E4M3.F32.PACK_AB_MERGE_C R57, R57, R64, RZ ;  /* 0x000000403939723e */ /* 0x000fe200048070ff */
[----:B------:R-:W-:Y:S02]  /*13ec0*/  HADD2.F32 R42, -RZ, R42.H1_H1 ;  /* 0x3000002aff2a7230 */ /* 0x000fe40000004100 */
[----:B------:R-:W-:Y:S01]  /*13ed0*/  FFMA.FTZ R44, R3, R7, -R6 ;  /* 0x00000007032c7223 */ /* 0x000fe20000010806 */
[----:B------:R-:W-:Y:S01]  /*13ee0*/  HADD2.F32 R14, -RZ, R14.H1_H1 ;  /* 0x3000000eff0e7230 */ /* 0x000fe20000004100 */
[----:B------:R-:W-:Y:S01]  /*13ef0*/  F2FP.SATFINITE.E4M3.F32.PACK_AB_MERGE_C R52, R55, R52, RZ ;  /* 0x000000343734723e */ /* 0x000fe200048070ff */
[----:B------:R-:W-:-:S02]  /*13f00*/  HADD2.F32 R12, -RZ, R49.H1_H1 ;  /* 0x30000031ff0c7230 */ /* 0x000fc40000004100 */
[C---:B------:R-:W-:Y:S01]  /*13f10*/  FMUL.FTZ R7, R42.reuse, R29 ;  /* 0x0000001d2a077220 */ /* 0x040fe20000410000 */
[-C--:B------:R-:W-:Y:S01]  /*13f20*/  FMUL.FTZ R6, R42, R21.reuse ;  /* 0x000000152a067220 */ /* 0x080fe20000410000 */
[----:B------:R-:W-:Y:S01]  /*13f30*/  FFMA.FTZ R42, R3, R20, R4 ;  /* 0x00000014032a7223 */ /* 0x000fe20000010004 */
[----:B------:R-:W-:Y:S02]  /*13f40*/  HADD2.F32 R4, -RZ, R33.H0_H0 ;  /* 0x20000021ff047230 */ /* 0x000fe40000004100 */
[C---:B------:R-:W-:Y:S01]  /*13f50*/  FFMA.FTZ R53, R14.reuse, R21, -R7 ;  /* 0x000000150e357223 */ /* 0x040fe20000010807 */
[----:B------:R-:W-:Y:S01]  /*13f60*/  FFMA.FTZ R29, R14, R29, R6 ;  /* 0x0000001d0e1d7223 */ /* 0x000fe20000010006 */
[----:B------:R-:W-:Y:S01]  /*13f70*/  HADD2.F32 R7, -RZ, R61.H0_H0 ;  /* 0x2000003dff077230 */ /* 0x000fe20000004100 */
[----:B------:R-:W-:Y:S01]  /*13f80*/  F2FP.SATFINITE.E4M3.F32.PACK_AB_MERGE_C R5, R60, R5, R57 ;  /* 0x000000053c05723e */ /* 0x000fe20004807039 */
[----:B------:R-:W-:Y:S01]  /*13f90*/  HADD2.F32 R6, -RZ, R49.H0_H0 ;  /* 0x20000031ff067230 */ /* 0x000fe20000004100 */
[----:B------:R-:W-:Y:S01]  /*13fa0*/  F2FP.SATFINITE.E4M3.F32.PACK_AB_MERGE_C R44, R53, R44, RZ ;  /* 0x0000002c352c723e */ /* 0x000fe200048070ff */
[----:B------:R-:W-:-:S02]  /*13fb0*/  HADD2.F32 R14, -RZ, R61.H1_H1 ;  /* 0x3000003dff0e7230 */ /* 0x000fc40000004100 */
[CC--:B------:R-:W-:Y:S01]  /*13fc0*/  FMUL.FTZ R20, R4.reuse, R7.reuse ;  /* 0x0000000704147220 */ /* 0x0c0fe20000410000 */
[----:B------:R-:W-:Y:S02]  /*13fd0*/  HADD2.F32 R33, -RZ, R33.H1_H1 ;  /* 0x30000021ff217230 */ /* 0x000fe40000004100 */
        /* <DEDUP_REMOVED lines=20> */
[----:B------:R-:W-:Y:S02]  /*14120*/  F2FP.SATFINITE.E4M3.F32.PACK_AB_MERGE_C R12, R54, R43, R12 ;  /* 0x0000002b360c723e */ /* 0x000fe4000480700c */
[----:B------:R-:W-:-:S05]  /*14130*/  F2FP.SATFINITE.E4M3.F32.PACK_AB_MERGE_C R14, R14, R3, R29 ;  /* 0x000000030e0e723e */ /* 0x000fca000480701d */
[----:B------:R2:W-:Y:S02]  /*14140*/  STS.128 [R0+0x20400], R12 ;  /* 0x0204000c00007388 */ /* 0x0005e40000000c00 */
.L_x_3098:
[----:B------:R-:W-:Y:S05]  /*14150*/  BSYNC B1 ;  /* 0x0000000000017941 */ /* 0x000fea0003800000 */
.L_x_3097:
[----:B------:R-:W-:Y:S04]  /*14160*/  BSSY B1, `(.L_x_3099) ;  /* 0x0000105000017945 */ /* 0x000fe80003800000 */
[----:B------:R-:W-:Y:S05]  /*14170*/  @P1 BRA `(.L_x_3100) ;  /* 0x00000010000c1947 */ /* 0x000fea0003800000 */
[----:B-12---:R-:W2:Y:S04]  /*14180*/  LDL R15, [R1+0x1c] ;  /* 0x00001c00010f7983 */ /* 0x006ea80000100800 */
[----:B------:R-:W3:Y:S01]  /*14190*/  LDL R65, [R1+0x40] ;  /* 0x0000400001417983 */ /* 0x000ee20000100800 */
[----:B-----5:R-:W-:Y:S01]  /*141a0*/  LEA.HI R7, R59, R58, RZ, 0x1c ;  /* 0x0000003a3b077211 */ /* 0x020fe200078fe0ff */
[----:B------:R-:W-:Y:S01]  /*141b0*/  IMAD.SHL.U32 R56, R56, 0x80, RZ ;  /* 0x0000008038387824 */ /* 0x000fe200078e00ff */
[----:B------:R-:W-:Y:S02]  /*141c0*/  SHF.R.U32.HI R0, RZ, 0x8, R34 ;  /* 0x00000008ff007819 */ /* 0x000fe40000011622 */
[----:B------:R-:W-:Y:S01]  /*141d0*/  SHF.R.S32.HI R14, RZ, 0x1f, R7 ;  /* 0x0000001fff0e7819 */ /* 0x000fe20000011407 */
[----:B------:R-:W-:Y:S01]  /*141e0*/  IMAD.SHL.U32 R12, R7, 0x10, RZ ;  /* 0x00000010070c7824 */ /* 0x000fe200078e00ff */
[----:B------:R-:W-:-:S02]  /*141f0*/  LOP3.LUT R4, R34, 0xff, RZ, 0xc0, !PT ;  /* 0x000000ff22047812 */ /* 0x000fc400078ec0ff */
[----:B0-----:R-:W-:Y:S02]  /*14200*/  LOP3.LUT R13, R56, 0x380, RZ, 0xc0, !PT ;  /* 0x00000380380d7812 */ /* 0x001fe400078ec0ff */
[----:B------:R-:W-:Y:S02]  /*14210*/  LOP3.LUT R3, R0, 0xff, RZ, 0xc0, !PT ;  /* 0x000000ff00037812 */ /* 0x000fe400078ec0ff */
[----:B------:R-:W-:Y:S02]  /*14220*/  LEA.HI R14, R14, R7, RZ, 0x3 ;  /* 0x000000070e0e7211 */ /* 0x000fe400078f18ff */
[----:B------:R-:W-:Y:S02]  /*14230*/  SHF.R.U32.HI R5, RZ, 0x8, R35 ;  /* 0x00000008ff057819 */ /* 0x000fe40000011623 */
[----:B------:R-:W-:Y:S01]  /*14240*/  LOP3.LUT R0, R13, 0x70, R12, 0xf8, !PT ;  /* 0x000000700d007812 */ /* 0x000fe200078ef80c */
[----:B------:R-:W-:Y:S01]  /*14250*/  IMAD.SHL.U32 R14, R14, 0x800, RZ ;  /* 0x000008000e0e7824 */ /* 0x000fe200078e00ff */
[----:B------:R-:W-:-:S02]  /*14260*/  PRMT R20, R3, 0x7604, R4 ;  /* 0x0000760403147816 */ /* 0x000fc40000000004 */
[----:B------:R-:W-:Y:S02]  /*14270*/  LOP3.LUT R6, R35, 0xff, RZ, 0xc0, !PT ;  /* 0x000000ff23067812 */ /* 0x000fe400078ec0ff */
[----:B------:R-:W-:Y:S02]  /*14280*/  LOP3.LUT R5, R5, 0xff, RZ, 0xc0, !PT ;  /* 0x000000ff05057812 */ /* 0x000fe400078ec0ff */
[----:B------:R-:W-:Y:S02]  /*14290*/  SHF.R.U32.HI R13, RZ, 0x3, R13 ;  /* 0x00000003ff0d7819 */ /* 0x000fe4000001160d */
[----:B------:R-:W-:Y:S02]  /*142a0*/  SHF.R.U32.HI R3, RZ, 0x8, R36 ;  /* 0x00000008ff037819 */ /* 0x000fe40000011624 */
[----:B------:R-:W-:Y:S02]  /*142b0*/  PRMT R28, R5, 0x7604, R6 ;  /* 0x00007604051c7816 */ /* 0x000fe40000000006 */
[----:B------:R-:W-:-:S02]  /*142c0*/  LOP3.LUT R0, R0, R13, RZ, 0x3c, !PT ;  /* 0x0000000d00007212 */ /* 0x000fc400078e3cff */
[----:B------:R-:W-:Y:S02]  /*142d0*/  LOP3.LUT R4, R36, 0xff, RZ, 0xc0, !PT ;  /* 0x000000ff24047812 */ /* 0x000fe400078ec0ff */
[----:B------:R-:W-:Y:S02]  /*142e0*/  LOP3.LUT R3, R3, 0xff, RZ, 0xc0, !PT ;  /* 0x000000ff03037812 */ /* 0x000fe400078ec0ff */
[----:B------:R-:W-:Y:S02]  /*142f0*/  SHF.R.U32.HI R5, RZ, 0x8, R37 ;  /* 0x00000008ff057819 */ /* 0x000fe40000011625 */
[----:B------:R-:W-:Y:S02]  /*14300*/  LOP3.LUT R13, R14, 0xffffc000, RZ, 0xc0, !PT ;  /* 0xffffc0000e0d7812 */ /* 0x000fe400078ec0ff */
[----:B------:R-:W-:Y:S02]  /*14310*/  PRMT R30, R3, 0x7604, R4 ;  /* 0x00007604031e7816 */ /* 0x000fe40000000004 */
[----:B------:R-:W-:-:S02]  /*14320*/  LOP3.LUT R6, R37, 0xff, RZ, 0xc0, !PT ;  /* 0x000000ff25067812 */ /* 0x000fc400078ec0ff */
[----:B------:R-:W-:Y:S02]  /*14330*/  SHF.R.U32.HI R7, RZ, 0x8, R38 ;  /* 0x00000008ff077819 */ /* 0x000fe40000011626 */
[----:B------:R-:W-:Y:S02]  /*14340*/  LOP3.LUT R5, R5, 0xff, RZ, 0xc0, !PT ;  /* 0x000000ff05057812 */ /* 0x000fe400078ec0ff */
[----:B------:R-:W-:Y:S02]  /*14350*/  LOP3.LUT R12, R38, 0xff, RZ, 0xc0, !PT ;  /* 0x000000ff260c7812 */ /* 0x000fe400078ec0ff */
[----:B------:R-:W-:Y:S02]  /*14360*/  LOP3.LUT R7, R7, 0xff, RZ, 0xc0, !PT ;  /* 0x000000ff07077812 */ /* 0x000fe400078ec0ff */
[----:B------:R-:W-:Y:S02]  /*14370*/  PRMT R32, R5, 0x7604, R6 ;  /* 0x0000760405207816 */ /* 0x000fe40000000006 */
[----:B------:R-:W-:-:S02]  /*14380*/  LOP3.LUT R5, R39, 0xff, RZ, 0xc0, !PT ;  /* 0x000000ff27057812 */ /* 0x000fc400078ec0ff */
[----:B------:R-:W-:Y:S02]  /*14390*/  SHF.R.U32.HI R4, RZ, 0x8, R40 ;  /* 0x00000008ff047819 */ /* 0x000fe40000011628 */
[----:B------:R-:W-:Y:S02]  /*143a0*/  SHF.R.U32.HI R6, RZ, 0x8, R41 ;  /* 0x00000008ff067819 */ /* 0x000fe40000011629 */
[----:B------:R-:W-:Y:S02]  /*143b0*/  PRMT R33, R7, 0x7604, R12 ;  /* 0x0000760407217816 */ /* 0x000fe4000000000c */
        /* <DEDUP_REMOVED lines=8> */
[----:B------:R-:W-:-:S02]  /*14440*/  LOP3.LUT R21, R21, 0xff, RZ, 0xc0, !PT ;  /* 0x000000ff15157812 */ /* 0x000fc400078ec0ff */
[----:B------:R-:W-:Y:S02]  /*14450*/  SHF.R.U32.HI R31, RZ, 0x10, R37 ;  /* 0x00000010ff1f7819 */ /* 0x000fe40000011625 */
[----:B------:R-:W-:Y:S02]  /*14460*/  PRMT R21, R21, 0x7054, R28 ;  /* 0x0000705415157816 */ /* 0x000fe4000000001c */
[----:B------:R-:W-:Y:S02]  /*14470*/  SHF.R.U32.HI R28, RZ, 0x10, R39 ;  /* 0x00000010ff1c7819 */ /* 0x000fe40000011627 */
[----:B------:R-:W-:Y:S02]  /*14480*/  LOP3.LUT R29, R29, 0xff, RZ, 0xc0, !PT ;  /* 0x000000ff1d1d7812 */ /* 0x000fe400078ec0ff */
[----:B------:R-:W-:Y:S02]  /*14490*/  LOP3.LUT R31, R31, 0xff, RZ, 0xc0, !PT ;  /* 0x000000ff1f1f7812 */ /* 0x000fe400078ec0ff */
[----:B------:R-:W-:-:S02]  /*144a0*/  LOP3.LUT R28, R28, 0xff, RZ, 0xc0, !PT ;  /* 0x000000ff1c1c7812 */ /* 0x000fc400078ec0ff */
[----:B------:R-:W-:Y:S02]  /*144b0*/  PRMT R29, R29, 0x7054, R30 ;  /* 0x000070541d1d7816 */ /* 0x000fe4000000001e */
[----:B------:R-:W-:Y:S02]  /*144c0*/  SHF.R.U32.HI R30, RZ, 0x10, R40 ;  /* 0x00000010ff1e7819 */ /* 0x000fe40000011628 */
[----:B------:R-:W-:Y:S02]  /*144d0*/  PRMT R31, R31, 0x7054, R32 ;  /* 0x000070541f1f7816 */ /* 0x000fe40000000020 */
[----:B------:R-:W-:Y:S02]  /*144e0*/  SHF.R.U32.HI R32, RZ, 0x10, R41 ;  /* 0x00000010ff207819 */ /* 0x000fe40000011629 */
[----:B------:R-:W-:Y:S02]  /*144f0*/  LOP3.LUT R30, R30, 0xff, RZ, 0xc0, !PT ;  /* 0x000000ff1e1e7812 */ /* 0x000fe400078ec0ff */
[----:B------:R-:W-:-:S02]  /*14500*/  LOP3.LUT R32, R32, 0xff, RZ, 0xc0, !PT ;  /* 0x000000ff20207812 */ /* 0x000fc400078ec0ff */
[----:B------:R-:W-:Y:S02]  /*14510*/  PRMT R49, R30, 0x7054, R45 ;  /* 0x000070541e317816 */ /* 0x000fe4000000002d */
[----:B------:R-:W-:Y:S02]  /*14520*/  LOP3.LUT R44, R29, 0xff000000, R36, 0xf8, !PT ;  /* 0xff0000001d2c7812 */ /* 0x000fe400078ef824 */
[----:B------:R-:W-:Y:S02]  /*14530*/  PRMT R53, R32, 0x7054, R53 ;  /* 0x0000705420357816 */ /* 0x000fe40000000035 */
[----:B------:R-:W-:Y:S02]  /*14540*/  LOP3.LUT R45, R31, 0xff000000, R37, 0xf8, !PT ;  /* 0xff0000001f2d7812 */ /* 0x000fe400078ef825 */
[----:B------:R-:W-:Y:S02]  /*14550*/  LOP3.LUT R53, R53, 0xff000000, R41, 0xf8, !PT ;  /* 0xff00000035357812 */ /* 0x000fe400078ef829 */
[----:B------:R-:W-:-:S02]  /*14560*/  LOP3.LUT R40, R49, 0xff000000, R40, 0xf8, !PT ;  /* 0xff00000031287812 */ /* 0x000fc400078ef828 */
[----:B--2---:R-:W-:Y:S02]  /*14570*/  IADD3 R3, R0, R13, R15 ;  /* 0x0000000d00037210 */ /* 0x004fe40007ffe00f */
[----:B------:R-:W-:Y:S01]  /*14580*/  SHF.R.U32.HI R0, RZ, 0x8, R39 ;  /* 0x00000008ff007819 */ /* 0x000fe20000011627 */
[----:B---3--:R-:W0:Y:S03]  /*14590*/  LDS.128 R12, [R65+0x20400] ;  /* 0x02040000410c7984 */ /* 0x008e260000000c00 */
[----:B------:R-:W-:-:S04]  /*145a0*/  LOP3.LUT R0, R0, 0xff, RZ, 0xc0, !PT ;  /* 0x000000ff00007812 */ /* 0x000fc800078ec0ff */
[----:B------:R-:W-:Y:S02]  /*145b0*/  PRMT R43, R0, 0x7604, R5 ;  /* 0x00007604002b7816 */ /* 0x000fe40000000005 */
[----:B------:R-:W-:Y:S02]  /*145c0*/  IADD3 R0, R22, R3, RZ ;  /* 0x0000000316007210 */ /* 0x000fe40007ffe0ff */
[----:B------:R-:W-:Y:S02]  /*145d0*/  SHF.R.U32.HI R3, RZ, 0x10, R34 ;  /* 0x00000010ff037819 */ /* 0x000fe40000011622 */
[----:B------:R-:W-:Y:S01]  /*145e0*/  PRMT R47, R28, 0x7054, R43 ;  /* 0x000070541c2f7816 */ /* 0x000fe2000000002b */
[----:B------:R-:W1:Y:S01]  /*145f0*/  LDS.128 R4, [R0+0x20400] ;  /* 0x0204000000047984 */ /* 0x000e620000000c00 */
[----:B------:R-:W-:Y:S02]  /*14600*/  LOP3.LUT R3, R3, 0xff, RZ, 0xc0, !PT ;  /* 0x000000ff03037812 */ /* 0x000fe400078ec0ff */
[----:B------:R-:W-:-:S02]  /*14610*/  LOP3.LUT R43, R21, 0xff000000, R35, 0xf8, !PT ;  /* 0xff000000152b7812 */ /* 0x000fc400078ef823 */
[----:B------:R-:W-:Y:S02]  /*14620*/  PRMT R3, R3, 0x7054, R20 ;  /* 0x0000705403037816 */ /* 0x000fe40000000014 */
[----:B------:R-:W-:Y:S02]  /*14630*/  SHF.R.U32.HI R20, RZ, 0x10, R38 ;  /* 0x00000010ff147819 */ /* 0x000fe40000011626 */
[----:B------:R-:W-:Y:S02]  /*14640*/  LOP3.LUT R47, R47, 0xff000000, R39, 0xf8, !PT ;  /* 0xff0000002f2f7812 */ /* 0x000fe400078ef827 */
[----:B------:R-:W-:Y:S02]  /*14650*/  LOP3.LUT R20, R20, 0xff, RZ, 0xc0, !PT ;  /* 0x000000ff14147812 */ /* 0x000fe400078ec0ff */
[----:B------:R-:W-:Y:S02]  /*14660*/  F2FP.F16.E4M3.UNPACK_B R36, R43 ;  /* 0x0000002bff24723e */ /* 0x000fe400020006ff */
[----:B------:R-:W-:-:S02]  /*14670*/  F2FP.F16.E4M3.UNPACK_B R39, R47 ;  /* 0x0000002fff27723e */ /* 0x000fc400020006ff */
[----:B------:R-:W-:Y:S01]  /*14680*/  PRMT R33, R20, 0x7054, R33 ;  /* 0x0000705414217816 */ /* 0x000fe20000000021 */
[----:B------:R-:W-:Y:S01]  /*14690*/  HADD2.F32 R37, -RZ, R36.H0_H0 ;  /* 0x20000024ff257230 */ /* 0x000fe20000004100 */
[----:B------:R-:W-:Y:S01]  /*146a0*/  LOP3.LUT R42, R3, 0xff000000, R34, 0xf8, !PT ;  /* 0xff000000032a7812 */ /* 0x000fe200078ef822 */
[----:B------:R-:W-:Y:S01]  /*146b0*/  HADD2.F32 R41, -RZ, R39.H0_H0 ;  /* 0x20000027ff297230 */ /* 0x000fe20000004100 */
[----:B------:R-:W-:Y:S02]  /*146c0*/  F2FP.F16.E4M3.UNPACK_B R47, R47.H1 ;  /* 0x0000002fff2f723e */ /* 0x000fe400030006ff */
[----:B------:R-:W-:Y:S02]  /*146d0*/  F2FP.F16.E4M3.UNPACK_B R43, R43.H1 ;  /* 0x0000002bff2b723e */ /* 0x000fe400030006ff */
[----:B------:R-:W-:Y:S02]  /*146e0*/  LOP3.LUT R38, R33, 0xff000000, R38, 0xf8, !PT ;  /* 0xff00000021267812 */ /* 0x000fe400078ef826 */
[----:B0-----:R-:W-:-:S02]  /*146f0*/  F2FP.F16.E4M3.UNPACK_B R20, R13 ;  /* 0x0000000dff14723e */ /* 0x001fc400020006ff */
[-C--:B------:R-:W-:Y:S02]  /*14700*/  F2FP.F16.E4M3.UNPACK_B R28, R15.reuse ;  /* 0x0000000fff1c723e */ /* 0x080fe400020006ff */
[----:B------:R-:W-:Y:S02]  /*14710*/  F2FP.F16.E4M3.UNPACK_B R29, R15.H1 ;  /* 0x0000000fff1d723e */ /* 0x000fe400030006ff */
[-C--:B------:R-:W-:Y:S02]  /*14720*/  F2FP.F16.E4M3.UNPACK_B R15, R14.reuse ;  /* 0x0000000eff0f723e */ /* 0x080fe400020006ff */
[----:B------:R-:W-:Y:S01]  /*14730*/  F2FP.F16.E4M3.UNPACK_B R21, R14.H1 ;  /* 0x0000000eff15723e */ /* 0x000fe200030006ff */
[--C-:B------:R-:W-:Y:S01]  /*14740*/  HADD2.F32 R14, -RZ, R20.reuse.H0_H0 ;  /* 0x20000014ff0e7230 */ /* 0x100fe20000004100 */
[----:B------:R-:W-:Y:S01]  /*14750*/  F2FP.F16.E4M3.UNPACK_B R13, R13.H1 ;  /* 0x0000000dff0d723e */ /* 0x000fe200030006ff */
[----:B------:R-:W-:Y:S01]  /*14760*/  HADD2.F32 R20, -RZ, R20.H1_H1 ;  /* 0x30000014ff147230 */ /* 0x000fe20000004100 */
[----:B------:R-:W-:-:S02]  /*14770*/  F2FP.F16.E4M3.UNPACK_B R3, R12 ;  /* 0x0000000cff03723e */ /* 0x000fc400020006ff */
[-C--:B-1----:R-:W-:Y:S02]  /*14780*/  F2FP.F16.E4M3.UNPACK_B R30, R5.reuse ;  /* 0x00000005ff1e723e */ /* 0x082fe400020006ff */
[----:B------:R-:W-:Y:S02]  /*14790*/  F2FP.F16.E4M3.UNPACK_B R31, R5.H1 ;  /* 0x00000005ff1f723e */ /* 0x000fe400030006ff */
[-C--:B------:R-:W-:Y:S01]  /*147a0*/  F2FP.F16.E4M3.UNPACK_B R34, R7.reuse ;  /* 0x00000007ff22723e */ /* 0x080fe200020006ff */
[--C-:B------:R-:W-:Y:S01]  /*147b0*/  HADD2.F32 R32, -RZ, R30.reuse.H0_H0 ;  /* 0x2000001eff207230 */ /* 0x100fe20000004100 */
[----:B------:R-:W-:Y:S01]  /*147c0*/  F2FP.F16.E4M3.UNPACK_B R35, R7.H1 ;  /* 0x00000007ff23723e */ /* 0x000fe200030006ff */
[----:B------:R-:W-:Y:S01]  /*147d0*/  HADD2.F32 R30, -RZ, R30.H1_H1 ;  /* 0x3000001eff1e7230 */ /* 0x000fe20000004100 */
[-C--:B------:R-:W-:Y:S02]  /*147e0*/  F2FP.F16.E4M3.UNPACK_B R5, R4.reuse ;  /* 0x00000004ff05723e */ /* 0x080fe400020006ff */
[----:B------:R-:W-:Y:S01]  /*147f0*/  F2FP.F16.E4M3.UNPACK_B R7, R4.H1 ;  /* 0x00000004ff07723e */ /* 0x000fe200030006ff */
[C---:B------:R-:W-:Y:S01]  /*14800*/  FMUL.FTZ R4, R32.reuse, R37 ;  /* 0x0000002520047220 */ /* 0x040fe20000410000 */
[----:B------:R-:W-:Y:S01]  /*14810*/  FMUL.FTZ R49, R32, R41 ;  /* 0x0000002920317220 */ /* 0x000fe20000410000 */
[----:B------:R-:W-:-:S02]  /*14820*/  F2FP.F16.E4M3.UNPACK_B R32, R6 ;  /* 0x00000006ff20723e */ /* 0x000fc400020006ff */
[C---:B------:R-:W-:Y:S01]  /*14830*/  FFMA.FTZ R48, R14.reuse, R41, R4 ;  /* 0x000000290e307223 */ /* 0x040fe20000010004 */
[----:B------:R-:W-:Y:S01]  /*14840*/  FFMA.FTZ R46, R14, R37, -R49 ;  /* 0x000000250e2e7223 */ /* 0x000fe20000010831 */
[----:B------:R-:W-:Y:S01]  /*14850*/  HADD2.F32 R41, -RZ, R39.H1_H1 ;  /* 0x30000027ff297230 */ /* 0x000fe20000004100 */
[----:B------:R-:W-:Y:S01]  /*14860*/  F2FP.F16.E4M3.UNPACK_B R33, R6.H1 ;  /* 0x00000006ff21723e */ /* 0x000fe200030006ff */
[----:B------:R-:W-:Y:S01]  /*14870*/  HADD2.F32 R37, -RZ, R36.H1_H1 ;  /* 0x30000024ff257230 */ /* 0x000fe20000004100 */
[----:B------:R-:W-:Y:S01]  /*14880*/  F2FP.F16.E4M3.UNPACK_B R36, R53 ;  /* 0x00000035ff24723e */ /* 0x000fe200020006ff */
[----:B------:R-:W-:Y:S02]  /*14890*/  HADD2.F32 R49, -RZ, R47.H0_H0 ;  /* 0x2000002fff317230 */ /* 0x000fe40000004100 */
[C---:B------:R-:W-:Y:S01]  /*148a0*/  FMUL.FTZ R55, R30.reuse, R41 ;  /* 0x000000291e377220 */ /* 0x040fe20000410000 */
[----:B------:R-:W-:Y:S02]  /*148b0*/  HADD2.F32 R6, -RZ, R31.H0_H0 ;  /* 0x2000001fff067230 */ /* 0x000fe40000004100 */
[----:B------:R-:W-:Y:S01]  /*148c0*/  FMUL.FTZ R30, R30, R37 ;  /* 0x000000251e1e7220 */ /* 0x000fe20000410000 */
[----:B------:R-:W-:-:S02]  /*148d0*/  HADD2.F32 R39, -RZ, R43.H0_H0 ;  /* 0x2000002bff277230 */ /* 0x000fc40000004100 */
[----:B------:R-:W-:Y:S01]  /*148e0*/  FFMA.FTZ R55, R20, R37, -R55 ;  /* 0x0000002514377223 */ /* 0x000fe20000010837 */
[----:B------:R-:W-:Y:S02]  /*148f0*/  HADD2.F32 R4, -RZ, R13.H0_H0 ;  /* 0x2000000dff047230 */ /* 0x000fe40000004100 */
[----:B------:R-:W-:Y:S01]  /*14900*/  FMUL.FTZ R57, R6, R49 ;  /* 0x0000003106397220 */ /* 0x000fe20000410000 */
[----:B------:R-:W-:Y:S01]  /*14910*/  FFMA.FTZ R41, R20, R41, R30 ;  /* 0x0000002914297223 */ /* 0x000fe2000001001e */
[----:B------:R-:W-:Y:S01]  /*14920*/  FMUL.FTZ R6, R6, R39 ;  /* 0x0000002706067220 */ /* 0x000fe20000410000 */
[----:B------:R-:W-:Y:S01]  /*14930*/  F2FP.F16.E4M3.UNPACK_B R20, R45 ;  /* 0x0000002dff14723e */ /* 0x000fe200020006ff */
[C---:B------:R-:W-:Y:S01]  /*14940*/  FFMA.FTZ R57, R4.reuse, R39, -R57 ;  /* 0x0000002704397223 */ /* 0x040fe20000010839 */
[----:B------:R-:W-:Y:S02]  /*14950*/  HADD2.F32 R39, -RZ, R36.H0_H0 ;  /* 0x20000024ff277230 */ /* 0x000fe40000004100 */
[----:B------:R-:W-:Y:S01]  /*14960*/  FFMA.FTZ R49, R4, R49, R6 ;  /* 0x0000003104317223 */ /* 0x000fe20000010006 */
[----:B------:R-:W-:Y:S01]  /*14970*/  HADD2.F32 R6, -RZ, R34.H0_H0 ;  /* 0x20000022ff067230 */ /* 0x000fe20000004100 */
[----:B------:R-:W-:Y:S01]  /*14980*/  F2FP.F16.E4M3.UNPACK_B R53, R53.H1 ;  /* 0x00000035ff35723e */ /* 0x000fe200030006ff */
[----:B------:R-:W-:Y:S01]  /*14990*/  HADD2.F32 R30, -RZ, R47.H1_H1 ;  /* 0x3000002fff1e7230 */ /* 0x000fe20000004100 */
[----:B------:R-:W-:Y:S01]  /*149a0*/  F2FP.F16.E4M3.UNPACK_B R45, R45.H1 ;  /* 0x0000002dff2d723e */ /* 0x000fe200030006ff */
[----:B------:R-:W-:Y:S01]  /*149b0*/  HADD2.F32 R31, -RZ, R31.H1_H1 ;  /* 0x3000001fff1f7230 */ /* 0x000fe20000004100 */
[----:B------:R-:W-:Y:S01]  /*149c0*/  F2FP.F16.E4M3.UNPACK_B R12, R12.H1 ;  /* 0x0000000cff0c723e */ /* 0x000fe200030006ff */
[----:B------:R-:W-:-:S02]  /*149d0*/  HADD2.F32 R14, -RZ, R43.H1_H1 ;  /* 0x3000002bff0e7230 */ /* 0x000fc40000004100 */
[C---:B------:R-:W-:Y:S01]  /*149e0*/  FMUL.FTZ R43, R6.reuse, R39 ;  /* 0x00000027062b7220 */ /* 0x040fe20000410000 */
[----:B------:R-:W-:Y:S02]  /*149f0*/  HADD2.F32 R37, -RZ, R20.H0_H0 ;  /* 0x20000014ff257230 */ /* 0x000fe40000004100 */
[C---:B------:R-:W-:Y:S01]  /*14a00*/  FMUL.FTZ R52, R31.reuse, R30 ;  /* 0x0000001e1f347220 */ /* 0x040fe20000410000 */
[----:B------:R-:W-:Y:S02]  /*14a10*/  HADD2.F32 R4, -RZ, R28.H0_H0 ;  /* 0x2000001cff047230 */ /* 0x000fe40000004100 */
[----:B------:R-:W-:Y:S01]  /*14a20*/  FMUL.FTZ R31, R31, R14 ;  /* 0x0000000e1f1f7220 */ /* 0x000fe20000410000 */
[----:B------:R-:W-:Y:S02]  /*14a30*/  HADD2.F32 R13, -RZ, R13.H1_H1 ;  /* 0x3000000dff0d7230 */ /* 0x000fe40000004100 */
[----:B------:R-:W-:Y:S01]  /*14a40*/  FMUL.FTZ R6, R6, R37 ;  /* 0x0000002506067220 */ /* 0x000fe20000410000 */
[----:B------:R-:W-:-:S02]  /*14a50*/  HADD2.F32 R34, -RZ, R34.H1_H1 ;  /* 0x30000022ff227230 */ /* 0x000fc40000004100 */
[C---:B------:R-:W-:Y:S01]  /*14a60*/  FFMA.FTZ R43, R4.reuse, R37, -R43 ;  /* 0x00000025042b7223 */ /* 0x040fe2000001082b */
[----:B------:R-:W-:Y:S02]  /*14a70*/  HADD2.F32 R37, -RZ, R36.H1_H1 ;  /* 0x30000024ff257230 */ /* 0x000fe40000004100 */
[C---:B------:R-:W-:Y:S01]  /*14a80*/  FFMA.FTZ R52, R13.reuse, R14, -R52 ;  /* 0x0000000e0d347223 */ /* 0x040fe20000010834 */
[----:B------:R-:W-:Y:S01]  /*14a90*/  FFMA.FTZ R54, R13, R30, R31 ;  /* 0x0000001e0d367223 */ /* 0x000fe2000001001f */
[----:B------:R-:W-:Y:S01]  /*14aa0*/  FFMA.FTZ R47, R4, R39, R6 ;  /* 0x00000027042f7223 */ /* 0x000fe20000010006 */
[----:B------:R-:W-:Y:S02]  /*14ab0*/  HADD2.F32 R13, -RZ, R20.H1_H1 ;  /* 0x30000014ff0d7230 */ /* 0x000fe40000004100 */
[----:B------:R-:W-:Y:S01]  /*14ac0*/  FMUL.FTZ R61, R34, R37 ;  /* 0x00000025223d7220 */ /* 0x000fe20000410000 */
[----:B------:R-:W-:Y:S01]  /*14ad0*/  HADD2.F32 R39, -RZ, R53.H0_H0 ;  /* 0x20000035ff277230 */ /* 0x000fe20000004100 */
[----:B------:R-:W-:Y:S01]  /*14ae0*/  F2FP.F16.E4M3.UNPACK_B R20, R38.H1 ;  /* 0x00000026ff14723e */ /* 0x000fe200030006ff */
[----:B------:R-:W-:-:S02]  /*14af0*/  HADD2.F32 R6, -RZ, R35.H0_H0 ;  /* 0x20000023ff067230 */ /* 0x000fc40000004100 */
[----:B------:R-:W-:Y:S01]  /*14b00*/  FMUL.FTZ R34, R34, R13 ;  /* 0x0000000d22227220 */ /* 0x000fe20000410000 */
[----:B------:R-:W-:Y:S01]  /*14b10*/  HADD2.F32 R31, -RZ, R45.H0_H0 ;  /* 0x2000002dff1f7230 */ /* 0x000fe20000004100 */
[----:B------:R-:W-:Y:S01]  /*14b20*/  F2FP.F16.E4M3.UNPACK_B R38, R38 ;  /* 0x00000026ff26723e */ /* 0x000fe200020006ff */
[----:B------:R-:W-:Y:S02]  /*14b30*/  HADD2.F32 R28, -RZ, R28.H1_H1 ;  /* 0x3000001cff1c7230 */ /* 0x000fe40000004100 */
[C---:B------:R-:W-:Y:S01]  /*14b40*/  FMUL.FTZ R63, R6.reuse, R39 ;  /* 0x00000027063f7220 */ /* 0x040fe20000410000 */
[----:B------:R-:W-:Y:S02]  /*14b50*/  HADD2.F32 R4, -RZ, R29.H0_H0 ;  /* 0x2000001dff047230 */ /* 0x000fe40000004100 */
[----:B------:R-:W-:Y:S01]  /*14b60*/  FMUL.FTZ R6, R6, R31 ;  /* 0x0000001f06067220 */ /* 0x000fe20000410000 */
[----:B------:R-:W-:Y:S02]  /*14b70*/  HADD2.F32 R14, -RZ, R45.H1_H1 ;  /* 0x3000002dff0e7230 */ /* 0x000fe40000004100 */
[C---:B------:R-:W-:Y:S01]  /*14b80*/  FFMA.FTZ R56, R28.reuse, R13, -R61 ;  /* 0x0000000d1c387223 */ /* 0x040fe2000001083d */
[----:B------:R-:W-:Y:S01]  /*14b90*/  F2FP.F16.E4M3.UNPACK_B R13, R42.H1 ;  /* 0x0000002aff0d723e */ /* 0x000fe200030006ff */
[----:B------:R-:W-:Y:S01]  /*14ba0*/  FFMA.FTZ R60, R28, R37, R34 ;  /* 0x000000251c3c7223 */ /* 0x000fe20000010022 */
[----:B------:R-:W-:Y:S01]  /*14bb0*/  FFMA.FTZ R61, R4, R39, R6 ;  /* 0x00000027043d7223 */ /* 0x000fe20000010006 */
[----:B------:R-:W-:-:S02]  /*14bc0*/  HADD2.F32 R28, -RZ, R53.H1_H1 ;  /* 0x30000035ff1c7230 */ /* 0x000fc40000004100 */
[----:B------:R-:W-:Y:S01]  /*14bd0*/  FFMA.FTZ R63, R4, R31, -R63 ;  /* 0x0000001f043f7223 */ /* 0x000fe2000001083f */
[----:B------:R-:W-:Y:S01]  /*14be0*/  HADD2.F32 R35, -RZ, R35.H1_H1 ;  /* 0x30000023ff237230 */ /* 0x000fe20000004100 */
[----:B------:R-:W-:Y:S01]  /*14bf0*/  F2FP.F16.E4M3.UNPACK_B R42, R42 ;  /* 0x0000002aff2a723e */ /* 0x000fe200020006ff */
[----:B------:R-:W-:Y:S02]  /*14c00*/  HADD2.F32 R37, -RZ, R20.H0_H0 ;  /* 0x20000014ff257230 */ /* 0x000fe40000004100 */
        /* <DEDUP_REMOVED lines=13> */
[----:B------:R-:W-:Y:S01]  /*14ce0*/  FMUL.FTZ R31, R7, R20 ;  /* 0x00000014071f7220 */ /* 0x000fe20000410000 */
[----:B------:R-:W-:Y:S02]  /*14cf0*/  HADD2.F32 R12, -RZ, R12.H1_H1 ;  /* 0x3000000cff0c7230 */ /* 0x000fe40000004100 */
[C---:B------:R-:W-:Y:S01]  /*14d00*/  FFMA.FTZ R62, R29.reuse, R14, -R30 ;  /* 0x0000000e1d3e7223 */ /* 0x040fe2000001081e */
[----:B------:R-:W-:Y:S01]  /*14d10*/  FFMA.FTZ R64, R29, R28, R39 ;  /* 0x0000001c1d407223 */ /* 0x000fe20000010027 */
[-C--:B------:R-:W-:Y:S01]  /*14d20*/  FMUL.FTZ R7, R7, R13.reuse ;  /* 0x0000000d07077220 */ /* 0x080fe20000410000 */
[----:B------:R-:W-:Y:S02]  /*14d30*/  HADD2.F32 R29, -RZ, R38.H0_H0 ;  /* 0x20000026ff1d7230 */ /* 0x000fe40000004100 */
[C---:B------:R-:W-:Y:S01]  /*14d40*/  FFMA.FTZ R28, R12.reuse, R13, -R31 ;  /* 0x0000000d0c1c7223 */ /* 0x040fe2000001081f */
[----:B------:R-:W-:Y:S02]  /*14d50*/  HADD2.F32 R6, -RZ, R5.H0_H0 ;  /* 0x20000005ff067230 */ /* 0x000fe40000004100 */
[----:B------:R-:W-:Y:S01]  /*14d60*/  FFMA.FTZ R30, R12, R20, R7 ;  /* 0x000000140c1e7223 */ /* 0x000fe20000010007 */
[----:B------:R-:W-:-:S02]  /*14d70*/  HADD2.F32 R7, -RZ, R42.H0_H0 ;  /* 0x2000002aff077230 */ /* 0x000fc40000004100 */
[----:B------:R-:W-:Y:S02]  /*14d80*/  HADD2.F32 R4, -RZ, R3.H0_H0 ;  /* 0x20000003ff047230 */ /* 0x000fe40000004100 */
[C---:B------:R-:W-:Y:S01]  /*14d90*/  FMUL.FTZ R13, R6.reuse, R29 ;  /* 0x0000001d060d7220 */ /* 0x040fe20000410000 */
[----:B------:R-:W-:Y:S02]  /*14da0*/  HADD2.F32 R38, -RZ, R38.H1_H1 ;  /* 0x30000026ff267230 */ /* 0x000fe40000004100 */
[-C--:B------:R-:W-:Y:S01]  /*14db0*/  FMUL.FTZ R31, R6, R7.reuse ;  /* 0x00000007061f7220 */ /* 0x080fe20000410000 */
[----:B------:R-:W-:Y:S02]  /*14dc0*/  HADD2.F32 R5, -RZ, R5.H1_H1 ;  /* 0x30000005ff057230 */ /* 0x000fe40000004100 */
[----:B------:R-:W-:Y:S01]  /*14dd0*/  FFMA.FTZ R20, R4, R7, -R13 ;  /* 0x0000000704147223 */ /* 0x000fe2000001080d */
[----:B------:R-:W-:Y:S01]  /*14de0*/  HADD2.F32 R42, -RZ, R42.H1_H1 ;  /* 0x3000002aff2a7230 */ /* 0x000fe20000004100 */
[----:B------:R-:W-:Y:S01]  /*14df0*/  F2FP.F16.E4M3.UNPACK_B R7, R40.H1 ;  /* 0x00000028ff07723e */ /* 0x000fe200030006ff */
[----:B------:R-:W-:-:S02]  /*14e00*/  HADD2.F32 R3, -RZ, R3.H1_H1 ;  /* 0x30000003ff037230 */ /* 0x000fc40000004100 */
[C---:B------:R-:W-:Y:S01]  /*14e10*/  FMUL.FTZ R12, R5.reuse, R38 ;  /* 0x00000026050c7220 */ /* 0x040fe20000410000 */
[----:B------:R-:W-:Y:S01]  /*14e20*/  FFMA.FTZ R31, R4, R29, R31 ;  /* 0x0000001d041f7223 */ /* 0x000fe2000001001f */
[----:B------:R-:W-:Y:S01]  /*14e30*/  F2FP.F16.E4M3.UNPACK_B R6, R44.H1 ;  /* 0x0000002cff06723e */ /* 0x000fe200030006ff */
[-C--:B------:R-:W-:Y:S01]  /*14e40*/  FMUL.FTZ R5, R5, R42.reuse ;  /* 0x0000002a05057220 */ /* 0x080fe20000410000 */
[C---:B------:R-:W-:Y:S01]  /*14e50*/  FFMA.FTZ R29, R3.reuse, R42, -R12 ;  /* 0x0000002a031d7223 */ /* 0x040fe2000001080c */
[----:B------:R-:W-:Y:S01]  /*14e60*/  HADD2.F32 R12, -RZ, R7.H0_H0 ;  /* 0x20000007ff0c7230 */ /* 0x000fe20000004100 */
[----:B------:R-:W-:Y:S01]  /*14e70*/  F2FP.F16.E4M3.UNPACK_B R44, R44 ;  /* 0x0000002cff2c723e */ /* 0x000fe200020006ff */
        /* <DEDUP_REMOVED lines=10> */
[----:B------:R-:W-:Y:S02]  /*14f20*/  HADD2.F32 R6, -RZ, R6.H1_H1 ;  /* 0x30000006ff067230 */ /* 0x000fe40000004100 */
[----:B------:R-:W-:Y:S02]  /*14f30*/  HADD2.F32 R21, -RZ, R21.H1_H1 ;  /* 0x30000015ff157230 */ /* 0x000fe40000004100 */
[C---:B------:R-:W-:Y:S01]  /*14f40*/  FMUL.FTZ R36, R33.reuse, R14 ;  /* 0x0000000e21247220 */ /* 0x040fe20000410000 */
[----:B------:R-:W-:Y:S01]  /*14f50*/  FMUL.FTZ R5, R33, R6 ;  /* 0x0000000621057220 */ /* 0x000fe20000410000 */
[----:B------:R-:W-:-:S02]  /*14f60*/  FFMA.FTZ R33, R3, R12, R4 ;  /* 0x0000000c03217223 */ /* 0x000fc40000010004 */
[C---:B------:R-:W-:Y:S01]  /*14f70*/  FFMA.FTZ R39, R21.reuse, R6, -R36 ;  /* 0x0000000615277223 */ /* 0x040fe20000010824 */
[----:B------:R-:W-:Y:S02]  /*14f80*/  HADD2.F32 R6, -RZ, R40.H0_H0 ;  /* 0x20000028ff067230 */ /* 0x000fe40000004100 */
[----:B------:R-:W-:Y:S01]  /*14f90*/  FFMA.FTZ R36, R21, R14, R5 ;  /* 0x0000000e15247223 */ /* 0x000fe20000010005 */
[----:B------:R-:W-:Y:S02]  /*14fa0*/  HADD2.F32 R5, -RZ, R44.H0_H0 ;  /* 0x2000002cff057230 */ /* 0x000fe40000004100 */
[----:B------:R-:W-:Y:S02]  /*14fb0*/  HADD2.F32 R4, -RZ, R32.H0_H0 ;  /* 0x20000020ff047230 */ /* 0x000fe40000004100 */
[----:B------:R-:W-:Y:S01]  /*14fc0*/  HADD2.F32 R40, -RZ, R40.H1_H1 ;  /* 0x30000028ff287230 */ /* 0x000fe20000004100 */
[----:B------:R-:W-:Y:S01]  /*14fd0*/  F2FP.SATFINITE.E4M3.F32.PACK_AB_MERGE_C R33, R36, R33, RZ ;  /* 0x000000212421723e */ /* 0x000fe200048070ff */
[----:B------:R-:W-:-:S02]  /*14fe0*/  HADD2.F32 R32, -RZ, R32.H1_H1 ;  /* 0x30000020ff207230 */ /* 0x000fc40000004100 */
[C---:B------:R-:W-:Y:S01]  /*14ff0*/  FMUL.FTZ R12, R4.reuse, R6 ;  /* 0x00000006040c7220 */ /* 0x040fe20000410000 */
[----:B------:R-:W-:Y:S02]  /*15000*/  HADD2.F32 R44, -RZ, R44.H1_H1 ;  /* 0x3000002cff2c7230 */ /* 0x000fe40000004100 */
[-C--:B------:R-:W-:Y:S01]  /*15010*/  FMUL.FTZ R7, R4, R5.reuse ;  /* 0x0000000504077220 */ /* 0x080fe20000410000 */
[--C-:B------:R-:W-:Y:S02]  /*15020*/  HADD2.F32 R3, -RZ, R15.reuse.H0_H0 ;  /* 0x2000000fff037230 */ /* 0x100fe40000004100 */
[C---:B------:R-:W-:Y:S01]  /*15030*/  FMUL.FTZ R4, R32.reuse, R40 ;  /* 0x0000002820047220 */ /* 0x040fe20000410000 */
[----:B------:R-:W-:Y:S02]  /*15040*/  HADD2.F32 R15, -RZ, R15.H1_H1 ;  /* 0x3000000fff0f7230 */ /* 0x000fe40000004100 */
        /* <DEDUP_REMOVED lines=11> */
[----:B------:R-:W-:-:S02]  /*15100*/  F2FP.SATFINITE.E4M3.F32.PACK_AB_MERGE_C R12, R30, R37, RZ ;  /* 0x000000251e0c723e */ /* 0x000fc400048070ff */
[----:B------:R-:W-:Y:S02]  /*15110*/  F2FP.SATFINITE.E4M3.F32.PACK_AB_MERGE_C R5, R55, R46, R5 ;  /* 0x0000002e3705723e */ /* 0x000fe40004807005 */
        /* <DEDUP_REMOVED lines=9> */
.L_x_3100:
[----:B------:R-:W-:Y:S05]  /*151b0*/  BSYNC B1 ;  /* 0x0000000000017941 */ /* 0x000fea0003800000 */
.L_x_3099:
[----:B------:R-:W-:Y:S05]  /*151c0*/  @P0 BRA `(.L_x_3084) ;  /* 0x0000000c00ec0947 */ /* 0x000fea0003800000 */
[----:B-1----:R-:W4:Y:S04]  /*151d0*/  LDL R30, [R1+0x18] ;  /* 0x00001800011e7983 */ /* 0x002f280000100800 */
[----:B------:R-:W0:Y:S01]  /*151e0*/  LDL R53, [R1+0x3c] ;  /* 0x00003c0001357983 */ /* 0x000e220000100800 */
[----:B-----5:R-:W-:Y:S01]  /*151f0*/  SHF.R.U32.HI R3, RZ, 0x8, R24 ;  /* 0x00000008ff037819 */ /* 0x020fe20000011618 */
[----:B------:R-:W-:Y:S01]  /*15200*/  IMAD.SHL.U32 R51, R51, 0x80, RZ ;  /* 0x0000008033337824 */ /* 0x000fe200078e00ff */
[----:B--23--:R-:W-:Y:S02]  /*15210*/  SHF.R.U32.HI R5, RZ, 0x8, R25 ;  /* 0x00000008ff057819 */ /* 0x00cfe40000011619 */
[----:B------:R-:W-:Y:S02]  /*15220*/  LOP3.LUT R0, R24, 0xff, RZ, 0xc0, !PT ;  /* 0x000000ff18007812 */ /* 0x000fe400078ec0ff */
[----:B------:R-:W-:-:S02]  /*15230*/  LOP3.LUT R3, R3, 0xff, RZ, 0xc0, !PT ;  /* 0x000000ff03037812 */ /* 0x000fc400078ec0ff */
[----:B------:R-:W-:Y:S02]  /*15240*/  LOP3.LUT R4, R25, 0xff, RZ, 0xc0, !PT ;  /* 0x000000ff19047812 */ /* 0x000fe400078ec0ff */
[----:B------:R-:W-:Y:S02]  /*15250*/  SHF.R.U32.HI R6, RZ, 0x8, R26 ;  /* 0x00000008ff067819 */ /* 0x000fe4000001161a */
[----:B------:R-:W-:Y:S02]  /*15260*/  LOP3.LUT R5, R5, 0xff, RZ, 0xc0, !PT ;  /* 0x000000ff05057812 */ /* 0x000fe400078ec0ff */
[----:B------:R-:W-:Y:S02]  /*15270*/  LEA.HI R58, R59, R58, RZ, 0x1c ;  /* 0x0000003a3b3a7211 */ /* 0x000fe400078fe0ff */
[----:B------:R-:W-:Y:S02]  /*15280*/  PRMT R21, R3, 0x7604, R0 ;  /* 0x0000760403157816 */ /* 0x000fe40000000000 */
[----:B------:R-:W-:-:S02]  /*15290*/  LOP3.LUT R0, R26, 0xff, RZ, 0xc0, !PT ;  /* 0x000000ff1a007812 */ /* 0x000fc400078ec0ff */
[----:B------:R-:W-:Y:S02]  /*152a0*/  LOP3.LUT R3, R6, 0xff, RZ, 0xc0, !PT ;  /* 0x000000ff06037812 */ /* 0x000fe400078ec0ff */
[----:B------:R-:W-:Y:S02]  /*152b0*/  PRMT R20, R5, 0x7604, R4 ;  /* 0x0000760405147816 */ /* 0x000fe40000000004 */
[----:B------:R-:W-:Y:S02]  /*152c0*/  SHF.R.S32.HI R5, RZ, 0x1f, R58 ;  /* 0x0000001fff057819 */ /* 0x000fe4000001143a */
[----:B------:R-:W-:Y:S01]  /*152d0*/  PRMT R29, R3, 0x7604, R0 ;  /* 0x00007604031d7816 */ /* 0x000fe20000000000 */
[----:B------:R-:W-:Y:S01]  /*152e0*/  IMAD.SHL.U32 R0, R58, 0x10, RZ ;  /* 0x000000103a007824 */ /* 0x000fe200078e00ff */
[----:B------:R-:W-:Y:S02]  /*152f0*/  LEA.HI R7, R5, R58, RZ, 0x3 ;  /* 0x0000003a05077211 */ /* 0x000fe400078f18ff */
[----:B------:R-:W-:-:S02]  /*15300*/  LOP3.LUT R51, R51, 0x380, RZ, 0xc0, !PT ;  /* 0x0000038033337812 */ /* 0x000fc400078ec0ff */
[----:B------:R-:W-:Y:S01]  /*15310*/  SHF.R.U32.HI R4, RZ, 0x8, R27 ;  /* 0x00000008ff047819 */ /* 0x000fe2000001161b */
[----:B------:R-:W-:Y:S01]  /*15320*/  IMAD.SHL.U32 R7, R7, 0x800, RZ ;  /* 0x0000080007077824 */ /* 0x000fe200078e00ff */
[----:B------:R-:W-:Y:S02]  /*15330*/  LOP3.LUT R0, R51, 0x70, R0, 0xf8, !PT ;  /* 0x0000007033007812 */ /* 0x000fe400078ef800 */
[----:B------:R-:W-:Y:S02]  /*15340*/  SHF.R.U32.HI R51, RZ, 0x3, R51 ;  /* 0x00000003ff337819 */ /* 0x000fe40000011633 */
[----:B------:R-:W-:Y:S02]  /*15350*/  LOP3.LUT R3, R27, 0xff, RZ, 0xc0, !PT ;  /* 0x000000ff1b037812 */ /* 0x000fe400078ec0ff */
[----:B------:R-:W-:Y:S02]  /*15360*/  LOP3.LUT R4, R4, 0xff, RZ, 0xc0, !PT ;  /* 0x000000ff04047812 */ /* 0x000fe400078ec0ff */
[----:B------:R-:W-:-:S02]  /*15370*/  LOP3.LUT R0, R0, R51, RZ, 0x3c, !PT ;  /* 0x0000003300007212 */ /* 0x000fc400078e3cff */
[----:B------:R-:W-:Y:S02]  /*15380*/  LOP3.LUT R7, R7, 0xffffc000, RZ, 0xc0, !PT ;  /* 0xffffc00007077812 */ /* 0x000fe400078ec0ff */
[----:B------:R-:W-:Y:S02]  /*15390*/  PRMT R28, R4, 0x7604, R3 ;  /* 0x00007604041c7816 */ /* 0x000fe40000000003 */
[----:B------:R-:W-:Y:S02]  /*153a0*/  SHF.R.U32.HI R6, RZ, 0x8, R8 ;  /* 0x00000008ff067819 */ /* 0x000fe40000011608 */
[----:B------:R-:W-:Y:S02]  /*153b0*/  LOP3.LUT R5, R8, 0xff, RZ, 0xc0, !PT ;  /* 0x000000ff08057812 */ /* 0x000fe400078ec0ff */
[----:B------:R-:W-:Y:S02]  /*153c0*/  LOP3.LUT R6, R6, 0xff, RZ, 0xc0, !PT ;  /* 0x000000ff06067812 */ /* 0x000fe400078ec0ff */
[----:B------:R-:W-:-:S02]  /*153d0*/  SHF.R.U32.HI R4, RZ, 0x8, R9 ;  /* 0x00000008ff047819 */ /* 0x000fc40000011609 */
[----:B------:R-:W-:Y:S02]  /*153e0*/  PRMT R35, R6, 0x7604, R5 ;  /* 0x0000760406237816 */ /* 0x000fe40000000005 */
[----:B------:R-:W-:Y:S02]  /*153f0*/  SHF.R.U32.HI R32, RZ, 0x8, R10 ;  /* 0x00000008ff207819 */ /* 0x000fe4000001160a */
[----:B------:R-:W-:Y:S02]  /*15400*/  LOP3.LUT R31, R10, 0xff, RZ, 0xc0, !PT ;  /* 0x000000ff0a1f7812 */ /* 0x000fe400078ec0ff */
[----:B------:R-:W-:Y:S02]  /*15410*/  LOP3.LUT R32, R32, 0xff, RZ, 0xc0, !PT ;  /* 0x000000ff20207812 */ /* 0x000fe400078ec0ff */
[----:B------:R-:W-:Y:S02]  /*15420*/  SHF.R.U32.HI R34, RZ, 0x8, R11 ;  /* 0x00000008ff227819 */ /* 0x000fe4000001160b */
[----:B------:R-:W-:-:S02]  /*15430*/  PRMT R39, R32, 0x7604, R31 ;  /* 0x0000760420277816 */ /* 0x000fc4000000001f */
[----:B------:R-:W-:Y:S02]  /*15440*/  SHF.R.U32.HI R31, RZ, 0x10, R27 ;  /* 0x00000010ff1f7819 */ /* 0x000fe4000001161b */
[----:B------:R-:W-:Y:S02]  /*15450*/  SHF.R.U32.HI R37, RZ, 0x10, R9 ;  /* 0x00000010ff257819 */ /* 0x000fe40000011609 */
[----:B------:R-:W-:Y:S01]  /*15460*/  LOP3.LUT R33, R11, 0xff, RZ, 0xc0, !PT ;  /* 0x000000ff0b217812 */ /* 0x000fe200078ec0ff */
[----:B------:R-:W-:Y:S01]  /*15470*/  IMAD.U32 R31, R31, 0x10000, RZ ;  /* 0x000100001f1f7824 */ /* 0x000fe200078e00ff */
[----:B------:R-:W-:Y:S01]  /*15480*/  LOP3.LUT R34, R34, 0xff, RZ, 0xc0, !PT ;  /* 0x000000ff22227812 */ /* 0x000fe200078ec0ff */
[----:B------:R-:W-:Y:S01]  /*15490*/  IMAD.U32 R37, R37, 0x10000, RZ ;  /* 0x0001000025257824 */ /* 0x000fe200078e00ff */
[----:B------:R-:W-:Y:S02]  /*154a0*/  SHF.R.U32.HI R41, RZ, 0x10, R11 ;  /* 0x00000010ff297819 */ /* 0x000fe4000001160b */
[----:B------:R-:W-:-:S02]  /*154b0*/  PRMT R34, R34, 0x7604, R33 ;  /* 0x0000760422227816 */ /* 0x000fc40000000021 */
[----:B------:R-:W-:Y:S01]  /*154c0*/  LOP3.LUT R33, R28, 0xff0000, R31, 0xf8, !PT ;  /* 0x00ff00001c217812 */ /* 0x000fe200078ef81f */
[----:B------:R-:W-:Y:S01]  /*154d0*/  IMAD.U32 R41, R41, 0x10000, RZ ;  /* 0x0001000029297824 */ /* 0x000fe200078e00ff */
[----:B------:R-:W-:Y:S02]  /*154e0*/  LOP3.LUT R31, R29, 0xff0000, R26, 0xf8, !PT ;  /* 0x00ff00001d1f7812 */ /* 0x000fe400078ef81a */
[----:B------:R-:W-:Y:S02]  /*154f0*/  LOP3.LUT R35, R35, 0xff0000, R8, 0xf8, !PT ;  /* 0x00ff000023237812 */ /* 0x000fe400078ef808 */
[----:B------:R-:W-:Y:S02]  /*15500*/  LOP3.LUT R21, R21, 0xff0000, R24, 0xf8, !PT ;  /* 0x00ff000015157812 */ /* 0x000fe400078ef818 */
[----:B------:R-:W-:Y:S02]  /*15510*/  LOP3.LUT R41, R34, 0xff0000, R41, 0xf8, !PT ;  /* 0x00ff000022297812 */ /* 0x000fe400078ef829 */
[----:B------:R-:W-:-:S02]  /*15520*/  LOP3.LUT R35, R35, 0xff000000, R8, 0xf8, !PT ;  /* 0xff00000023237812 */ /* 0x000fc400078ef808 */
[----:B------:R-:W-:Y:S02]  /*15530*/  LOP3.LUT R28, R21, 0xff000000, R24, 0xf8, !PT ;  /* 0xff000000151c7812 */ /* 0x000fe400078ef818 */
[----:B------:R-:W-:Y:S02]  /*15540*/  LOP3.LUT R32, R31, 0xff000000, R26, 0xf8, !PT ;  /* 0xff0000001f207812 */ /* 0x000fe400078ef81a */
[--C-:B------:R-:W-:Y:S02]  /*15550*/  LOP3.LUT R39, R39, 0xff0000, R10.reuse, 0xf8, !PT ;  /* 0x00ff000027277812 */ /* 0x100fe400078ef80a */
[----:B------:R-:W-:Y:S02]  /*15560*/  LOP3.LUT R33, R33, 0xff000000, R27, 0xf8, !PT ;  /* 0xff00000021217812 */ /* 0x000fe400078ef81b */
[----:B------:R-:W-:Y:S02]  /*15570*/  LOP3.LUT R38, R39, 0xff000000, R10, 0xf8, !PT ;  /* 0xff00000027267812 */ /* 0x000fe400078ef80a */
[----:B------:R-:W-:-:S02]  /*15580*/  LOP3.LUT R40, R41, 0xff000000, R11, 0xf8, !PT ;  /* 0xff00000029287812 */ /* 0x000fc400078ef80b */
[----:B----4-:R-:W-:Y:S02]  /*15590*/  IADD3 R3, R0, R7, R30 ;  /* 0x0000000700037210 */ /* 0x010fe40007ffe01e */
[----:B------:R-:W-:Y:S01]  /*155a0*/  LOP3.LUT R30, R9, 0xff, RZ, 0xc0, !PT ;  /* 0x000000ff091e7812 */ /* 0x000fe200078ec0ff */
[----:B0-----:R-:W0:Y:S02]  /*155b0*/  LDS.128 R12, [R53+0x20400] ;  /* 0x02040000350c7984 */ /* 0x001e240000000c00 */
[----:B------:R-:W-:Y:S01]  /*155c0*/  IMAD.IADD R0, R22, 0x1, R3 ;  /* 0x0000000116007824 */ /* 0x000fe200078e0203 */
[----:B------:R-:W-:-:S04]  /*155d0*/  LOP3.LUT R3, R4, 0xff, RZ, 0xc0, !PT ;  /* 0x000000ff04037812 */ /* 0x000fc800078ec0ff */
[----:B------:R-:W1:Y:S01]  /*155e0*/  LDS.128 R4, [R0+0x20400] ;  /* 0x0204000000047984 */ /* 0x000e620000000c00 */
[----:B------:R-:W-:Y:S02]  /*155f0*/  PRMT R30, R3, 0x7604, R30 ;  /* 0x00007604031e7816 */ /* 0x000fe4000000001e */
[----:B------:R-:W-:Y:S02]  /*15600*/  SHF.R.U32.HI R3, RZ, 0x10, R25 ;  /* 0x00000010ff037819 */ /* 0x000fe40000011619 */
[----:B------:R-:W-:Y:S02]  /*15610*/  LOP3.LUT R37, R30, 0xff0000, R37, 0xf8, !PT ;  /* 0x00ff00001e257812 */ /* 0x000fe400078ef825 */
[----:B------:R-:W-:Y:S02]  /*15620*/  SHF.L.U32 R3, R3, 0x10, RZ ;  /* 0x0000001003037819 */ /* 0x000fe400000006ff */
[----:B------:R-:W-:Y:S02]  /*15630*/  LOP3.LUT R37, R37, 0xff000000, R9, 0xf8, !PT ;  /* 0xff00000025257812 */ /* 0x000fe400078ef809 */
[----:B------:R-:W-:-:S02]  /*15640*/  LOP3.LUT R3, R20, 0xff0000, R3, 0xf8, !PT ;  /* 0x00ff000014037812 */ /* 0x000fc400078ef803 */
[-C--:B------:R-:W-:Y:S02]  /*15650*/  F2FP.F16.E4M3.UNPACK_B R34, R37.reuse ;  /* 0x00000025ff22723e */ /* 0x080fe400020006ff */
[----:B------:R-:W-:Y:S02]  /*15660*/  LOP3.LUT R29, R3, 0xff000000, R25, 0xf8, !PT ;  /* 0xff000000031d7812 */ /* 0x000fe400078ef819 */
[----:B------:R-:W-:Y:S01]  /*15670*/  F2FP.F16.E4M3.UNPACK_B R37, R37.H1 ;  /* 0x00000025ff25723e */ /* 0x000fe200030006ff */
[----:B------:R-:W-:Y:S01]  /*15680*/  HADD2.F32 R36, -RZ, R34.H0_H0 ;  /* 0x20000022ff247230 */ /* 0x000fe20000004100 */
[-C--:B------:R-:W-:Y:S02]  /*15690*/  F2FP.F16.E4M3.UNPACK_B R30, R29.reuse ;  /* 0x0000001dff1e723e */ /* 0x080fe400020006ff */
[----:B------:R-:W-:Y:S01]  /*156a0*/  F2FP.F16.E4M3.UNPACK_B R29, R29.H1 ;  /* 0x0000001dff1d723e */ /* 0x000fe200030006ff */
[----:B------:R-:W-:Y:S02]  /*156b0*/  HADD2.F32 R41, -RZ, R37.H0_H0 ;  /* 0x20000025ff297230 */ /* 0x000fe40000004100 */
[----:B------:R-:W-:Y:S01]  /*156c0*/  HADD2.F32 R31, -RZ, R30.H0_H0 ;  /* 0x2000001eff1f7230 */ /* 0x000fe20000004100 */
[----:B0-----:R-:W-:-:S02]  /*156d0*/  F2FP.F16.E4M3.UNPACK_B R8, R13 ;  /* 0x0000000dff08723e */ /* 0x001fc400020006ff */
[----:B------:R-:W-:Y:S02]  /*156e0*/  F2FP.F16.E4M3.UNPACK_B R13, R13.H1 ;  /* 0x0000000dff0d723e */ /* 0x000fe400030006ff */
[----:B------:R-:W-:Y:S01]  /*156f0*/  F2FP.F16.E4M3.UNPACK_B R11, R15 ;  /* 0x0000000fff0b723e */ /* 0x000fe200020006ff */
[--C-:B------:R-:W-:Y:S01]  /*15700*/  HADD2.F32 R9, -RZ, R8.reuse.H0_H0 ;  /* 0x20000008ff097230 */ /* 0x100fe20000004100 */
[-C--:B-1----:R-:W-:Y:S01]  /*15710*/  F2FP.F16.E4M3.UNPACK_B R20, R5.reuse ;  /* 0x00000005ff14723e */ /* 0x082fe200020006ff */
[----:B------:R-:W-:Y:S01]  /*15720*/  HADD2.F32 R8, -RZ, R8.H1_H1 ;  /* 0x30000008ff087230 */ /* 0x000fe20000004100 */
[----:B------:R-:W-:Y:S02]  /*15730*/  F2FP.F16.E4M3.UNPACK_B R21, R5.H1 ;  /* 0x00000005ff15723e */ /* 0x000fe400030006ff */
[-C--:B------:R-:W-:Y:S01]  /*15740*/  F2FP.F16.E4M3.UNPACK_B R26, R7.reuse ;  /* 0x00000007ff1a723e */ /* 0x080fe200020006ff */
[--C-:B------:R-:W-:Y:S01]  /*15750*/  HADD2.F32 R24, -RZ, R20.reuse.H0_H0 ;  /* 0x20000014ff187230 */ /* 0x100fe20000004100 */
[----:B------:R-:W-:Y:S01]  /*15760*/  F2FP.F16.E4M3.UNPACK_B R27, R7.H1 ;  /* 0x00000007ff1b723e */ /* 0x000fe200030006ff */
[----:B------:R-:W-:Y:S01]  /*15770*/  HADD2.F32 R20, -RZ, R20.H1_H1 ;  /* 0x30000014ff147230 */ /* 0x000fe20000004100 */
[----:B------:R-:W-:-:S02]  /*15780*/  F2FP.F16.E4M3.UNPACK_B R5, R4 ;  /* 0x00000004ff05723e */ /* 0x000fc400020006ff */
[CC--:B------:R-:W-:Y:S01]  /*15790*/  FMUL.FTZ R39, R24.reuse, R31.reuse ;  /* 0x0000001f18277220 */ /* 0x0c0fe20000410000 */
[----:B------:R-:W-:Y:S01]  /*157a0*/  F2FP.F16.E4M3.UNPACK_B R7, R4.H1 ;  /* 0x00000004ff07723e */ /* 0x000fe200030006ff */
[----:B------:R-:W-:Y:S01]  /*157b0*/  FMUL.FTZ R4, R24, R36 ;  /* 0x0000002418047220 */ /* 0x000fe20000410000 */
[----:B------:R-:W-:Y:S01]  /*157c0*/  F2FP.F16.E4M3.UNPACK_B R24, R6 ;  /* 0x00000006ff18723e */ /* 0x000fe200020006ff */
[C---:B------:R-:W-:Y:S01]  /*157d0*/  FFMA.FTZ R36, R9.reuse, R36, R39 ;  /* 0x0000002409247223 */ /* 0x040fe20000010027 */
[----:B------:R-:W-:Y:S01]  /*157e0*/  HADD2.F32 R39, -RZ, R34.H1_H1 ;  /* 0x30000022ff277230 */ /* 0x000fe20000004100 */
[----:B------:R-:W-:Y:S01]  /*157f0*/  F2FP.F16.E4M3.UNPACK_B R25, R6.H1 ;  /* 0x00000006ff19723e */ /* 0x000fe200030006ff */
[----:B------:R-:W-:Y:S01]  /*15800*/  FFMA.FTZ R42, R9, R31, -R4 ;  /* 0x0000001f092a7223 */ /* 0x000fe20000010804 */
[----:B------:R-:W-:Y:S01]  /*15810*/  HADD2.F32 R6, -RZ, R21.H0_H0 ;  /* 0x20000015ff067230 */ /* 0x000fe20000004100 */
[----:B------:R-:W-:Y:S01]  /*15820*/  F2FP.F16.E4M3.UNPACK_B R15, R15.H1 ;  /* 0x0000000fff0f723e */ /* 0x000fe200030006ff */
[----:B------:R-:W-:-:S02]  /*15830*/  HADD2.F32 R9, -RZ, R30.H1_H1 ;  /* 0x3000001eff097230 */ /* 0x000fc40000004100 */
[----:B------:R-:W-:Y:S01]  /*15840*/  FMUL.FTZ R43, R20, R39 ;  /* 0x00000027142b7220 */ /* 0x000fe20000410000 */
[----:B------:R-:W-:Y:S02]  /*15850*/  HADD2.F32 R31, -RZ, R29.H0_H0 ;  /* 0x2000001dff1f7230 */ /* 0x000fe40000004100 */
[----:B------:R-:W-:Y:S01]  /*15860*/  FMUL.FTZ R45, R6, R41 ;  /* 0x00000029062d7220 */ /* 0x000fe20000410000 */
[----:B------:R-:W-:Y:S02]  /*15870*/  HADD2.F32 R4, -RZ, R13.H0_H0 ;  /* 0x2000000dff047230 */ /* 0x000fe40000004100 */
[-C--:B------:R-:W-:Y:S01]  /*15880*/  FMUL.FTZ R20, R20, R9.reuse ;  /* 0x0000000914147220 */ /* 0x080fe20000410000 */
[----:B------:R-:W-:Y:S01]  /*15890*/  FFMA.FTZ R43, R8, R9, -R43 ;  /* 0x00000009082b7223 */ /* 0x000fe2000001082b */
[----:B------:R-:W-:Y:S01]  /*158a0*/  FMUL.FTZ R6, R6, R31 ;  /* 0x0000001f06067220 */ /* 0x000fe20000410000 */
[-C--:B------:R-:W-:Y:S01]  /*158b0*/  F2FP.F16.E4M3.UNPACK_B R30, R40.reuse ;  /* 0x00000028ff1e723e */ /* 0x080fe200020006ff */
[----:B------:R-:W-:Y:S01]  /*158c0*/  FFMA.FTZ R39, R8, R39, R20 ;  /* 0x0000002708277223 */ /* 0x000fe20000010014 */
[----:B------:R-:W-:Y:S01]  /*158d0*/  F2FP.F16.E4M3.UNPACK_B R9, R33 ;  /* 0x00000021ff09723e */ /* 0x000fe200020006ff */
[C---:B------:R-:W-:Y:S01]  /*158e0*/  FFMA.FTZ R45, R4.reuse, R31, -R45 ;  /* 0x0000001f042d7223 */ /* 0x040fe2000001082d */
[----:B------:R-:W-:Y:S01]  /*158f0*/  FFMA.FTZ R41, R4, R41, R6 ;  /* 0x0000002904297223 */ /* 0x000fe20000010006 */
[----:B------:R-:W-:Y:S01]  /*15900*/  HADD2.F32 R8, -RZ, R29.H1_H1 ;  /* 0x3000001dff087230 */ /* 0x000fe20000004100 */
[----:B------:R-:W-:Y:S01]  /*15910*/  F2FP.F16.E4M3.UNPACK_B R40, R40.H1 ;  /* 0x00000028ff28723e */ /* 0x000fe200030006ff */
[----:B------:R-:W-:Y:S01]  /*15920*/  HADD2.F32 R20, -RZ, R37.H1_H1 ;  /* 0x30000025ff147230 */ /* 0x000fe20000004100 */
[----:B------:R-:W-:Y:S01]  /*15930*/  F2FP.F16.E4M3.UNPACK_B R33, R33.H1 ;  /* 0x00000021ff21723e */ /* 0x000fe200030006ff */
        /* <DEDUP_REMOVED lines=10> */
[----:B------:R-:W-:Y:S02]  /*159e0*/  HADD2.F32 R4, -RZ, R11.H0_H0 ;  /* 0x2000000bff047230 */ /* 0x000fe40000004100 */
[----:B------:R-:W-:Y:S01]  /*159f0*/  FMUL.FTZ R6, R6, R29 ;  /* 0x0000001d06067220 */ /* 0x000fe20000410000 */
[----:B------:R-:W-:-:S02]  /*15a00*/  HADD2.F32 R9, -RZ, R9.H1_H1 ;  /* 0x30000009ff097230 */ /* 0x000fc40000004100 */
[C---:B------:R-:W-:Y:S01]  /*15a10*/  FFMA.FTZ R44, R13.reuse, R20, R21 ;  /* 0x000000140d2c7223 */ /* 0x040fe20000010015 */
[----:B------:R-:W-:Y:S02]  /*15a20*/  HADD2.F32 R30, -RZ, R30.H1_H1 ;  /* 0x3000001eff1e7230 */ /* 0x000fe40000004100 */
[C---:B------:R-:W-:Y:S01]  /*15a30*/  FFMA.FTZ R46, R4.reuse, R31, R6 ;  /* 0x0000001f042e7223 */ /* 0x040fe20000010006 */
[----:B------:R-:W-:Y:S02]  /*15a40*/  HADD2.F32 R26, -RZ, R26.H1_H1 ;  /* 0x3000001aff1a7230 */ /* 0x000fe40000004100 */
[----:B------:R-:W-:Y:S01]  /*15a50*/  FFMA.FTZ R34, R13, R8, -R34 ;  /* 0x000000080d227223 */ /* 0x000fe20000010822 */
[----:B------:R-:W-:Y:S01]  /*15a60*/  FFMA.FTZ R37, R4, R29, -R37 ;  /* 0x0000001d04257223 */ /* 0x000fe20000010825 */
[----:B------:R-:W-:Y:S01]  /*15a70*/  HADD2.F32 R11, -RZ, R11.H1_H1 ;  /* 0x3000000bff0b7230 */ /* 0x000fe20000004100 */
[----:B------:R-:W-:Y:S01]  /*15a80*/  F2FP.F16.E4M3.UNPACK_B R10, R14 ;  /* 0x0000000eff0a723e */ /* 0x000fe200020006ff */
[----:B------:R-:W-:-:S02]  /*15a90*/  HADD2.F32 R21, -RZ, R40.H0_H0 ;  /* 0x20000028ff157230 */ /* 0x000fc40000004100 */
[CC--:B------:R-:W-:Y:S01]  /*15aa0*/  FMUL.FTZ R8, R26.reuse, R30.reuse ;  /* 0x0000001e1a087220 */ /* 0x0c0fe20000410000 */
[----:B------:R-:W-:Y:S02]  /*15ab0*/  HADD2.F32 R6, -RZ, R27.H0_H0 ;  /* 0x2000001bff067230 */ /* 0x000fe40000004100 */
[-C--:B------:R-:W-:Y:S01]  /*15ac0*/  FMUL.FTZ R29, R26, R9.reuse ;  /* 0x000000091a1d7220 */ /* 0x080fe20000410000 */
[----:B------:R-:W-:Y:S02]  /*15ad0*/  HADD2.F32 R13, -RZ, R33.H0_H0 ;  /* 0x20000021ff0d7230 */ /* 0x000fe40000004100 */
[C---:B------:R-:W-:Y:S01]  /*15ae0*/  FFMA.FTZ R48, R11.reuse, R9, -R8 ;  /* 0x000000090b307223 */ /* 0x040fe20000010808 */
[----:B------:R-:W-:Y:S02]  /*15af0*/  HADD2.F32 R4, -RZ, R15.H0_H0 ;  /* 0x2000000fff047230 */ /* 0x000fe40000004100 */
[C---:B------:R-:W-:Y:S01]  /*15b00*/  FMUL.FTZ R31, R6.reuse, R21 ;  /* 0x00000015061f7220 */ /* 0x040fe20000410000 */
[----:B------:R-:W-:Y:S01]  /*15b10*/  FFMA.FTZ R47, R11, R30, R29 ;  /* 0x0000001e0b2f7223 */ /* 0x000fe2000001001d */
[----:B------:R-:W-:Y:S01]  /*15b20*/  FMUL.FTZ R6, R6, R13 ;  /* 0x0000000d06067220 */ /* 0x000fe20000410000 */
[----:B------:R-:W-:Y:S01]  /*15b30*/  F2FP.F16.E4M3.UNPACK_B R11, R35.H1 ;  /* 0x00000023ff0b723e */ /* 0x000fe200030006ff */
[C---:B------:R-:W-:Y:S01]  /*15b40*/  FFMA.FTZ R49, R4.reuse, R13, -R31 ;  /* 0x0000000d04317223 */ /* 0x040fe2000001081f */
[-C--:B------:R-:W-:Y:S01]  /*15b50*/  F2FP.F16.E4M3.UNPACK_B R8, R28.reuse.H1 ;  /* 0x0000001cff08723e */ /* 0x080fe200030006ff */
[----:B------:R-:W-:Y:S01]  /*15b60*/  FFMA.FTZ R51, R4, R21, R6 ;  /* 0x0000001504337223 */ /* 0x000fe20000010006 */
[----:B------:R-:W-:Y:S01]  /*15b70*/  HADD2.F32 R40, -RZ, R40.H1_H1 ;  /* 0x30000028ff287230 */ /* 0x000fe20000004100 */
[----:B------:R-:W-:Y:S01]  /*15b80*/  F2FP.F16.E4M3.UNPACK_B R35, R35 ;  /* 0x00000023ff23723e */ /* 0x000fe200020006ff */
[----:B------:R-:W-:Y:S01]  /*15b90*/  HADD2.F32 R27, -RZ, R27.H1_H1 ;  /* 0x3000001bff1b7230 */ /* 0x000fe20000004100 */
[----:B------:R-:W-:Y:S01]  /*15ba0*/  F2FP.F16.E4M3.UNPACK_B R28, R28 ;  /* 0x0000001cff1c723e */ /* 0x000fe200020006ff */
[----:B------:R-:W-:Y:S01]  /*15bb0*/  HADD2.F32 R20, -RZ, R33.H1_H1 ;  /* 0x30000021ff147230 */ /* 0x000fe20000004100 */
[----:B------:R-:W-:Y:S01]  /*15bc0*/  F2FP.F16.E4M3.UNPACK_B R14, R14.H1 ;  /* 0x0000000eff0e723e */ /* 0x000fe200030006ff */
[----:B------:R-:W-:-:S02]  /*15bd0*/  HADD2.F32 R13, -RZ, R11.H0_H0 ;  /* 0x2000000bff0d7230 */ /* 0x000fc40000004100 */
[C---:B------:R-:W-:Y:S01]  /*15be0*/  FMUL.FTZ R26, R27.reuse, R40 ;  /* 0x000000281b1a7220 */ /* 0x040fe20000410000 */
[----:B------:R-:W-:Y:S02]  /*15bf0*/  HADD2.F32 R6, -RZ, R7.H0_H0 ;  /* 0x20000007ff067230 */ /* 0x000fe40000004100 */
[----:B------:R-:W-:Y:S01]  /*15c00*/  FMUL.FTZ R27, R27, R20 ;  /* 0x000000141b1b7220 */ /* 0x000fe20000410000 */
[----:B------:R-:W-:Y:S01]  /*15c10*/  HADD2.F32 R9, -RZ, R8.H0_H0 ;  /* 0x20000008ff097230 */ /* 0x000fe20000004100 */
[----:B------:R-:W-:Y:S01]  /*15c20*/  F2FP.SATFINITE.E4M3.F32.PACK_AB_MERGE_C R41, R44, R41, RZ ;  /* 0x000000292c29723e */ /* 0x000fe200048070ff */
[----:B------:R-:W-:Y:S02]  /*15c30*/  HADD2.F32 R15, -RZ, R15.H1_H1 ;  /* 0x3000000fff0f7230 */ /* 0x000fe40000004100 */
[C---:B------:R-:W-:Y:S01]  /*15c40*/  FMUL.FTZ R21, R6.reuse, R13 ;  /* 0x0000000d06157220 */ /* 0x040fe20000410000 */
[----:B------:R-:W-:Y:S02]  /*15c50*/  HADD2.F32 R4, -RZ, R12.H0_H0 ;  /* 0x2000000cff047230 */ /* 0x000fe40000004100 */
[----:B------:R-:W-:Y:S01]  /*15c60*/  FMUL.FTZ R6, R6, R9 ;  /* 0x0000000906067220 */ /* 0x000fe20000410000 */
[----:B------:R-:W-:-:S02]  /*15c70*/  HADD2.F32 R7, -RZ, R7.H1_H1 ;  /* 0x30000007ff077230 */ /* 0x000fc40000004100 */
[C---:B------:R-:W-:Y:S01]  /*15c80*/  FFMA.FTZ R52, R15.reuse, R20, -R26 ;  /* 0x000000140f347223 */ /* 0x040fe2000001081a */
[----:B------:R-:W-:Y:S02]  /*15c90*/  HADD2.F32 R8, -RZ, R8.H1_H1 ;  /* 0x30000008ff087230 */ /* 0x000fe40000004100 */
[----:B------:R-:W-:Y:S01]  /*15ca0*/  FFMA.FTZ R40, R15, R40, R27 ;  /* 0x000000280f287223 */ /* 0x000fe2000001001b */
[C---:B------:R-:W-:Y:S01]  /*15cb0*/  FFMA.FTZ R21, R4.reuse, R9, -R21 ;  /* 0x0000000904157223 */ /* 0x040fe20000010815 */
[----:B------:R-:W-:Y:S01]  /*15cc0*/  FFMA.FTZ R15, R4, R13, R6 ;  /* 0x0000000d040f7223 */ /* 0x000fe20000010006 */
[----:B------:R-:W-:Y:S02]  /*15cd0*/  HADD2.F32 R11, -RZ, R11.H1_H1 ;  /* 0x3000000bff0b7230 */ /* 0x000fe40000004100 */
[----:B------:R-:W-:Y:S01]  /*15ce0*/  FMUL.FTZ R4, R7, R8 ;  /* 0x0000000807047220 */ /* 0x000fe20000410000 */
[----:B------:R-:W-:Y:S01]  /*15cf0*/  HADD2.F32 R12, -RZ, R12.H1_H1 ;  /* 0x3000000cff0c7230 */ /* 0x000fe20000004100 */
[----:B------:R-:W-:Y:S01]  /*15d00*/  F2FP.SATFINITE.E4M3.F32.PACK_AB_MERGE_C R40, R40, R51, RZ ;  /* 0x000000332828723e */ /* 0x000fe200048070ff */
[----:B------:R-:W-:-:S02]  /*15d10*/  HADD2.F32 R9, -RZ, R35.H0_H0 ;  /* 0x20000023ff097230 */ /* 0x000fc40000004100 */
[-C--:B------:R-:W-:Y:S01]  /*15d20*/  FMUL.FTZ R13, R7, R11.reuse ;  /* 0x0000000b070d7220 */ /* 0x080fe20000410000 */
[----:B------:R-:W-:Y:S02]  /*15d30*/  HADD2.F32 R6, -RZ, R5.H0_H0 ;  /* 0x20000005ff067230 */ /* 0x000fe40000004100 */
[C---:B------:R-:W-:Y:S01]  /*15d40*/  FFMA.FTZ R26, R12.reuse, R11, R4 ;  /* 0x0000000b0c1a7223 */ /* 0x040fe20000010004 */
[----:B------:R-:W-:Y:S02]  /*15d50*/  HADD2.F32 R7, -RZ, R28.H0_H0 ;  /* 0x2000001cff077230 */ /* 0x000fe40000004100 */
[----:B------:R-:W-:Y:S01]  /*15d60*/  FFMA.FTZ R20, R12, R8, -R13 ;  /* 0x000000080c147223 */ /* 0x000fe2000001080d */
        /* <DEDUP_REMOVED lines=24> */
[----:B------:R-:W-:Y:S01]  /*15ef0*/  FFMA.FTZ R28, R3, R5, -R28 ;  /* 0x00000005031c7223 */ /* 0x000fe2000001081c */
[----:B------:R-:W-:Y:S01]  /*15f00*/  HADD2.F32 R6, -RZ, R6.H1_H1 ;  /* 0x30000006ff067230 */ /* 0x000fe20000004100 */
[----:B------:R-:W-:Y:S01]  /*15f10*/  F2FP.F16.E4M3.UNPACK_B R38, R38 ;  /* 0x00000026ff26723e */ /* 0x000fe200020006ff */
[----:B------:R-:W-:Y:S02]  /*15f20*/  HADD2.F32 R14, -RZ, R14.H1_H1 ;  /* 0x3000000eff0e7230 */ /* 0x000fe40000004100 */
[----:B------:R-:W-:Y:S01]  /*15f30*/  FMUL.FTZ R5, R25, R7 ;  /* 0x0000000719057220 */ /* 0x000fe20000410000 */
[----:B------:R-:W-:Y:S01]  /*15f40*/  FFMA.FTZ R29, R3, R9, R4 ;  /* 0x00000009031d7223 */ /* 0x000fe20000010004 */
[-C--:B------:R-:W-:Y:S01]  /*15f50*/  FMUL.FTZ R30, R25, R6.reuse ;  /* 0x00000006191e7220 */ /* 0x080fe20000410000 */
[----:B------:R-:W-:Y:S02]  /*15f60*/  HADD2.F32 R4, -RZ, R24.H0_H0 ;  /* 0x20000018ff047230 */ /* 0x000fe40000004100 */
[----:B------:R-:W-:Y:S01]  /*15f70*/  FFMA.FTZ R31, R14, R6, -R5 ;  /* 0x000000060e1f7223 */ /* 0x000fe20000010805 */
[----:B------:R-:W-:-:S02]  /*15f80*/  HADD2.F32 R5, -RZ, R32.H0_H0 ;  /* 0x20000020ff057230 */ /* 0x000fc40000004100 */
[----:B------:R-:W-:Y:S01]  /*15f90*/  FFMA.FTZ R30, R14, R7, R30 ;  /* 0x000000070e1e7223 */ /* 0x000fe2000001001e */
[--C-:B------:R-:W-:Y:S01]  /*15fa0*/  HADD2.F32 R6, -RZ, R38.reuse.H0_H0 ;  /* 0x20000026ff067230 */ /* 0x100fe20000004100 */
[----:B------:R-:W-:Y:S01]  /*15fb0*/  F2FP.SATFINITE.E4M3.F32.PACK_AB_MERGE_C R15, R26, R15, RZ ;  /* 0x0000000f1a0f723e */ /* 0x000fe200048070ff */
[----:B------:R-:W-:Y:S02]  /*15fc0*/  HADD2.F32 R9, -RZ, R38.H1_H1 ;  /* 0x30000026ff097230 */ /* 0x000fe40000004100 */
[C---:B------:R-:W-:Y:S01]  /*15fd0*/  FMUL.FTZ R25, R4.reuse, R5 ;  /* 0x0000000504197220 */ /* 0x040fe20000410000 */
[----:B------:R-:W-:Y:S02]  /*15fe0*/  HADD2.F32 R24, -RZ, R24.H1_H1 ;  /* 0x30000018ff187230 */ /* 0x000fe40000004100 */
[----:B------:R-:W-:Y:S01]  /*15ff0*/  FMUL.FTZ R14, R4, R6 ;  /* 0x00000006040e7220 */ /* 0x000fe20000410000 */
[----:B------:R-:W-:Y:S01]  /*16000*/  HADD2.F32 R7, -RZ, R32.H1_H1 ;  /* 0x30000020ff077230 */ /* 0x000fe20000004100 */
[----:B------:R-:W-:Y:S01]  /*16010*/  F2FP.SATFINITE.E4M3.F32.PACK_AB_MERGE_C R4, R20, R21, RZ ;  /* 0x000000151404723e */ /* 0x000fe200048070ff */
[----:B------:R-:W-:-:S02]  /*16020*/  HADD2.F32 R3, -RZ, R10.H0_H0 ;  /* 0x2000000aff037230 */ /* 0x000fc40000004100 */
        /* <DEDUP_REMOVED lines=8> */
[----:B------:R-:W-:Y:S02]  /*160b0*/  F2FP.SATFINITE.E4M3.F32.PACK_AB_MERGE_C R5, R34, R45, RZ ;  /* 0x0000002d2205723e */ /* 0x000fe400048070ff */
[----:B------:R-:W-:-:S02]  /*160c0*/  F2FP.SATFINITE.E4M3.F32.PACK_AB_MERGE_C R7, R52, R49, RZ ;  /* 0x000000313407723e */ /* 0x000fc400048070ff */
[----:B------:R-:W-:Y:S02]  /*160d0*/  F2FP.SATFINITE.E4M3.F32.PACK_AB_MERGE_C R6, R31, R28, RZ ;  /* 0x0000001c1f06723e */ /* 0x000fe400048070ff */
[----:B------:R-:W-:Y:S02]  /*160e0*/  F2FP.SATFINITE.E4M3.F32.PACK_AB_MERGE_C R5, R43, R42, R5 ;  /* 0x0000002a2b05723e */ /* 0x000fe40004807005 */
[----:B------:R-:W-:Y:S02]  /*160f0*/  F2FP.SATFINITE.E4M3.F32.PACK_AB_MERGE_C R7, R48, R37, R7 ;  /* 0x000000253007723e */ /* 0x000fe40004807007 */
        /* <DEDUP_REMOVED lines=8> */
.L_x_3084:
[----:B------:R-:W-:Y:S05]  /*16180*/  BSYNC B0 ;  /* 0x0000000000007941 */ /* 0x000fea0003800000 */
.L_x_3056:
        /* <DEDUP_REMOVED lines=8> */
.L_x_3054:
[----:B--234-:R-:W2:Y:S01]  /*16210*/  S2R R0, SR_TID.X ;  /* 0x0000000000007919 */ /* 0x01cea20000002100 */
[----:B------:R-:W-:Y:S05]  /*16220*/  WARPSYNC.ALL ;  /* 0x0000000000007948 */ /* 0x000fea0003800000 */
[----:B--2---:R-:W-:-:S05]  /*16230*/  SHF.R.U32.HI R0, RZ, 0x7, R0 ;  /* 0x00000007ff007819 */ /* 0x004fca0000011600 */
[----:B-----5:R-:W-:Y:S01]  /*16240*/  VIADD R8, R0, 0x8 ;  /* 0x0000000800087836 */ /* 0x020fe20000000000 */
[----:B------:R-:W-:-:S04]  /*16250*/  MOV R0, UR61 ;  /* 0x0000003d00007c02 */ /* 0x000fc80008000f00 */
[----:B------:R2:W-:Y:S01]  /*16260*/  BAR.SYNC.DEFER_BLOCKING R8, 0x100 ;  /* 0x000400080000751d */ /* 0x0005e20000010000 */
[----:B------:R-:W-:-:S13]  /*16270*/  ISETP.NE.AND P0, PT, R0, 0x3, PT ;  /* 0x000000030000780c */ /* 0x000fda0003f05270 */
[----:B--2---:R-:W-:Y:S05]  /*16280*/  @!P0 BRA `(.L_x_3101) ;  /* 0x0000000000048947 */ /* 0x004fea0003800000 */
[----:B------:R-:W-:Y:S01]  /*16290*/  BPT.TRAP 0x1 ;  /* 0x000000040000795c */ /* 0x000fe20000300000 */
.L_x_3101:
[----:B0-----:R-:W-:Y:S01]  /*162a0*/  IMAD R5, R222, 0x8, R22 ;  /* 0x00000008de057824 */ /* 0x001fe200078e0216 */
[----:B------:R-:W-:-:S04]  /*162b0*/  SHF.L.U32 R6, R223, 0x1f, RZ ;  /* 0x0000001fdf067819 */ /* 0x000fc800000006ff */
[----:B------:R0:W2:Y:S01]  /*162c0*/  SYNCS.PHASECHK.TRANS64.TRYWAIT P1, [R5+URZ+0x38830], R6 ;  /* 0x03883006050075a7 */ /* 0x0000a2000802017f */
[----:B------:R-:W-:Y:S05]  /*162d0*/  @!P0 BRA `(.L_x_3102) ;  /* 0x0000000000048947 */ /* 0x000fea0003800000 */
[----:B------:R-:W-:Y:S01]  /*162e0*/  BPT.TRAP 0x1 ;  /* 0x000000040000795c */ /* 0x000fe20000300000 */
.L_x_3102:
[----:B--2---:R-:W-:Y:S05]  /*162f0*/  @P1 BRA `(.L_x_3103) ;  /* 0x0000000000081947 */ /* 0x004fea0003800000 */
[----:B------:R-:W2:Y:S02]  /*16300*/  SYNCS.PHASECHK.TRANS64.TRYWAIT P1, [R5+URZ+0x38830], R6 ;  /* 0x03883006050075a7 */ /* 0x000ea4000802017f */
[----:B--2---:R-:W-:Y:S05]  /*16310*/  @!P1 BRA `(.L_x_3104) ;  /* 0x0000017c00689947 */ /* 0x004fea0003800000 */
.L_x_3103:
        /* <DEDUP_REMOVED lines=8> */
[----:B------:R-:W-:Y:S01]  /*163a0*/  UMOV UR57, 0x40000040 ;  /* 0x4000004000397882 */ /* 0x000fe20000000000 */
[----:B------:R-:W-:Y:S01]  /*163b0*/  MOV R15, UR9 ;  /* 0x00000009000f7c02 */ /* 0x000fe20008000f00 */
        /* <DEDUP_REMOVED lines=12> */
[----:B------:R-:W-:Y:S01]  /*16480*/  IMAD.U32 R14, RZ, RZ, UR8 ;  /* 0x00000008ff0e7e24 */ /* 0x000fe2000f8e00ff */
[----:B------:R-:W-:-:S02]  /*16490*/  ULOP3.LUT UR6, UR4, 0x10000, URZ, 0xfc, !UPT ;  /* 0x0001000004067892 */ /* 0x000fc4000f8efc3f */
[----:B------:R-:W-:Y:S02]  /*164a0*/  UIADD3 UR4, UR5, 0x2, URZ ;  /* 0x0000000205047890 */ /* 0x000fe4000fffe03f */
[----:B------:R-:W-:Y:S02]  /*164b0*/  UIADD3 UR48, UR5, 0x402, URZ ;  /* 0x0000040205307890 */ /* 0x000fe4000fffe03f */
[----:B------:R-:W-:Y:S01]  /*164c0*/  LEA R10, R222, UR6, 0xb ;  /* 0x00000006de0a7c11 */ /* 0x000fe2000f8e58ff */
[----:B------:R-:W-:Y:S01]  /*164d0*/  UIADD3 UR44, UR5, 0x404, URZ ;  /* 0x00000404052c7890 */ /* 0x000fe2000fffe03f */
[----:B------:R-:W-:Y:S01]  /*164e0*/  IMAD.U32 R0, RZ, RZ, UR6 ;  /* 0x00000006ff007e24 */ /* 0x000fe2000f8e00ff */
[----:B------:R-:W-:Y:S01]  /*164f0*/  UIADD3 UR40, UR5, 0x406, URZ ;  /* 0x0000040605287890 */ /* 0x000fe2000fffe03f */
[C---:B------:R-:W-:Y:S01]  /*16500*/  R2UR UR10, R10.reuse ;  /* 0x000000000a0a72ca */ /* 0x040fe200000e0000 */
[----:B------:R-:W-:Y:S01]  /*16510*/  VIADD R12, R10, 0x2 ;  /* 0x000000020a0c7836 */ /* 0x000fe20000000000 */
[----:B------:R-:W-:Y:S01]  /*16520*/  UMOV UR41, 0x40000040 ;  /* 0x4000004000297882 */ /* 0x000fe20000000000 */
[----:B------:R3:W-:Y:S04]  /*16530*/  STL [R1+0x10], R0 ;  /* 0x0000100001007387 */ /* 0x0007e80000100800 */
[----:B------:R4:W-:Y:S06]  /*16540*/  STL.64 [R1+0x8], R14 ;  /* 0x0000080e01007387 */ /* 0x0009ec0000100a00 */
        /* <DEDUP_REMOVED lines=8> */
[----:B------:R-:W-:Y:S01]  /*165d0*/  IMAD.U32 R228, RZ, RZ, UR8 ;  /* 0x00000008ffe47e24 */ /* 0x000fe2000f8e00ff */
[----:B---3--:R-:W3:Y:S01]  /*165e0*/  S2R R0, SR_TID.X ;  /* 0x0000000000007919 */ /* 0x008ee20000002100 */
[----:B------:R-:W-:Y:S01]  /*165f0*/  IMAD.U32 R229, RZ, RZ, UR9 ;  /* 0x00000009ffe57e24 */ /* 0x000fe2000f8e00ff */
[----:B---3--:R-:W-:-:S04]  /*16600*/  SHF.R.U32.HI R0, RZ, 0x7, R0 ;  /* 0x00000007ff007819 */ /* 0x008fc80000011600 */
        /* <DEDUP_REMOVED lines=9> */
[----:B------:R-:W-:Y:S01]  /*166a0*/  MOV R13, 0x40000040 ;  /* 0x40000040000d7802 */ /* 0x000fe20000000f00 */
[----:B------:R-:W-:Y:S02]  /*166b0*/  IMAD.U32 R226, RZ, RZ, UR8 ;  /* 0x00000008ffe27e24 */ /* 0x000fe4000f8e00ff */
        /* <DEDUP_REMOVED lines=39> */
.L_x_3105:
[----:B------:R-:W3:Y:S01]  /*16930*/  LDL.LU R90, [R1] ;  /* 0x00000000015a7983 */ /* 0x000ee20000300800 */
[C---:B------:R-:W-:Y:S01]  /*16940*/  FMUL.FTZ R21, R2.reuse, R45 ;  /* 0x0000002d02157220 */ /* 0x040fe20000410000 */
[----:B------:R-:W5:Y:S01]  /*16950*/  LDC R91, c[0x0][0x448] ;  /* 0x00011200ff5b7b82 */ /* 0x000f620000000800 */
[C---:B------:R-:W-:Y:S01]  /*16960*/  FMUL.FTZ R9, R2.reuse, R29 ;  /* 0x0000001d02097220 */ /* 0x040fe20000410000 */
[----:B----4-:R-:W4:Y:S01]  /*16970*/  LDL R14, [R1+0x28] ;  /* 0x00002800010e7983 */ /* 0x010f220000100800 */
[C---:B------:R-:W-:Y:S01]  /*16980*/  FMUL.FTZ R31, R2.reuse, R31 ;  /* 0x0000001f021f7220 */ /* 0x040fe20000410000 */
[C---:B------:R-:W-:Y:S01]  /*16990*/  FMUL.FTZ R50, R2.reuse, R50 ;  /* 0x0000003202327220 */ /* 0x040fe20000410000 */
[C---:B------:R-:W-:Y:S01]  /*169a0*/  FMUL.FTZ R13, R2.reuse, R37 ;  /* 0x00000025020d7220 */ /* 0x040fe20000410000 */
[----:B------:R-:W2:Y:S01]  /*169b0*/  LDL R45, [R1+0x2c] ;  /* 0x00002c00012d7983 */ /* 0x000ea20000100800 */
        /* <DEDUP_REMOVED lines=17> */
[----:B-----5:R-:W-:Y:S01]  /*16ad0*/  ISETP.NE.AND P1, PT, R91, 0x1, PT ;  /* 0x000000015b00780c */ /* 0x020fe20003f25270 */
[----:B------:R-:W-:Y:S01]  /*16ae0*/  MUFU.TANH R37, R50 ;  /* 0x0000003200257308 */ /* 0x000fe20000002400 */
[C---:B------:R-:W-:Y:S01]  /*16af0*/  FMUL.FTZ R24, R2.reuse, R44 ;  /* 0x0000002c02187220 */ /* 0x040fe20000410000 */
[C---:B------:R-:W-:Y:S01]  /*16b00*/  FMUL.FTZ R46, R2.reuse, R46 ;  /* 0x0000002e022e7220 */ /* 0x040fe20000410000 */
[C---:B------:R-:W-:Y:S01]  /*16b10*/  FMUL.FTZ R63, R2.reuse, R63 ;  /* 0x0000003f023f7220 */ /* 0x040fe20000410000 */
[C---:B------:R-:W-:Y:S01]  /*16b20*/  FMUL.FTZ R51, R2.reuse, R51 ;  /* 0x0000003302337220 */ /* 0x040fe20000410000 */
[C---:B------:R-:W-:Y:S01]  /*16b30*/  FMUL.FTZ R54, R2.reuse, R54 ;  /* 0x0000003602367220 */ /* 0x040fe20000410000 */
[C---:B-1----:R-:W-:Y:S01]  /*16b40*/  FMUL.FTZ R3, R2.reuse, R25 ;  /* 0x0000001902037220 */ /* 0x042fe20000410000 */
[C---:B------:R-:W-:Y:S01]  /*16b50*/  FMUL.FTZ R20, R2.reuse, R40 ;  /* 0x0000002802147220 */ /* 0x040fe20000410000 */
[----:B------:R1:W5:Y:S01]  /*16b60*/  MUFU.TANH R97, R26 ;  /* 0x0000001a00617308 */ /* 0x0003620000002400 */
[C---:B------:R-:W-:Y:S01]  /*16b70*/  FMUL.FTZ R7, R2.reuse, R28 ;  /* 0x0000001c02077220 */ /* 0x040fe20000410000 */
[C---:B------:R-:W-:Y:S01]  /*16b80*/  FMUL.FTZ R62, R2.reuse, R62 ;  /* 0x0000003e023e7220 */ /* 0x040fe20000410000 */
[C---:B------:R-:W-:Y:S01]  /*16b90*/  FMUL.FTZ R66, R2.reuse, R66 ;  /* 0x0000004202427220 */ /* 0x040fe20000410000 */
[----:B------:R-:W0:Y:S01]  /*16ba0*/  @P1 LDC R29, c[0x0][0x44c] ;  /* 0x00011300ff1d1b82 */ /* 0x000e220000000800 */
[C---:B------:R-:W-:Y:S01]  /*16bb0*/  FMUL.FTZ R70, R2.reuse, R70 ;  /* 0x0000004602467220 */ /* 0x040fe20000410000 */
[C---:B------:R-:W-:Y:S01]  /*16bc0*/  FMUL.FTZ R71, R2.reuse, R71 ;  /* 0x0000004702477220 */ /* 0x040fe20000410000 */
[C---:B------:R-:W-:Y:S01]  /*16bd0*/  FMUL.FTZ R74, R2.reuse, R74 ;  /* 0x0000004a024a7220 */ /* 0x040fe20000410000 */
[----:B------:R5:W2:Y:S01]  /*16be0*/  MUFU.TANH R88, R27 ;  /* 0x0000001b00587308 */ /* 0x000aa20000002400 */
[C---:B-1----:R-:W-:Y:S01]  /*16bf0*/  FMUL.FTZ R26, R2.reuse, R48 ;  /* 0x00000030021a7220 */ /* 0x042fe20000410000 */
[C---:B------:R-:W-:Y:S01]  /*16c00*/  FMUL.FTZ R75, R2.reuse, R75 ;  /* 0x0000004b024b7220 */ /* 0x040fe20000410000 */
[C---:B------:R-:W-:Y:S01]  /*16c10*/  FMUL.FTZ R78, R2.reuse, R78 ;  /* 0x0000004e024e7220 */ /* 0x040fe20000410000 */
[----:B------:R-:W1:Y:S01]  /*16c20*/  @P1 LDC R31, c[0x0][0x450] ;  /* 0x00011400ff1f1b82 */ /* 0x000e620000000800 */
[C---:B------:R-:W-:Y:S01]  /*16c30*/  FMUL.FTZ R79, R2.reuse, R79 ;  /* 0x0000004f024f7220 */ /* 0x040fe20000410000 */
[C---:B------:R-:W-:Y:S01]  /*16c40*/  FMUL.FTZ R82, R2.reuse, R82 ;  /* 0x0000005202527220 */ /* 0x040fe20000410000 */
[C---:B------:R-:W-:Y:S01]  /*16c50*/  FMUL.FTZ R83, R2.reuse, R83 ;  /* 0x0000005302537220 */ /* 0x040fe20000410000 */
[----:B------:R-:W2:Y:S01]  /*16c60*/  MUFU.TANH R89, R30 ;  /* 0x0000001e00597308 */ /* 0x000ea20000002400 */
[C---:B------:R-:W-:Y:S01]  /*16c70*/  FMUL.FTZ R86, R2.reuse, R86 ;  /* 0x0000005602567220 */ /* 0x040fe20000410000 */
[C---:B------:R-:W-:Y:S01]  /*16c80*/  FMUL.FTZ R87, R2.reuse, R87 ;  /* 0x0000005702577220 */ /* 0x040fe20000410000 */
[----:B------:R-:W-:Y:S01]  /*16c90*/  FMUL.FTZ R61, R2, R61 ;  /* 0x0000003d023d7220 */ /* 0x000fe20000410000 */
[----:B------:R-:W-:-:S04]  /*16ca0*/  ULDC UR38, c[0x0][0x988] ;  /* 0x0002620000267ab9 */ /* 0x000fc80000000800 */
[----:B------:R2:W-:Y:S08]  /*16cb0*/  MUFU.TANH R41, R55 ;  /* 0x0000003700297308 */ /* 0x0005f00000002400 */
[----:B------:R2:W-:Y:S08]  /*16cc0*/  MUFU.TANH R36, R47 ;  /* 0x0000002f00247308 */ /* 0x0005f00000002400 */
[----:B------:R-:W2:Y:S08]  /*16cd0*/  MUFU.TANH R34, R34 ;  /* 0x0000002200227308 */ /* 0x000eb00000002400 */
[----:B------:R-:W2:Y:S08]  /*16ce0*/  MUFU.TANH R35, R35 ;  /* 0x0000002300237308 */ /* 0x000eb00000002400 */
[----:B------:R-:W2:Y:S08]  /*16cf0*/  MUFU.TANH R38, R38 ;  /* 0x0000002600267308 */ /* 0x000eb00000002400 */
[----:B------:R-:W2:Y:S08]  /*16d00*/  MUFU.TANH R39, R39 ;  /* 0x0000002700277308 */ /* 0x000eb00000002400 */
[----:B------:R-:W2:Y:S08]  /*16d10*/  MUFU.TANH R42, R42 ;  /* 0x0000002a002a7308 */ /* 0x000eb00000002400 */
[----:B------:R-:W2:Y:S08]  /*16d20*/  MUFU.TANH R43, R43 ;  /* 0x0000002b002b7308 */ /* 0x000eb00000002400 */
[----:B------:R-:W2:Y:S01]  /*16d30*/  MUFU.TANH R46, R46 ;  /* 0x0000002e002e7308 */ /* 0x000ea20000002400 */
[----:B------:R-:W-:-:S07]  /*16d40*/  FMUL.FTZ R25, R2, R49 ;  /* 0x0000003102197220 */ /* 0x000fce0000410000 */
[----:B------:R-:W-:Y:S01]  /*16d50*/  MUFU.TANH R48, R63 ;  /* 0x0000003f00307308 */ /* 0x000fe20000002400 */
[----:B-----5:R-:W-:-:S07]  /*16d60*/  FMUL.FTZ R27, R2, R53 ;  /* 0x00000035021b7220 */ /* 0x020fce0000410000 */
[----:B------:R-:W5:Y:S08]  /*16d70*/  MUFU.TANH R49, R51 ;  /* 0x0000003300317308 */ /* 0x000f700000002400 */
[----:B------:R-:W5:Y:S01]  /*16d80*/  MUFU.TANH R40, R54 ;  /* 0x0000003600287308 */ /* 0x000f620000002400 */
[----:B------:R-:W-:-:S07]  /*16d90*/  FMUL.FTZ R28, R2, R52 ;  /* 0x00000034021c7220 */ /* 0x000fce0000410000 */
[----:B------:R-:W-:Y:S08]  /*16da0*/  MUFU.TANH R62, R62 ;  /* 0x0000003e003e7308 */ /* 0x000ff00000002400 */
[----:B------:R-:W-:Y:S08]  /*16db0*/  MUFU.TANH R66, R66 ;  /* 0x0000004200427308 */ /* 0x000ff00000002400 */
[----:B------:R-:W-:Y:S08]  /*16dc0*/  MUFU.TANH R70, R70 ;  /* 0x0000004600467308 */ /* 0x000ff00000002400 */
[----:B------:R-:W-:Y:S08]  /*16dd0*/  MUFU.TANH R71, R71 ;  /* 0x0000004700477308 */ /* 0x000ff00000002400 */
[----:B------:R-:W-:Y:S08]  /*16de0*/  MUFU.TANH R0, R0 ;  /* 0x0000000000007308 */ /* 0x000ff00000002400 */
[----:B------:R-:W-:Y:S01]  /*16df0*/  MUFU.TANH R9, R9 ;  /* 0x0000000900097308 */ /* 0x000fe20000002400 */
[----:B------:R-:W-:-:S07]  /*16e00*/  FMUL.FTZ R60, R2, R60 ;  /* 0x0000003c023c7220 */ /* 0x000fce0000410000 */
[----:B------:R-:W-:Y:S08]  /*16e10*/  MUFU.TANH R10, R10 ;  /* 0x0000000a000a7308 */ /* 0x000ff00000002400 */
[----:B------:R-:W-:Y:S08]  /*16e20*/  MUFU.TANH R11, R11 ;  /* 0x0000000b000b7308 */ /* 0x000ff00000002400 */
[----:B------:R-:W-:Y:S08]  /*16e30*/  MUFU.TANH R12, R12 ;  /* 0x0000000c000c7308 */ /* 0x000ff00000002400 */
[----:B------:R-:W-:Y:S01]  /*16e40*/  MUFU.TANH R13, R13 ;  /* 0x0000000d000d7308 */ /* 0x000fe20000002400 */
[----:B------:R-:W-:-:S07]  /*16e50*/  FMUL.FTZ R64, R2, R64 ;  /* 0x0000004002407220 */ /* 0x000fce0000410000 */
[----:B------:R-:W-:Y:S01]  /*16e60*/  MUFU.TANH R15, R15 ;  /* 0x0000000f000f7308 */ /* 0x000fe20000002400 */
[----:B------:R-:W-:-:S07]  /*16e70*/  FMUL.FTZ R65, R2, R65 ;  /* 0x0000004102417220 */ /* 0x000fce0000410000 */
[----:B------:R-:W-:Y:S01]  /*16e80*/  MUFU.TANH R21, R21 ;  /* 0x0000001500157308 */ /* 0x000fe20000002400 */
[----:B----4-:R-:W-:Y:S01]  /*16e90*/  IMAD.IADD R50, R14, 0x1, R225 ;  /* 0x000000010e327824 */ /* 0x010fe200078e02e1 */
[----:B---3--:R-:W-:-:S06]  /*16ea0*/  LOP3.LUT R90, R90, 0xfffffffe, RZ, 0xc0, !PT ;  /* 0xfffffffe5a5a7812 */ /* 0x008fcc00078ec0ff */
[----:B------:R-:W-:Y:S01]  /*16eb0*/  MUFU.TANH R74, R74 ;  /* 0x0000004a004a7308 */ /* 0x000fe20000002400 */
[----:B0-----:R-:W-:-:S05]  /*16ec0*/  @P1 IMAD.HI.U32 R14, R50, R29, RZ ;  /* 0x0000001d320e1227 */ /* 0x001fca00078e00ff */
[----:B-1----:R-:W-:Y:S02]  /*16ed0*/  @P1 SHF.R.U32.HI R50, RZ, R31, R14 ;  /* 0x0000001fff321219 */ /* 0x002fe4000001160e */
[----:B------:R-:W-:Y:S01]  /*16ee0*/  MUFU.TANH R3, R3 ;  /* 0x0000000300037308 */ /* 0x000fe20000002400 */
[----:B------:R-:W-:Y:S02]  /*16ef0*/  MOV R31, 0xffffff80 ;  /* 0xffffff80001f7802 */ /* 0x000fe40000000f00 */
[----:B------:R-:W0:Y:S03]  /*16f00*/  SHFL.IDX PT, R33, R50, 0x1, 0x1c1f ;  /* 0x003c1f0032217f89 */ /* 0x000e2600000e0000 */
[----:B------:R-:W-:Y:S02]  /*16f10*/  IMAD R32, R168, R31, 0x80 ;  /* 0x00000080a8207424 */ /* 0x000fe400078e021f */
[----:B------:R-:W-:Y:S01]  /*16f20*/  FMUL.FTZ R14, R2, R58 ;  /* 0x0000003a020e7220 */ /* 0x000fe20000410000 */
[----:B------:R-:W-:Y:S01]  /*16f30*/  MUFU.TANH R7, R7 ;  /* 0x0000000700077308 */ /* 0x000fe20000002400 */
[----:B------:R-:W-:-:S04]  /*16f40*/  IMAD.IADD R32, R217, 0x1, R32 ;  /* 0x00000001d9207824 */ /* 0x000fc800078e0220 */
[----:B--2---:R-:W-:-:S03]  /*16f50*/  IMAD R58, R45, -0x2, R32 ;  /* 0xfffffffe2d3a7824 */ /* 0x004fc600078e0220 */
[----:B------:R-:W-:Y:S02]  /*16f60*/  MUFU.TANH R20, R20 ;  /* 0x0000001400147308 */ /* 0x000fe40000002400 */
[----:B------:R-:W-:Y:S02]  /*16f70*/  IADD3 R55, -R219, 0x1, R58 ;  /* 0x00000001db377810 */ /* 0x000fe40007ffe13a */
[----:B------:R-:W-:-:S04]  /*16f80*/  @P1 LOP3.LUT R90, R90, 0x1, RZ, 0xfc, !PT ;  /* 0x000000015a5a1812 */ /* 0x000fc800078efcff */
[----:B------:R-:W-:Y:S01]  /*16f90*/  MUFU.TANH R24, R24 ;  /* 0x0000001800187308 */ /* 0x000fe20000002400 */
[----:B0-----:R-:W-:Y:S01]  /*16fa0*/  VIADDMNMX R47, R33, R55, R58, PT ;  /* 0x00000037212f7246 */ /* 0x001fe2000380013a */
[----:B------:R-:W-:-:S03]  /*16fb0*/  FMUL.FTZ R31, R2, R59 ;  /* 0x0000003b021f7220 */ /* 0x000fc60000410000 */
[----:B------:R-:W-:-:S03]  /*16fc0*/  ISETP.GT.AND P1, PT, R47, RZ, PT ;  /* 0x000000ff2f00720c */ /* 0x000fc60003f24270 */
[----:B------:R-:W-:Y:S01]  /*16fd0*/  MUFU.TANH R26, R26 ;  /* 0x0000001a001a7308 */ /* 0x000fe20000002400 */
[C---:B------:R-:W-:Y:S02]  /*16fe0*/  ISETP.GT.AND P2, PT, R47.reuse, 0x1, PT ;  /* 0x000000012f00780c */ /* 0x040fe40003f44270 */
[----:B------:R-:W-:Y:S02]  /*16ff0*/  ISETP.GT.AND P3, PT, R47, 0x8, PT ;  /* 0x000000082f00780c */ /* 0x000fe40003f64270 */
[----:B------:R-:W-:Y:S02]  /*17000*/  FSEL R97, R97, -INF , P1 ;  /* 0xff80000061617808 */ /* 0x000fe40000800000 */
[----:B------:R-:W-:Y:S01]  /*17010*/  FSEL R59, R88, -INF , P2 ;  /* 0xff800000583b7808 */ /* 0x000fe20001000000 */
[----:B------:R-:W-:Y:S01]  /*17020*/  FMUL.FTZ R29, R2, R57 ;  /* 0x00000039021d7220 */ /* 0x000fe20000410000 */
[----:B------:R0:W1:Y:S01]  /*17030*/  MUFU.TANH R44, R14 ;  /* 0x0000000e002c7308 */ /* 0x0000620000002400 */
[----:B------:R-:W-:-:S02]  /*17040*/  ISETP.GT.AND P1, PT, R47, 0x9, PT ;  /* 0x000000092f00780c */ /* 0x000fc40003f24270 */
[----:B------:R-:W-:Y:S02]  /*17050*/  FSEL R57, R89, -INF , P3 ;  /* 0xff80000059397808 */ /* 0x000fe40001800000 */
[----:B------:R-:W-:Y:S02]  /*17060*/  ISETP.GT.AND P2, PT, R47, 0x10, PT ;  /* 0x000000102f00780c */ /* 0x000fe40003f44270 */
[----:B0-----:R-:W-:Y:S02]  /*17070*/  FMNMX.FTZ R14, R97, R59, !PT ;  /* 0x0000003b610e7209 */ /* 0x001fe40007810000 */
[----:B------:R-:W-:Y:S02]  /*17080*/  FSEL R95, R95, -INF , P1 ;  /* 0xff8000005f5f7808 */ /* 0x000fe40000800000 */
[----:B------:R-:W-:Y:S02]  /*17090*/  FMNMX.FTZ R14, R57, R14, !PT ;  /* 0x0000000e390e7209 */ /* 0x000fe40007810000 */
[----:B------:R-:W-:-:S02]  /*170a0*/  ISETP.GT.AND P1, PT, R47, 0x11, PT ;  /* 0x000000112f00780c */ /* 0x000fc40003f24270 */
[----:B------:R-:W-:Y:S02]  /*170b0*/  FSEL R93, R34, -INF , P2 ;  /* 0xff800000225d7808 */ /* 0x000fe40001000000 */
[----:B------:R-:W-:Y:S02]  /*170c0*/  FMNMX.FTZ R14, R95, R14, !PT ;  /* 0x0000000e5f0e7209 */ /* 0x000fe40007810000 */
[----:B------:R-:W-:Y:S02]  /*170d0*/  ISETP.GT.AND P2, PT, R47, 0x18, PT ;  /* 0x000000182f00780c */ /* 0x000fe40003f44270 */
[----:B------:R-:W-:Y:S02]  /*170e0*/  FSEL R91, R35, -INF , P1 ;  /* 0xff800000235b7808 */ /* 0x000fe40000800000 */
[----:B------:R-:W-:Y:S02]  /*170f0*/  FMNMX.FTZ R32, R93, R14, !PT ;  /* 0x0000000e5d207209 */ /* 0x000fe40007810000 */
[----:B------:R-:W-:-:S02]  /*17100*/  ISETP.GT.AND P1, PT, R47, 0x19, PT ;  /* 0x000000192f00780c */ /* 0x000fc40003f24270 */
[----:B------:R-:W-:Y:S02]  /*17110*/  FSEL R89, R38, -INF , P2 ;  /* 0xff80000026597808 */ /* 0x000fe40001000000 */
[----:B------:R-:W-:Y:S01]  /*17120*/  FMNMX.FTZ R32, R91, R32, !PT ;  /* 0x000000205b207209 */ /* 0x000fe20007810000 */
[----:B------:R-:W-:Y:S01]  /*17130*/  FMUL.FTZ R14, R2, R67 ;  /* 0x00000043020e7220 */ /* 0x000fe20000410000 */
[----:B------:R-:W-:Y:S02]  /*17140*/  ISETP.GT.AND P2, PT, R47, 0x20, PT ;  /* 0x000000202f00780c */ /* 0x000fe40003f44270 */
[----:B------:R-:W-:Y:S02]  /*17150*/  FSEL R67, R39, -INF , P1 ;  /* 0xff80000027437808 */ /* 0x000fe40000800000 */
[----:B------:R-:W-:Y:S02]  /*17160*/  FMNMX.FTZ R32, R89, R32, !PT ;  /* 0x0000002059207209 */ /* 0x000fe40007810000 */
[----:B------:R-:W-:-:S02]  /*17170*/  ISETP.GT.AND P1, PT, R47, 0x21, PT ;  /* 0x000000212f00780c */ /* 0x000fc40003f24270 */
[----:B------:R-:W-:Y:S02]  /*17180*/  FSEL R63, R42, -INF , P2 ;  /* 0xff8000002a3f7808 */ /* 0x000fe40001000000 */
[----:B------:R-:W-:Y:S01]  /*17190*/  FMNMX.FTZ R32, R67, R32, !PT ;  /* 0x0000002043207209 */ /* 0x000fe20007810000 */
[----:B------:R0:W2:Y:S01]  /*171a0*/  MUFU.TANH R45, R31 ;  /* 0x0000001f002d7308 */ /* 0x0000a20000002400 */
[----:B------:R-:W-:Y:S02]  /*171b0*/  ISETP.GT.AND P2, PT, R47, 0x28, PT ;  /* 0x000000282f00780c */ /* 0x000fe40003f44270 */
[----:B------:R-:W-:Y:S02]  /*171c0*/  FSEL R54, R43, -INF , P1 ;  /* 0xff8000002b367808 */ /* 0x000fe40000800000 */
[----:B------:R-:W-:Y:S02]  /*171d0*/  ISETP.GT.AND P1, PT, R47, 0x29, PT ;  /* 0x000000292f00780c */ /* 0x000fe40003f24270 */
[----:B0-----:R-:W-:Y:S01]  /*171e0*/  FMNMX.FTZ R31, R63, R32, !PT ;  /* 0x000000203f1f7209 */ /* 0x001fe20007810000 */
[----:B------:R0:W3:Y:S01]  /*171f0*/  MUFU.TANH R38, R14 ;  /* 0x0000000e00267308 */ /* 0x0000e20000002400 */
[----:B------:R-:W-:-:S02]  /*17200*/  FSEL R53, R46, -INF , P2 ;  /* 0xff8000002e357808 */ /* 0x000fc40001000000 */
[----:B------:R-:W-:Y:S02]  /*17210*/  ISETP.GT.AND P2, PT, R47, 0x30, PT ;  /* 0x000000302f00780c */ /* 0x000fe40003f44270 */
[----:B------:R-:W-:Y:S02]  /*17220*/  FSEL R52, R36, -INF , P1 ;  /* 0xff80000024347808 */ /* 0x000fe40000800000 */
[----:B0-----:R-:W-:-:S04]  /*17230*/  FMNMX.FTZ R14, R54, R31, !PT ;  /* 0x0000001f360e7209 */ /* 0x001fc80007810000 */
[----:B------:R-:W-:Y:S02]  /*17240*/  FMNMX.FTZ R31, R53, R14, !PT ;  /* 0x0000000e351f7209 */ /* 0x000fe40007810000 */
[----:B------:R-:W-:Y:S02]  /*17250*/  ISETP.GT.AND P1, PT, R47, 0x31, PT ;  /* 0x000000312f00780c */ /* 0x000fe40003f24270 */
[----:B------:R-:W-:Y:S02]  /*17260*/  FSEL R51, R37, -INF , P2 ;  /* 0xff80000025337808 */ /* 0x000fe40001000000 */
[----:B------:R-:W-:Y:S02]  /*17270*/  FMNMX.FTZ R14, R52, R31, !PT ;  /* 0x0000001f340e7209 */ /* 0x000fe40007810000 */
[----:B------:R-:W-:Y:S02]  /*17280*/  ISETP.GT.AND P2, PT, R47, 0x38, PT ;  /* 0x000000382f00780c */ /* 0x000fe40003f44270 */
[----:B-----5:R-:W-:-:S02]  /*17290*/  FSEL R49, R49, -INF , P1 ;  /* 0xff80000031317808 */ /* 0x020fc40000800000 */
[----:B------:R-:W-:Y:S02]  /*172a0*/  FMNMX.FTZ R14, R51, R14, !PT ;  /* 0x0000000e330e7209 */ /* 0x000fe40007810000 */
[----:B------:R-:W-:Y:S02]  /*172b0*/  ISETP.GT.AND P1, PT, R47, 0x39, PT ;  /* 0x000000392f00780c */ /* 0x000fe40003f24270 */
[----:B------:R-:W-:Y:S02]  /*172c0*/  FSEL R43, R40, -INF , P2 ;  /* 0xff800000282b7808 */ /* 0x000fe40001000000 */
[----:B------:R-:W-:Y:S02]  /*172d0*/  FMNMX.FTZ R14, R49, R14, !PT ;  /* 0x0000000e310e7209 */ /* 0x000fe40007810000 */
[----:B------:R-:W-:Y:S02]  /*172e0*/  ISETP.GT.AND P2, PT, R47, 0x40, PT ;  /* 0x000000402f00780c */ /* 0x000fe40003f44270 */
[----:B------:R-:W-:-:S02]  /*172f0*/  FSEL R35, R41, -INF , P1 ;  /* 0xff80000029237808 */ /* 0x000fc40000800000 */
[----:B------:R-:W-:Y:S02]  /*17300*/  FMNMX.FTZ R14, R43, R14, !PT ;  /* 0x0000000e2b0e7209 */ /* 0x000fe40007810000 */
[----:B------:R-:W-:Y:S02]  /*17310*/  ISETP.GT.AND P1, PT, R47, 0x41, PT ;  /* 0x000000412f00780c */ /* 0x000fe40003f24270 */
[----:B-1----:R-:W-:Y:S02]  /*17320*/  FSEL R33, R44, -INF , P2 ;  /* 0xff8000002c217808 */ /* 0x002fe40001000000 */
[----:B------:R-:W-:Y:S02]  /*17330*/  FMNMX.FTZ R14, R35, R14, !PT ;  /* 0x0000000e230e7209 */ /* 0x000fe40007810000 */
[----:B------:R-:W-:Y:S02]  /*17340*/  ISETP.GT.AND P2, PT, R47, 0x48, PT ;  /* 0x000000482f00780c */ /* 0x000fe40003f44270 */
[----:B--2---:R-:W-:-:S02]  /*17350*/  FSEL R31, R45, -INF , P1 ;  /* 0xff8000002d1f7808 */ /* 0x004fc40000800000 */
[----:B------:R-:W-:Y:S02]  /*17360*/  FMNMX.FTZ R14, R33, R14, !PT ;  /* 0x0000000e210e7209 */ /* 0x000fe40007810000 */
[----:B------:R-:W-:Y:S02]  /*17370*/  ISETP.GT.AND P1, PT, R47, 0x49, PT ;  /* 0x000000492f00780c */ /* 0x000fe40003f24270 */
[----:B------:R-:W-:Y:S02]  /*17380*/  FSEL R32, R62, -INF , P2 ;  /* 0xff8000003e207808 */ /* 0x000fe40001000000 */
[----:B------:R-:W-:Y:S02]  /*17390*/  FMNMX.FTZ R37, R31, R14, !PT ;  /* 0x0000000e1f257209 */ /* 0x000fe40007810000 */
[----:B------:R-:W-:Y:S02]  /*173a0*/  ISETP.GT.AND P2, PT, R47, 0x50, PT ;  /* 0x000000502f00780c */ /* 0x000fe40003f44270 */
[----:B------:R-:W-:-:S02]  /*173b0*/  FSEL R34, R48, -INF , P1 ;  /* 0xff80000030227808 */ /* 0x000fc40000800000 */
[----:B------:R-:W-:Y:S02]  /*173c0*/  FMNMX.FTZ R37, R32, R37, !PT ;  /* 0x0000002520257209 */ /* 0x000fe40007810000 */
[C---:B------:R-:W-:Y:S02]  /*173d0*/  ISETP.GT.AND P1, PT, R47.reuse, 0x51, PT ;  /* 0x000000512f00780c */ /* 0x040fe40003f24270 */
[----:B------:R-:W-:Y:S02]  /*173e0*/  FSEL R36, R66, -INF , P2 ;  /* 0xff80000042247808 */ /* 0x000fe40001000000 */
[----:B------:R-:W-:Y:S01]  /*173f0*/  FMNMX.FTZ R39, R34, R37, !PT ;  /* 0x0000002522277209 */ /* 0x000fe20007810000 */
[----:B------:R-:W0:Y:S01]  /*17400*/  MUFU.TANH R75, R75 ;  /* 0x0000004b004b7308 */ /* 0x000e220000002400 */
[----:B------:R-:W-:Y:S02]  /*17410*/  ISETP.GT.AND P2, PT, R47, 0x58, PT ;  /* 0x000000582f00780c */ /* 0x000fe40003f44270 */
[----:B---3--:R-:W-:-:S02]  /*17420*/  FSEL R37, R38, -INF , P1 ;  /* 0xff80000026257808 */ /* 0x008fc40000800000 */
[----:B------:R-:W-:Y:S02]  /*17430*/  FMNMX.FTZ R14, R36, R39, !PT ;  /* 0x00000027240e7209 */ /* 0x000fe40007810000 */
[----:B------:R-:W-:Y:S01]  /*17440*/  ISETP.GT.AND P1, PT, R47, 0x59, PT ;  /* 0x000000592f00780c */ /* 0x000fe20003f24270 */
[----:B------:R-:W1:Y:S01]  /*17450*/  MUFU.TANH R42, R78 ;  /* 0x0000004e002a7308 */ /* 0x000e620000002400 */
[----:B------:R-:W-:Y:S02]  /*17460*/  FSEL R38, R70, -INF , P2 ;  /* 0xff80000046267808 */ /* 0x000fe40001000000 */
[----:B------:R-:W-:Y:S02]  /*17470*/  FMNMX.FTZ R41, R37, R14, !PT ;  /* 0x0000000e25297209 */ /* 0x000fe40007810000 */
[----:B------:R-:W-:Y:S02]  /*17480*/  ISETP.GT.AND P2, PT, R47, 0x60, PT ;  /* 0x000000602f00780c */ /* 0x000fe40003f44270 */
[----:B------:R-:W-:Y:S01]  /*17490*/  FSEL R39, R71, -INF , P1 ;  /* 0xff80000047277808 */ /* 0x000fe20000800000 */
[----:B------:R-:W2:Y:S01]  /*174a0*/  MUFU.TANH R44, R79 ;  /* 0x0000004f002c7308 */ /* 0x000ea20000002400 */
[----:B------:R-:W-:-:S02]  /*174b0*/  FMNMX.FTZ R14, R38, R41, !PT ;  /* 0x00000029260e7209 */ /* 0x000fc40007810000 */
[----:B------:R-:W-:Y:S02]  /*174c0*/  ISETP.GT.AND P1, PT, R47, 0x61, PT ;  /* 0x000000612f00780c */ /* 0x000fe40003f24270 */
[----:B------:R-:W-:Y:S02]  /*174d0*/  FSEL R40, R74, -INF , P2 ;  /* 0xff8000004a287808 */ /* 0x000fe40001000000 */
[----:B------:R-:W-:Y:S01]  /*174e0*/  FMNMX.FTZ R45, R39, R14, !PT ;  /* 0x0000000e272d7209 */ /* 0x000fe20007810000 */
[----:B------:R-:W3:Y:S01]  /*174f0*/  MUFU.TANH R46, R82 ;  /* 0x00000052002e7308 */ /* 0x000ee20000002400 */
[----:B------:R-:W-:Y:S02]  /*17500*/  ISETP.GT.AND P2, PT, R47, 0x68, PT ;  /* 0x000000682f00780c */ /* 0x000fe40003f44270 */
[----:B0-----:R-:W-:Y:S02]  /*17510*/  FSEL R41, R75, -INF , P1 ;  /* 0xff8000004b297808 */ /* 0x001fe40000800000 */
[----:B------:R-:W-:-:S03]  /*17520*/  FMNMX.FTZ R14, R40, R45, !PT ;  /* 0x0000002d280e7209 */ /* 0x000fc60007810000 */
[----:B------:R-:W0:Y:S01]  /*17530*/  MUFU.TANH R83, R83 ;  /* 0x0000005300537308 */ /* 0x000e220000002400 */
[----:B------:R-:W-:Y:S02]  /*17540*/  ISETP.GT.AND P1, PT, R47, 0x69, PT ;  /* 0x000000692f00780c */ /* 0x000fe40003f24270 */
[----:B-1----:R-:W-:Y:S02]  /*17550*/  FSEL R42, R42, -INF , P2 ;  /* 0xff8000002a2a7808 */ /* 0x002fe40001000000 */
[----:B------:R-:W-:-:S03]  /*17560*/  FMNMX.FTZ R45, R41, R14, !PT ;  /* 0x0000000e292d7209 */ /* 0x000fc60007810000 */
[----:B------:R-:W1:Y:S01]  /*17570*/  MUFU.TANH R86, R86 ;  /* 0x0000005600567308 */ /* 0x000e620000002400 */
[----:B------:R-:W-:Y:S02]  /*17580*/  ISETP.GT.AND P2, PT, R47, 0x70, PT ;  /* 0x000000702f00780c */ /* 0x000fe40003f44270 */
[----:B--2---:R-:W-:Y:S02]  /*17590*/  FSEL R44, R44, -INF , P1 ;  /* 0xff8000002c2c7808 */ /* 0x004fe40000800000 */
[----:B------:R-:W-:-:S03]  /*175a0*/  FMNMX.FTZ R45, R42, R45, !PT ;  /* 0x0000002d2a2d7209 */ /* 0x000fc60007810000 */
[----:B------:R-:W2:Y:S01]  /*175b0*/  MUFU.TANH R48, R87 ;  /* 0x0000005700307308 */ /* 0x000ea20000002400 */
[C---:B------:R-:W-:Y:S02]  /*175c0*/  ISETP.GT.AND P1, PT, R47.reuse, 0x71, PT ;  /* 0x000000712f00780c */ /* 0x040fe40003f24270 */
[----:B---3--:R-:W-:Y:S02]  /*175d0*/  FSEL R46, R46, -INF , P2 ;  /* 0xff8000002e2e7808 */ /* 0x008fe40001000000 */
[----:B------:R-:W-:Y:S02]  /*175e0*/  FMNMX.FTZ R71, R44, R45, !PT ;  /* 0x0000002d2c477209 */ /* 0x000fe40007810000 */
[----:B------:R-:W-:Y:S02]  /*175f0*/  ISETP.GT.AND P2, PT, R47, 0x78, PT ;  /* 0x000000782f00780c */ /* 0x000fe40003f44270 */
[----:B0-----:R-:W-:Y:S02]  /*17600*/  FSEL R45, R83, -INF , P1 ;  /* 0xff800000532d7808 */ /* 0x001fe40000800000 */
[----:B------:R-:W-:-:S02]  /*17610*/  FMNMX.FTZ R14, R46, R71, !PT ;  /* 0x000000472e0e7209 */ /* 0x000fc40007810000 */
[----:B------:R-:W-:Y:S02]  /*17620*/  ISETP.GT.AND P1, PT, R47, 0x79, PT ;  /* 0x000000792f00780c */ /* 0x000fe40003f24270 */
[----:B-1----:R-:W-:Y:S02]  /*17630*/  FSEL R47, R86, -INF , P2 ;  /* 0xff800000562f7808 */ /* 0x002fe40001000000 */
[----:B------:R-:W-:Y:S02]  /*17640*/  FMNMX.FTZ R14, R45, R14, !PT ;  /* 0x0000000e2d0e7209 */ /* 0x000fe40007810000 */
[----:B--2---:R-:W-:Y:S02]  /*17650*/  FSEL R48, R48, -INF , P1 ;  /* 0xff80000030307808 */ /* 0x004fe40000800000 */
[----:B------:R-:W-:-:S04]  /*17660*/  FMNMX.FTZ R71, R47, R14, !PT ;  /* 0x0000000e2f477209 */ /* 0x000fc80007810000 */
[----:B------:R-:W-:-:S05]  /*17670*/  FMNMX.FTZ R71, R48, R71, !PT ;  /* 0x0000004730477209 */ /* 0x000fca0007810000 */
[----:B------:R-:W0:Y:S01]  /*17680*/  SHFL.BFLY PT, R14, R71, 0x2, 0x1f ;  /* 0x0c401f00470e7f89 */ /* 0x000e2200000e0000 */
[----:B------:R-:W-:Y:S01]  /*17690*/  FMUL.FTZ R30, R2, R56 ;  /* 0x00000038021e7220 */ /* 0x000fe20000410000 */
[----:B------:R1:W-:Y:S02]  /*176a0*/  MUFU.TANH R82, R61 ;  /* 0x0000003d00527308 */ /* 0x0003e40000002400 */
[----:B------:R-:W2:Y:S01]  /*176b0*/  SHFL.IDX PT, R50, R50, RZ, 0x1c1f ;  /* 0x001c1fff32327589 */ /* 0x000ea200000e0000 */
[----:B0-----:R-:W-:-:S05]  /*176c0*/  FMNMX.FTZ R56, R71, R14, !PT ;  /* 0x0000000e47387209 */ /* 0x001fca0007810000 */
[----:B-1----:R-:W0:Y:S01]  /*176d0*/  SHFL.BFLY PT, R61, R56, 0x1, 0x1f ;  /* 0x0c201f00383d7f89 */ /* 0x002e2200000e0000 */
[----:B--2---:R-:W-:-:S04]  /*176e0*/  VIADDMNMX R78, R50, R55, R58, PT ;  /* 0x00000037324e7246 */ /* 0x004fc8000380013a */
[C---:B------:R-:W-:Y:S02]  /*176f0*/  ISETP.GT.AND P2, PT, R78.reuse, 0x1, PT ;  /* 0x000000014e00780c */ /* 0x040fe40003f44270 */
[----:B------:R-:W-:Y:S02]  /*17700*/  ISETP.GT.AND P3, PT, R78, 0x8, PT ;  /* 0x000000084e00780c */ /* 0x000fe40003f64270 */
[----:B0-----:R-:W-:Y:S01]  /*17710*/  FMNMX.FTZ R14, R56, R61, !PT ;  /* 0x0000003d380e7209 */ /* 0x001fe20007810000 */
[----:B------:R-:W-:-:S03]  /*17720*/  IMAD.U32 R61, RZ, RZ, UR38 ;  /* 0x00000026ff3d7e24 */ /* 0x000fc6000f8e00ff */
[C---:B------:R-:W-:Y:S01]  /*17730*/  FSETP.NEU.FTZ.AND P1, PT, R14.reuse, -INF , PT ;  /* 0xff8000000e00780b */ /* 0x040fe20003f3d000 */
[----:B------:R-:W-:-:S05]  /*17740*/  FFMA.FTZ R56, R14, R61, -8 ;  /* 0xc10000000e387423 */ /* 0x000fca000001003d */
[----:B------:R-:W-:Y:S02]  /*17750*/  FSEL R56, R56, RZ, P1 ;  /* 0x000000ff38387208 */ /* 0x000fe40000800000 */
[----:B------:R-:W-:Y:S02]  /*17760*/  ISETP.GT.AND P1, PT, R78, RZ, PT ;  /* 0x000000ff4e00720c */ /* 0x000fe40003f24270 */
[----:B------:R-:W-:Y:S01]  /*17770*/  FSEL R58, R3, -INF , P2 ;  /* 0xff800000033a7808 */ /* 0x000fe20001000000 */
[----:B------:R-:W-:-:S01]  /*17780*/  FFMA.FTZ R50, R59, UR38, -R56 ;  /* 0x000000263b327c23 */ /* 0x000fc20008010838 */
[----:B------:R-:W-:Y:S01]  /*17790*/  FSEL R59, R0, -INF , P1 ;  /* 0xff800000003b7808 */ /* 0x000fe20000800000 */
[----:B------:R0:W-:Y:S01]  /*177a0*/  MUFU.TANH R79, R60 ;  /* 0x0000003c004f7308 */ /* 0x0001e20000002400 */
[----:B------:R-:W-:-:S01]  /*177b0*/  FFMA.FTZ R0, R57, UR38, -R56 ;  /* 0x0000002639007c23 */ /* 0x000fc20008010838 */
[----:B------:R-:W-:Y:S02]  /*177c0*/  ISETP.GT.AND P1, PT, R78, 0x9, PT ;  /* 0x000000094e00780c */ /* 0x000fe40003f24270 */
[----:B------:R-:W-:-:S02]  /*177d0*/  FSEL R57, R7, -INF , P3 ;  /* 0xff80000007397808 */ /* 0x000fc40001800000 */
[----:B0-----:R-:W-:Y:S02]  /*177e0*/  FMNMX.FTZ R60, R59, R58, !PT ;  /* 0x0000003a3b3c7209 */ /* 0x001fe40007810000 */
[C---:B------:R-:W-:Y:S02]  /*177f0*/  ISETP.GT.AND P2, PT, R78.reuse, 0x10, PT ;  /* 0x000000104e00780c */ /* 0x040fe40003f44270 */
[----:B------:R-:W-:Y:S02]  /*17800*/  FSEL R55, R9, -INF , P1 ;  /* 0xff80000009377808 */ /* 0x000fe40000800000 */
[----:B------:R-:W-:Y:S02]  /*17810*/  FMNMX.FTZ R62, R57, R60, !PT ;  /* 0x0000003c393e7209 */ /* 0x000fe40007810000 */
[----:B------:R-:W-:Y:S02]  /*17820*/  ISETP.GT.AND P1, PT, R78, 0x11, PT ;  /* 0x000000114e00780c */ /* 0x000fe40003f24270 */
[----:B------:R-:W-:-:S02]  /*17830*/  FSEL R60, R10, -INF , P2 ;  /* 0xff8000000a3c7808 */ /* 0x000fc40001000000 */
[----:B------:R-:W-:Y:S02]  /*17840*/  FMNMX.FTZ R7, R55, R62, !PT ;  /* 0x0000003e37077209 */ /* 0x000fe40007810000 */
[----:B------:R-:W-:Y:S02]  /*17850*/  ISETP.GT.AND P2, PT, R78, 0x18, PT ;  /* 0x000000184e00780c */ /* 0x000fe40003f44270 */
[----:B------:R-:W-:Y:S02]  /*17860*/  FSEL R61, R11, -INF , P1 ;  /* 0xff8000000b3d7808 */ /* 0x000fe40000800000 */
[----:B------:R-:W-:Y:S02]  /*17870*/  FMNMX.FTZ R10, R60, R7, !PT ;  /* 0x000000073c0a7209 */ /* 0x000fe40007810000 */
[----:B------:R-:W-:Y:S02]  /*17880*/  ISETP.GT.AND P1, PT, R78, 0x19, PT ;  /* 0x000000194e00780c */ /* 0x000fe40003f24270 */
[----:B------:R-:W-:-:S02]  /*17890*/  FSEL R62, R12, -INF , P2 ;  /* 0xff8000000c3e7808 */ /* 0x000fc40001000000 */
[----:B------:R-:W-:Y:S01]  /*178a0*/  FMNMX.FTZ R7, R61, R10, !PT ;  /* 0x0000000a3d077209 */ /* 0x000fe20007810000 */
[----:B------:R0:W-:Y:S01]  /*178b0*/  MUFU.TANH R83, R64 ;  /* 0x0000004000537308 */ /* 0x0001e20000002400 */
[----:B------:R-:W-:Y:S02]  /*178c0*/  ISETP.GT.AND P2, PT, R78, 0x20, PT ;  /* 0x000000204e00780c */ /* 0x000fe40003f44270 */
[----:B------:R-:W-:Y:S02]  /*178d0*/  FMNMX.FTZ R7, R62, R7, !PT ;  /* 0x000000073e077209 */ /* 0x000fe40007810000 */
[----:B0-----:R-:W-:-:S03]  /*178e0*/  FSEL R64, R13, -INF , P1 ;  /* 0xff8000000d407808 */ /* 0x001fc60000800000 */
[----:B------:R0:W-:Y:S01]  /*178f0*/  MUFU.TANH R86, R65 ;  /* 0x0000004100567308 */ /* 0x0001e20000002400 */
[----:B------:R-:W-:Y:S02]  /*17900*/  ISETP.GT.AND P1, PT, R78, 0x21, PT ;  /* 0x000000214e00780c */ /* 0x000fe40003f24270 */
[----:B------:R-:W-:Y:S01]  /*17910*/  FMNMX.FTZ R12, R64, R7, !PT ;  /* 0x00000007400c7209 */ /* 0x000fe20007810000 */
[----:B------:R-:W-:Y:S01]  /*17920*/  FMUL.FTZ R68, R2, R68 ;  /* 0x0000004402447220 */ /* 0x000fe20000410000 */
[----:B------:R-:W-:Y:S02]  /*17930*/  FSEL R66, R15, -INF , P1 ;  /* 0xff8000000f427808 */ /* 0x000fe40000800000 */
[----:B0-----:R-:W-:Y:S01]  /*17940*/  FSEL R65, R20, -INF , P2 ;  /* 0xff80000014417808 */ /* 0x001fe20001000000 */
[----:B------:R-:W0:Y:S01]  /*17950*/  MUFU.TANH R25, R25 ;  /* 0x0000001900197308 */ /* 0x000e220000002400 */
[----:B------:R-:W-:Y:S02]  /*17960*/  ISETP.GT.AND P2, PT, R78, 0x28, PT ;  /* 0x000000284e00780c */ /* 0x000fe40003f44270 */
[----:B------:R-:W-:Y:S01]  /*17970*/  FMNMX.FTZ R9, R65, R12, !PT ;  /* 0x0000000c41097209 */ /* 0x000fe20007810000 */
[----:B------:R-:W-:Y:S01]  /*17980*/  FMUL.FTZ R69, R2, R69 ;  /* 0x0000004502457220 */ /* 0x000fe20000410000 */
[----:B------:R-:W-:-:S02]  /*17990*/  ISETP.GT.AND P1, PT, R78, 0x29, PT ;  /* 0x000000294e00780c */ /* 0x000fc40003f24270 */
[----:B------:R-:W-:Y:S01]  /*179a0*/  FMNMX.FTZ R9, R66, R9, !PT ;  /* 0x0000000942097209 */ /* 0x000fe20007810000 */
[----:B------:R-:W1:Y:S08]  /*179b0*/  MUFU.TANH R28, R28 ;  /* 0x0000001c001c7308 */ /* 0x000e700000002400 */
[----:B------:R2:W-:Y:S01]  /*179c0*/  MUFU.TANH R87, R68 ;  /* 0x0000004400577308 */ /* 0x0005e20000002400 */
[----:B------:R-:W-:-:S01]  /*179d0*/  FFMA.FTZ R12, R67, UR38, -R56 ;  /* 0x00000026430c7c23 */ /* 0x000fc20008010838 */
[----:B--2---:R-:W-:-:S06]  /*179e0*/  FSEL R68, R24, -INF , P2 ;  /* 0xff80000018447808 */ /* 0x004fcc0001000000 */
[----:B------:R-:W-:Y:S01]  /*179f0*/  MUFU.TANH R27, R27 ;  /* 0x0000001b001b7308 */ /* 0x000fe20000002400 */
[----:B------:R-:W-:Y:S02]  /*17a00*/  ISETP.GT.AND P2, PT, R78, 0x30, PT ;  /* 0x000000304e00780c */ /* 0x000fe40003f44270 */
[----:B------:R-:W-:-:S05]  /*17a10*/  FMNMX.FTZ R20, R68, R9, !PT ;  /* 0x0000000944147209 */ /* 0x000fca0007810000 */
[----:B------:R2:W-:Y:S01]  /*17a20*/  MUFU.TANH R88, R69 ;  /* 0x0000004500587308 */ /* 0x0005e20000002400 */
[----:B------:R-:W-:Y:S02]  /*17a30*/  FSEL R67, R26, -INF , P2 ;  /* 0xff8000001a437808 */ /* 0x000fe40001000000 */
[----:B--2---:R-:W-:-:S05]  /*17a40*/  FSEL R69, R21, -INF , P1 ;  /* 0xff80000015457808 */ /* 0x004fca0000800000 */
[----:B------:R-:W2:Y:S01]  /*17a50*/  MUFU.TANH R30, R30 ;  /* 0x0000001e001e7308 */ /* 0x000ea20000002400 */
[C---:B------:R-:W-:Y:S02]  /*17a60*/  ISETP.GT.AND P1, PT, R78.reuse, 0x31, PT ;  /* 0x000000314e00780c */ /* 0x040fe40003f24270 */
[----:B------:R-:W-:Y:S02]  /*17a70*/  FMNMX.FTZ R20, R69, R20, !PT ;  /* 0x0000001445147209 */ /* 0x000fe40007810000 */
[----:B------:R-:W-:Y:S02]  /*17a80*/  ISETP.GT.AND P2, PT, R78, 0x38, PT ;  /* 0x000000384e00780c */ /* 0x000fe40003f44270 */
[----:B0-----:R-:W-:Y:S01]  /*17a90*/  FSEL R70, R25, -INF , P1 ;  /* 0xff80000019467808 */ /* 0x001fe20000800000 */
[----:B------:R-:W0:Y:S01]  /*17aa0*/  MUFU.TANH R29, R29 ;  /* 0x0000001d001d7308 */ /* 0x000e220000002400 */
[----:B------:R-:W-:Y:S01]  /*17ab0*/  FMNMX.FTZ R9, R67, R20, !PT ;  /* 0x0000001443097209 */ /* 0x000fe20007810000 */
[----:B------:R-:W-:Y:S01]  /*17ac0*/  FMUL.FTZ R73, R2, R73 ;  /* 0x0000004902497220 */ /* 0x000fe20000410000 */
[----:B------:R-:W-:-:S02]  /*17ad0*/  ISETP.GT.AND P1, PT, R78, 0x39, PT ;  /* 0x000000394e00780c */ /* 0x000fc40003f24270 */
[----:B-1----:R-:W-:Y:S02]  /*17ae0*/  FSEL R71, R28, -INF , P2 ;  /* 0xff8000001c477808 */ /* 0x002fe40001000000 */
[----:B------:R-:W-:Y:S01]  /*17af0*/  FMNMX.FTZ R20, R70, R9, !PT ;  /* 0x0000000946147209 */ /* 0x000fe20007810000 */
[----:B------:R1:W-:Y:S01]  /*17b00*/  MUFU.TANH R92, R73 ;  /* 0x00000049005c7308 */ /* 0x0003e20000002400 */
[----:B------:R-:W-:Y:S02]  /*17b10*/  ISETP.GT.AND P2, PT, R78, 0x40, PT ;  /* 0x000000404e00780c */ /* 0x000fe40003f44270 */
[----:B------:R-:W-:Y:S02]  /*17b20*/  FMNMX.FTZ R24, R71, R20, !PT ;  /* 0x0000001447187209 */ /* 0x000fe40007810000 */
[----:B--2---:R-:W-:Y:S02]  /*17b30*/  FSEL R74, R30, -INF , P2 ;  /* 0xff8000001e4a7808 */ /* 0x004fe40001000000 */
[----:B-1----:R-:W-:-:S02]  /*17b40*/  FSEL R73, R27, -INF , P1 ;  /* 0xff8000001b497808 */ /* 0x002fc40000800000 */
[----:B------:R-:W-:Y:S02]  /*17b50*/  ISETP.GT.AND P1, PT, R78, 0x41, PT ;  /* 0x000000414e00780c */ /* 0x000fe40003f24270 */
[----:B------:R-:W-:Y:S01]  /*17b60*/  FMNMX.FTZ R9, R73, R24, !PT ;  /* 0x0000001849097209 */ /* 0x000fe20007810000 */
[----:B------:R-:W-:Y:S01]  /*17b70*/  FMUL.FTZ R77, R2, R77 ;  /* 0x0000004d024d7220 */ /* 0x000fe20000410000 */
[----:B------:R-:W-:Y:S02]  /*17b80*/  ISETP.GT.AND P2, PT, R78, 0x48, PT ;  /* 0x000000484e00780c */ /* 0x000fe40003f44270 */
[----:B0-----:R-:W-:Y:S02]  /*17b90*/  FSEL R75, R29, -INF , P1 ;  /* 0xff8000001d4b7808 */ /* 0x001fe40000800000 */
[----:B------:R-:W-:Y:S01]  /*17ba0*/  FMNMX.FTZ R24, R74, R9, !PT ;  /* 0x000000094a187209 */ /* 0x000fe20007810000 */
[----:B------:R-:W-:Y:S01]  /*17bb0*/  FMUL.FTZ R76, R2, R76 ;  /* 0x0000004c024c7220 */ /* 0x000fe20000410000 */
[----:B------:R0:W-:Y:S01]  /*17bc0*/  MUFU.TANH R96, R77 ;  /* 0x0000004d00607308 */ /* 0x0001e20000002400 */
[----:B------:R-:W-:-:S02]  /*17bd0*/  ISETP.GT.AND P1, PT, R78, 0x49, PT ;  /* 0x000000494e00780c */ /* 0x000fc40003f24270 */
[----:B------:R-:W-:Y:S01]  /*17be0*/  FMNMX.FTZ R24, R75, R24, !PT ;  /* 0x000000184b187209 */ /* 0x000fe20007810000 */
[----:B------:R-:W-:Y:S01]  /*17bf0*/  FMUL.FTZ R72, R2, R72 ;  /* 0x0000004802487220 */ /* 0x000fe20000410000 */
[----:B0-----:R-:W-:-:S03]  /*17c00*/  FSEL R77, R79, -INF , P2 ;  /* 0xff8000004f4d7808 */ /* 0x001fc60001000000 */
[----:B------:R0:W-:Y:S01]  /*17c10*/  MUFU.TANH R94, R76 ;  /* 0x0000004c005e7308 */ /* 0x0001e20000002400 */
[----:B------:R-:W-:Y:S02]  /*17c20*/  ISETP.GT.AND P2, PT, R78, 0x50, PT ;  /* 0x000000504e00780c */ /* 0x000fe40003f44270 */
[----:B------:R-:W-:Y:S01]  /*17c30*/  FMNMX.FTZ R9, R77, R24, !PT ;  /* 0x000000184d097209 */ /* 0x000fe20007810000 */
[----:B------:R1:W-:Y:S01]  /*17c40*/  STL [R1], R90 ;  /* 0x0000005a01007387 */ /* 0x0003e20000100800 */
[----:B0-----:R-:W-:Y:S02]  /*17c50*/  FSEL R76, R82, -INF , P1 ;  /* 0xff800000524c7808 */ /* 0x001fe40000800000 */
[----:B------:R-:W-:Y:S02]  /*17c60*/  ISETP.GT.AND P1, PT, R78, 0x51, PT ;  /* 0x000000514e00780c */ /* 0x000fe40003f24270 */
[----:B------:R-:W-:Y:S01]  /*17c70*/  FMNMX.FTZ R9, R76, R9, !PT ;  /* 0x000000094c097209 */ /* 0x000fe20007810000 */
[----:B-1----:R0:W1:Y:S01]  /*17c80*/  MUFU.TANH R90, R72 ;  /* 0x00000048005a7308 */ /* 0x0020620000002400 */
[----:B------:R-:W-:-:S01]  /*17c90*/  FFMA.FTZ R157, R63, UR38, -R56 ;  /* 0x000000263f9d7c23 */ /* 0x000fc20008010838 */
[----:B------:R-:W-:-:S02]  /*17ca0*/  FSEL R63, R86, -INF , P1 ;  /* 0xff800000563f7808 */ /* 0x000fc40000800000 */
[----:B0-----:R-:W-:Y:S02]  /*17cb0*/  FSEL R72, R83, -INF , P2 ;  /* 0xff80000053487808 */ /* 0x001fe40001000000 */
[----:B------:R-:W-:Y:S02]  /*17cc0*/  ISETP.GT.AND P2, PT, R78, 0x58, PT ;  /* 0x000000584e00780c */ /* 0x000fe40003f44270 */
[----:B------:R-:W-:Y:S01]  /*17cd0*/  FMNMX.FTZ R24, R72, R9, !PT ;  /* 0x0000000948187209 */ /* 0x000fe20007810000 */
[----:B------:R-:W-:Y:S01]  /*17ce0*/  FMUL.FTZ R80, R2, R80 ;  /* 0x0000005002507220 */ /* 0x000fe20000410000 */
[----:B------:R-:W-:Y:S02]  /*17cf0*/  ISETP.GT.AND P1, PT, R78, 0x59, PT ;  /* 0x000000594e00780c */ /* 0x000fe40003f24270 */
[----:B------:R-:W-:Y:S02]  /*17d00*/  FSEL R29, R87, -INF , P2 ;  /* 0xff800000571d7808 */ /* 0x000fe40001000000 */
[----:B------:R-:W-:Y:S01]  /*17d10*/  FMNMX.FTZ R24, R63, R24, !PT ;  /* 0x000000183f187209 */ /* 0x000fe20007810000 */
[----:B------:R-:W-:Y:S01]  /*17d20*/  FFMA.FTZ R26, R52, UR38, -R56 ;  /* 0x00000026341a7c23 */ /* 0x000fe20008010838 */
[----:B------:R-:W-:Y:S01]  /*17d30*/  ISETP.GT.AND P2, PT, R78, 0x60, PT ;  /* 0x000000604e00780c */ /* 0x000fe20003f44270 */
[----:B------:R-:W-:Y:S01]  /*17d40*/  FMUL.FTZ R81, R2, R81 ;  /* 0x0000005102517220 */ /* 0x000fe20000410000 */
[----:B------:R-:W-:-:S02]  /*17d50*/  FSEL R52, R88, -INF , P1 ;  /* 0xff80000058347808 */ /* 0x000fc40000800000 */
[----:B------:R-:W-:Y:S01]  /*17d60*/  FMNMX.FTZ R9, R29, R24, !PT ;  /* 0x000000181d097209 */ /* 0x000fe20007810000 */
[----:B------:R-:W-:Y:S01]  /*17d70*/  MUFU.TANH R80, R80 ;  /* 0x0000005000507308 */ /* 0x000fe20000002400 */
[----:B------:R-:W-:-:S01]  /*17d80*/  FFMA.FTZ R159, R51, UR38, -R56 ;  /* 0x00000026339f7c23 */ /* 0x000fc20008010838 */
[----:B------:R-:W-:Y:S01]  /*17d90*/  ISETP.GT.AND P1, PT, R78, 0x61, PT ;  /* 0x000000614e00780c */ /* 0x000fe20003f24270 */
[----:B------:R-:W-:Y:S01]  /*17da0*/  FMUL.FTZ R84, R2, R84 ;  /* 0x0000005402547220 */ /* 0x000fe20000410000 */
[----:B-1----:R-:W-:Y:S02]  /*17db0*/  FSEL R51, R90, -INF , P2 ;  /* 0xff8000005a337808 */ /* 0x002fe40001000000 */
[----:B------:R-:W-:Y:S01]  /*17dc0*/  FMNMX.FTZ R28, R52, R9, !PT ;  /* 0x00000009341c7209 */ /* 0x000fe20007810000 */
[----:B------:R-:W-:Y:S01]  /*17dd0*/  FFMA.FTZ R15, R49, UR38, -R56 ;  /* 0x00000026310f7c23 */ /* 0x000fe20008010838 */
[----:B------:R-:W0:Y:S01]  /*17de0*/  MUFU.TANH R81, R81 ;  /* 0x0000005100517308 */ /* 0x000e220000002400 */
[----:B------:R-:W-:Y:S01]  /*17df0*/  ISETP.GT.AND P2, PT, R78, 0x68, PT ;  /* 0x000000684e00780c */ /* 0x000fe20003f44270 */
[----:B------:R-:W-:Y:S01]  /*17e00*/  FMUL.FTZ R85, R2, R85 ;  /* 0x0000005502557220 */ /* 0x000fe20000410000 */
[----:B------:R-:W-:-:S02]  /*17e10*/  FSEL R49, R92, -INF , P1 ;  /* 0xff8000005c317808 */ /* 0x000fc40000800000 */
[----:B------:R-:W-:Y:S01]  /*17e20*/  FMNMX.FTZ R28, R51, R28, !PT ;  /* 0x0000001c331c7209 */ /* 0x000fe20007810000 */
[----:B------:R-:W-:-:S01]  /*17e30*/  FFMA.FTZ R13, R43, UR38, -R56 ;  /* 0x000000262b0d7c23 */ /* 0x000fc20008010838 */
        /* <DEDUP_REMOVED lines=9> */
[----:B------:R-:W-:-:S03]  /*17ed0*/  FMNMX.FTZ R28, R21, R28, !PT ;  /* 0x0000001c151c7209 */ /* 0x000fc60007810000 */
[----:B------:R3:W-:Y:S01]  /*17ee0*/  MUFU.EX2 R24, R15 ;  /* 0x0000000f00187308 */ /* 0x0007e20000000800 */
[----:B0-----:R-:W-:Y:S01]  /*17ef0*/  FSEL R25, R81, -INF , P1 ;  /* 0xff80000051197808 */ /* 0x001fe20000800000 */
[----:B------:R-:W-:Y:S01]  /*17f00*/  FFMA.FTZ R54, R54, UR38, -R56 ;  /* 0x0000002636367c23 */ /* 0x000fe20008010838 */
[----:B---3--:R-:W-:Y:S02]  /*17f10*/  FSEL R15, R80, -INF , P2 ;  /* 0xff800000500f7808 */ /* 0x008fe40001000000 */
[C---:B------:R-:W-:Y:S02]  /*17f20*/  ISETP.GT.AND P2, PT, R78.reuse, 0x78, PT ;  /* 0x000000784e00780c */ /* 0x040fe40003f44270 */
[----:B------:R-:W-:Y:S02]  /*17f30*/  FMNMX.FTZ R28, R15, R28, !PT ;  /* 0x0000001c0f1c7209 */ /* 0x000fe40007810000 */
[----:B------:R-:W-:Y:S02]  /*17f40*/  ISETP.GT.AND P1, PT, R78, 0x79, PT ;  /* 0x000000794e00780c */ /* 0x000fe40003f24270 */
[----:B-1----:R-:W-:-:S02]  /*17f50*/  FSEL R27, R84, -INF , P2 ;  /* 0xff800000541b7808 */ /* 0x002fc40001000000 */
[----:B------:R-:W-:Y:S01]  /*17f60*/  FMNMX.FTZ R28, R25, R28, !PT ;  /* 0x0000001c191c7209 */ /* 0x000fe20007810000 */
[----:B------:R0:W-:Y:S01]  /*17f70*/  MUFU.EX2 R20, R54 ;  /* 0x0000003600147308 */ /* 0x0001e20000000800 */
[----:B------:R-:W-:-:S01]  /*17f80*/  FFMA.FTZ R161, R33, UR38, -R56 ;  /* 0x0000002621a17c23 */ /* 0x000fc20008010838 */
[----:B--2---:R-:W-:Y:S02]  /*17f90*/  FSEL R33, R85, -INF , P1 ;  /* 0xff80000055217808 */ /* 0x004fe40000800000 */
[----:B0-----:R-:W-:-:S04]  /*17fa0*/  FMNMX.FTZ R54, R27, R28, !PT ;  /* 0x0000001c1b367209 */ /* 0x001fc80007810000 */
[----:B------:R-:W-:-:S05]  /*17fb0*/  FMNMX.FTZ R9, R33, R54, !PT ;  /* 0x0000003621097209 */ /* 0x000fca0007810000 */
[----:B------:R-:W0:Y:S02]  /*17fc0*/  SHFL.BFLY PT, R78, R9, 0x2, 0x1f ;  /* 0x0c401f00094e7f89 */ /* 0x000e2400000e0000 */
[----:B0-----:R-:W-:-:S05]  /*17fd0*/  FMNMX.FTZ R78, R9, R78, !PT ;  /* 0x0000004e094e7209 */ /* 0x001fca0007810000 */
[----:B------:R-:W0:Y:S01]  /*17fe0*/  SHFL.BFLY PT, R9, R78, 0x1, 0x1f ;  /* 0x0c201f004e097f89 */ /* 0x000e2200000e0000 */
[----:B------:R-:W-:-:S01]  /*17ff0*/  FFMA.FTZ R30, R35, UR38, -R56 ;  /* 0x00000026231e7c23 */ /* 0x000fc20008010838 */
[--C-:B------:R-:W-:Y:S01]  /*18000*/  FFMA.FTZ R35, R31, UR38, -R56.reuse ;  /* 0x000000261f237c23 */ /* 0x100fe20008010838 */
[----:B------:R-:W-:-:S01]  /*18010*/  FFMA.FTZ R31, R32, UR38, -R56 ;  /* 0x00000026201f7c23 */ /* 0x000fc20008010838 */
[--C-:B------:R-:W-:Y:S01]  /*18020*/  FFMA.FTZ R32, R37, UR38, -R56.reuse ;  /* 0x0000002625207c23 */ /* 0x100fe20008010838 */
[----:B------:R-:W-:-:S01]  /*18030*/  FFMA.FTZ R37, R42, UR38, -R56 ;  /* 0x000000262a257c23 */ /* 0x000fc20008010838 */
[----:B------:R-:W-:Y:S02]  /*18040*/  IMAD.U32 R42, RZ, RZ, UR38 ;  /* 0x00000026ff2a7e24 */ /* 0x000fe4000f8e00ff */
[----:B------:R-:W-:-:S01]  /*18050*/  FFMA.FTZ R54, R34, UR38, -R56 ;  /* 0x0000002622367c23 */ /* 0x000fc20008010838 */
[--C-:B------:R-:W-:Y:S01]  /*18060*/  FFMA.FTZ R34, R41, UR38, -R56.reuse ;  /* 0x0000002629227c23 */ /* 0x100fe20008010838 */
[----:B------:R-:W-:-:S01]  /*18070*/  FFMA.FTZ R165, R40, UR38, -R56 ;  /* 0x0000002628a57c23 */ /* 0x000fc20008010838 */
[--C-:B------:R-:W-:Y:S01]  /*18080*/  FFMA.FTZ R40, R44, UR38, -R56.reuse ;  /* 0x000000262c287c23 */ /* 0x100fe20008010838 */
[----:B------:R-:W-:-:S01]  /*18090*/  FFMA.FTZ R153, R97, UR38, -R56 ;  /* 0x0000002661997c23 */ /* 0x000fc20008010838 */
[----:B0-----:R-:W-:-:S04]  /*180a0*/  FMNMX.FTZ R9, R78, R9, !PT ;  /* 0x000000094e097209 */ /* 0x001fc80007810000 */
[C---:B------:R-:W-:Y:S01]  /*180b0*/  FSETP.NEU.FTZ.AND P1, PT, R9.reuse, -INF , PT ;  /* 0xff8000000900780b */ /* 0x040fe20003f3d000 */
[----:B------:R-:W-:-:S05]  /*180c0*/  FFMA.FTZ R41, R9, R42, -8 ;  /* 0xc100000009297423 */ /* 0x000fca000001002a */
[----:B------:R-:W-:Y:S01]  /*180d0*/  FSEL R44, R41, RZ, P1 ;  /* 0x000000ff292c7208 */ /* 0x000fe20000800000 */
[----:B------:R-:W-:Y:S04]  /*180e0*/  MUFU.EX2 R153, R153 ;  /* 0x0000009900997308 */ /* 0x000fe80000000800 */
[----:B------:R-:W-:-:S01]  /*180f0*/  FFMA.FTZ R152, R59, UR38, -R44 ;  /* 0x000000263b987c23 */ /* 0x000fc2000801082c */
[--C-:B------:R-:W-:Y:S01]  /*18100*/  FFMA.FTZ R41, R58, UR38, -R44.reuse ;  /* 0x000000263a297c23 */ /* 0x100fe2000801082c */
[----:B------:R-:W-:-:S02]  /*18110*/  FFMA.FTZ R57, R57, UR38, -R44 ;  /* 0x0000002639397c23 */ /* 0x000fc4000801082c */
[----:B------:R-:W0:Y:S01]  /*18120*/  MUFU.EX2 R50, R50 ;  /* 0x0000003200327308 */ /* 0x000e220000000800 */
[----:B------:R-:W-:-:S01]  /*18130*/  FFMA.FTZ R3, R95, UR38, -R56 ;  /* 0x000000265f037c23 */ /* 0x000fc20008010838 */
[----:B------:R-:W-:Y:S01]  /*18140*/  FFMA.FTZ R155, R93, UR38, -R56 ;  /* 0x000000265d9b7c23 */ /* 0x000fe20008010838 */
[----:B------:R-:W-:-:S05]  /*18150*/  FFMA.FTZ R55, R55, UR38, -R44 ;  /* 0x0000002637377c23 */ /* 0x000fca000801082c */
[----:B------:R-:W-:Y:S01]  /*18160*/  MUFU.EX2 R152, R152 ;  /* 0x0000009800987308 */ /* 0x000fe20000000800 */
[----:B------:R-:W-:-:S07]  /*18170*/  FFMA.FTZ R154, R60, UR38, -R44 ;  /* 0x000000263c9a7c23 */ /* 0x000fce000801082c */
[----:B------:R-:W-:Y:S01]  /*18180*/  MUFU.EX2 R41, R41 ;  /* 0x0000002900297308 */ /* 0x000fe20000000800 */
[----:B------:R-:W-:-:S01]  /*18190*/  FFMA.FTZ R167, R46, UR38, -R56 ;  /* 0x000000262ea77c23 */ /* 0x000fc20008010838 */
[----:B------:R-:W-:-:S06]  /*181a0*/  FFMA.FTZ R10, R91, UR38, -R56 ;  /* 0x000000265b0a7c23 */ /* 0x000fcc0008010838 */
[----:B------:R-:W1:Y:S01]  /*181b0*/  MUFU.EX2 R0, R0 ;  /* 0x0000000000007308 */ /* 0x000e620000000800 */
[----:B------:R-:W-:-:S01]  /*181c0*/  FFMA.FTZ R163, R36, UR38, -R56 ;  /* 0x0000002624a37c23 */ /* 0x000fc20008010838 */
[----:B------:R-:W-:-:S06]  /*181d0*/  FFMA.FTZ R36, R45, UR38, -R56 ;  /* 0x000000262d247c23 */ /* 0x000fcc0008010838 */
[----:B------:R-:W2:Y:S01]  /*181e0*/  MUFU.EX2 R57, R57 ;  /* 0x0000003900397308 */ /* 0x000ea20000000800 */
[----:B------:R-:W-:-:S01]  /*181f0*/  FFMA.FTZ R45, R61, UR38, -R44 ;  /* 0x000000263d2d7c23 */ /* 0x000fc2000801082c */
[----:B------:R-:W-:-:S06]  /*18200*/  FFMA.FTZ R7, R89, UR38, -R56 ;  /* 0x0000002659077c23 */ /* 0x000fcc0008010838 */
[----:B------:R-:W3:Y:S01]  /*18210*/  MUFU.EX2 R3, R3 ;  /* 0x0000000300037308 */ /* 0x000ee20000000800 */
[----:B------:R-:W-:-:S07]  /*18220*/  FFMA.FTZ R62, R62, UR38, -R44 ;  /* 0x000000263e3e7c23 */ /* 0x000fce000801082c */
[----:B------:R-:W4:Y:S01]  /*18230*/  MUFU.EX2 R46, R55 ;  /* 0x00000037002e7308 */ /* 0x000f220000000800 */
[----:B0-----:R-:W-:-:S01]  /*18240*/  FADD.FTZ R61, R153, R50 ;  /* 0x00000032993d7221 */ /* 0x001fc20000010000 */
[----:B------:R-:W-:-:S06]  /*18250*/  FFMA.FTZ R11, R53, UR38, -R56 ;  /* 0x00000026350b7c23 */ /* 0x000fcc0008010838 */
[----:B------:R-:W0:Y:S01]  /*18260*/  MUFU.EX2 R155, R155 ;  /* 0x0000009b009b7308 */ /* 0x000e220000000800 */
[----:B------:R-:W-:-:S07]  /*18270*/  FFMA.FTZ R42, R48, UR38, -R56 ;  /* 0x00000026302a7c23 */ /* 0x000fce0008010838 */
[----:B------:R-:W5:Y:S01]  /*18280*/  MUFU.EX2 R154, R154 ;  /* 0x0000009a009a7308 */ /* 0x000f620000000800 */
[----:B-1----:R-:W-:-:S07]  /*18290*/  FADD.FTZ R58, R0, R61 ;  /* 0x0000003d003a7221 */ /* 0x002fce0000010000 */
[----:B------:R1:W-:Y:S01]  /*182a0*/  MUFU.EX2 R28, R35 ;  /* 0x00000023001c7308 */ /* 0x0003e20000000800 */
[----:B------:R-:W-:-:S07]  /*182b0*/  FFMA.FTZ R64, R64, UR38, -R44 ;  /* 0x0000002640407c23 */ /* 0x000fce000801082c */
[----:B------:R-:W5:Y:S01]  /*182c0*/  MUFU.EX2 R10, R10 ;  /* 0x0000000a000a7308 */ /* 0x000f620000000800 */
[----:B-1----:R-:W-:-:S01]  /*182d0*/  FFMA.FTZ R35, R38, UR38, -R56 ;  /* 0x0000002626237c23 */ /* 0x002fc20008010838 */
[--C-:B------:R-:W-:Y:S01]  /*182e0*/  FFMA.FTZ R38, R39, UR38, -R56.reuse ;  /* 0x0000002627267c23 */ /* 0x100fe20008010838 */
[----:B------:R-:W-:-:S01]  /*182f0*/  FFMA.FTZ R39, R47, UR38, -R56 ;  /* 0x000000262f277c23 */ /* 0x000fc20008010838 */
[----:B------:R-:W-:-:S04]  /*18300*/  FADD.FTZ R56, R152, R41 ;  /* 0x0000002998387221 */ /* 0x000fc80000010000 */
[----:B------:R-:W1:Y:S01]  /*18310*/  MUFU.EX2 R45, R45 ;  /* 0x0000002d002d7308 */ /* 0x000e620000000800 */
[----:B--2---:R-:W-:-:S01]  /*18320*/  FADD.FTZ R61, R57, R56 ;  /* 0x00000038393d7221 */ /* 0x004fc20000010000 */
[----:B------:R-:W-:Y:S01]  /*18330*/  FFMA.FTZ R156, R65, UR38, -R44 ;  /* 0x00000026419c7c23 */ /* 0x000fe2000801082c */
[----:B---3--:R-:W-:-:S05]  /*18340*/  FADD.FTZ R58, R3, R58 ;  /* 0x0000003a033a7221 */ /* 0x008fca0000010000 */
[----:B------:R-:W2:Y:S01]  /*18350*/  MUFU.EX2 R7, R7 ;  /* 0x0000000700077308 */ /* 0x000ea20000000800 */
[----:B----4-:R-:W-:-:S01]  /*18360*/  FADD.FTZ R61, R46, R61 ;  /* 0x0000003d2e3d7221 */ /* 0x010fc20000010000 */
[----:B------:R-:W-:-:S06]  /*18370*/  FFMA.FTZ R47, R66, UR38, -R44 ;  /* 0x00000026422f7c23 */ /* 0x000fcc000801082c */
[----:B------:R-:W3:Y:S01]  /*18380*/  MUFU.EX2 R62, R62 ;  /* 0x0000003e003e7308 */ /* 0x000ee20000000800 */
[----:B0-----:R-:W-:-:S07]  /*18390*/  FADD.FTZ R65, R155, R58 ;  /* 0x0000003a9b417221 */ /* 0x001fce0000010000 */
[----:B------:R-:W0:Y:S01]  /*183a0*/  MUFU.EX2 R12, R12 ;  /* 0x0000000c000c7308 */ /* 0x000e220000000800 */
[----:B-----5:R-:W-:-:S01]  /*183b0*/  FADD.FTZ R56, R154, R61 ;  /* 0x0000003d9a387221 */ /* 0x020fc20000010000 */
[----:B------:R-:W-:-:S06]  /*183c0*/  FFMA.FTZ R68, R68, UR38, -R44 ;  /* 0x0000002644447c23 */ /* 0x000fcc000801082c */
[----:B------:R-:W4:Y:S01]  /*183d0*/  MUFU.EX2 R59, R64 ;  /* 0x00000040003b7308 */ /* 0x000f220000000800 */
[----:B------:R-:W-:-:S07]  /*183e0*/  FADD.FTZ R58, R10, R65 ;  /* 0x000000410a3a7221 */ /* 0x000fce0000010000 */
[----:B------:R-:W5:Y:S01]  /*183f0*/  MUFU.EX2 R157, R157 ;  /* 0x0000009d009d7308 */ /* 0x000f620000000800 */
[----:B-1----:R-:W-:-:S01]  /*18400*/  FADD.FTZ R61, R45, R56 ;  /* 0x000000382d3d7221 */ /* 0x002fc20000010000 */
[----:B------:R-:W-:-:S06]  /*18410*/  FFMA.FTZ R69, R69, UR38, -R44 ;  /* 0x0000002645457c23 */ /* 0x000fcc000801082c */
[----:B------:R-:W1:Y:S01]  /*18420*/  MUFU.EX2 R156, R156 ;  /* 0x0000009c009c7308 */ /* 0x000e620000000800 */
[----:B--2---:R-:W-:-:S01]  /*18430*/  FADD.FTZ R65, R7, R58 ;  /* 0x0000003a07417221 */ /* 0x004fc20000010000 */
[----:B---3--:R-:W-:-:S06]  /*18440*/  FADD.FTZ R56, R62, R61 ;  /* 0x0000003d3e387221 */ /* 0x008fcc0000010000 */
[----:B------:R-:W2:Y:S01]  /*18450*/  MUFU.EX2 R47, R47 ;  /* 0x0000002f002f7308 */ /* 0x000ea20000000800 */
[----:B------:R-:W-:-:S01]  /*18460*/  FFMA.FTZ R158, R67, UR38, -R44 ;  /* 0x00000026439e7c23 */ /* 0x000fc2000801082c */
[----:B0-----:R-:W-:-:S06]  /*18470*/  FADD.FTZ R58, R12, R65 ;  /* 0x000000410c3a7221 */ /* 0x001fcc0000010000 */
[----:B------:R-:W0:Y:S01]  /*18480*/  MUFU.EX2 R11, R11 ;  /* 0x0000000b000b7308 */ /* 0x000e220000000800 */
[----:B----4-:R-:W-:-:S01]  /*18490*/  FADD.FTZ R61, R59, R56 ;  /* 0x000000383b3d7221 */ /* 0x010fc20000010000 */
[----:B------:R-:W-:-:S06]  /*184a0*/  FFMA.FTZ R53, R70, UR38, -R44 ;  /* 0x0000002646357c23 */ /* 0x000fcc000801082c */
[----:B------:R-:W3:Y:S01]  /*184b0*/  MUFU.EX2 R68, R68 ;  /* 0x0000004400447308 */ /* 0x000ee20000000800 */
[----:B-----5:R-:W-:-:S07]  /*184c0*/  FADD.FTZ R65, R157, R58 ;  /* 0x0000003a9d417221 */ /* 0x020fce0000010000 */
[----:B------:R-:W4:Y:S01]  /*184d0*/  MUFU.EX2 R26, R26 ;  /* 0x0000001a001a7308 */ /* 0x000f220000000800 */
[----:B-1----:R-:W-:-:S01]  /*184e0*/  FADD.FTZ R58, R156, R61 ;  /* 0x0000003d9c3a7221 */ /* 0x002fc20000010000 */
[----:B------:R-:W-:-:S06]  /*184f0*/  FFMA.FTZ R71, R71, UR38, -R44 ;  /* 0x0000002647477c23 */ /* 0x000fcc000801082c */
[----:B------:R-:W1:Y:S01]  /*18500*/  MUFU.EX2 R69, R69 ;  /* 0x0000004500457308 */ /* 0x000e620000000800 */
[----:B------:R-:W-:-:S07]  /*18510*/  FADD.FTZ R60, R20, R65 ;  /* 0x00000041143c7221 */ /* 0x000fce0000010000 */
[----:B------:R-:W5:Y:S01]  /*18520*/  MUFU.EX2 R159, R159 ;  /* 0x0000009f009f7308 */ /* 0x000f620000000800 */
[----:B--2---:R-:W-:-:S07]  /*18530*/  FADD.FTZ R61, R47, R58 ;  /* 0x0000003a2f3d7221 */ /* 0x004fce0000010000 */
[----:B------:R-:W2:Y:S01]  /*18540*/  MUFU.EX2 R158, R158 ;  /* 0x0000009e009e7308 */ /* 0x000ea20000000800 */
[----:B0-----:R-:W-:-:S01]  /*18550*/  FADD.FTZ R65, R11, R60 ;  /* 0x0000003c0b417221 */ /* 0x001fc20000010000 */
[----:B------:R-:W-:Y:S01]  /*18560*/  FFMA.FTZ R73, R73, UR38, -R44 ;  /* 0x0000002649497c23 */ /* 0x000fe2000801082c */
[----:B---3--:R-:W-:-:S05]  /*18570*/  FADD.FTZ R58, R68, R61 ;  /* 0x0000003d443a7221 */ /* 0x008fca0000010000 */
[----:B------:R-:W0:Y:S01]  /*18580*/  MUFU.EX2 R53, R53 ;  /* 0x0000003500357308 */ /* 0x000e220000000800 */
[----:B------:R-:W-:-:S01]  /*18590*/  FFMA.FTZ R160, R74, UR38, -R44 ;  /* 0x000000264aa07c23 */ /* 0x000fc2000801082c */
[----:B----4-:R-:W-:-:S06]  /*185a0*/  FADD.FTZ R60, R26, R65 ;  /* 0x000000411a3c7221 */ /* 0x010fcc0000010000 */
[----:B------:R-:W3:Y:S01]  /*185b0*/  MUFU.EX2 R13, R13 ;  /* 0x0000000d000d7308 */ /* 0x000ee20000000800 */
[----:B-1----:R-:W-:-:S01]  /*185c0*/  FADD.FTZ R65, R69, R58 ;  /* 0x0000003a45417221 */ /* 0x002fc20000010000 */
[----:B------:R-:W-:-:S06]  /*185d0*/  FFMA.FTZ R55, R75, UR38, -R44 ;  /* 0x000000264b377c23 */ /* 0x000fcc000801082c */
[----:B------:R-:W1:Y:S01]  /*185e0*/  MUFU.EX2 R71, R71 ;  /* 0x0000004700477308 */ /* 0x000e620000000800 */
[----:B-----5:R-:W-:-:S07]  /*185f0*/  FADD.FTZ R67, R159, R60 ;  /* 0x0000003c9f437221 */ /* 0x020fce0000010000 */
[----:B------:R-:W4:Y:S01]  /*18600*/  MUFU.EX2 R30, R30 ;  /* 0x0000001e001e7308 */ /* 0x000f220000000800 */
[----:B--2---:R-:W-:-:S01]  /*18610*/  FADD.FTZ R58, R158, R65 ;  /* 0x000000419e3a7221 */ /* 0x004fc20000010000 */
[----:B------:R-:W-:-:S06]  /*18620*/  FFMA.FTZ R77, R77, UR38, -R44 ;  /* 0x000000264d4d7c23 */ /* 0x000fcc000801082c */
[----:B------:R-:W2:Y:S01]  /*18630*/  MUFU.EX2 R48, R73 ;  /* 0x0000004900307308 */ /* 0x000ea20000000800 */
[----:B------:R-:W-:-:S01]  /*18640*/  FADD.FTZ R60, R24, R67 ;  /* 0x00000043183c7221 */ /* 0x000fc20000010000 */
[----:B------:R-:W-:-:S06]  /*18650*/  FFMA.FTZ R29, R29, UR38, -R44 ;  /* 0x000000261d1d7c23 */ /* 0x000fcc000801082c */
[----:B------:R-:W5:Y:S01]  /*18660*/  MUFU.EX2 R161, R161 ;  /* 0x000000a100a17308 */ /* 0x000f620000000800 */
[----:B0-----:R-:W-:-:S01]  /*18670*/  FADD.FTZ R58, R53, R58 ;  /* 0x0000003a353a7221 */ /* 0x001fc20000010000 */
[----:B------:R-:W-:-:S06]  /*18680*/  FFMA.FTZ R76, R76, UR38, -R44 ;  /* 0x000000264c4c7c23 */ /* 0x000fcc000801082c */
[----:B------:R-:W0:Y:S01]  /*18690*/  MUFU.EX2 R160, R160 ;  /* 0x000000a000a07308 */ /* 0x000e220000000800 */
[----:B------:R-:W-:-:S01]  /*186a0*/  FFMA.FTZ R52, R52, UR38, -R44 ;  /* 0x0000002634347c23 */ /* 0x000fc2000801082c */
[----:B---3--:R-:W-:-:S06]  /*186b0*/  FADD.FTZ R65, R13, R60 ;  /* 0x0000003c0d417221 */ /* 0x008fcc0000010000 */
[----:B------:R-:W3:Y:S01]  /*186c0*/  MUFU.EX2 R55, R55 ;  /* 0x0000003700377308 */ /* 0x000ee20000000800 */
[----:B------:R-:W-:-:S07]  /*186d0*/  FFMA.FTZ R72, R72, UR38, -R44 ;  /* 0x0000002648487c23 */ /* 0x000fce000801082c */
[----:B------:R-:W3:Y:S01]  /*186e0*/  MUFU.EX2 R31, R31 ;  /* 0x0000001f001f7308 */ /* 0x000ee20000000800 */
[----:B------:R-:W-:-:S07]  /*186f0*/  FFMA.FTZ R63, R63, UR38, -R44 ;  /* 0x000000263f3f7c23 */ /* 0x000fce000801082c */
[----:B------:R-:W-:Y:S08]  /*18700*/  MUFU.EX2 R77, R77 ;  /* 0x0000004d004d7308 */ /* 0x000ff00000000800 */
[----:B------:R1:W-:Y:S08]  /*18710*/  MUFU.EX2 R56, R29 ;  /* 0x0000001d00387308 */ /* 0x0003f00000000800 */
[----:B------:R-:W3:Y:S01]  /*18720*/  MUFU.EX2 R54, R54 ;  /* 0x0000003600367308 */ /* 0x000ee20000000800 */
[----:B-1----:R-:W-:-:S07]  /*18730*/  FADD.FTZ R29, R71, R58 ;  /* 0x0000003a471d7221 */ /* 0x002fce0000010000 */
[----:B------:R4:W-:Y:S08]  /*18740*/  MUFU.EX2 R61, R52 ;  /* 0x00000034003d7308 */ /* 0x0009f00000000800 */
[----:B------:R-:W-:Y:S01]  /*18750*/  MUFU.EX2 R76, R76 ;  /* 0x0000004c004c7308 */ /* 0x000fe20000000800 */
[----:B----4-:R-:W-:-:S01]  /*18760*/  FADD.FTZ R52, R30, R65 ;  /* 0x000000411e347221 */ /* 0x010fc20000010000 */
[----:B--2---:R-:W-:-:S03]  /*18770*/  FADD.FTZ R65, R48, R29 ;  /* 0x0000001d30417221 */ /* 0x004fc60000010000 */
[----:B-----5:R-:W-:-:S03]  /*18780*/  FADD.FTZ R67, R161, R52 ;  /* 0x00000034a1437221 */ /* 0x020fc60000010000 */
[----:B------:R-:W1:Y:S01]  /*18790*/  MUFU.EX2 R163, R163 ;  /* 0x000000a300a37308 */ /* 0x000e620000000800 */
[----:B0-----:R-:W-:-:S01]  /*187a0*/  FADD.FTZ R52, R160, R65 ;  /* 0x00000041a0347221 */ /* 0x001fc20000010000 */
[----:B------:R-:W-:Y:S01]  /*187b0*/  FADD.FTZ R58, R28, R67 ;  /* 0x000000431c3a7221 */ /* 0x000fe20000010000 */
[----:B------:R-:W-:-:S05]  /*187c0*/  FFMA.FTZ R49, R49, UR38, -R44 ;  /* 0x0000002631317c23 */ /* 0x000fca000801082c */
[----:B------:R-:W0:Y:S01]  /*187d0*/  MUFU.EX2 R72, R72 ;  /* 0x0000004800487308 */ /* 0x000e220000000800 */
[----:B------:R-:W-:Y:S02]  /*187e0*/  VIADD R29, R5, 0x38840 ;  /* 0x00038840051d7836 */ /* 0x000fe40000000000 */
[----:B---3--:R-:W-:Y:S01]  /*187f0*/  FADD.FTZ R52, R55, R52 ;  /* 0x0000003437347221 */ /* 0x008fe20000010000 */
[----:B------:R-:W-:-:S04]  /*18800*/  MOV R60, UR39 ;  /* 0x00000027003c7c02 */ /* 0x000fc80008000f00 */
[----:B------:R-:W2:Y:S01]  /*18810*/  MUFU.EX2 R32, R32 ;  /* 0x0000002000207308 */ /* 0x000ea20000000800 */
[----:B------:R-:W-:-:S01]  /*18820*/  FADD.FTZ R65, R31, R58 ;  /* 0x0000003a1f417221 */ /* 0x000fc20000010000 */
[----:B------:R-:W-:-:S06]  /*18830*/  FFMA.FTZ R51, R51, UR38, -R44 ;  /* 0x0000002633337c23 */ /* 0x000fcc000801082c */
[----:B------:R-:W-:Y:S01]  /*18840*/  MUFU.EX2 R63, R63 ;  /* 0x0000003f003f7308 */ /* 0x000fe20000000800 */
[----:B------:R-:W-:Y:S01]  /*18850*/  PRMT R29, R60, 0x654, R29 ;  /* 0x000006543c1d7816 */ /* 0x000fe2000000001d */
[----:B------:R-:W-:Y:S01]  /*18860*/  FADD.FTZ R58, R54, R65 ;  /* 0x00000041363a7221 */ /* 0x000fe20000010000 */
[----:B------:R-:W-:-:S02]  /*18870*/  FFMA.FTZ R21, R21, UR38, -R44 ;  /* 0x0000002615157c23 */ /* 0x000fc4000801082c */
[----:B------:R1:W-:Y:S03]  /*18880*/  SYNCS.ARRIVE.TRANS64.RED.A1T0 RZ, [R29+URZ], RZ ;  /* 0x000000ff1dff79a7 */ /* 0x0003e6000810043f */
[----:B------:R-:W3:Y:S08]  /*18890*/  MUFU.EX2 R35, R35 ;  /* 0x0000002300237308 */ /* 0x000ef00000000800 */
[----:B------:R4:W-:Y:S01]  /*188a0*/  MUFU.EX2 R164, R49 ;  /* 0x0000003100a47308 */ /* 0x0009e20000000800 */
[----:B-1----:R-:W-:-:S07]  /*188b0*/  FADD.FTZ R29, R163, R58 ;  /* 0x0000003aa31d7221 */ /* 0x002fce0000010000 */
[----:B------:R-:W1:Y:S01]  /*188c0*/  MUFU.EX2 R38, R38 ;  /* 0x0000002600267308 */ /* 0x000e620000000800 */
[----:B----4-:R-:W-:-:S04]  /*188d0*/  FADD.FTZ R49, R77, R52 ;  /* 0x000000344d317221 */ /* 0x010fc80000010000 */
[----:B------:R-:W-:-:S03]  /*188e0*/  FADD.FTZ R49, R76, R49 ;  /* 0x000000314c317221 */ /* 0x000fc60000010000 */
[----:B------:R-:W4:Y:S01]  /*188f0*/  MUFU.EX2 R165, R165 ;  /* 0x000000a500a57308 */ /* 0x000f220000000800 */
[----:B0-----:R-:W-:-:S01]  /*18900*/  FADD.FTZ R58, R72, R49 ;  /* 0x00000031483a7221 */ /* 0x001fc20000010000 */
[----:B------:R-:W-:Y:S01]  /*18910*/  FFMA.FTZ R43, R43, UR38, -R44 ;  /* 0x000000262b2b7c23 */ /* 0x000fe2000801082c */
[----:B--2---:R-:W-:-:S05]  /*18920*/  FADD.FTZ R60, R32, R29 ;  /* 0x0000001d203c7221 */ /* 0x004fca0000010000 */
[----:B------:R-:W0:Y:S01]  /*18930*/  MUFU.EX2 R51, R51 ;  /* 0x0000003300337308 */ /* 0x000e220000000800 */
[----:B---3--:R-:W-:-:S01]  /*18940*/  FADD.FTZ R29, R35, R60 ;  /* 0x0000003c231d7221 */ /* 0x008fc20000010000 */
[----:B------:R-:W-:-:S06]  /*18950*/  F2FP.SATFINITE.E4M3.F32.PACK_AB_MERGE_C R49, R3, R0, RZ ;  /* 0x000000000331723e */ /* 0x000fcc00048070ff */
[----:B------:R-:W2:Y:S01]  /*18960*/  MUFU.EX2 R34, R34 ;  /* 0x0000002200227308 */ /* 0x000ea20000000800 */
[----:B------:R-:W-:-:S01]  /*18970*/  FFMA.FTZ R15, R15, UR38, -R44 ;  /* 0x000000260f0f7c23 */ /* 0x000fc2000801082c */
[----:B------:R-:W-:-:S06]  /*18980*/  FFMA.FTZ R25, R25, UR38, -R44 ;  /* 0x0000002619197c23 */ /* 0x000fcc000801082c */
[----:B------:R3:W-:Y:S01]  /*18990*/  MUFU.EX2 R52, R21 ;  /* 0x0000001500347308 */ /* 0x0007e20000000800 */
[----:B------:R-:W-:-:S01]  /*189a0*/  FFMA.FTZ R27, R27, UR38, -R44 ;  /* 0x000000261b1b7c23 */ /* 0x000fc2000801082c */
[----:B------:R-:W-:Y:S01]  /*189b0*/  FFMA.FTZ R33, R33, UR38, -R44 ;  /* 0x0000002621217c23 */ /* 0x000fe2000801082c */
[----:B-1----:R-:W-:-:S01]  /*189c0*/  FADD.FTZ R44, R38, R29 ;  /* 0x0000001d262c7221 */ /* 0x002fc20000010000 */
[----:B---3--:R-:W-:-:S04]  /*189d0*/  FADD.FTZ R21, R63, R58 ;  /* 0x0000003a3f157221 */ /* 0x008fc80000010000 */
[----:B------:R-:W1:Y:S01]  /*189e0*/  MUFU.EX2 R37, R37 ;  /* 0x0000002500257308 */ /* 0x000e620000000800 */
[----:B------:R-:W-:-:S07]  /*189f0*/  FADD.FTZ R0, R56, R21 ;  /* 0x0000001538007221 */ /* 0x000fce0000010000 */
[----:B------:R-:W3:Y:S01]  /*18a00*/  MUFU.EX2 R43, R43 ;  /* 0x0000002b002b7308 */ /* 0x000ee20000000800 */
[----:B------:R-:W-:-:S01]  /*18a10*/  FADD.FTZ R0, R61, R0 ;  /* 0x000000003d007221 */ /* 0x000fc20000010000 */
[----:B------:R-:W-:Y:S01]  /*18a20*/  F2FP.SATFINITE.E4M3.F32.PACK_AB_MERGE_C R21, R12, R7, RZ ;  /* 0x000000070c15723e */ /* 0x000fe200048070ff */
[----:B----4-:R-:W-:-:S05]  /*18a30*/  FADD.FTZ R7, R165, R44 ;  /* 0x0000002ca5077221 */ /* 0x010fca0000010000 */
[----:B------:R-:W4:Y:S01]  /*18a40*/  MUFU.EX2 R40, R40 ;  /* 0x0000002800287308 */ /* 0x000f220000000800 */
[----:B0-----:R-:W-:-:S01]  /*18a50*/  FADD.FTZ R3, R51, R0 ;  /* 0x0000000033037221 */ /* 0x001fc20000010000 */
[----:B--2---:R-:W-:-:S06]  /*18a60*/  FADD.FTZ R12, R34, R7 ;  /* 0x00000007220c7221 */ /* 0x004fcc0000010000 */
[----:B------:R-:W0:Y:S01]  /*18a70*/  MUFU.EX2 R167, R167 ;  /* 0x000000a700a77308 */ /* 0x000e220000000800 */
[----:B------:R-:W-:-:S07]  /*18a80*/  FADD.FTZ R0, R164, R3 ;  /* 0x00000003a4007221 */ /* 0x000fce0000010000 */
[----:B------:R-:W2:Y:S01]  /*18a90*/  MUFU.EX2 R15, R15 ;  /* 0x0000000f000f7308 */ /* 0x000ea20000000800 */
[----:B-1----:R-:W-:-:S01]  /*18aa0*/  FADD.FTZ R7, R37, R12 ;  /* 0x0000000c25077221 */ /* 0x002fc20000010000 */
[----:B---3--:R-:W-:-:S06]  /*18ab0*/  FADD.FTZ R3, R43, R0 ;  /* 0x000000002b037221 */ /* 0x008fcc0000010000 */
[----:B------:R-:W1:Y:S08]  /*18ac0*/  MUFU.EX2 R36, R36 ;  /* 0x0000002400247308 */ /* 0x000e700000000800 */
[----:B------:R-:W3:Y:S01]  /*18ad0*/  MUFU.EX2 R166, R25 ;  /* 0x0000001900a67308 */ /* 0x000ee20000000800 */
[----:B------:R-:W-:Y:S01]  /*18ae0*/  F2FP.SATFINITE.E4M3.F32.PACK_AB_MERGE_C R11, R26, R11, RZ ;  /* 0x0000000b1a0b723e */ /* 0x000fe200048070ff */
[----:B----4-:R-:W-:Y:S01]  /*18af0*/  FADD.FTZ R26, R40, R7 ;  /* 0x00000007281a7221 */ /* 0x010fe20000010000 */
[----:B------:R-:W-:-:S05]  /*18b00*/  FADD.FTZ R0, R52, R3 ;  /* 0x0000000334007221 */ /* 0x000fca0000010000 */
[----:B------:R-:W4:Y:S08]  /*18b10*/  MUFU.EX2 R39, R39 ;  /* 0x0000002700277308 */ /* 0x000f300000000800 */
[----:B------:R-:W5:Y:S08]  /*18b20*/  MUFU.EX2 R27, R27 ;  /* 0x0000001b001b7308 */ /* 0x000f700000000800 */
[----:B------:R-:W5:Y:S08]  /*18b30*/  MUFU.EX2 R42, R42 ;  /* 0x0000002a002a7308 */ /* 0x000f700000000800 */
[----:B------:R-:W5:Y:S01]  /*18b40*/  MUFU.EX2 R12, R33 ;  /* 0x00000021000c7308 */ /* 0x000f620000000800 */
[----:B0-----:R-:W-:-:S01]  /*18b50*/  FADD.FTZ R7, R167, R26 ;  /* 0x0000001aa7077221 */ /* 0x001fc20000010000 */
[----:B--2---:R-:W-:-:S03]  /*18b60*/  FADD.FTZ R3, R15, R0 ;  /* 0x000000000f037221 */ /* 0x004fc60000010000 */
[----:B-1----:R-:W-:Y:S01]  /*18b70*/  FADD.FTZ R26, R36, R7 ;  /* 0x00000007241a7221 */ /* 0x002fe20000010000 */
[----:B---3--:R-:W-:-:S01]  /*18b80*/  FADD.FTZ R0, R166, R3 ;  /* 0x00000003a6007221 */ /* 0x008fc20000010000 */
[----:B------:R-:W-:Y:S02]  /*18b90*/  F2FP.SATFINITE.E4M3.F32.PACK_AB_MERGE_C R46, R46, R57, RZ ;  /* 0x000000392e2e723e */ /* 0x000fe400048070ff */
[----:B----4-:R-:W-:-:S01]  /*18ba0*/  FADD.FTZ R7, R39, R26 ;  /* 0x0000001a27077221 */ /* 0x010fc20000010000 */
[----:B-----5:R-:W-:Y:S01]  /*18bb0*/  FADD.FTZ R3, R27, R0 ;  /* 0x000000001b037221 */ /* 0x020fe20000010000 */
[----:B------:R-:W-:Y:S02]  /*18bc0*/  F2FP.SATFINITE.E4M3.F32.PACK_AB_MERGE_C R59, R59, R62, RZ ;  /* 0x0000003e3b3b723e */ /* 0x000fe400048070ff */
[----:B------:R-:W-:Y:S02]  /*18bd0*/  F2FP.SATFINITE.E4M3.F32.PACK_AB_MERGE_C R68, R69, R68, RZ ;  /* 0x000000444544723e */ /* 0x000fe400048070ff */
[----:B------:R-:W-:-:S02]  /*18be0*/  F2FP.SATFINITE.E4M3.F32.PACK_AB_MERGE_C R48, R48, R71, RZ ;  /* 0x000000473030723e */ /* 0x000fc400048070ff */
[----:B------:R-:W-:Y:S02]  /*18bf0*/  F2FP.SATFINITE.E4M3.F32.PACK_AB_MERGE_C R13, R30, R13, RZ ;  /* 0x0000000d1e0d723e */ /* 0x000fe400048070ff */
[----:B------:R-:W-:Y:S02]  /*18c00*/  F2FP.SATFINITE.E4M3.F32.PACK_AB_MERGE_C R76, R76, R77, RZ ;  /* 0x0000004d4c4c723e */ /* 0x000fe400048070ff */
[----:B------:R-:W-:Y:S02]  /*18c10*/  F2FP.SATFINITE.E4M3.F32.PACK_AB_MERGE_C R31, R54, R31, RZ ;  /* 0x0000001f361f723e */ /* 0x000fe400048070ff */
[----:B------:R-:W-:Y:S02]  /*18c20*/  F2FP.SATFINITE.E4M3.F32.PACK_AB_MERGE_C R56, R61, R56, RZ ;  /* 0x000000383d38723e */ /* 0x000fe400048070ff */
[----:B------:R-:W-:Y:S02]  /*18c30*/  F2FP.SATFINITE.E4M3.F32.PACK_AB_MERGE_C R35, R38, R35, RZ ;  /* 0x000000232623723e */ /* 0x000fe400048070ff */
[----:B------:R-:W-:-:S02]  /*18c40*/  F2FP.SATFINITE.E4M3.F32.PACK_AB_MERGE_C R43, R52, R43, RZ ;  /* 0x0000002b342b723e */ /* 0x000fc400048070ff */
[----:B------:R-:W-:Y:S02]  /*18c50*/  F2FP.SATFINITE.E4M3.F32.PACK_AB_MERGE_C R37, R40, R37, RZ ;  /* 0x000000252825723e */ /* 0x000fe400048070ff */
[----:B------:R-:W-:Y:S02]  /*18c60*/  F2FP.SATFINITE.E4M3.F32.PACK_AB_MERGE_C R39, R42, R39, RZ ;  /* 0x000000272a27723e */ /* 0x000fe400048070ff */
[----:B------:R-:W-:Y:S01]  /*18c70*/  F2FP.SATFINITE.E4M3.F32.PACK_AB_MERGE_C R27, R12, R27, RZ ;  /* 0x0000001b0c1b723e */ /* 0x000fe200048070ff */
[----:B------:R-:W-:-:S01]  /*18c80*/  FADD.FTZ R0, R42, R7 ;  /* 0x000000072a007221 */ /* 0x000fc20000010000 */
[----:B------:R-:W-:Y:S01]  /*18c90*/  FADD.FTZ R3, R12, R3 ;  /* 0x000000030c037221 */ /* 0x000fe20000010000 */
[----:B------:R-:W-:Y:S02]  /*18ca0*/  F2FP.SATFINITE.E4M3.F32.PACK_AB_MERGE_C R153, R50, R153, R49 ;  /* 0x000000993299723e */ /* 0x000fe40004807031 */
[----:B------:R-:W-:Y:S02]  /*18cb0*/  F2FP.SATFINITE.E4M3.F32.PACK_AB_MERGE_C R155, R10, R155, R21 ;  /* 0x0000009b0a9b723e */ /* 0x000fe40004807015 */
[----:B------:R-:W-:-:S02]  /*18cc0*/  F2FP.SATFINITE.E4M3.F32.PACK_AB_MERGE_C R152, R41, R152, R46 ;  /* 0x000000982998723e */ /* 0x000fc4000480702e */
[----:B------:R-:W-:Y:S02]  /*18cd0*/  F2FP.SATFINITE.E4M3.F32.PACK_AB_MERGE_C R154, R45, R154, R59 ;  /* 0x0000009a2d9a723e */ /* 0x000fe4000480703b */
[----:B------:R-:W-:Y:S02]  /*18ce0*/  F2FP.SATFINITE.E4M3.F32.PACK_AB_MERGE_C R156, R47, R156, R68 ;  /* 0x0000009c2f9c723e */ /* 0x000fe40004807044 */
[----:B------:R-:W-:Y:S02]  /*18cf0*/  F2FP.SATFINITE.E4M3.F32.PACK_AB_MERGE_C R157, R20, R157, R11 ;  /* 0x0000009d149d723e */ /* 0x000fe4000480700b */
        /* <DEDUP_REMOVED lines=9> */
[----:B------:R-:W-:Y:S01]  /*18d90*/  F2FP.SATFINITE.E4M3.F32.PACK_AB_MERGE_C R167, R36, R167, R39 ;  /* 0x000000a724a7723e */ /* 0x000fe20004807027 */
[----:B------:R-:W-:Y:S06]  /*18da0*/  @!P0 BRA `(.L_x_3106) ;  /* 0x0000000000048947 */ /* 0x000fec0003800000 */
[----:B------:R-:W-:Y:S01]  /*18db0*/  BPT.TRAP 0x1 ;  /* 0x000000040000795c */ /* 0x000fe20000300000 */
.L_x_3106:
[----:B------:R0:W1:Y:S01]  /*18dc0*/  SYNCS.PHASECHK.TRANS64.TRYWAIT P1, [R5+URZ+0x38850], R6 ;  /* 0x03885006050075a7 */ /* 0x000062000802017f */
[----:B------:R-:W-:Y:S05]  /*18dd0*/  @!P0 BRA `(.L_x_3107) ;  /* 0x0000000000048947 */ /* 0x000fea0003800000 */
[----:B------:R-:W-:Y:S01]  /*18de0*/  BPT.TRAP 0x1 ;  /* 0x000000040000795c */ /* 0x000fe20000300000 */
.L_x_3107:
[----:B------:R-:W-:Y:S04]  /*18df0*/  BSSY B0, `(.L_x_3108) ;  /* 0x0000004000007945 */ /* 0x000fe80003800000 */
[----:B-1----:R-:W-:Y:S05]  /*18e00*/  @P1 BRA `(.L_x_3109) ;  /* 0x0000000000081947 */ /* 0x002fea0003800000 */
[----:B------:R-:W1:Y:S02]  /*18e10*/  SYNCS.PHASECHK.TRANS64.TRYWAIT P1, [R5+URZ+0x38850], R6 ;  /* 0x03885006050075a7 */ /* 0x000e64000802017f */
[----:B-1----:R-:W-:Y:S05]  /*18e20*/  @!P1 BRA `(.L_x_3110) ;  /* 0x0000015000b89947 */ /* 0x002fea0003800000 */
.L_x_3109:
[----:B------:R-:W-:Y:S05]  /*18e30*/  BSYNC B0 ;  /* 0x0000000000007941 */ /* 0x000fea0003800000 */
.L_x_3108:
[----:B------:R-:W-:Y:S05]  /*18e40*/  WARPSYNC.ALL ;  /* 0x0000000000007948 */ /* 0x000fea0003800000 */
[----:B------:R-:W-:Y:S01]  /*18e50*/  R2UR UR4, R22 ;  /* 0x00000000160472ca */ /* 0x000fe200000e0000 */
[----:B------:R2:W-:Y:S01]  /*18e60*/  BAR.SYNC.DEFER_BLOCKING R8, 0x100 ;  /* 0x000400080000751d */ /* 0x0005e20000010000 */
[----:B------:R-:W-:Y:S02]  /*18e70*/  IMAD.MOV.U32 R7, RZ, RZ, 0x40000040 ;  /* 0x40000040ff077424 */ /* 0x000fe400078e00ff */
[----:B------:R-:W-:-:S03]  /*18e80*/  IMAD.MOV.U32 R11, RZ, RZ, 0x40000040 ;  /* 0x40000040ff0b7424 */ /* 0x000fc600078e00ff */
        /* <DEDUP_REMOVED lines=35> */
.L_x_3111:
[----:B------:R-:W0:Y:S01]  /*190c0*/  LDC R6, c[0x0][0x448] ;  /* 0x00011200ff067b82 */ /* 0x000e220000000800 */
[----:B------:R-:W-:Y:S01]  /*190d0*/  VIADD R5, R5, 0x38860 ;  /* 0x0003886005057836 */ /* 0x000fe20000000000 */
[----:B------:R-:W-:Y:S01]  /*190e0*/  ULDC UR46, c[0x0][0x988] ;  /* 0x00026200002e7ab9 */ /* 0x000fe20000000800 */
[----:B------:R-:W-:Y:S01]  /*190f0*/  ULDC UR43, c[0x0][0x988] ;  /* 0x00026200002b7ab9 */ /* 0x000fe20000000800 */
[----:B0-----:R-:W-:-:S13]  /*19100*/  ISETP.NE.AND P1, PT, R6, 0x1, PT ;  /* 0x000000010600780c */ /* 0x001fda0003f25270 */
[----:B------:R-:W0:Y:S08]  /*19110*/  @P1 LDC R6, c[0x0][0x44c] ;  /* 0x00011300ff061b82 */ /* 0x000e300000000800 */
[----:B------:R-:W1:Y:S01]  /*19120*/  @P1 LDC R8, c[0x0][0x450] ;  /* 0x00011400ff081b82 */ /* 0x000e620000000800 */
[----:B0-----:R-:W-:-:S04]  /*19130*/  @P1 IMAD.HI.U32 R7, R225, R6, RZ ;  /* 0x00000006e1071227 */ /* 0x001fc800078e00ff */
[----:B------:R-:W-:Y:S01]  /*19140*/  IMAD.MOV.U32 R6, RZ, RZ, R225 ;  /* 0x000000ffff067224 */ /* 0x000fe200078e00e1 */
[----:B-1----:R-:W-:Y:S02]  /*19150*/  @P1 SHF.R.U32.HI R6, RZ, R8, R7 ;  /* 0x00000008ff061219 */ /* 0x002fe40000011607 */
[----:B------:R-:W-:Y:S02]  /*19160*/  MOV R8, UR39 ;  /* 0x0000002700087c02 */ /* 0x000fe40008000f00 */
[----:B------:R-:W-:Y:S02]  /*19170*/  IADD3 R6, R6, R217, -R219 ;  /* 0x000000d906067210 */ /* 0x000fe40007ffe8db */
[----:B------:R-:W-:Y:S02]  /*19180*/  PRMT R5, R8, 0x654, R5 ;  /* 0x0000065408057816 */ /* 0x000fe40000000005 */
[----:B------:R-:W-:Y:S02]  /*19190*/  SHF.R.S32.HI R7, RZ, 0x1f, R6 ;  /* 0x0000001fff077819 */ /* 0x000fe40000011406 */
[----:B------:R0:W-:Y:S02]  /*191a0*/  SYNCS.ARRIVE.TRANS64.RED.A1T0 RZ, [R5+URZ], RZ ;  /* 0x000000ff05ff79a7 */ /* 0x0001e4000810043f */
[----:B------:R-:W-:-:S04]  /*191b0*/  LEA.HI R7, R7, R6, RZ, 0x7 ;  /* 0x0000000607077211 */ /* 0x000fc800078f38ff */
[----:B------:R-:W-:Y:S01]  /*191c0*/  SHF.R.S32.HI R7, RZ, 0x7, R7 ;  /* 0x00000007ff077819 */ /* 0x000fe20000011407 */
[----:B0-----:R-:W-:-:S03]  /*191d0*/  VIADD R5, R168, 0xfffffffe ;  /* 0xfffffffea8057836 */ /* 0x001fc60000000000 */
[----:B------:R-:W-:-:S04]  /*191e0*/  VIMNMX R216, RZ, R7, !PT ;  /* 0x00000007ffd87248 */ /* 0x000fc80007fe0100 */
[----:B------:R-:W-:-:S13]  /*191f0*/  ISETP.GE.AND P1, PT, R5, R216, PT ;  /* 0x000000d80500720c */ /* 0x000fda0003f26270 */
[----:B------:R-:W-:Y:S05]  /*19200*/  @!P1 BRA `(.L_x_3112) ;  /* 0x0000003400a89947 */ /* 0x000fea0003800000 */
[----:B------:R-:W-:Y:S02]  /*19210*/  IMAD.MOV.U32 R11, RZ, RZ, R14 ;  /* 0x000000ffff0b7224 */ /* 0x000fe400078e000e */
[----:B------:R-:W-:-:S07]  /*19220*/  IMAD.MOV.U32 R10, RZ, RZ, R9 ;  /* 0x000000ffff0a7224 */ /* 0x000fce00078e0009 */
.L_x_3124:
[----:B------:R-:W-:Y:S01]  /*19230*/  VIADD R222, R222, 0x1 ;  /* 0x00000001dede7836 */ /* 0x000fe20000000000 */
[----:B------:R-:W-:Y:S05]  /*19240*/  YIELD ;  /* 0x0000000000007946 */ /* 0x000fea0003800000 */
[----:B------:R-:W-:-:S04]  /*19250*/  ISETP.NE.AND P1, PT, R222, 0x2, PT ;  /* 0x00000002de00780c */ /* 0x000fc80003f25270 */
[----:B------:R-:W-:Y:S02]  /*19260*/  SEL R4, RZ, 0x1, P1 ;  /* 0x00000001ff047807 */ /* 0x000fe40000800000 */
[----:B------:R-:W-:Y:S02]  /*19270*/  SEL R8, R222, RZ, P1 ;  /* 0x000000ffde087207 */ /* 0x000fe40000800000 */
[----:B------:R-:W-:Y:S02]  /*19280*/  LOP3.LUT R223, R223, R4, RZ, 0x3c, !PT ;  /* 0x00000004dfdf7212 */ /* 0x000fe400078e3cff */
[----:B------:R-:W-:Y:S01]  /*19290*/  MOV R222, R8 ;  /* 0x0000000800de7202 */ /* 0x000fe20000000f00 */
[----:B0-----:R-:W-:Y:S06]  /*192a0*/  @!P0 BRA `(.L_x_3113) ;  /* 0x0000000000048947 */ /* 0x001fec0003800000 */
[----:B------:R-:W-:Y:S01]  /*192b0*/  BPT.TRAP 0x1 ;  /* 0x000000040000795c */ /* 0x000fe20000300000 */
.L_x_3113:
[----:B------:R-:W-:Y:S01]  /*192c0*/  IMAD R6, R222, 0x8, R22 ;  /* 0x00000008de067824 */ /* 0x000fe200078e0216 */
[----:B------:R-:W-:-:S04]  /*192d0*/  SHF.L.U32 R7, R223, 0x1f, RZ ;  /* 0x0000001fdf077819 */ /* 0x000fc800000006ff */
[----:B------:R0:W1:Y:S01]  /*192e0*/  SYNCS.PHASECHK.TRANS64.TRYWAIT P1, [R6+URZ+0x38830], R7 ;  /* 0x03883007060075a7 */ /* 0x000062000802017f */
[----:B------:R-:W-:Y:S05]  /*192f0*/  @!P0 BRA `(.L_x_3114) ;  /* 0x0000000000048947 */ /* 0x000fea0003800000 */
[----:B------:R-:W-:Y:S01]  /*19300*/  BPT.TRAP 0x1 ;  /* 0x000000040000795c */ /* 0x000fe20000300000 */
.L_x_3114:
[----:B------:R-:W2:Y:S01]  /*19310*/  LDL R4, [R1+0x10] ;  /* 0x0000100001047983 */ /* 0x000ea20000100800 */
[----:B------:R-:W-:Y:S01]  /*19320*/  IMAD.MOV.U32 R13, RZ, RZ, 0x40000040 ;  /* 0x40000040ff0d7424 */ /* 0x000fe200078e00ff */
[----:B--2---:R-:W-:-:S13]  /*19330*/  R2UR UR4, R4 ;  /* 0x00000000040472ca */ /* 0x004fda00000e0000 */
[----:B------:R-:W-:-:S05]  /*19340*/  LEA R12, R8, UR4, 0xb ;  /* 0x00000004080c7c11 */ /* 0x000fca000f8e58ff */
[C---:B------:R-:W-:Y:S02]  /*19350*/  VIADD R14, R12.reuse, 0x2 ;  /* 0x000000020c0e7836 */ /* 0x040fe40000000000 */
[----:B------:R-:W-:Y:S01]  /*19360*/  VIADD R4, R12, 0x4 ;  /* 0x000000040c047836 */ /* 0x000fe20000000000 */
[----:B-1----:R-:W-:Y:S06]  /*19370*/  @P1 BRA `(.L_x_3115) ;  /* 0x0000000000081947 */ /* 0x002fec0003800000 */
[----:B------:R-:W1:Y:S02]  /*19380*/  SYNCS.PHASECHK.TRANS64.TRYWAIT P1, [R6+URZ+0x38830], R7 ;  /* 0x03883007060075a7 */ /* 0x000e64000802017f */
[----:B-1----:R-:W-:Y:S05]  /*19390*/  @!P1 BRA `(.L_x_3116) ;  /* 0x0000014c00709947 */ /* 0x002fea0003800000 */
.L_x_3115:
[----:B------:R-:W2:Y:S01]  /*193a0*/  LDL.64 R154, [R1+0x8] ;  /* 0x00000800019a7983 */ /* 0x000ea20000100a00 */
        /* <DEDUP_REMOVED lines=8> */
[----:B------:R-:W-:Y:S01]  /*19430*/  IMAD.MOV.U32 R14, RZ, RZ, R4 ;  /* 0x000000ffff0e7224 */ /* 0x000fe200078e0004 */
[----:B------:R-:W-:Y:S01]  /*19440*/  R2UR UR31, R153 ;  /* 0x00000000991f72ca */ /* 0x000fe200000e0000 */
[----:B------:R-:W-:Y:S01]  /*19450*/  IMAD.MOV.U32 R21, RZ, RZ, 0x40000040 ;  /* 0x40000040ff157424 */ /* 0x000fe200078e00ff */
        /* <DEDUP_REMOVED lines=14> */
[----:B------:R-:W-:Y:S01]  /*19540*/  IADD3 R20, R12, 0x6, RZ ;  /* 0x000000060c147810 */ /* 0x000fe20007ffe0ff */
[----:B------:R-:W-:Y:S01]  /*19550*/  UMOV UR28, UR44 ;  /* 0x0000002c001c7c82 */ /* 0x000fe20008000000 */
        /* <DEDUP_REMOVED lines=8> */
[C---:B------:R-:W-:Y:S01]  /*195e0*/  IADD3 R20, R12.reuse, 0x402, RZ ;  /* 0x000004020c147810 */ /* 0x040fe20007ffe0ff */
[----:B------:R-:W-:Y:S01]  /*195f0*/  VIADD R12, R12, 0x406 ;  /* 0x000004060c0c7836 */ /* 0x000fe20000000000 */
[----:B------:R-:W-:Y:S01]  /*19600*/  R2UR UR27, R21 ;  /* 0x00000000151b72ca */ /* 0x000fe200000e0000 */
[----:B------:R-:W3:Y:S01]  /*19610*/  S2R R9, SR_TID.X ;  /* 0x0000000000097919 */ /* 0x000ee20000002100 */
[----:B------:R-:W-:-:S02]  /*19620*/  R2UR UR26, R20 ;  /* 0x00000000141a72ca */ /* 0x000fc400000e0000 */
[----:B------:R-:W-:Y:S02]  /*19630*/  R2UR UR34, R12 ;  /* 0x000000000c2272ca */ /* 0x000fe400000e0000 */
[----:B------:R-:W-:Y:S02]  /*19640*/  R2UR UR35, R13 ;  /* 0x000000000d2372ca */ /* 0x000fe400000e0000 */
[----:B---3--:R-:W-:-:S04]  /*19650*/  SHF.R.U32.HI R9, RZ, 0x7, R9 ;  /* 0x00000007ff097819 */ /* 0x008fc80000011609 */
[----:B------:R-:W-:Y:S02]  /*19660*/  IADD3 R4, -R9, 0xb, RZ ;  /* 0x0000000b09047810 */ /* 0x000fe40007ffe1ff */
[----:B--2---:R-:W-:Y:S02]  /*19670*/  R2UR UR12, R154 ;  /* 0x000000009a0c72ca */ /* 0x004fe400000e0000 */
[----:B------:R-:W-:Y:S02]  /*19680*/  R2UR UR13, R155 ;  /* 0x000000009b0d72ca */ /* 0x000fe400000e0000 */
[----:B------:R-:W-:-:S11]  /*19690*/  WARPGROUP.ARRIVE ;  /* 0x00000000000079c5 */ /* 0x000fd60000000000 */
        /* <DEDUP_REMOVED lines=26> */
.L_x_3117:
[----:B------:R-:W3:Y:S01]  /*19840*/  LDL R9, [R1+0x28] ;  /* 0x0000280001097983 */ /* 0x000ee20000100800 */
[C---:B------:R-:W-:Y:S01]  /*19850*/  FMUL.FTZ R14, R2.reuse, R154 ;  /* 0x0000009a020e7220 */ /* 0x040fe20000410000 */
[C---:B------:R-:W-:Y:S01]  /*19860*/  FMUL.FTZ R154, R2.reuse, R165 ;  /* 0x000000a5029a7220 */ /* 0x040fe20000410000 */
[C---:B------:R-:W-:Y:S01]  /*19870*/  FMUL.FTZ R165, R2.reuse, R177 ;  /* 0x000000b102a57220 */ /* 0x040fe20000410000 */
[----:B------:R-:W-:Y:S01]  /*19880*/  FMUL.FTZ R177, R2, R189 ;  /* 0x000000bd02b17220 */ /* 0x000fe20000410000 */
[----:B------:R-:W4:Y:S01]  /*19890*/  LDC R12, c[0x0][0x448] ;  /* 0x00011200ff0c7b82 */ /* 0x000f220000000800 */
[----:B------:R-:W5:Y:S01]  /*198a0*/  LDL R189, [R1+0x2c] ;  /* 0x00002c0001bd7983 */ /* 0x000f620000100800 */
[----:B----4-:R-:W-:-:S13]  /*198b0*/  ISETP.NE.AND P1, PT, R12, 0x1, PT ;  /* 0x000000010c00780c */ /* 0x010fda0003f25270 */
[----:B------:R-:W4:Y:S08]  /*198c0*/  @P1 LDC R13, c[0x0][0x44c] ;  /* 0x00011300ff0d1b82 */ /* 0x000f300000000800 */
[----:B------:R-:W0:Y:S01]  /*198d0*/  @P1 LDC R12, c[0x0][0x450] ;  /* 0x00011400ff0c1b82 */ /* 0x000e220000000800 */
[C---:B------:R-:W-:Y:S01]  /*198e0*/  FMUL.FTZ R15, R2.reuse, R156 ;  /* 0x0000009c020f7220 */ /* 0x040fe20000410000 */
[C---:B------:R-:W-:Y:S01]  /*198f0*/  FMUL.FTZ R156, R2.reuse, R168 ;  /* 0x000000a8029c7220 */ /* 0x040fe20000410000 */
[C---:B------:R-:W-:Y:S01]  /*19900*/  FMUL.FTZ R168, R2.reuse, R180 ;  /* 0x000000b402a87220 */ /* 0x040fe20000410000 */
[C---:B------:R-:W-:Y:S01]  /*19910*/  FMUL.FTZ R180, R2.reuse, R192 ;  /* 0x000000c002b47220 */ /* 0x040fe20000410000 */
[----:B------:R-:W-:-:S06]  /*19920*/  FMUL.FTZ R21, R2, R160 ;  /* 0x000000a002157220 */ /* 0x000fcc0000410000 */
[----:B------:R-:W-:Y:S01]  /*19930*/  MUFU.TANH R21, R21 ;  /* 0x0000001500157308 */ /* 0x000fe20000002400 */
[C---:B------:R-:W-:Y:S01]  /*19940*/  FMUL.FTZ R20, R2.reuse, R157 ;  /* 0x0000009d02147220 */ /* 0x040fe20000410000 */
[C---:B------:R-:W-:Y:S01]  /*19950*/  FMUL.FTZ R157, R2.reuse, R169 ;  /* 0x000000a9029d7220 */ /* 0x040fe20000410000 */
[C---:B------:R-:W-:Y:S01]  /*19960*/  FMUL.FTZ R160, R2.reuse, R172 ;  /* 0x000000ac02a07220 */ /* 0x040fe20000410000 */
[----:B------:R-:W-:-:S04]  /*19970*/  FMUL.FTZ R169, R2, R181 ;  /* 0x000000b502a97220 */ /* 0x000fc80000410000 */
[----:B------:R-:W-:Y:S01]  /*19980*/  MUFU.TANH R156, R156 ;  /* 0x0000009c009c7308 */ /* 0x000fe20000002400 */
[C---:B------:R-:W-:Y:S01]  /*19990*/  FMUL.FTZ R172, R2.reuse, R184 ;  /* 0x000000b802ac7220 */ /* 0x040fe20000410000 */
[----:B------:R-:W-:-:S06]  /*199a0*/  FMUL.FTZ R181, R2, R193 ;  /* 0x000000c102b57220 */ /* 0x000fcc0000410000 */
[----:B------:R-:W-:Y:S08]  /*199b0*/  MUFU.TANH R15, R15 ;  /* 0x0000000f000f7308 */ /* 0x000ff00000002400 */
[----:B------:R-:W-:Y:S01]  /*199c0*/  MUFU.TANH R172, R172 ;  /* 0x000000ac00ac7308 */ /* 0x000fe20000002400 */
[----:B------:R-:W-:-:S07]  /*199d0*/  FMUL.FTZ R155, R2, R155 ;  /* 0x0000009b029b7220 */ /* 0x000fce0000410000 */
[----:B------:R-:W-:Y:S01]  /*199e0*/  MUFU.TANH R180, R180 ;  /* 0x000000b400b47308 */ /* 0x000fe20000002400 */
[C---:B------:R-:W-:Y:S01]  /*199f0*/  FMUL.FTZ R184, R2.reuse, R196 ;  /* 0x000000c402b87220 */ /* 0x040fe20000410000 */
[----:B------:R-:W-:-:S06]  /*19a00*/  FMUL.FTZ R158, R2, R158 ;  /* 0x0000009e029e7220 */ /* 0x000fcc0000410000 */
        /* <DEDUP_REMOVED lines=14> */
[----:B------:R-:W-:-:S05]  /*19af0*/  FMUL.FTZ R183, R2, R183 ;  /* 0x000000b702b77220 */ /* 0x000fca0000410000 */
[----:B------:R-:W-:Y:S08]  /*19b00*/  MUFU.TANH R154, R154 ;  /* 0x0000009a009a7308 */ /* 0x000ff00000002400 */
[----:B------:R-:W-:Y:S08]  /*19b10*/  MUFU.TANH R157, R157 ;  /* 0x0000009d009d7308 */ /* 0x000ff00000002400 */
[----:B------:R-:W-:Y:S01]  /*19b20*/  MUFU.TANH R160, R160 ;  /* 0x000000a000a07308 */ /* 0x000fe20000002400 */
[----:B------:R-:W-:-:S07]  /*19b30*/  FMUL.FTZ R186, R2, R186 ;  /* 0x000000ba02ba7220 */ /* 0x000fce0000410000 */
[----:B------:R-:W-:Y:S08]  /*19b40*/  MUFU.TANH R165, R165 ;  /* 0x000000a500a57308 */ /* 0x000ff00000002400 */
[----:B------:R-:W-:Y:S01]  /*19b50*/  MUFU.TANH R168, R168 ;  /* 0x000000a800a87308 */ /* 0x000fe20000002400 */
[C---:B------:R-:W-:Y:S01]  /*19b60*/  FMUL.FTZ R187, R2.reuse, R187 ;  /* 0x000000bb02bb7220 */ /* 0x040fe20000410000 */
[----:B------:R-:W-:-:S06]  /*19b70*/  FMUL.FTZ R201, R2, R201 ;  /* 0x000000c902c97220 */ /* 0x000fcc0000410000 */
[----:B------:R-:W-:Y:S01]  /*19b80*/  MUFU.TANH R169, R169 ;  /* 0x000000a900a97308 */ /* 0x000fe20000002400 */
[----:B---3--:R-:W-:-:S05]  /*19b90*/  IADD3 R9, R9, R225, RZ ;  /* 0x000000e109097210 */ /* 0x008fca0007ffe0ff */
[----:B----4-:R-:W-:-:S05]  /*19ba0*/  @P1 IMAD.HI.U32 R13, R9, R13, RZ ;  /* 0x0000000d090d1227 */ /* 0x010fca00078e00ff */
[----:B0-----:R-:W-:Y:S01]  /*19bb0*/  @P1 SHF.R.U32.HI R9, RZ, R12, R13 ;  /* 0x0000000cff091219 */ /* 0x001fe2000001160d */
[C---:B------:R-:W-:Y:S01]  /*19bc0*/  FMUL.FTZ R13, R2.reuse, R153 ;  /* 0x00000099020d7220 */ /* 0x040fe20000410000 */
[----:B------:R-:W-:-:S03]  /*19bd0*/  FMUL.FTZ R153, R2, R164 ;  /* 0x000000a402997220 */ /* 0x000fc60000410000 */
[----:B------:R-:W0:Y:S01]  /*19be0*/  SHFL.IDX PT, R192, R9, RZ, 0x1c1f ;  /* 0x001c1fff09c07589 */ /* 0x000e2200000e0000 */
[C---:B------:R-:W-:Y:S01]  /*19bf0*/  FMUL.FTZ R164, R2.reuse, R176 ;  /* 0x000000b002a47220 */ /* 0x040fe20000410000 */
[C---:B------:R-:W-:Y:S01]  /*19c00*/  FMUL.FTZ R176, R2.reuse, R188 ;  /* 0x000000bc02b07220 */ /* 0x040fe20000410000 */
[----:B------:R-:W-:Y:S02]  /*19c10*/  IMAD.MOV.U32 R188, RZ, RZ, -0x80 ;  /* 0xffffff80ffbc7424 */ /* 0x000fe400078e00ff */
[----:B------:R-:W-:Y:S02]  /*19c20*/  FMUL.FTZ R12, R2, R152 ;  /* 0x00000098020c7220 */ /* 0x000fe40000410000 */
[----:B------:R-:W-:-:S04]  /*19c30*/  IMAD R188, R5, R188, 0x1 ;  /* 0x0000000105bc7424 */ /* 0x000fc800078e02bc */
[----:B-----5:R-:W-:Y:S01]  /*19c40*/  IMAD R189, R189, -0x2, R188 ;  /* 0xfffffffebdbd7824 */ /* 0x020fe200078e02bc */
[----:B------:R-:W3:Y:S04]  /*19c50*/  MUFU.TANH R12, R12 ;  /* 0x0000000c000c7308 */ /* 0x000ee80000002400 */
[----:B------:R-:W-:Y:S01]  /*19c60*/  IADD3 R189, -R219, R189, R217 ;  /* 0x000000bddbbd7210 */ /* 0x000fe20007ffe1d9 */
[----:B------:R4:W5:Y:S04]  /*19c70*/  SHFL.IDX PT, R193, R9, 0x1, 0x1c1f ;  /* 0x003c1f0009c17f89 */ /* 0x00096800000e0000 */
[----:B0-----:R-:W-:Y:S01]  /*19c80*/  IMAD.IADD R192, R189, 0x1, R192 ;  /* 0x00000001bdc07824 */ /* 0x001fe200078e02c0 */
[----:B------:R-:W0:Y:S04]  /*19c90*/  MUFU.TANH R164, R164 ;  /* 0x000000a400a47308 */ /* 0x000e280000002400 */
[----:B------:R-:W-:-:S04]  /*19ca0*/  ISETP.GT.AND P3, PT, R192, RZ, PT ;  /* 0x000000ffc000720c */ /* 0x000fc80003f64270 */
[----:B---3--:R-:W-:Y:S01]  /*19cb0*/  FSEL R12, R12, -INF , P3 ;  /* 0xff8000000c0c7808 */ /* 0x008fe20001800000 */
[----:B------:R-:W3:Y:S01]  /*19cc0*/  MUFU.TANH R153, R153 ;  /* 0x0000009900997308 */ /* 0x000ee20000002400 */
[----:B------:R-:W-:Y:S01]  /*19cd0*/  ISETP.GT.AND P3, PT, R192, 0x10, PT ;  /* 0x00000010c000780c */ /* 0x000fe20003f64270 */
[----:B----4-:R-:W-:-:S03]  /*19ce0*/  FMUL.FTZ R9, R2, R200 ;  /* 0x000000c802097220 */ /* 0x010fc60000410000 */
[----:B------:R-:W-:Y:S02]  /*19cf0*/  FSEL R21, R21, -INF , P3 ;  /* 0xff80000015157808 */ /* 0x000fe40001800000 */
[C---:B------:R-:W-:Y:S02]  /*19d00*/  ISETP.GT.AND P3, PT, R192.reuse, 0x20, PT ;  /* 0x00000020c000780c */ /* 0x040fe40003f64270 */
[----:B------:R-:W-:Y:S02]  /*19d10*/  ISETP.GT.AND P1, PT, R192, 0x8, PT ;  /* 0x00000008c000780c */ /* 0x000fe40003f24270 */
[----:B------:R-:W-:Y:S02]  /*19d20*/  FSEL R156, R156, -INF , P3 ;  /* 0xff8000009c9c7808 */ /* 0x000fe40001800000 */
[----:B------:R-:W-:Y:S01]  /*19d30*/  ISETP.GT.AND P3, PT, R192, 0x30, PT ;  /* 0x00000030c000780c */ /* 0x000fe20003f64270 */
[----:B------:R-:W4:Y:S01]  /*19d40*/  MUFU.TANH R9, R9 ;  /* 0x0000000900097308 */ /* 0x000f220000002400 */
[----:B------:R-:W-:-:S02]  /*19d50*/  FSEL R15, R15, -INF , P1 ;  /* 0xff8000000f0f7808 */ /* 0x000fc40000800000 */
[----:B------:R-:W-:Y:S02]  /*19d60*/  ISETP.GT.AND P1, PT, R192, 0x18, PT ;  /* 0x00000018c000780c */ /* 0x000fe40003f24270 */
[----:B0-----:R-:W-:Y:S02]  /*19d70*/  FSEL R164, R164, -INF , P3 ;  /* 0xff800000a4a47808 */ /* 0x001fe40001800000 */
[----:B------:R-:W-:Y:S02]  /*19d80*/  ISETP.GT.AND P3, PT, R192, 0x40, PT ;  /* 0x00000040c000780c */ /* 0x000fe40003f64270 */
[----:B---3--:R-:W-:Y:S02]  /*19d90*/  FSEL R196, R153, -INF , P1 ;  /* 0xff80000099c47808 */ /* 0x008fe40000800000 */
[----:B------:R-:W0:Y:S01]  /*19da0*/  MUFU.TANH R153, R155 ;  /* 0x0000009b00997308 */ /* 0x000e220000002400 */
[----:B------:R-:W-:Y:S01]  /*19db0*/  FSEL R172, R172, -INF , P3 ;  /* 0xff800000acac7808 */ /* 0x000fe20001800000 */
[----:B-----5:R-:W-:Y:S01]  /*19dc0*/  IMAD.IADD R193, R189, 0x1, R193 ;  /* 0x00000001bdc17824 */ /* 0x020fe200078e02c1 */
[----:B------:R-:W-:Y:S01]  /*19dd0*/  ISETP.GT.AND P3, PT, R192, 0x50, PT ;  /* 0x00000050c000780c */ /* 0x000fe20003f64270 */
[C---:B------:R-:W-:Y:S01]  /*19de0*/  FMUL.FTZ R152, R2.reuse, R161 ;  /* 0x000000a102987220 */ /* 0x040fe20000410000 */
[----:B------:R-:W-:-:S02]  /*19df0*/  FMUL.FTZ R161, R2, R173 ;  /* 0x000000ad02a17220 */ /* 0x000fc40000410000 */
[----:B------:R-:W-:Y:S01]  /*19e00*/  FSEL R180, R180, -INF , P3 ;  /* 0xff800000b4b47808 */ /* 0x000fe20001800000 */
[----:B------:R-:W3:Y:S01]  /*19e10*/  MUFU.TANH R155, R158 ;  /* 0x0000009e009b7308 */ /* 0x000ee20000002400 */
[----:B------:R-:W-:Y:S01]  /*19e20*/  ISETP.GT.AND P3, PT, R192, 0x60, PT ;  /* 0x00000060c000780c */ /* 0x000fe20003f64270 */
[C---:B------:R-:W-:Y:S01]  /*19e30*/  FMUL.FTZ R173, R2.reuse, R185 ;  /* 0x000000b902ad7220 */ /* 0x040fe20000410000 */
[----:B------:R-:W-:Y:S01]  /*19e40*/  ISETP.GT.AND P6, PT, R193, RZ, PT ;  /* 0x000000ffc100720c */ /* 0x000fe20003fc4270 */
[----:B------:R-:W-:Y:S01]  /*19e50*/  FMUL.FTZ R185, R2, R197 ;  /* 0x000000c502b97220 */ /* 0x000fe20000410000 */
[----:B----4-:R-:W-:-:S03]  /*19e60*/  FSEL R197, R9, -INF , P3 ;  /* 0xff80000009c57808 */ /* 0x010fc60001800000 */
[----:B------:R-:W4:Y:S01]  /*19e70*/  MUFU.TANH R158, R159 ;  /* 0x0000009f009e7308 */ /* 0x000f220000002400 */
[----:B------:R-:W-:Y:S02]  /*19e80*/  FSEL R9, R14, -INF , P6 ;  /* 0xff8000000e097808 */ /* 0x000fe40003000000 */
[----:B------:R-:W-:-:S05]  /*19e90*/  ISETP.GT.AND P6, PT, R193, 0x1, PT ;  /* 0x00000001c100780c */ /* 0x000fca0003fc4270 */
[----:B------:R-:W5:Y:S01]  /*19ea0*/  MUFU.TANH R159, R162 ;  /* 0x000000a2009f7308 */ /* 0x000f620000002400 */
[----:B0-----:R-:W-:Y:S02]  /*19eb0*/  FSEL R153, R153, -INF , P6 ;  /* 0xff80000099997808 */ /* 0x001fe40003000000 */
[----:B------:R-:W-:-:S05]  /*19ec0*/  ISETP.GT.AND P6, PT, R193, 0x8, PT ;  /* 0x00000008c100780c */ /* 0x000fca0003fc4270 */
[----:B------:R-:W0:Y:S01]  /*19ed0*/  MUFU.TANH R162, R163 ;  /* 0x000000a300a27308 */ /* 0x000e220000002400 */
[----:B---3--:R-:W-:Y:S02]  /*19ee0*/  FSEL R155, R155, -INF , P6 ;  /* 0xff8000009b9b7808 */ /* 0x008fe40003000000 */
[----:B------:R-:W-:-:S05]  /*19ef0*/  ISETP.GT.AND P6, PT, R193, 0x9, PT ;  /* 0x00000009c100780c */ /* 0x000fca0003fc4270 */
[----:B------:R-:W3:Y:S01]  /*19f00*/  MUFU.TANH R163, R166 ;  /* 0x000000a600a37308 */ /* 0x000ee20000002400 */
[----:B----4-:R-:W-:Y:S02]  /*19f10*/  FSEL R158, R158, -INF , P6 ;  /* 0xff8000009e9e7808 */ /* 0x010fe40003000000 */
[----:B------:R-:W-:-:S05]  /*19f20*/  ISETP.GT.AND P6, PT, R193, 0x10, PT ;  /* 0x00000010c100780c */ /* 0x000fca0003fc4270 */
[----:B------:R-:W4:Y:S01]  /*19f30*/  MUFU.TANH R166, R167 ;  /* 0x000000a700a67308 */ /* 0x000f220000002400 */
[----:B-----5:R-:W-:Y:S02]  /*19f40*/  FSEL R159, R159, -INF , P6 ;  /* 0xff8000009f9f7808 */ /* 0x020fe40003000000 */
[----:B------:R-:W-:-:S05]  /*19f50*/  ISETP.GT.AND P6, PT, R193, 0x11, PT ;  /* 0x00000011c100780c */ /* 0x000fca0003fc4270 */
[----:B------:R-:W5:Y:S01]  /*19f60*/  MUFU.TANH R167, R170 ;  /* 0x000000aa00a77308 */ /* 0x000f620000002400 */
[----:B0-----:R-:W-:Y:S02]  /*19f70*/  FSEL R162, R162, -INF , P6 ;  /* 0xff800000a2a27808 */ /* 0x001fe40003000000 */
[----:B------:R-:W-:-:S05]  /*19f80*/  ISETP.GT.AND P6, PT, R193, 0x18, PT ;  /* 0x00000018c100780c */ /* 0x000fca0003fc4270 */
[----:B------:R-:W0:Y:S01]  /*19f90*/  MUFU.TANH R170, R171 ;  /* 0x000000ab00aa7308 */ /* 0x000e220000002400 */
[----:B---3--:R-:W-:Y:S02]  /*19fa0*/  FSEL R163, R163, -INF , P6 ;  /* 0xff800000a3a37808 */ /* 0x008fe40003000000 */
[----:B------:R-:W-:Y:S02]  /*19fb0*/  ISETP.GT.AND P6, PT, R193, 0x19, PT ;  /* 0x00000019c100780c */ /* 0x000fe40003fc4270 */
[----:B------:R-:W-:-:S03]  /*19fc0*/  FMNMX.FTZ R14, R9, R11, !PT ;  /* 0x0000000b090e7209 */ /* 0x000fc60007810000 */
[----:B------:R-:W3:Y:S01]  /*19fd0*/  MUFU.TANH R171, R174 ;  /* 0x000000ae00ab7308 */ /* 0x000ee20000002400 */
[----:B----4-:R-:W-:Y:S02]  /*19fe0*/  FSEL R166, R166, -INF , P6 ;  /* 0xff800000a6a67808 */ /* 0x010fe40003000000 */
[----:B------:R-:W-:Y:S02]  /*19ff0*/  ISETP.GT.AND P6, PT, R193, 0x20, PT ;  /* 0x00000020c100780c */ /* 0x000fe40003fc4270 */
[----:B------:R-:W-:-:S03]  /*1a000*/  FMNMX.FTZ R14, R153, R14, !PT ;  /* 0x0000000e990e7209 */ /* 0x000fc60007810000 */
[----:B------:R-:W4:Y:S01]  /*1a010*/  MUFU.TANH R174, R175 ;  /* 0x000000af00ae7308 */ /* 0x000f220000002400 */
[----:B-----5:R-:W-:Y:S02]  /*1a020*/  FSEL R167, R167, -INF , P6 ;  /* 0xff800000a7a77808 */ /* 0x020fe40003000000 */
[----:B------:R-:W-:-:S05]  /*1a030*/  ISETP.GT.AND P6, PT, R193, 0x21, PT ;  /* 0x00000021c100780c */ /* 0x000fca0003fc4270 */
[----:B------:R-:W5:Y:S01]  /*1a040*/  MUFU.TANH R13, R13 ;  /* 0x0000000d000d7308 */ /* 0x000f620000002400 */
[----:B------:R-:W-:Y:S02]  /*1a050*/  FMNMX.FTZ R14, R155, R14, !PT ;  /* 0x0000000e9b0e7209 */ /* 0x000fe40007810000 */
[----:B0-----:R-:W-:Y:S02]  /*1a060*/  FSEL R170, R170, -INF , P6 ;  /* 0xff800000aaaa7808 */ /* 0x001fe40003000000 */
[----:B------:R-:W-:-:S03]  /*1a070*/  ISETP.GT.AND P6, PT, R193, 0x28, PT ;  /* 0x00000028c100780c */ /* 0x000fc60003fc4270 */
[----:B------:R-:W0:Y:S01]  /*1a080*/  MUFU.TANH R175, R178 ;  /* 0x000000b200af7308 */ /* 0x000e220000002400 */
[----:B------:R-:W-:-:S07]  /*1a090*/  FMNMX.FTZ R14, R158, R14, !PT ;  /* 0x0000000e9e0e7209 */ /* 0x000fce0007810000 */
[----:B------:R-:W1:Y:S01]  /*1a0a0*/  MUFU.TANH R152, R152 ;  /* 0x0000009800987308 */ /* 0x000e620000002400 */
[----:B---3--:R-:W-:Y:S02]  /*1a0b0*/  FSEL R171, R171, -INF , P6 ;  /* 0xff800000abab7808 */ /* 0x008fe40003000000 */
[----:B------:R-:W-:Y:S02]  /*1a0c0*/  ISETP.GT.AND P6, PT, R193, 0x29, PT ;  /* 0x00000029c100780c */ /* 0x000fe40003fc4270 */
[----:B------:R-:W-:-:S03]  /*1a0d0*/  FMNMX.FTZ R14, R159, R14, !PT ;  /* 0x0000000e9f0e7209 */ /* 0x000fc60007810000 */
[----:B------:R-:W3:Y:S01]  /*1a0e0*/  MUFU.TANH R178, R179 ;  /* 0x000000b300b27308 */ /* 0x000ee20000002400 */
[----:B------:R-:W-:Y:S02]  /*1a0f0*/  ISETP.GT.AND P2, PT, R192, 0x1, PT ;  /* 0x00000001c000780c */ /* 0x000fe40003f44270 */
[----:B----4-:R-:W-:Y:S02]  /*1a100*/  FSEL R174, R174, -INF , P6 ;  /* 0xff800000aeae7808 */ /* 0x010fe40003000000 */
[----:B------:R-:W-:-:S03]  /*1a110*/  FMNMX.FTZ R14, R162, R14, !PT ;  /* 0x0000000ea20e7209 */ /* 0x000fc60007810000 */
[----:B------:R-:W4:Y:S01]  /*1a120*/  MUFU.TANH R179, R182 ;  /* 0x000000b600b37308 */ /* 0x000f220000002400 */
[----:B-----5:R-:W-:Y:S02]  /*1a130*/  FSEL R13, R13, -INF , P2 ;  /* 0xff8000000d0d7808 */ /* 0x020fe40001000000 */
[----:B------:R-:W-:Y:S02]  /*1a140*/  ISETP.GT.AND P6, PT, R193, 0x30, PT ;  /* 0x00000030c100780c */ /* 0x000fe40003fc4270 */
[----:B------:R-:W-:-:S03]  /*1a150*/  ISETP.GT.AND P4, PT, R192, 0x9, PT ;  /* 0x00000009c000780c */ /* 0x000fc60003f84270 */
[----:B------:R-:W5:Y:S01]  /*1a160*/  MUFU.TANH R161, R161 ;  /* 0x000000a100a17308 */ /* 0x000f620000002400 */
[----:B------:R-:W-:Y:S02]  /*1a170*/  ISETP.GT.AND P2, PT, R192, 0x11, PT ;  /* 0x00000011c000780c */ /* 0x000fe40003f44270 */
[----:B------:R-:W-:Y:S02]  /*1a180*/  FMNMX.FTZ R14, R163, R14, !PT ;  /* 0x0000000ea30e7209 */ /* 0x000fe40007810000 */
[----:B0-----:R-:W-:-:S03]  /*1a190*/  FSEL R175, R175, -INF , P6 ;  /* 0xff800000afaf7808 */ /* 0x001fc60003000000 */
[----:B------:R-:W0:Y:S01]  /*1a1a0*/  MUFU.TANH R182, R183 ;  /* 0x000000b700b67308 */ /* 0x000e220000002400 */
[----:B------:R-:W-:Y:S02]  /*1a1b0*/  FSEL R20, R20, -INF , P4 ;  /* 0xff80000014147808 */ /* 0x000fe40002000000 */
[----:B-1----:R-:W-:Y:S02]  /*1a1c0*/  FSEL R152, R152, -INF , P2 ;  /* 0xff80000098987808 */ /* 0x002fe40001000000 */
[----:B------:R-:W-:-:S03]  /*1a1d0*/  ISETP.GT.AND P6, PT, R193, 0x31, PT ;  /* 0x00000031c100780c */ /* 0x000fc60003fc4270 */
[----:B------:R-:W1:Y:S01]  /*1a1e0*/  MUFU.TANH R173, R173 ;  /* 0x000000ad00ad7308 */ /* 0x000e620000002400 */
[C---:B------:R-:W-:Y:S02]  /*1a1f0*/  ISETP.GT.AND P4, PT, R192.reuse, 0x19, PT ;  /* 0x00000019c000780c */ /* 0x040fe40003f84270 */
[C---:B------:R-:W-:Y:S02]  /*1a200*/  ISETP.GT.AND P2, PT, R192.reuse, 0x21, PT ;  /* 0x00000021c000780c */ /* 0x040fe40003f44270 */
[----:B------:R-:W-:-:S03]  /*1a210*/  ISETP.GT.AND P1, PT, R192, 0x28, PT ;  /* 0x00000028c000780c */ /* 0x000fc60003f24270 */
[----:B------:R-:W2:Y:S01]  /*1a220*/  MUFU.TANH R176, R176 ;  /* 0x000000b000b07308 */ /* 0x000ea20000002400 */
[----:B------:R-:W-:Y:S01]  /*1a230*/  FMNMX.FTZ R14, R166, R14, !PT ;  /* 0x0000000ea60e7209 */ /* 0x000fe20007810000 */
[----:B------:R-:W-:Y:S01]  /*1a240*/  FMUL.FTZ R204, R2, R204 ;  /* 0x000000cc02cc7220 */ /* 0x000fe20000410000 */
[----:B---3--:R-:W-:Y:S02]  /*1a250*/  FSEL R178, R178, -INF , P6 ;  /* 0xff800000b2b27808 */ /* 0x008fe40003000000 */
[----:B------:R-:W-:-:S03]  /*1a260*/  FSEL R154, R154, -INF , P4 ;  /* 0xff8000009a9a7808 */ /* 0x000fc60002000000 */
[----:B------:R-:W3:Y:S01]  /*1a270*/  MUFU.TANH R183, R186 ;  /* 0x000000ba00b77308 */ /* 0x000ee20000002400 */
[----:B------:R-:W-:Y:S02]  /*1a280*/  FSEL R157, R157, -INF , P2 ;  /* 0xff8000009d9d7808 */ /* 0x000fe40001000000 */
[----:B------:R-:W-:Y:S02]  /*1a290*/  FSEL R160, R160, -INF , P1 ;  /* 0xff800000a0a07808 */ /* 0x000fe40000800000 */
[----:B------:R-:W-:-:S03]  /*1a2a0*/  ISETP.GT.AND P6, PT, R193, 0x38, PT ;  /* 0x00000038c100780c */ /* 0x000fc60003fc4270 */
[----:B------:R-:W3:Y:S01]  /*1a2b0*/  MUFU.TANH R177, R177 ;  /* 0x000000b100b17308 */ /* 0x000ee20000002400 */
[C---:B------:R-:W-:Y:S02]  /*1a2c0*/  ISETP.GT.AND P4, PT, R192.reuse, 0x29, PT ;  /* 0x00000029c000780c */ /* 0x040fe40003f84270 */
[C---:B------:R-:W-:Y:S02]  /*1a2d0*/  ISETP.GT.AND P2, PT, R192.reuse, 0x31, PT ;  /* 0x00000031c000780c */ /* 0x040fe40003f44270 */
[----:B------:R-:W-:-:S03]  /*1a2e0*/  ISETP.GT.AND P1, PT, R192, 0x38, PT ;  /* 0x00000038c000780c */ /* 0x000fc60003f24270 */
[----:B------:R-:W3:Y:S01]  /*1a2f0*/  MUFU.TANH R181, R181 ;  /* 0x000000b500b57308 */ /* 0x000ee20000002400 */
[----:B------:R-:W-:Y:S01]  /*1a300*/  FMNMX.FTZ R14, R167, R14, !PT ;  /* 0x0000000ea70e7209 */ /* 0x000fe20007810000 */
[----:B------:R-:W-:-:S06]  /*1a310*/  FMUL.FTZ R190, R2, R190 ;  /* 0x000000be02be7220 */ /* 0x000fcc0000410000 */
[----:B------:R-:W3:Y:S01]  /*1a320*/  MUFU.TANH R184, R184 ;  /* 0x000000b800b87308 */ /* 0x000ee20000002400 */
[----:B----4-:R-:W-:Y:S02]  /*1a330*/  FSEL R179, R179, -INF , P6 ;  /* 0xff800000b3b37808 */ /* 0x010fe40003000000 */
[----:B-----5:R-:W-:Y:S02]  /*1a340*/  FSEL R161, R161, -INF , P4 ;  /* 0xff800000a1a17808 */ /* 0x020fe40002000000 */
[----:B------:R-:W-:-:S03]  /*1a350*/  FSEL R165, R165, -INF , P2 ;  /* 0xff800000a5a57808 */ /* 0x000fc60001000000 */
[----:B------:R-:W4:Y:S01]  /*1a360*/  MUFU.TANH R186, R187 ;  /* 0x000000bb00ba7308 */ /* 0x000f220000002400 */
[----:B------:R-:W-:Y:S02]  /*1a370*/  FSEL R168, R168, -INF , P1 ;  /* 0xff800000a8a87808 */ /* 0x000fe40000800000 */
[----:B------:R-:W-:Y:S02]  /*1a380*/  ISETP.GT.AND P6, PT, R193, 0x39, PT ;  /* 0x00000039c100780c */ /* 0x000fe40003fc4270 */
[----:B------:R-:W-:-:S03]  /*1a390*/  FMNMX.FTZ R14, R170, R14, !PT ;  /* 0x0000000eaa0e7209 */ /* 0x000fc60007810000 */
[----:B------:R-:W5:Y:S01]  /*1a3a0*/  MUFU.TANH R185, R185 ;  /* 0x000000b900b97308 */ /* 0x000f620000002400 */
[C---:B------:R-:W-:Y:S02]  /*1a3b0*/  ISETP.GT.AND P4, PT, R192.reuse, 0x39, PT ;  /* 0x00000039c000780c */ /* 0x040fe40003f84270 */
[C---:B------:R-:W-:Y:S02]  /*1a3c0*/  ISETP.GT.AND P2, PT, R192.reuse, 0x41, PT ;  /* 0x00000041c000780c */ /* 0x040fe40003f44270 */
[----:B------:R-:W-:-:S03]  /*1a3d0*/  ISETP.GT.AND P1, PT, R192, 0x48, PT ;  /* 0x00000048c000780c */ /* 0x000fc60003f24270 */
[----:B------:R-:W5:Y:S01]  /*1a3e0*/  MUFU.TANH R188, R201 ;  /* 0x000000c900bc7308 */ /* 0x000f620000002400 */
[----:B------:R-:W-:Y:S01]  /*1a3f0*/  FMUL.FTZ R191, R2, R191 ;  /* 0x000000bf02bf7220 */ /* 0x000fe20000410000 */
[----:B0-----:R-:W-:-:S06]  /*1a400*/  FSEL R182, R182, -INF , P6 ;  /* 0xff800000b6b67808 */ /* 0x001fcc0003000000 */
[----:B------:R-:W0:Y:S01]  /*1a410*/  MUFU.TANH R189, R204 ;  /* 0x000000cc00bd7308 */ /* 0x000e220000002400 */
[----:B------:R-:W-:Y:S02]  /*1a420*/  FMNMX.FTZ R14, R171, R14, !PT ;  /* 0x0000000eab0e7209 */ /* 0x000fe40007810000 */
[----:B------:R-:W-:Y:S02]  /*1a430*/  FSEL R169, R169, -INF , P4 ;  /* 0xff800000a9a97808 */ /* 0x000fe40002000000 */
[----:B-1----:R-:W-:-:S03]  /*1a440*/  FSEL R173, R173, -INF , P2 ;  /* 0xff800000adad7808 */ /* 0x002fc60001000000 */
[----:B------:R-:W1:Y:S01]  /*1a450*/  MUFU.TANH R187, R190 ;  /* 0x000000be00bb7308 */ /* 0x000e620000002400 */
[----:B--2---:R-:W-:Y:S02]  /*1a460*/  FSEL R176, R176, -INF , P1 ;  /* 0xff800000b0b07808 */ /* 0x004fe40000800000 */
[----:B------:R-:W-:Y:S02]  /*1a470*/  ISETP.GT.AND P6, PT, R193, 0x40, PT ;  /* 0x00000040c100780c */ /* 0x000fe40003fc4270 */
[C---:B------:R-:W-:Y:S02]  /*1a480*/  ISETP.GT.AND P4, PT, R192.reuse, 0x49, PT ;  /* 0x00000049c000780c */ /* 0x040fe40003f84270 */
[C---:B------:R-:W-:Y:S01]  /*1a490*/  ISETP.GT.AND P2, PT, R192.reuse, 0x51, PT ;  /* 0x00000051c000780c */ /* 0x040fe20003f44270 */
[----:B------:R-:W2:Y:S01]  /*1a4a0*/  MUFU.TANH R190, R191 ;  /* 0x000000bf00be7308 */ /* 0x000ea20000002400 */
[----:B------:R-:W-:Y:S01]  /*1a4b0*/  ISETP.GT.AND P1, PT, R192, 0x58, PT ;  /* 0x00000058c000780c */ /* 0x000fe20003f24270 */
[----:B------:R-:W-:Y:S01]  /*1a4c0*/  FMUL.FTZ R194, R2, R194 ;  /* 0x000000c202c27220 */ /* 0x000fe20000410000 */
[----:B------:R-:W-:-:S02]  /*1a4d0*/  FMNMX.FTZ R14, R174, R14, !PT ;  /* 0x0000000eae0e7209 */ /* 0x000fc40007810000 */
[----:B---3--:R-:W-:Y:S02]  /*1a4e0*/  FSEL R183, R183, -INF , P6 ;  /* 0xff800000b7b77808 */ /* 0x008fe40003000000 */
[----:B------:R-:W-:Y:S02]  /*1a4f0*/  FSEL R177, R177, -INF , P4 ;  /* 0xff800000b1b17808 */ /* 0x000fe40002000000 */
[----:B------:R-:W-:Y:S02]  /*1a500*/  FSEL R181, R181, -INF , P2 ;  /* 0xff800000b5b57808 */ /* 0x000fe40001000000 */
[----:B------:R-:W-:Y:S02]  /*1a510*/  FSEL R184, R184, -INF , P1 ;  /* 0xff800000b8b87808 */ /* 0x000fe40000800000 */
[----:B------:R-:W-:Y:S01]  /*1a520*/  ISETP.GT.AND P6, PT, R193, 0x41, PT ;  /* 0x00000041c100780c */ /* 0x000fe20003fc4270 */
[----:B------:R-:W3:Y:S01]  /*1a530*/  MUFU.TANH R191, R194 ;  /* 0x000000c200bf7308 */ /* 0x000ee20000002400 */
[----:B------:R-:W-:-:S02]  /*1a540*/  ISETP.GT.AND P4, PT, R192, 0x59, PT ;  /* 0x00000059c000780c */ /* 0x000fc40003f84270 */
[C---:B------:R-:W-:Y:S02]  /*1a550*/  ISETP.GT.AND P2, PT, R192.reuse, 0x61, PT ;  /* 0x00000061c000780c */ /* 0x040fe40003f44270 */
[----:B------:R-:W-:Y:S01]  /*1a560*/  ISETP.GT.AND P1, PT, R192, 0x68, PT ;  /* 0x00000068c000780c */ /* 0x000fe20003f24270 */
[----:B------:R-:W-:Y:S01]  /*1a570*/  FMUL.FTZ R195, R2, R195 ;  /* 0x000000c302c37220 */ /* 0x000fe20000410000 */
[----:B------:R-:W-:Y:S02]  /*1a580*/  FMNMX.FTZ R14, R175, R14, !PT ;  /* 0x0000000eaf0e7209 */ /* 0x000fe40007810000 */
[----:B----4-:R-:W-:Y:S02]  /*1a590*/  FSEL R186, R186, -INF , P6 ;  /* 0xff800000baba7808 */ /* 0x010fe40003000000 */
[----:B-----5:R-:W-:Y:S02]  /*1a5a0*/  FSEL R185, R185, -INF , P4 ;  /* 0xff800000b9b97808 */ /* 0x020fe40002000000 */
[----:B------:R-:W-:-:S02]  /*1a5b0*/  FSEL R188, R188, -INF , P2 ;  /* 0xff800000bcbc7808 */ /* 0x000fc40001000000 */
[----:B0-----:R-:W-:Y:S02]  /*1a5c0*/  FSEL R189, R189, -INF , P1 ;  /* 0xff800000bdbd7808 */ /* 0x001fe40000800000 */
[----:B------:R-:W-:Y:S02]  /*1a5d0*/  ISETP.GT.AND P6, PT, R193, 0x48, PT ;  /* 0x00000048c100780c */ /* 0x000fe40003fc4270 */
[C---:B------:R-:W-:Y:S02]  /*1a5e0*/  ISETP.GT.AND P5, PT, R192.reuse, 0x69, PT ;  /* 0x00000069c000780c */ /* 0x040fe40003fa4270 */
[C---:B------:R-:W-:Y:S02]  /*1a5f0*/  ISETP.GT.AND P4, PT, R192.reuse, 0x70, PT ;  /* 0x00000070c000780c */ /* 0x040fe40003f84270 */
[C---:B------:R-:W-:Y:S02]  /*1a600*/  ISETP.GT.AND P3, PT, R192.reuse, 0x71, PT ;  /* 0x00000071c000780c */ /* 0x040fe40003f64270 */
[----:B------:R-:W-:-:S02]  /*1a610*/  ISETP.GT.AND P2, PT, R192, 0x78, PT ;  /* 0x00000078c000780c */ /* 0x000fc40003f44270 */
[----:B------:R-:W-:Y:S02]  /*1a620*/  ISETP.GT.AND P1, PT, R192, 0x79, PT ;  /* 0x00000079c000780c */ /* 0x000fe40003f24270 */
[----:B------:R-:W-:Y:S01]  /*1a630*/  FMNMX.FTZ R14, R178, R14, !PT ;  /* 0x0000000eb20e7209 */ /* 0x000fe20007810000 */
[----:B------:R-:W0:Y:S01]  /*1a640*/  MUFU.TANH R192, R195 ;  /* 0x000000c300c07308 */ /* 0x000e220000002400 */
[C---:B------:R-:W-:Y:S01]  /*1a650*/  FMUL.FTZ R198, R2.reuse, R198 ;  /* 0x000000c602c67220 */ /* 0x040fe20000410000 */
[----:B-1----:R-:W-:Y:S02]  /*1a660*/  FSEL R187, R187, -INF , P6 ;  /* 0xff800000bbbb7808 */ /* 0x002fe40003000000 */
[----:B------:R-:W-:Y:S02]  /*1a670*/  ISETP.GT.AND P6, PT, R193, 0x49, PT ;  /* 0x00000049c100780c */ /* 0x000fe40003fc4270 */
[----:B------:R-:W-:Y:S01]  /*1a680*/  FMNMX.FTZ R14, R179, R14, !PT ;  /* 0x0000000eb30e7209 */ /* 0x000fe20007810000 */
[----:B------:R-:W-:Y:S01]  /*1a690*/  FMUL.FTZ R199, R2, R199 ;  /* 0x000000c702c77220 */ /* 0x000fe20000410000 */
[----:B------:R-:W1:Y:S01]  /*1a6a0*/  MUFU.TANH R194, R198 ;  /* 0x000000c600c27308 */ /* 0x000e620000002400 */
[----:B--2---:R-:W-:-:S02]  /*1a6b0*/  FSEL R190, R190, -INF , P6 ;  /* 0xff800000bebe7808 */ /* 0x004fc40003000000 */
[----:B------:R-:W-:Y:S02]  /*1a6c0*/  FMNMX.FTZ R14, R182, R14, !PT ;  /* 0x0000000eb60e7209 */ /* 0x000fe40007810000 */
[----:B------:R-:W-:Y:S01]  /*1a6d0*/  ISETP.GT.AND P6, PT, R193, 0x50, PT ;  /* 0x00000050c100780c */ /* 0x000fe20003fc4270 */
[C---:B------:R-:W-:Y:S01]  /*1a6e0*/  FMUL.FTZ R202, R2.reuse, R202 ;  /* 0x000000ca02ca7220 */ /* 0x040fe20000410000 */
[----:B------:R-:W-:Y:S01]  /*1a6f0*/  FMNMX.FTZ R14, R183, R14, !PT ;  /* 0x0000000eb70e7209 */ /* 0x000fe20007810000 */
[----:B------:R-:W2:Y:S01]  /*1a700*/  MUFU.TANH R195, R199 ;  /* 0x000000c700c37308 */ /* 0x000ea20000002400 */
[----:B---3--:R-:W-:Y:S02]  /*1a710*/  FSEL R191, R191, -INF , P6 ;  /* 0xff800000bfbf7808 */ /* 0x008fe40003000000 */
[----:B------:R-:W-:Y:S01]  /*1a720*/  ISETP.GT.AND P6, PT, R193, 0x51, PT ;  /* 0x00000051c100780c */ /* 0x000fe20003fc4270 */
[----:B------:R-:W-:Y:S01]  /*1a730*/  FMUL.FTZ R203, R2, R203 ;  /* 0x000000cb02cb7220 */ /* 0x000fe20000410000 */
[----:B------:R-:W-:-:S03]  /*1a740*/  FMNMX.FTZ R14, R186, R14, !PT ;  /* 0x0000000eba0e7209 */ /* 0x000fc60007810000 */
[----:B------:R-:W3:Y:S01]  /*1a750*/  MUFU.TANH R198, R202 ;  /* 0x000000ca00c67308 */ /* 0x000ee20000002400 */
[----:B0-----:R-:W-:Y:S02]  /*1a760*/  FSEL R192, R192, -INF , P6 ;  /* 0xff800000c0c07808 */ /* 0x001fe40003000000 */
[----:B------:R-:W-:Y:S02]  /*1a770*/  ISETP.GT.AND P6, PT, R193, 0x58, PT ;  /* 0x00000058c100780c */ /* 0x000fe40003fc4270 */
[----:B------:R-:W-:Y:S01]  /*1a780*/  FMNMX.FTZ R14, R187, R14, !PT ;  /* 0x0000000ebb0e7209 */ /* 0x000fe20007810000 */
[----:B------:R-:W-:Y:S02]  /*1a790*/  FMUL.FTZ R206, R2, R206 ;  /* 0x000000ce02ce7220 */ /* 0x000fe40000410000 */
[----:B------:R-:W0:Y:S01]  /*1a7a0*/  MUFU.TANH R199, R203 ;  /* 0x000000cb00c77308 */ /* 0x000e220000002400 */
[----:B-1----:R-:W-:Y:S02]  /*1a7b0*/  FSEL R194, R194, -INF , P6 ;  /* 0xff800000c2c27808 */ /* 0x002fe40003000000 */
[----:B------:R-:W-:-:S02]  /*1a7c0*/  ISETP.GT.AND P6, PT, R193, 0x59, PT ;  /* 0x00000059c100780c */ /* 0x000fc40003fc4270 */
[----:B------:R-:W-:Y:S01]  /*1a7d0*/  FMNMX.FTZ R14, R190, R14, !PT ;  /* 0x0000000ebe0e7209 */ /* 0x000fe20007810000 */
[C---:B------:R-:W-:Y:S02]  /*1a7e0*/  FMUL.FTZ R207, R2.reuse, R207 ;  /* 0x000000cf02cf7220 */ /* 0x040fe40000410000 */
[----:B------:R-:W1:Y:S01]  /*1a7f0*/  MUFU.TANH R200, R206 ;  /* 0x000000ce00c87308 */ /* 0x000e620000002400 */
[----:B--2---:R-:W-:Y:S02]  /*1a800*/  FSEL R195, R195, -INF , P6 ;  /* 0xff800000c3c37808 */ /* 0x004fe40003000000 */
[----:B------:R-:W-:Y:S02]  /*1a810*/  FMNMX.FTZ R14, R191, R14, !PT ;  /* 0x0000000ebf0e7209 */ /* 0x000fe40007810000 */
[----:B------:R-:W-:Y:S01]  /*1a820*/  ISETP.GT.AND P6, PT, R193, 0x60, PT ;  /* 0x00000060c100780c */ /* 0x000fe20003fc4270 */
[----:B------:R-:W-:Y:S01]  /*1a830*/  FMUL.FTZ R210, R2, R210 ;  /* 0x000000d202d27220 */ /* 0x000fe20000410000 */
[----:B------:R-:W-:Y:S01]  /*1a840*/  FMNMX.FTZ R14, R192, R14, !PT ;  /* 0x0000000ec00e7209 */ /* 0x000fe20007810000 */
[----:B------:R-:W2:Y:S01]  /*1a850*/  MUFU.TANH R201, R207 ;  /* 0x000000cf00c97308 */ /* 0x000ea20000002400 */
[----:B---3--:R-:W-:-:S02]  /*1a860*/  FSEL R198, R198, -INF , P6 ;  /* 0xff800000c6c67808 */ /* 0x008fc40003000000 */
        /* <DEDUP_REMOVED lines=9> */
[----:B-1----:R-:W-:Y:S01]  /*1a900*/  FSEL R200, R200, -INF , P6 ;  /* 0xff800000c8c87808 */ /* 0x002fe20003000000 */
[----:B------:R-:W-:Y:S01]  /*1a910*/  FMUL.FTZ R215, R2, R215 ;  /* 0x000000d702d77220 */ /* 0x000fe20000410000 */
[----:B------:R-:W-:-:S02]  /*1a920*/  ISETP.GT.AND P6, PT, R193, 0x69, PT ;  /* 0x00000069c100780c */ /* 0x000fc40003fc4270 */
[----:B------:R-:W-:-:S03]  /*1a930*/  FMNMX.FTZ R14, R198, R14, !PT ;  /* 0x0000000ec60e7209 */ /* 0x000fc60007810000 */
[----:B------:R-:W1:Y:S01]  /*1a940*/  MUFU.TANH R204, R214 ;  /* 0x000000d600cc7308 */ /* 0x000e620000002400 */
[----:B--2---:R-:W-:Y:S02]  /*1a950*/  FSEL R201, R201, -INF , P6 ;  /* 0xff800000c9c97808 */ /* 0x004fe40003000000 */
[----:B------:R-:W-:Y:S02]  /*1a960*/  FMNMX.FTZ R14, R199, R14, !PT ;  /* 0x0000000ec70e7209 */ /* 0x000fe40007810000 */
[C---:B------:R-:W-:Y:S02]  /*1a970*/  ISETP.GT.AND P6, PT, R193.reuse, 0x70, PT ;  /* 0x00000070c100780c */ /* 0x040fe40003fc4270 */
[----:B------:R-:W-:Y:S01]  /*1a980*/  FMNMX.FTZ R14, R200, R14, !PT ;  /* 0x0000000ec80e7209 */ /* 0x000fe20007810000 */
[----:B------:R-:W2:Y:S01]  /*1a990*/  MUFU.TANH R215, R215 ;  /* 0x000000d700d77308 */ /* 0x000ea20000002400 */
[----:B---3--:R-:W-:Y:S02]  /*1a9a0*/  FSEL R202, R202, -INF , P6 ;  /* 0xff800000caca7808 */ /* 0x008fe40003000000 */
[----:B------:R-:W-:-:S02]  /*1a9b0*/  ISETP.GT.AND P6, PT, R193, 0x71, PT ;  /* 0x00000071c100780c */ /* 0x000fc40003fc4270 */
[----:B------:R-:W-:Y:S02]  /*1a9c0*/  FMNMX.FTZ R14, R201, R14, !PT ;  /* 0x0000000ec90e7209 */ /* 0x000fe40007810000 */
[----:B0-----:R-:W-:Y:S02]  /*1a9d0*/  FSEL R203, R203, -INF , P6 ;  /* 0xff800000cbcb7808 */ /* 0x001fe40003000000 */
[C---:B------:R-:W-:Y:S02]  /*1a9e0*/  ISETP.GT.AND P6, PT, R193.reuse, 0x78, PT ;  /* 0x00000078c100780c */ /* 0x040fe40003fc4270 */
[----:B------:R-:W-:Y:S02]  /*1a9f0*/  FMNMX.FTZ R14, R202, R14, !PT ;  /* 0x0000000eca0e7209 */ /* 0x000fe40007810000 */
[----:B-1----:R-:W-:Y:S02]  /*1aa00*/  FSEL R204, R204, -INF , P6 ;  /* 0xff800000cccc7808 */ /* 0x002fe40003000000 */
[----:B------:R-:W-:-:S02]  /*1aa10*/  ISETP.GT.AND P6, PT, R193, 0x79, PT ;  /* 0x00000079c100780c */ /* 0x000fc40003fc4270 */
[----:B------:R-:W-:Y:S02]  /*1aa20*/  FMNMX.FTZ R14, R203, R14, !PT ;  /* 0x0000000ecb0e7209 */ /* 0x000fe40007810000 */
[----:B--2---:R-:W-:Y:S02]  /*1aa30*/  FSEL R193, R215, -INF , P6 ;  /* 0xff800000d7c17808 */ /* 0x004fe40003000000 */
[----:B------:R-:W-:-:S04]  /*1aa40*/  FMNMX.FTZ R14, R204, R14, !PT ;  /* 0x0000000ecc0e7209 */ /* 0x000fc80007810000 */
[----:B------:R-:W-:-:S05]  /*1aa50*/  FMNMX.FTZ R14, R193, R14, !PT ;  /* 0x0000000ec10e7209 */ /* 0x000fca0007810000 */
[----:B------:R-:W0:Y:S02]  /*1aa60*/  SHFL.BFLY PT, R206, R14, 0x2, 0x1f ;  /* 0x0c401f000ece7f89 */ /* 0x000e2400000e0000 */
[----:B0-----:R-:W-:-:S05]  /*1aa70*/  FMNMX.FTZ R14, R14, R206, !PT ;  /* 0x000000ce0e0e7209 */ /* 0x001fca0007810000 */
[----:B------:R-:W0:Y:S01]  /*1aa80*/  SHFL.BFLY PT, R206, R14, 0x1, 0x1f ;  /* 0x0c201f000ece7f89 */ /* 0x000e2200000e0000 */
[----:B------:R-:W-:Y:S01]  /*1aa90*/  UMOV UR38, UR43 ;  /* 0x0000002b00267c82 */ /* 0x000fe20008000000 */
[----:B0-----:R-:W-:-:S04]  /*1aaa0*/  FMNMX.FTZ R14, R14, R206, !PT ;  /* 0x000000ce0e0e7209 */ /* 0x001fc80007810000 */
[----:B------:R-:W-:-:S04]  /*1aab0*/  FSETP.NEU.FTZ.AND P6, PT, R14, -INF , PT ;  /* 0xff8000000e00780b */ /* 0x000fc80003fdd000 */
[----:B------:R-:W-:-:S05]  /*1aac0*/  FSEL R207, R14, RZ, P6 ;  /* 0x000000ff0ecf7208 */ /* 0x000fca0003000000 */
[----:B------:R-:W-:Y:S01]  /*1aad0*/  FADD.FTZ R207, -R207, R11 ;  /* 0x0000000bcfcf7221 */ /* 0x000fe20000010100 */
[----:B------:R-:W-:-:S04]  /*1aae0*/  IMAD.U32 R11, RZ, RZ, UR38 ;  /* 0x00000026ff0b7e24 */ /* 0x000fc8000f8e00ff */
[----:B------:R-:W-:Y:S01]  /*1aaf0*/  FFMA.FTZ R11, R14, R11, -8 ;  /* 0xc10000000e0b7423 */ /* 0x000fe2000001000b */
[----:B------:R-:W-:-:S04]  /*1ab00*/  FMUL.FTZ R205, R2, R205 ;  /* 0x000000cd02cd7220 */ /* 0x000fc80000410000 */
[----:B------:R-:W-:Y:S02]  /*1ab10*/  FSEL R206, R11, RZ, P6 ;  /* 0x000000ff0bce7208 */ /* 0x000fe40003000000 */
[----:B------:R0:W-:Y:S03]  /*1ab20*/  MUFU.TANH R11, R205 ;  /* 0x000000cd000b7308 */ /* 0x0001e60000002400 */
[----:B------:R-:W-:-:S01]  /*1ab30*/  FFMA.FTZ R9, R9, UR38, -R206 ;  /* 0x0000002609097c23 */ /* 0x000fc200080108ce */
[--C-:B------:R-:W-:Y:S01]  /*1ab40*/  FFMA.FTZ R153, R153, UR38, -R206.reuse ;  /* 0x0000002699997c23 */ /* 0x100fe200080108ce */
[----:B0-----:R-:W-:-:S01]  /*1ab50*/  FFMA.FTZ R205, R191, UR38, -R206 ;  /* 0x00000026bfcd7c23 */ /* 0x001fc200080108ce */
[----:B------:R-:W-:-:S03]  /*1ab60*/  FMUL.FTZ R191, R207, UR38 ;  /* 0x00000026cfbf7c20 */ /* 0x000fc60008410000 */
[----:B------:R-:W-:Y:S01]  /*1ab70*/  MUFU.EX2 R9, R9 ;  /* 0x0000000900097308 */ /* 0x000fe20000000800 */
[----:B------:R-:W-:-:S01]  /*1ab80*/  FFMA.FTZ R155, R155, UR38, -R206 ;  /* 0x000000269b9b7c23 */ /* 0x000fc200080108ce */
[----:B------:R-:W-:-:S06]  /*1ab90*/  FFMA.FTZ R158, R158, UR38, -R206 ;  /* 0x000000269e9e7c23 */ /* 0x000fcc00080108ce */
[----:B------:R-:W0:Y:S08]  /*1aba0*/  MUFU.EX2 R191, R191 ;  /* 0x000000bf00bf7308 */ /* 0x000e300000000800 */
[----:B------:R-:W1:Y:S08]  /*1abb0*/  MUFU.EX2 R153, R153 ;  /* 0x0000009900997308 */ /* 0x000e700000000800 */
[----:B------:R-:W2:Y:S08]  /*1abc0*/  MUFU.EX2 R155, R155 ;  /* 0x0000009b009b7308 */ /* 0x000eb00000000800 */
[----:B------:R-:W3:Y:S01]  /*1abd0*/  MUFU.EX2 R158, R158 ;  /* 0x0000009e009e7308 */ /* 0x000ee20000000800 */
[----:B0-----:R-:W-:-:S04]  /*1abe0*/  FFMA.FTZ R0, R191, R0, R9 ;  /* 0x00000000bf007223 */ /* 0x001fc80000010009 */
[----:B-1----:R-:W-:-:S04]  /*1abf0*/  FADD.FTZ R0, R153, R0 ;  /* 0x0000000099007221 */ /* 0x002fc80000010000 */
[----:B--2---:R-:W-:Y:S01]  /*1ac00*/  FADD.FTZ R0, R155, R0 ;  /* 0x000000009b007221 */ /* 0x004fe20000010000 */
[----:B---3--:R-:W-:-:S04]  /*1ac10*/  F2FP.SATFINITE.E4M3.F32.PACK_AB_MERGE_C R155, R158, R155, RZ ;  /* 0x0000009b9e9b723e */ /* 0x008fc800048070ff */
[----:B------:R-:W-:Y:S02]  /*1ac20*/  F2FP.SATFINITE.E4M3.F32.PACK_AB_MERGE_C R153, R153, R9, R155 ;  /* 0x000000099999723e */ /* 0x000fe4000480709b */
        /* <DEDUP_REMOVED lines=20> */
[----:B------:R-:W-:Y:S01]  /*1ad70*/  FMNMX.FTZ R9, R180, R9, !PT ;  /* 0x00000009b4097209 */ /* 0x000fe20007810000 */
[----:B------:R-:W-:-:S03]  /*1ad80*/  FMUL.FTZ R155, R2, R208 ;  /* 0x000000d0029b7220 */ /* 0x000fc60000410000 */
[----:B------:R-:W-:Y:S01]  /*1ad90*/  FMNMX.FTZ R9, R181, R9, !PT ;  /* 0x00000009b5097209 */ /* 0x000fe20007810000 */
[----:B------:R-:W-:-:S03]  /*1ada0*/  FMUL.FTZ R207, R2, R209 ;  /* 0x000000d102cf7220 */ /* 0x000fc60000410000 */
[----:B------:R-:W-:Y:S01]  /*1adb0*/  FMNMX.FTZ R9, R184, R9, !PT ;  /* 0x00000009b8097209 */ /* 0x000fe20007810000 */
[----:B------:R-:W0:Y:S01]  /*1adc0*/  MUFU.TANH R155, R155 ;  /* 0x0000009b009b7308 */ /* 0x000e220000002400 */
[----:B------:R-:W-:-:S01]  /*1add0*/  FADD.FTZ R0, R158, R0 ;  /* 0x000000009e007221 */ /* 0x000fc20000010000 */
[----:B------:R-:W-:Y:S01]  /*1ade0*/  FMUL.FTZ R158, R2, R212 ;  /* 0x000000d4029e7220 */ /* 0x000fe20000410000 */
[----:B------:R-:W-:Y:S01]  /*1adf0*/  FMNMX.FTZ R9, R185, R9, !PT ;  /* 0x00000009b9097209 */ /* 0x000fe20007810000 */
[--C-:B------:R-:W-:Y:S01]  /*1ae00*/  FFMA.FTZ R159, R159, UR38, -R206.reuse ;  /* 0x000000269f9f7c23 */ /* 0x100fe200080108ce */
[----:B------:R-:W-:-:S01]  /*1ae10*/  FFMA.FTZ R162, R162, UR38, -R206 ;  /* 0x00000026a2a27c23 */ /* 0x000fc200080108ce */
[--C-:B------:R-:W-:Y:S01]  /*1ae20*/  FFMA.FTZ R163, R163, UR38, -R206.reuse ;  /* 0x00000026a3a37c23 */ /* 0x100fe200080108ce */
[----:B------:R-:W-:-:S01]  /*1ae30*/  FFMA.FTZ R166, R166, UR38, -R206 ;  /* 0x00000026a6a67c23 */ /* 0x000fc200080108ce */
[----:B------:R-:W1:Y:S01]  /*1ae40*/  MUFU.TANH R207, R207 ;  /* 0x000000cf00cf7308 */ /* 0x000e620000002400 */
[----:B------:R-:W-:-:S01]  /*1ae50*/  FFMA.FTZ R167, R167, UR38, -R206 ;  /* 0x00000026a7a77c23 */ /* 0x000fc200080108ce */
[--C-:B------:R-:W-:Y:S01]  /*1ae60*/  FFMA.FTZ R170, R170, UR38, -R206.reuse ;  /* 0x00000026aaaa7c23 */ /* 0x100fe200080108ce */
        /* <DEDUP_REMOVED lines=21> */
[----:B------:R-:W-:Y:S01]  /*1afc0*/  FMNMX.FTZ R9, R197, R9, !PT ;  /* 0x00000009c5097209 */ /* 0x000fe20007810000 */
[----:B------:R-:W-:Y:S01]  /*1afd0*/  FMUL.FTZ R206, R2, R213 ;  /* 0x000000d502ce7220 */ /* 0x000fe20000410000 */
[----:B------:R-:W2:Y:S02]  /*1afe0*/  MUFU.TANH R158, R158 ;  /* 0x0000009e009e7308 */ /* 0x000ea40000002400 */
[----:B------:R-:W-:-:S02]  /*1aff0*/  FMNMX.FTZ R9, R188, R9, !PT ;  /* 0x00000009bc097209 */ /* 0x000fc40007810000 */
[----:B------:R-:W-:Y:S02]  /*1b000*/  FSEL R11, R11, -INF , P5 ;  /* 0xff8000000b0b7808 */ /* 0x000fe40002800000 */
[----:B------:R-:W-:Y:S02]  /*1b010*/  FMNMX.FTZ R9, R189, R9, !PT ;  /* 0x00000009bd097209 */ /* 0x000fe40007810000 */
[----:B------:R-:W3:Y:S01]  /*1b020*/  MUFU.TANH R206, R206 ;  /* 0x000000ce00ce7308 */ /* 0x000ee20000002400 */
[----:B0-----:R-:W-:Y:S02]  /*1b030*/  FSEL R155, R155, -INF , P4 ;  /* 0xff8000009b9b7808 */ /* 0x001fe40002000000 */
[----:B------:R-:W-:Y:S02]  /*1b040*/  FMNMX.FTZ R9, R11, R9, !PT ;  /* 0x000000090b097209 */ /* 0x000fe40007810000 */
[----:B-1----:R-:W-:Y:S02]  /*1b050*/  FSEL R207, R207, -INF , P3 ;  /* 0xff800000cfcf7808 */ /* 0x002fe40001800000 */
[----:B------:R-:W-:-:S02]  /*1b060*/  FMNMX.FTZ R9, R155, R9, !PT ;  /* 0x000000099b097209 */ /* 0x000fc40007810000 */
[----:B--2---:R-:W-:Y:S02]  /*1b070*/  FSEL R158, R158, -INF , P2 ;  /* 0xff8000009e9e7808 */ /* 0x004fe40001000000 */
[----:B------:R-:W-:-:S04]  /*1b080*/  FMNMX.FTZ R9, R207, R9, !PT ;  /* 0x00000009cf097209 */ /* 0x000fc80007810000 */
[----:B------:R-:W-:Y:S02]  /*1b090*/  FMNMX.FTZ R9, R158, R9, !PT ;  /* 0x000000099e097209 */ /* 0x000fe40007810000 */
[----:B---3--:R-:W-:-:S04]  /*1b0a0*/  FSEL R206, R206, -INF , P1 ;  /* 0xff800000cece7808 */ /* 0x008fc80000800000 */
[----:B------:R-:W-:-:S05]  /*1b0b0*/  FMNMX.FTZ R9, R206, R9, !PT ;  /* 0x00000009ce097209 */ /* 0x000fca0007810000 */
[----:B------:R-:W0:Y:S02]  /*1b0c0*/  SHFL.BFLY PT, R208, R9, 0x2, 0x1f ;  /* 0x0c401f0009d07f89 */ /* 0x000e2400000e0000 */
[----:B0-----:R-:W-:-:S05]  /*1b0d0*/  FMNMX.FTZ R9, R9, R208, !PT ;  /* 0x000000d009097209 */ /* 0x001fca0007810000 */
[----:B------:R-:W0:Y:S02]  /*1b0e0*/  SHFL.BFLY PT, R208, R9, 0x1, 0x1f ;  /* 0x0c201f0009d07f89 */ /* 0x000e2400000e0000 */
[----:B0-----:R-:W-:-:S04]  /*1b0f0*/  FMNMX.FTZ R9, R9, R208, !PT ;  /* 0x000000d009097209 */ /* 0x001fc80007810000 */
[----:B------:R-:W-:-:S04]  /*1b100*/  FSETP.NEU.FTZ.AND P1, PT, R9, -INF , PT ;  /* 0xff8000000900780b */ /* 0x000fc80003f3d000 */
[----:B------:R-:W-:-:S05]  /*1b110*/  FSEL R208, R9, RZ, P1 ;  /* 0x000000ff09d07208 */ /* 0x000fca0000800000 */
[----:B------:R-:W-:Y:S01]  /*1b120*/  FADD.FTZ R10, -R208, R10 ;  /* 0x0000000ad00a7221 */ /* 0x000fe20000010100 */
[----:B------:R-:W-:-:S05]  /*1b130*/  MOV R208, UR38 ;  /* 0x0000002600d07c02 */ /* 0x000fca0008000f00 */
[----:B------:R-:W-:-:S05]  /*1b140*/  FFMA.FTZ R208, R9, R208, -8 ;  /* 0xc100000009d07423 */ /* 0x000fca00000100d0 */
[----:B------:R-:W-:Y:S01]  /*1b150*/  FSEL R208, R208, RZ, P1 ;  /* 0x000000ffd0d07208 */ /* 0x000fe20000800000 */
[----:B------:R-:W-:-:S04]  /*1b160*/  FMUL.FTZ R10, R10, UR38 ;  /* 0x000000260a0a7c20 */ /* 0x000fc80008410000 */
[--C-:B------:R-:W-:Y:S01]  /*1b170*/  FFMA.FTZ R12, R12, UR38, -R208.reuse ;  /* 0x000000260c0c7c23 */ /* 0x100fe200080108d0 */
[----:B------:R-:W-:-:S01]  /*1b180*/  FFMA.FTZ R13, R13, UR38, -R208 ;  /* 0x000000260d0d7c23 */ /* 0x000fc200080108d0 */
[----:B------:R-:W-:Y:S01]  /*1b190*/  MUFU.EX2 R10, R10 ;  /* 0x0000000a000a7308 */ /* 0x000fe20000000800 */
[----:B------:R-:W-:-:S01]  /*1b1a0*/  FFMA.FTZ R15, R15, UR38, -R208 ;  /* 0x000000260f0f7c23 */ /* 0x000fc200080108d0 */
[----:B------:R-:W-:-:S06]  /*1b1b0*/  FFMA.FTZ R209, R20, UR38, -R208 ;  /* 0x0000002614d17c23 */ /* 0x000fcc00080108d0 */
[----:B------:R-:W0:Y:S08]  /*1b1c0*/  MUFU.EX2 R12, R12 ;  /* 0x0000000c000c7308 */ /* 0x000e300000000800 */
[----:B------:R-:W1:Y:S01]  /*1b1d0*/  MUFU.EX2 R13, R13 ;  /* 0x0000000d000d7308 */ /* 0x000e620000000800 */
[----:B------:R-:W-:-:S07]  /*1b1e0*/  FFMA.FTZ R20, R21, UR38, -R208 ;  /* 0x0000002615147c23 */ /* 0x000fce00080108d0 */
[----:B------:R-:W2:Y:S01]  /*1b1f0*/  MUFU.EX2 R15, R15 ;  /* 0x0000000f000f7308 */ /* 0x000ea20000000800 */
[----:B------:R-:W-:-:S01]  /*1b200*/  FFMA.FTZ R21, R152, UR38, -R208 ;  /* 0x0000002698157c23 */ /* 0x000fc200080108d0 */
[----:B0-----:R-:W-:-:S06]  /*1b210*/  FFMA.FTZ R3, R10, R3, R12 ;  /* 0x000000030a037223 */ /* 0x001fcc000001000c */
[----:B------:R-:W0:Y:S01]  /*1b220*/  MUFU.EX2 R209, R209 ;  /* 0x000000d100d17308 */ /* 0x000e220000000800 */
[----:B------:R-:W-:-:S01]  /*1b230*/  FFMA.FTZ R152, R196, UR38, -R208 ;  /* 0x00000026c4987c23 */ /* 0x000fc200080108d0 */
[----:B-1----:R-:W-:-:S06]  /*1b240*/  FADD.FTZ R3, R13, R3 ;  /* 0x000000030d037221 */ /* 0x002fcc0000010000 */
[----:B------:R-:W1:Y:S01]  /*1b250*/  MUFU.EX2 R159, R159 ;  /* 0x0000009f009f7308 */ /* 0x000e620000000800 */
[----:B------:R-:W-:-:S01]  /*1b260*/  FFMA.FTZ R154, R154, UR38, -R208 ;  /* 0x000000269a9a7c23 */ /* 0x000fc200080108d0 */
[----:B--2---:R-:W-:-:S06]  /*1b270*/  FADD.FTZ R3, R15, R3 ;  /* 0x000000030f037221 */ /* 0x004fcc0000010000 */
[----:B------:R-:W2:Y:S01]  /*1b280*/  MUFU.EX2 R20, R20 ;  /* 0x0000001400147308 */ /* 0x000ea20000000800 */
[----:B------:R-:W-:-:S01]  /*1b290*/  FFMA.FTZ R210, R161, UR38, -R208 ;  /* 0x00000026a1d27c23 */ /* 0x000fc200080108d0 */
[----:B0-----:R-:W-:-:S06]  /*1b2a0*/  F2FP.SATFINITE.E4M3.F32.PACK_AB_MERGE_C R15, R209, R15, RZ ;  /* 0x0000000fd10f723e */ /* 0x001fcc00048070ff */
[----:B------:R-:W0:Y:S01]  /*1b2b0*/  MUFU.EX2 R162, R162 ;  /* 0x000000a200a27308 */ /* 0x000e220000000800 */
[----:B------:R-:W-:-:S01]  /*1b2c0*/  FFMA.FTZ R156, R156, UR38, -R208 ;  /* 0x000000269c9c7c23 */ /* 0x000fc200080108d0 */
[----:B------:R-:W-:-:S06]  /*1b2d0*/  FFMA.FTZ R161, R165, UR38, -R208 ;  /* 0x00000026a5a17c23 */ /* 0x000fcc00080108d0 */
[----:B------:R-:W3:Y:S01]  /*1b2e0*/  MUFU.EX2 R21, R21 ;  /* 0x0000001500157308 */ /* 0x000ee20000000800 */
[----:B------:R-:W-:-:S01]  /*1b2f0*/  FADD.FTZ R209, R209, R3 ;  /* 0x00000003d1d17221 */ /* 0x000fc20000010000 */
[----:B------:R-:W-:Y:S02]  /*1b300*/  VIADD R3, R6, 0x38840 ;  /* 0x0003884006037836 */ /* 0x000fe40000000000 */
[----:B------:R-:W-:-:S04]  /*1b310*/  IMAD.U32 R165, RZ, RZ, UR39 ;  /* 0x00000027ffa57e24 */ /* 0x000fc8000f8e00ff */
[----:B------:R-:W4:Y:S01]  /*1b320*/  MUFU.EX2 R163, R163 ;  /* 0x000000a300a37308 */ /* 0x000f220000000800 */
[----:B------:R-:W-:-:S07]  /*1b330*/  FFMA.FTZ R157, R157, UR38, -R208 ;  /* 0x000000269d9d7c23 */ /* 0x000fce00080108d0 */
[----:B------:R-:W5:Y:S01]  /*1b340*/  MUFU.EX2 R152, R152 ;  /* 0x0000009800987308 */ /* 0x000f620000000800 */
[----:B------:R-:W-:Y:S01]  /*1b350*/  PRMT R3, R165, 0x654, R3 ;  /* 0x00000654a5037816 */ /* 0x000fe20000000003 */
[----:B-1----:R-:W-:-:S06]  /*1b360*/  FADD.FTZ R0, R159, R0 ;  /* 0x000000009f007221 */ /* 0x002fcc0000010000 */
[----:B------:R-:W1:Y:S01]  /*1b370*/  MUFU.EX2 R166, R166 ;  /* 0x000000a600a67308 */ /* 0x000e620000000800 */
[----:B--2---:R-:W-:-:S01]  /*1b380*/  FADD.FTZ R209, R20, R209 ;  /* 0x000000d114d17221 */ /* 0x004fc20000010000 */
[----:B------:R-:W-:Y:S01]  /*1b390*/  FFMA.FTZ R196, R160, UR38, -R208 ;  /* 0x00000026a0c47c23 */ /* 0x000fe200080108d0 */
[----:B------:R3:W-:Y:S05]  /*1b3a0*/  SYNCS.ARRIVE.TRANS64.RED.A1T0 RZ, [R3+URZ], RZ ;  /* 0x000000ff03ff79a7 */ /* 0x0007ea000810043f */
[----:B------:R-:W2:Y:S01]  /*1b3b0*/  MUFU.EX2 R154, R154 ;  /* 0x0000009a009a7308 */ /* 0x000ea20000000800 */
[----:B0-----:R-:W-:-:S07]  /*1b3c0*/  FADD.FTZ R0, R162, R0 ;  /* 0x00000000a2007221 */ /* 0x001fce0000010000 */
[----:B------:R-:W0:Y:S01]  /*1b3d0*/  MUFU.EX2 R167, R167 ;  /* 0x000000a700a77308 */ /* 0x000e220000000800 */
[----:B---3--:R-:W-:-:S07]  /*1b3e0*/  FADD.FTZ R3, R21, R209 ;  /* 0x000000d115037221 */ /* 0x008fce0000010000 */
[----:B------:R-:W3:Y:S01]  /*1b3f0*/  MUFU.EX2 R156, R156 ;  /* 0x0000009c009c7308 */ /* 0x000ee20000000800 */
[----:B----4-:R-:W-:-:S01]  /*1b400*/  FADD.FTZ R0, R163, R0 ;  /* 0x00000000a3007221 */ /* 0x010fc20000010000 */
[----:B-----5:R-:W-:-:S06]  /*1b410*/  FADD.FTZ R3, R152, R3 ;  /* 0x0000000398037221 */ /* 0x020fcc0000010000 */
[----:B------:R-:W4:Y:S01]  /*1b420*/  MUFU.EX2 R170, R170 ;  /* 0x000000aa00aa7308 */ /* 0x000f220000000800 */
[----:B------:R-:W-:-:S07]  /*1b430*/  FFMA.FTZ R160, R164, UR38, -R208 ;  /* 0x00000026a4a07c23 */ /* 0x000fce00080108d0 */
[----:B------:R-:W5:Y:S01]  /*1b440*/  MUFU.EX2 R157, R157 ;  /* 0x0000009d009d7308 */ /* 0x000f620000000800 */
[----:B-1----:R-:W-:-:S01]  /*1b450*/  FADD.FTZ R0, R166, R0 ;  /* 0x00000000a6007221 */ /* 0x002fc20000010000 */
[----:B--2---:R-:W-:-:S06]  /*1b460*/  FADD.FTZ R3, R154, R3 ;  /* 0x000000039a037221 */ /* 0x004fcc0000010000 */
[----:B------:R-:W1:Y:S08]  /*1b470*/  MUFU.EX2 R171, R171 ;  /* 0x000000ab00ab7308 */ /* 0x000e700000000800 */
[----:B------:R-:W2:Y:S01]  /*1b480*/  MUFU.EX2 R196, R196 ;  /* 0x000000c400c47308 */ /* 0x000ea20000000800 */
[----:B0-----:R-:W-:-:S01]  /*1b490*/  FADD.FTZ R0, R167, R0 ;  /* 0x00000000a7007221 */ /* 0x001fc20000010000 */
[----:B---3--:R-:W-:-:S06]  /*1b4a0*/  FADD.FTZ R3, R156, R3 ;  /* 0x000000039c037221 */ /* 0x008fcc0000010000 */
[----:B------:R-:W0:Y:S01]  /*1b4b0*/  MUFU.EX2 R174, R174 ;  /* 0x000000ae00ae7308 */ /* 0x000e220000000800 */
[----:B------:R-:W-:-:S07]  /*1b4c0*/  FFMA.FTZ R164, R168, UR38, -R208 ;  /* 0x00000026a8a47c23 */ /* 0x000fce00080108d0 */
        /* <DEDUP_REMOVED lines=8> */
[----:B------:R-:W1:Y:S01]  /*1b550*/  MUFU.EX2 R178, R178 ;  /* 0x000000b200b27308 */ /* 0x000e620000000800 */
[----:B------:R-:W-:-:S07]  /*1b560*/  FFMA.FTZ R172, R172, UR38, -R208 ;  /* 0x00000026acac7c23 */ /* 0x000fce00080108d0 */
        /* <DEDUP_REMOVED lines=36> */
[----:B------:R-:W-:Y:S01]  /*1b7b0*/  F2FP.SATFINITE.E4M3.F32.PACK_AB_MERGE_C R165, R154, R152, RZ ;  /* 0x000000989aa5723e */ /* 0x000fe200048070ff */
[----:B----4-:R-:W-:-:S06]  /*1b7c0*/  FADD.FTZ R152, R187, R0 ;  /* 0x00000000bb987221 */ /* 0x010fcc0000010000 */
[----:B------:R-:W4:Y:S01]  /*1b7d0*/  MUFU.EX2 R192, R192 ;  /* 0x000000c000c07308 */ /* 0x000f220000000800 */
[----:B-----5:R-:W-:-:S01]  /*1b7e0*/  FADD.FTZ R3, R176, R3 ;  /* 0x00000003b0037221 */ /* 0x020fc20000010000 */
[----:B------:R-:W-:-:S06]  /*1b7f0*/  FFMA.FTZ R197, R197, UR38, -R208 ;  /* 0x00000026c5c57c23 */ /* 0x000fcc00080108d0 */
        /* <DEDUP_REMOVED lines=13> */
[----:B------:R-:W4:Y:S08]  /*1b8d0*/  MUFU.EX2 R198, R198 ;  /* 0x000000c600c67308 */ /* 0x000f300000000800 */
[----:B------:R-:W5:Y:S01]  /*1b8e0*/  MUFU.EX2 R197, R197 ;  /* 0x000000c500c57308 */ /* 0x000f620000000800 */
[----:B------:R-:W-:-:S01]  /*1b8f0*/  FFMA.FTZ R11, R11, UR38, -R208 ;  /* 0x000000260b0b7c23 */ /* 0x000fc200080108d0 */
[----:B-1----:R-:W-:-:S06]  /*1b900*/  FADD.FTZ R152, R194, R152 ;  /* 0x00000098c2987221 */ /* 0x002fcc0000010000 */
[----:B------:R-:W1:Y:S01]  /*1b910*/  MUFU.EX2 R199, R199 ;  /* 0x000000c700c77308 */ /* 0x000e620000000800 */
[----:B--2---:R-:W-:-:S07]  /*1b920*/  FADD.FTZ R3, R184, R3 ;  /* 0x00000003b8037221 */ /* 0x004fce0000010000 */
[----:B------:R-:W2:Y:S01]  /*1b930*/  MUFU.EX2 R188, R188 ;  /* 0x000000bc00bc7308 */ /* 0x000ea20000000800 */
[----:B------:R-:W-:-:S01]  /*1b940*/  FFMA.FTZ R155, R155, UR38, -R208 ;  /* 0x000000269b9b7c23 */ /* 0x000fc200080108d0 */
[----:B0-----:R-:W-:-:S06]  /*1b950*/  FADD.FTZ R152, R195, R152 ;  /* 0x00000098c3987221 */ /* 0x001fcc0000010000 */
[----:B------:R-:W0:Y:S01]  /*1b960*/  MUFU.EX2 R200, R200 ;  /* 0x000000c800c87308 */ /* 0x000e220000000800 */
[----:B---3--:R-:W-:-:S01]  /*1b970*/  FADD.FTZ R3, R185, R3 ;  /* 0x00000003b9037221 */ /* 0x008fc20000010000 */
[----:B------:R-:W-:-:S06]  /*1b980*/  FFMA.FTZ R207, R207, UR38, -R208 ;  /* 0x00000026cfcf7c23 */ /* 0x000fcc00080108d0 */
[----:B------:R-:W3:Y:S01]  /*1b990*/  MUFU.EX2 R189, R189 ;  /* 0x000000bd00bd7308 */ /* 0x000ee20000000800 */
[----:B------:R-:W-:Y:S01]  /*1b9a0*/  F2FP.SATFINITE.E4M3.F32.PACK_AB_MERGE_C R163, R166, R163, RZ ;  /* 0x000000a3a6a3723e */ /* 0x000fe200048070ff */
[----:B----4-:R-:W-:-:S06]  /*1b9b0*/  FADD.FTZ R152, R198, R152 ;  /* 0x00000098c6987221 */ /* 0x010fcc0000010000 */
[----:B------:R-:W4:Y:S01]  /*1b9c0*/  MUFU.EX2 R201, R201 ;  /* 0x000000c900c97308 */ /* 0x000f220000000800 */
[----:B-----5:R-:W-:-:S01]  /*1b9d0*/  FADD.FTZ R3, R197, R3 ;  /* 0x00000003c5037221 */ /* 0x020fc20000010000 */
[----:B------:R-:W-:-:S06]  /*1b9e0*/  FFMA.FTZ R158, R158, UR38, -R208 ;  /* 0x000000269e9e7c23 */ /* 0x000fcc00080108d0 */
[----:B------:R-:W5:Y:S01]  /*1b9f0*/  MUFU.EX2 R0, R11 ;  /* 0x0000000b00007308 */ /* 0x000f620000000800 */
[----:B------:R-:W-:-:S01]  /*1ba00*/  FFMA.FTZ R206, R206, UR38, -R208 ;  /* 0x00000026cece7c23 */ /* 0x000fc200080108d0 */
[----:B-1----:R-:W-:-:S06]  /*1ba10*/  FADD.FTZ R152, R199, R152 ;  /* 0x00000098c7987221 */ /* 0x002fcc0000010000 */
[----:B------:R-:W1:Y:S01]  /*1ba20*/  MUFU.EX2 R202, R202 ;  /* 0x000000ca00ca7308 */ /* 0x000e620000000800 */
[----:B--2---:R-:W-:-:S07]  /*1ba30*/  FADD.FTZ R3, R188, R3 ;  /* 0x00000003bc037221 */ /* 0x004fce0000010000 */
[----:B------:R-:W2:Y:S01]  /*1ba40*/  MUFU.EX2 R166, R155 ;  /* 0x0000009b00a67308 */ /* 0x000ea20000000800 */
[----:B0-----:R-:W-:-:S01]  /*1ba50*/  FADD.FTZ R152, R200, R152 ;  /* 0x00000098c8987221 */ /* 0x001fc20000010000 */
[----:B---3--:R-:W-:-:S06]  /*1ba60*/  FADD.FTZ R3, R189, R3 ;  /* 0x00000003bd037221 */ /* 0x008fcc0000010000 */
[----:B------:R-:W0:Y:S08]  /*1ba70*/  MUFU.EX2 R203, R203 ;  /* 0x000000cb00cb7308 */ /* 0x000e300000000800 */
[----:B------:R-:W3:Y:S01]  /*1ba80*/  MUFU.EX2 R207, R207 ;  /* 0x000000cf00cf7308 */ /* 0x000ee20000000800 */
[----:B----4-:R-:W-:-:S01]  /*1ba90*/  FADD.FTZ R152, R201, R152 ;  /* 0x00000098c9987221 */ /* 0x010fc20000010000 */
[----:B-----5:R-:W-:-:S06]  /*1baa0*/  FADD.FTZ R3, R0, R3 ;  /* 0x0000000300037221 */ /* 0x020fcc0000010000 */
[----:B------:R-:W4:Y:S08]  /*1bab0*/  MUFU.EX2 R204, R204 ;  /* 0x000000cc00cc7308 */ /* 0x000f300000000800 */
[----:B------:R-:W-:Y:S08]  /*1bac0*/  MUFU.EX2 R193, R193 ;  /* 0x000000c100c17308 */ /* 0x000ff00000000800 */
[----:B------:R-:W5:Y:S08]  /*1bad0*/  MUFU.EX2 R158, R158 ;  /* 0x0000009e009e7308 */ /* 0x000f700000000800 */
[----:B------:R-:W5:Y:S01]  /*1bae0*/  MUFU.EX2 R206, R206 ;  /* 0x000000ce00ce7308 */ /* 0x000f620000000800 */
[----:B-1----:R-:W-:-:S01]  /*1baf0*/  FADD.FTZ R152, R202, R152 ;  /* 0x00000098ca987221 */ /* 0x002fc20000010000 */
[----:B--2---:R-:W-:Y:S01]  /*1bb00*/  FADD.FTZ R3, R166, R3 ;  /* 0x00000003a6037221 */ /* 0x004fe20000010000 */
[----:B------:R-:W-:-:S02]  /*1bb10*/  F2FP.SATFINITE.E4M3.F32.PACK_AB_MERGE_C R11, R0, R189, RZ ;  /* 0x000000bd000b723e */ /* 0x000fc400048070ff */
[----:B0-----:R-:W-:Y:S01]  /*1bb20*/  FADD.FTZ R0, R203, R152 ;  /* 0x00000098cb007221 */ /* 0x001fe20000010000 */
[----:B---3--:R-:W-:-:S01]  /*1bb30*/  FADD.FTZ R3, R207, R3 ;  /* 0x00000003cf037221 */ /* 0x008fc20000010000 */
[----:B------:R-:W-:Y:S02]  /*1bb40*/  F2FP.SATFINITE.E4M3.F32.PACK_AB_MERGE_C R196, R210, R196, RZ ;  /* 0x000000c4d2c4723e */ /* 0x000fe400048070ff */
[----:B------:R-:W-:Y:S01]  /*1bb50*/  F2FP.SATFINITE.E4M3.F32.PACK_AB_MERGE_C R171, R174, R171, RZ ;  /* 0x000000abaeab723e */ /* 0x000fe200048070ff */
[----:B----4-:R-:W-:Y:S01]  /*1bb60*/  FADD.FTZ R0, R204, R0 ;  /* 0x00000000cc007221 */ /* 0x010fe20000010000 */
[----:B------:R-:W-:Y:S01]  /*1bb70*/  F2FP.SATFINITE.E4M3.F32.PACK_AB_MERGE_C R164, R169, R164, RZ ;  /* 0x000000a4a9a4723e */ /* 0x000fe200048070ff */
[----:B-----5:R-:W-:Y:S01]  /*1bb80*/  FADD.FTZ R3, R158, R3 ;  /* 0x000000039e037221 */ /* 0x020fe20000010000 */
        /* <DEDUP_REMOVED lines=8> */
[----:B------:R-:W-:Y:S01]  /*1bc10*/  F2FP.SATFINITE.E4M3.F32.PACK_AB_MERGE_C R156, R157, R156, R196 ;  /* 0x0000009c9d9c723e */ /* 0x000fe200048070c4 */
[----:B------:R-:W-:Y:S01]  /*1bc20*/  FADD.FTZ R0, R193, R0 ;  /* 0x00000000c1007221 */ /* 0x000fe20000010000 */
[----:B------:R-:W-:Y:S01]  /*1bc30*/  F2FP.SATFINITE.E4M3.F32.PACK_AB_MERGE_C R154, R21, R20, R165 ;  /* 0x00000014159a723e */ /* 0x000fe200048070a5 */
[----:B------:R-:W-:Y:S01]  /*1bc40*/  FADD.FTZ R3, R206, R3 ;  /* 0x00000003ce037221 */ /* 0x000fe20000010000 */
[----:B------:R-:W-:Y:S01]  /*1bc50*/  F2FP.SATFINITE.E4M3.F32.PACK_AB_MERGE_C R155, R162, R159, R163 ;  /* 0x0000009fa29b723e */ /* 0x000fe200048070a3 */
[-C--:B------:R-:W-:Y:S01]  /*1bc60*/  FMUL.FTZ R24, R24, R10.reuse ;  /* 0x0000000a18187220 */ /* 0x080fe20000410000 */
[----:B------:R-:W-:Y:S01]  /*1bc70*/  F2FP.SATFINITE.E4M3.F32.PACK_AB_MERGE_C R157, R170, R167, R171 ;  /* 0x000000a7aa9d723e */ /* 0x000fe200048070ab */
[----:B------:R-:W-:Y:S01]  /*1bc80*/  FMUL.FTZ R25, R25, R10 ;  /* 0x0000000a19197220 */ /* 0x000fe20000410000 */
[----:B------:R-:W-:Y:S01]  /*1bc90*/  F2FP.SATFINITE.E4M3.F32.PACK_AB_MERGE_C R158, R161, R160, R164 ;  /* 0x000000a0a19e723e */ /* 0x000fe200048070a4 */
[----:B------:R-:W-:Y:S01]  /*1bca0*/  FMUL.FTZ R28, R28, R10 ;  /* 0x0000000a1c1c7220 */ /* 0x000fe20000410000 */
[----:B------:R-:W-:Y:S01]  /*1bcb0*/  F2FP.SATFINITE.E4M3.F32.PACK_AB_MERGE_C R152, R13, R12, R15 ;  /* 0x0000000c0d98723e */ /* 0x000fe2000480700f */
[-C--:B------:R-:W-:Y:S01]  /*1bcc0*/  FMUL.FTZ R29, R29, R10.reuse ;  /* 0x0000000a1d1d7220 */ /* 0x080fe20000410000 */
        /* <DEDUP_REMOVED lines=9> */
[-C--:B------:R-:W-:Y:S01]  /*1bd60*/  FMUL.FTZ R40, R40, R10.reuse ;  /* 0x0000000a28287220 */ /* 0x080fe20000410000 */
[----:B------:R-:W-:Y:S01]  /*1bd70*/  F2FP.SATFINITE.E4M3.F32.PACK_AB_MERGE_C R164, R188, R197, R11 ;  /* 0x000000c5bca4723e */ /* 0x000fe2000480700b */
[----:B------:R-:W-:Y:S01]  /*1bd80*/  FMUL.FTZ R41, R41, R10 ;  /* 0x0000000a29297220 */ /* 0x000fe20000410000 */
[----:B------:R-:W-:Y:S01]  /*1bd90*/  F2FP.SATFINITE.E4M3.F32.PACK_AB_MERGE_C R165, R199, R198, R200 ;  /* 0x000000c6c7a5723e */ /* 0x000fe200048070c8 */
[----:B------:R-:W-:Y:S01]  /*1bda0*/  FMUL.FTZ R44, R44, R10 ;  /* 0x0000000a2c2c7220 */ /* 0x000fe20000410000 */
[----:B------:R-:W-:Y:S01]  /*1bdb0*/  F2FP.SATFINITE.E4M3.F32.PACK_AB_MERGE_C R166, R207, R166, R168 ;  /* 0x000000a6cfa6723e */ /* 0x000fe200048070a8 */
[----:B------:R-:W-:Y:S01]  /*1bdc0*/  FMUL.FTZ R45, R45, R10 ;  /* 0x0000000a2d2d7220 */ /* 0x000fe20000410000 */
[----:B------:R-:W-:Y:S01]  /*1bdd0*/  F2FP.SATFINITE.E4M3.F32.PACK_AB_MERGE_C R167, R203, R202, R204 ;  /* 0x000000cacba7723e */ /* 0x000fe200048070cc */
        /* <DEDUP_REMOVED lines=116> */
[----:B------:R-:W-:Y:S06]  /*1c520*/  @!P0 BRA `(.L_x_3118) ;  /* 0x0000000000048947 */ /* 0x000fec0003800000 */
[----:B------:R-:W-:Y:S01]  /*1c530*/  BPT.TRAP 0x1 ;  /* 0x000000040000795c */ /* 0x000fe20000300000 */
.L_x_3118:
[----:B------:R0:W1:Y:S01]  /*1c540*/  SYNCS.PHASECHK.TRANS64.TRYWAIT P1, [R6+URZ+0x38850], R7 ;  /* 0x03885007060075a7 */ /* 0x000062000802017f */
[----:B------:R-:W-:Y:S05]  /*1c550*/  @!P0 BRA `(.L_x_3119) ;  /* 0x0000000000048947 */ /* 0x000fea0003800000 */
[----:B------:R-:W-:Y:S01]  /*1c560*/  BPT.TRAP 0x1 ;  /* 0x000000040000795c */ /* 0x000fe20000300000 */
.L_x_3119:
[----:B------:R-:W-:Y:S01]  /*1c570*/  BSSY B0, `(.L_x_3120) ;  /* 0x0000006000007945 */ /* 0x000fe20003800000 */
[----:B------:R-:W-:Y:S01]  /*1c580*/  LEA R10, R8, UR42, 0xb ;  /* 0x0000002a080a7c11 */ /* 0x000fe2000f8e58ff */
[----:B------:R-:W-:Y:S02]  /*1c590*/  IMAD.MOV.U32 R11, RZ, RZ, 0x40000040 ;  /* 0x40000040ff0b7424 */ /* 0x000fe400078e00ff */
[----:B-1----:R-:W-:Y:S05]  /*1c5a0*/  @P1 BRA `(.L_x_3121) ;  /* 0x0000000000081947 */ /* 0x002fea0003800000 */
[----:B------:R-:W1:Y:S02]  /*1c5b0*/  SYNCS.PHASECHK.TRANS64.TRYWAIT P1, [R6+URZ+0x38850], R7 ;  /* 0x03885007060075a7 */ /* 0x000e64000802017f */
[----:B-1----:R-:W-:Y:S05]  /*1c5c0*/  @!P1 BRA `(.L_x_3122) ;  /* 0x0000011800f89947 */ /* 0x002fea0003800000 */
.L_x_3121:
[----:B------:R-:W-:Y:S05]  /*1c5d0*/  BSYNC B0 ;  /* 0x0000000000007941 */ /* 0x000fea0003800000 */
.L_x_3120:
[----:B------:R-:W2:Y:S01]  /*1c5e0*/  S2R R8, SR_TID.X ;  /* 0x0000000000087919 */ /* 0x000ea20000002100 */
[----:B------:R-:W-:Y:S05]  /*1c5f0*/  WARPSYNC.ALL ;  /* 0x0000000000007948 */ /* 0x000fea0003800000 */
[C---:B------:R-:W-:Y:S01]  /*1c600*/  R2UR UR6, R10.reuse ;  /* 0x000000000a0672ca */ /* 0x040fe200000e0000 */
[----:B------:R-:W-:Y:S01]  /*1c610*/  IMAD.MOV.U32 R13, RZ, RZ, 0x40000040 ;  /* 0x40000040ff0d7424 */ /* 0x000fe200078e00ff */
[----:B------:R-:W-:Y:S02]  /*1c620*/  R2UR UR7, R11 ;  /* 0x000000000b0772ca */ /* 0x000fe400000e0000 */
[----:B------:R-:W-:-:S02]  /*1c630*/  IADD3 R12, R10, 0x2, RZ ;  /* 0x000000020a0c7810 */ /* 0x000fc40007ffe0ff */
[----:B------:R-:W-:Y:S02]  /*1c640*/  MOV R11, 0x40000040 ;  /* 0x40000040000b7802 */ /* 0x000fe40000000f00 */
[----:B--2---:R-:W-:-:S05]  /*1c650*/  SHF.R.U32.HI R8, RZ, 0x7, R8 ;  /* 0x00000007ff087819 */ /* 0x004fca0000011608 */
[----:B01----:R-:W-:-:S05]  /*1c660*/  VIADD R7, R8, 0x8 ;  /* 0x0000000808077836 */ /* 0x003fca0000000000 */
[----:B------:R0:W-:Y:S06]  /*1c670*/  BAR.SYNC.DEFER_BLOCKING R7, 0x100 ;  /* 0x000400070000751d */ /* 0x0001ec0000010000 */
[----:B------:R-:W-:-:S06]  /*1c680*/  WARPGROUP.ARRIVE ;  /* 0x00000000000079c5 */ /* 0x000fcc0000000000 */
[----:B------:R-:W-:Y:S01]  /*1c690*/  QGMMA.64x256x32.F32.E4M3.E4M3 R24, R152, gdesc[UR4], R24, gsb0 ;  /* 0x03e0000498187df3 */ /* 0x000fe20008000818 */
[----:B------:R-:W-:Y:S01]  /*1c6a0*/  R2UR UR6, R12 ;  /* 0x000000000c0672ca */ /* 0x000fe200000e0000 */
[C---:B------:R-:W-:Y:S01]  /*1c6b0*/  VIADD R12, R10.reuse, 0x4 ;  /* 0x000000040a0c7836 */ /* 0x040fe20000000000 */
[----:B------:R-:W-:Y:S01]  /*1c6c0*/  R2UR UR7, R13 ;  /* 0x000000000d0772ca */ /* 0x000fe200000e0000 */
[----:B------:R-:W-:Y:S02]  /*1c6d0*/  IMAD.MOV.U32 R13, RZ, RZ, 0x40000040 ;  /* 0x40000040ff0d7424 */ /* 0x000fe400078e00ff */
[----:B------:R-:W-:Y:S01]  /*1c6e0*/  VIADD R10, R10, 0x6 ;  /* 0x000000060a0a7836 */ /* 0x000fe20000000000 */
[----:B------:R-:W-:Y:S02]  /*1c6f0*/  WARPGROUP.DEPBAR.LE gsb0, 0x0 ;  /* 0x00008000000079c5 */ /* 0x000fe40000010000 */
[----:B------:R-:W-:-:S15]  /*1c700*/  WARPGROUP.ARRIVE ;  /* 0x00000000000079c5 */ /* 0x000fde0000000000 */
[----:B------:R-:W-:-:S04]  /*1c710*/  NOP ;  /* 0x0000000000007918 */ /* 0x000fc80000000000 */
        /* <DEDUP_REMOVED lines=16> */
.L_x_3123:
[C---:B------:R-:W-:Y:S01]  /*1c820*/  ISETP.GT.AND P1, PT, R5.reuse, R216, PT ;  /* 0x000000d80500720c */ /* 0x040fe20003f24270 */
        /* <DEDUP_REMOVED lines=8> */
.L_x_3112:
[----:B------:R-:W-:-:S13]  /*1c8b0*/  ISETP.GE.AND P1, PT, R5, RZ, PT ;  /* 0x000000ff0500720c */ /* 0x000fda0003f26270 */
[----:B------:R-:W-:Y:S05]  /*1c8c0*/  @!P1 BRA `(.L_x_3125) ;  /* 0x0000002c004c9947 */ /* 0x000fea0003800000 */
[----:B------:R-:W-:Y:S02]  /*1c8d0*/  IMAD.MOV.U32 R10, RZ, RZ, R14 ;  /* 0x000000ffff0a7224 */ /* 0x000fe400078e000e */
[----:B------:R-:W-:-:S07]  /*1c8e0*/  IMAD.MOV.U32 R11, RZ, RZ, R9 ;  /* 0x000000ffff0b7224 */ /* 0x000fce00078e0009 */
.L_x_3137:
[----:B------:R-:W-:Y:S01]  /*1c8f0*/  VIADD R222, R222, 0x1 ;  /* 0x00000001dede7836 */ /* 0x000fe20000000000 */
[----:B------:R-:W-:Y:S05]  /*1c900*/  YIELD ;  /* 0x0000000000007946 */ /* 0x000fea0003800000 */
[----:B------:R-:W-:-:S04]  /*1c910*/  ISETP.NE.AND P1, PT, R222, 0x2, PT ;  /* 0x00000002de00780c */ /* 0x000fc80003f25270 */
[----:B------:R-:W-:Y:S02]  /*1c920*/  SEL R8, R222, RZ, P1 ;  /* 0x000000ffde087207 */ /* 0x000fe40000800000 */
[----:B--2---:R-:W-:-:S03]  /*1c930*/  SEL R4, RZ, 0x1, P1 ;  /* 0x00000001ff047807 */ /* 0x004fc60000800000 */
[----:B------:R-:W-:Y:S01]  /*1c940*/  IMAD.MOV.U32 R222, RZ, RZ, R8 ;  /* 0x000000ffffde7224 */ /* 0x000fe200078e0008 */
[----:B------:R-:W-:Y:S01]  /*1c950*/  LOP3.LUT R223, R223, R4, RZ, 0x3c, !PT ;  /* 0x00000004dfdf7212 */ /* 0x000fe200078e3cff */
[----:B-1----:R-:W-:Y:S06]  /*1c960*/  @!P0 BRA `(.L_x_3126) ;  /* 0x0000000000048947 */ /* 0x002fec0003800000 */
[----:B------:R-:W-:Y:S01]  /*1c970*/  BPT.TRAP 0x1 ;  /* 0x000000040000795c */ /* 0x000fe20000300000 */
.L_x_3126:
[----:B0-----:R-:W-:Y:S02]  /*1c980*/  LEA R6, R222, R22, 0x3 ;  /* 0x00000016de067211 */ /* 0x001fe400078e18ff */
[----:B------:R-:W-:-:S04]  /*1c990*/  SHF.L.U32 R7, R223, 0x1f, RZ ;  /* 0x0000001fdf077819 */ /* 0x000fc800000006ff */
[----:B------:R0:W1:Y:S01]  /*1c9a0*/  SYNCS.PHASECHK.TRANS64.TRYWAIT P1, [R6+URZ+0x38830], R7 ;  /* 0x03883007060075a7 */ /* 0x000062000802017f */
[----:B------:R-:W-:Y:S05]  /*1c9b0*/  @!P0 BRA `(.L_x_3127) ;  /* 0x0000000000048947 */ /* 0x000fea0003800000 */
[----:B------:R-:W-:Y:S01]  /*1c9c0*/  BPT.TRAP 0x1 ;  /* 0x000000040000795c */ /* 0x000fe20000300000 */
.L_x_3127:
        /* <DEDUP_REMOVED lines=9> */
.L_x_3128:
[----:B------:R-:W2:Y:S01]  /*1ca60*/  LDL.64 R154, [R1+0x8] ;  /* 0x00000800019a7983 */ /* 0x000ea20000100a00 */
        /* <DEDUP_REMOVED lines=8> */
[----:B------:R-:W-:Y:S01]  /*1caf0*/  IMAD.MOV.U32 R21, RZ, RZ, 0x40000040 ;  /* 0x40000040ff157424 */ /* 0x000fe200078e00ff */
[----:B------:R-:W-:Y:S01]  /*1cb00*/  R2UR UR27, R153 ;  /* 0x00000000991b72ca */ /* 0x000fe200000e0000 */
[----:B------:R-:W-:Y:S01]  /*1cb10*/  UMOV UR16, UR56 ;  /* 0x0000003800107c82 */ /* 0x000fe20008000000 */
        /* <DEDUP_REMOVED lines=62> */
.L_x_3130:
        /* <DEDUP_REMOVED lines=39> */
[----:B-----5:R-:W-:Y:S01]  /*1d170*/  FMNMX.FTZ R9, R14, R9, !PT ;  /* 0x000000090e097209 */ /* 0x020fe20007810000 */
[----:B------:R-:W-:-:S02]  /*1d180*/  UMOV UR38, UR46 ;  /* 0x0000002e00267c82 */ /* 0x000fc40008000000 */
[----:B------:R-:W-:-:S04]  /*1d190*/  MOV R209, UR38 ;  /* 0x0000002600d17c02 */ /* 0x000fc80008000f00 */
        /* <DEDUP_REMOVED lines=103> */
[C---:B------:R-:W-:Y:S01]  /*1d810*/  FMUL.FTZ R201, R2.reuse, R207 ;  /* 0x000000cf02c97220 */ /* 0x040fe20000410000 */
[----:B------:R-:W-:Y:S01]  /*1d820*/  FMUL.FTZ R207, R2, R215 ;  /* 0x000000d702cf7220 */ /* 0x000fe20000410000 */
[-C--:B------:R-:W-:Y:S01]  /*1d830*/  FMUL.FTZ R24, R24, R204.reuse ;  /* 0x000000cc18187220 */ /* 0x080fe20000410000 */
[-C--:B------:R-:W-:Y:S01]  /*1d840*/  FMUL.FTZ R25, R25, R204.reuse ;  /* 0x000000cc19197220 */ /* 0x080fe20000410000 */
[-C--:B------:R-:W-:Y:S01]  /*1d850*/  FMUL.FTZ R28, R28, R204.reuse ;  /* 0x000000cc1c1c7220 */ /* 0x080fe20000410000 */
[----:B------:R-:W-:Y:S01]  /*1d860*/  FMUL.FTZ R29, R29, R204 ;  /* 0x000000cc1d1d7220 */ /* 0x000fe20000410000 */
[----:B------:R-:W-:Y:S01]  /*1d870*/  MUFU.TANH R201, R201 ;  /* 0x000000c900c97308 */ /* 0x000fe20000002400 */
[----:B-----5:R-:W-:-:S01]  /*1d880*/  FADD.FTZ R3, R14, R3 ;  /* 0x000000030e037221 */ /* 0x020fc20000010000 */
[-C--:B------:R-:W-:Y:S01]  /*1d890*/  FMUL.FTZ R32, R32, R204.reuse ;  /* 0x000000cc20207220 */ /* 0x080fe20000410000 */
[-C--:B------:R-:W-:Y:S01]  /*1d8a0*/  FMUL.FTZ R33, R33, R204.reuse ;  /* 0x000000cc21217220 */ /* 0x080fe20000410000 */
[-C--:B------:R-:W-:Y:S01]  /*1d8b0*/  FMUL.FTZ R36, R36, R204.reuse ;  /* 0x000000cc24247220 */ /* 0x080fe20000410000 */
[-C--:B------:R-:W-:Y:S01]  /*1d8c0*/  FMUL.FTZ R37, R37, R204.reuse ;  /* 0x000000cc25257220 */ /* 0x080fe20000410000 */
[-C--:B------:R-:W-:Y:S01]  /*1d8d0*/  FMUL.FTZ R40, R40, R204.reuse ;  /* 0x000000cc28287220 */ /* 0x080fe20000410000 */
[----:B------:R-:W-:Y:S01]  /*1d8e0*/  FMUL.FTZ R41, R41, R204 ;  /* 0x000000cc29297220 */ /* 0x000fe20000410000 */
[----:B------:R-:W-:Y:S01]  /*1d8f0*/  MUFU.TANH R207, R207 ;  /* 0x000000cf00cf7308 */ /* 0x000fe20000002400 */
[C---:B---3--:R-:W-:Y:S01]  /*1d900*/  F2FP.SATFINITE.E4M3.F32.PACK_AB_MERGE_C R14, R15.reuse, R14, RZ ;  /* 0x0000000e0f0e723e */ /* 0x048fe200048070ff */
[----:B------:R-:W-:Y:S01]  /*1d910*/  FADD.FTZ R3, R15, R3 ;  /* 0x000000030f037221 */ /* 0x000fe20000010000 */
[C---:B------:R-:W-:Y:S01]  /*1d920*/  FMUL.FTZ R15, R2.reuse, R158 ;  /* 0x0000009e020f7220 */ /* 0x040fe20000410000 */
[C---:B------:R-:W-:Y:S01]  /*1d930*/  FMUL.FTZ R158, R2.reuse, R163 ;  /* 0x000000a3029e7220 */ /* 0x040fe20000410000 */
[----:B------:R-:W-:Y:S01]  /*1d940*/  F2FP.SATFINITE.E4M3.F32.PACK_AB_MERGE_C R152, R13, R12, R14 ;  /* 0x0000000c0d98723e */ /* 0x000fe2000480700e */
        /* <DEDUP_REMOVED lines=32> */
[----:B------:R-:W-:Y:S01]  /*1db50*/  FMUL.FTZ R206, R2, R214 ;  /* 0x000000d602ce7220 */ /* 0x000fe20000410000 */
[-C--:B------:R-:W-:Y:S01]  /*1db60*/  FMUL.FTZ R44, R44, R204.reuse ;  /* 0x000000cc2c2c7220 */ /* 0x080fe20000410000 */
[----:B------:R-:W-:Y:S01]  /*1db70*/  FMUL.FTZ R45, R45, R204 ;  /* 0x000000cc2d2d7220 */ /* 0x000fe20000410000 */
[----:B------:R-:W3:Y:S01]  /*1db80*/  MUFU.TANH R155, R155 ;  /* 0x0000009b009b7308 */ /* 0x000ee20000002400 */
[----:B----4-:R-:W-:Y:S01]  /*1db90*/  FMNMX.FTZ R14, R13, R14, !PT ;  /* 0x0000000e0d0e7209 */ /* 0x010fe20007810000 */
[-C--:B------:R-:W-:Y:S01]  /*1dba0*/  FMUL.FTZ R48, R48, R204.reuse ;  /* 0x000000cc30307220 */ /* 0x080fe20000410000 */
[-C--:B------:R-:W-:Y:S01]  /*1dbb0*/  FMUL.FTZ R49, R49, R204.reuse ;  /* 0x000000cc31317220 */ /* 0x080fe20000410000 */
[----:B------:R-:W-:Y:S01]  /*1dbc0*/  FMUL.FTZ R52, R52, R204 ;  /* 0x000000cc34347220 */ /* 0x000fe20000410000 */
[----:B------:R-:W-:Y:S01]  /*1dbd0*/  FMNMX.FTZ R14, R15, R14, !PT ;  /* 0x0000000e0f0e7209 */ /* 0x000fe20007810000 */
        /* <DEDUP_REMOVED lines=64> */
[----:B------:R-:W-:-:S02]  /*1dfe0*/  FMUL.FTZ R149, R149, R204 ;  /* 0x000000cc95957220 */ /* 0x000fc40000410000 */
        /* <DEDUP_REMOVED lines=33> */
[----:B------:R-:W4:Y:S01]  /*1e200*/  MUFU.TANH R206, R206 ;  /* 0x000000ce00ce7308 */ /* 0x000f220000002400 */
[----:B-----5:R-:W-:-:S07]  /*1e210*/  FMNMX.FTZ R14, R202, R14, !PT ;  /* 0x0000000eca0e7209 */ /* 0x020fce0007810000 */
[----:B------:R-:W5:Y:S01]  /*1e220*/  MUFU.EX2 R20, R20 ;  /* 0x0000001400147308 */ /* 0x000f620000000800 */
[----:B---3--:R-:W-:-:S07]  /*1e230*/  FMNMX.FTZ R14, R203, R14, !PT ;  /* 0x0000000ecb0e7209 */ /* 0x008fce0007810000 */
[----:B------:R-:W3:Y:S01]  /*1e240*/  MUFU.EX2 R21, R21 ;  /* 0x0000001500157308 */ /* 0x000ee20000000800 */
[----:B----4-:R-:W-:-:S04]  /*1e250*/  FMNMX.FTZ R14, R206, R14, !PT ;  /* 0x0000000ece0e7209 */ /* 0x010fc80007810000 */
[----:B------:R-:W-:-:S03]  /*1e260*/  FMNMX.FTZ R14, R207, R14, !PT ;  /* 0x0000000ecf0e7209 */ /* 0x000fc60007810000 */
[----:B------:R-:W4:Y:S01]  /*1e270*/  MUFU.EX2 R205, R205 ;  /* 0x000000cd00cd7308 */ /* 0x000f220000000800 */
[----:B-----5:R-:W-:-:S01]  /*1e280*/  FADD.FTZ R3, R20, R3 ;  /* 0x0000000314037221 */ /* 0x020fc20000010000 */
[----:B------:R-:W5:Y:S06]  /*1e290*/  SHFL.BFLY PT, R208, R14, 0x2, 0x1f ;  /* 0x0c401f000ed07f89 */ /* 0x000f6c00000e0000 */
[----:B------:R-:W0:Y:S01]  /*1e2a0*/  MUFU.EX2 R153, R153 ;  /* 0x0000009900997308 */ /* 0x000e220000000800 */
[----:B---3--:R-:W-:-:S07]  /*1e2b0*/  FADD.FTZ R3, R21, R3 ;  /* 0x0000000315037221 */ /* 0x008fce0000010000 */
[----:B------:R-:W3:Y:S01]  /*1e2c0*/  MUFU.EX2 R156, R156 ;  /* 0x0000009c009c7308 */ /* 0x000ee20000000800 */
[----:B----4-:R-:W-:-:S07]  /*1e2d0*/  FADD.FTZ R3, R205, R3 ;  /* 0x00000003cd037221 */ /* 0x010fce0000010000 */
[----:B------:R-:W4:Y:S01]  /*1e2e0*/  MUFU.EX2 R157, R157 ;  /* 0x0000009d009d7308 */ /* 0x000f220000000800 */
[----:B0-----:R-:W-:-:S01]  /*1e2f0*/  FADD.FTZ R3, R153, R3 ;  /* 0x0000000399037221 */ /* 0x001fc20000010000 */
[----:B-----5:R-:W-:-:S05]  /*1e300*/  FMNMX.FTZ R14, R14, R208, !PT ;  /* 0x000000d00e0e7209 */ /* 0x020fca0007810000 */
[----:B------:R-:W0:Y:S01]  /*1e310*/  SHFL.BFLY PT, R208, R14, 0x1, 0x1f ;  /* 0x0c201f000ed07f89 */ /* 0x000e2200000e0000 */
[----:B------:R-:W-:Y:S01]  /*1e320*/  MUFU.EX2 R160, R160 ;  /* 0x000000a000a07308 */ /* 0x000fe20000000800 */
[----:B---3--:R-:W-:-:S07]  /*1e330*/  FADD.FTZ R3, R156, R3 ;  /* 0x000000039c037221 */ /* 0x008fce0000010000 */
[----:B------:R-:W-:Y:S01]  /*1e340*/  MUFU.EX2 R161, R161 ;  /* 0x000000a100a17308 */ /* 0x000fe20000000800 */
[----:B----4-:R-:W-:-:S07]  /*1e350*/  FADD.FTZ R3, R157, R3 ;  /* 0x000000039d037221 */ /* 0x010fce0000010000 */
[----:B------:R-:W-:Y:S01]  /*1e360*/  MUFU.EX2 R164, R164 ;  /* 0x000000a400a47308 */ /* 0x000fe20000000800 */
[----:B0-----:R-:W-:-:S07]  /*1e370*/  FMNMX.FTZ R14, R14, R208, !PT ;  /* 0x000000d00e0e7209 */ /* 0x001fce0007810000 */
[----:B------:R-:W-:Y:S01]  /*1e380*/  MUFU.EX2 R165, R165 ;  /* 0x000000a500a57308 */ /* 0x000fe20000000800 */
[----:B------:R-:W-:-:S01]  /*1e390*/  FADD.FTZ R208, -R14, R10 ;  /* 0x0000000a0ed07221 */ /* 0x000fc20000010100 */
        /* <DEDUP_REMOVED lines=58> */
[----:B------:R-:W-:Y:S01]  /*1e740*/  FMUL.FTZ R50, R50, R208 ;  /* 0x000000d032327220 */ /* 0x000fe20000410000 */
[----:B------:R-:W-:Y:S01]  /*1e750*/  F2FP.SATFINITE.E4M3.F32.PACK_AB_MERGE_C R154, R153, R205, RZ ;  /* 0x000000cd999a723e */ /* 0x000fe200048070ff */
[----:B------:R-:W-:-:S02]  /*1e760*/  VIADD R153, R6, 0x38840 ;  /* 0x0003884006997836 */ /* 0x000fc40000000000 */
[----:B------:R-:W-:Y:S01]  /*1e770*/  FMUL.FTZ R51, R51, R208 ;  /* 0x000000d033337220 */ /* 0x000fe20000410000 */
[----:B------:R-:W-:Y:S01]  /*1e780*/  IMAD.U32 R205, RZ, RZ, UR39 ;  /* 0x00000027ffcd7e24 */ /* 0x000fe2000f8e00ff */
[----:B------:R-:W0:Y:S01]  /*1e790*/  MUFU.EX2 R159, R159 ;  /* 0x0000009f009f7308 */ /* 0x000e220000000800 */
[----:B---3--:R-:W-:-:S01]  /*1e7a0*/  FADD.FTZ R0, R155, R0 ;  /* 0x000000009b007221 */ /* 0x008fc20000010000 */
[-C--:B------:R-:W-:Y:S01]  /*1e7b0*/  FMUL.FTZ R54, R54, R208.reuse ;  /* 0x000000d036367220 */ /* 0x080fe20000410000 */
[-C--:B------:R-:W-:Y:S01]  /*1e7c0*/  FMUL.FTZ R55, R55, R208.reuse ;  /* 0x000000d037377220 */ /* 0x080fe20000410000 */
[----:B------:R-:W-:Y:S01]  /*1e7d0*/  PRMT R153, R205, 0x654, R153 ;  /* 0x00000654cd997816 */ /* 0x000fe20000000099 */
[-C--:B------:R-:W-:Y:S01]  /*1e7e0*/  FMUL.FTZ R58, R58, R208.reuse ;  /* 0x000000d03a3a7220 */ /* 0x080fe20000410000 */
[-C--:B------:R-:W-:Y:S01]  /*1e7f0*/  FMUL.FTZ R59, R59, R208.reuse ;  /* 0x000000d03b3b7220 */ /* 0x080fe20000410000 */
[----:B------:R-:W-:Y:S01]  /*1e800*/  FMUL.FTZ R62, R62, R208 ;  /* 0x000000d03e3e7220 */ /* 0x000fe20000410000 */
[----:B------:R-:W3:Y:S01]  /*1e810*/  MUFU.EX2 R162, R162 ;  /* 0x000000a200a27308 */ /* 0x000ee20000000800 */
[----:B----4-:R-:W-:-:S01]  /*1e820*/  FADD.FTZ R0, R158, R0 ;  /* 0x000000009e007221 */ /* 0x010fc20000010000 */
[----:B------:R4:W-:Y:S01]  /*1e830*/  SYNCS.ARRIVE.TRANS64.RED.A1T0 RZ, [R153+URZ], RZ ;  /* 0x000000ff99ff79a7 */ /* 0x0009e2000810043f */
[-C--:B------:R-:W-:Y:S01]  /*1e840*/  FMUL.FTZ R63, R63, R208.reuse ;  /* 0x000000d03f3f7220 */ /* 0x080fe20000410000 */
[-C--:B------:R-:W-:Y:S01]  /*1e850*/  FMUL.FTZ R66, R66, R208.reuse ;  /* 0x000000d042427220 */ /* 0x080fe20000410000 */
[-C--:B------:R-:W-:Y:S01]  /*1e860*/  FMUL.FTZ R67, R67, R208.reuse ;  /* 0x000000d043437220 */ /* 0x080fe20000410000 */
[-C--:B------:R-:W-:Y:S01]  /*1e870*/  FMUL.FTZ R70, R70, R208.reuse ;  /* 0x000000d046467220 */ /* 0x080fe20000410000 */
[----:B------:R-:W-:Y:S01]  /*1e880*/  FMUL.FTZ R71, R71, R208 ;  /* 0x000000d047477220 */ /* 0x000fe20000410000 */
[----:B------:R-:W5:Y:S01]  /*1e890*/  MUFU.EX2 R163, R163 ;  /* 0x000000a300a37308 */ /* 0x000f620000000800 */
[----:B0-----:R-:W-:-:S01]  /*1e8a0*/  FADD.FTZ R0, R159, R0 ;  /* 0x000000009f007221 */ /* 0x001fc20000010000 */
[----:B----4-:R-:W-:Y:S01]  /*1e8b0*/  FADD.FTZ R153, R160, R3 ;  /* 0x00000003a0997221 */ /* 0x010fe20000010000 */
[----:B------:R-:W-:Y:S01]  /*1e8c0*/  F2FP.SATFINITE.E4M3.F32.PACK_AB_MERGE_C R160, R161, R160, RZ ;  /* 0x000000a0a1a0723e */ /* 0x000fe200048070ff */
[-C--:B------:R-:W-:Y:S01]  /*1e8d0*/  FMUL.FTZ R74, R74, R208.reuse ;  /* 0x000000d04a4a7220 */ /* 0x080fe20000410000 */
[-C--:B------:R-:W-:Y:S01]  /*1e8e0*/  FMUL.FTZ R75, R75, R208.reuse ;  /* 0x000000d04b4b7220 */ /* 0x080fe20000410000 */
[----:B------:R-:W-:Y:S01]  /*1e8f0*/  FMUL.FTZ R78, R78, R208 ;  /* 0x000000d04e4e7220 */ /* 0x000fe20000410000 */
[----:B------:R-:W-:Y:S01]  /*1e900*/  F2FP.SATFINITE.E4M3.F32.PACK_AB_MERGE_C R156, R157, R156, R160 ;  /* 0x0000009c9d9c723e */ /* 0x000fe200048070a0 */
        /* <DEDUP_REMOVED lines=25> */
[----:B---3--:R-:W-:-:S01]  /*1eaa0*/  FADD.FTZ R3, R167, R3 ;  /* 0x00000003a7037221 */ /* 0x008fc20000010000 */
[----:B------:R-:W-:Y:S01]  /*1eab0*/  FADD.FTZ R0, R165, R0 ;  /* 0x00000000a5007221 */ /* 0x000fe20000010000 */
        /* <DEDUP_REMOVED lines=32> */
[----:B------:R-:W-:Y:S01]  /*1ecc0*/  FMUL.FTZ R151, R151, R208 ;  /* 0x000000d097977220 */ /* 0x000fe20000410000 */
[----:B------:R-:W-:-:S04]  /*1ecd0*/  F2FP.SATFINITE.E4M3.F32.PACK_AB_MERGE_C R154, R21, R20, R154 ;  /* 0x00000014159a723e */ /* 0x000fc8000480709a */
        /* <DEDUP_REMOVED lines=78> */
[----:B------:R3:W5:Y:S01]  /*1f1c0*/  MUFU.EX2 R0, R10 ;  /* 0x0000000a00007308 */ /* 0x0007620000000800 */
[----:B----4-:R-:W-:-:S01]  /*1f1d0*/  FADD.FTZ R3, R11, R3 ;  /* 0x000000030b037221 */ /* 0x010fc20000010000 */
[----:B------:R-:W-:-:S04]  /*1f1e0*/  F2FP.SATFINITE.E4M3.F32.PACK_AB_MERGE_C R200, R11, R200, RZ ;  /* 0x000000c80bc8723e */ /* 0x000fc800048070ff */
[----:B------:R-:W-:Y:S01]  /*1f1f0*/  F2FP.SATFINITE.E4M3.F32.PACK_AB_MERGE_C R166, R197, R196, R200 ;  /* 0x000000c4c5a6723e */ /* 0x000fe200048070c8 */
[----:B0-----:R-:W-:-:S01]  /*1f200*/  FADD.FTZ R153, R206, R153 ;  /* 0x00000099ce997221 */ /* 0x001fc20000010000 */
[----:B---3--:R-:W-:-:S04]  /*1f210*/  F2FP.SATFINITE.E4M3.F32.PACK_AB_MERGE_C R10, R201, R199, RZ ;  /* 0x000000c7c90a723e */ /* 0x008fc800048070ff */
[----:B------:R-:W-:Y:S02]  /*1f220*/  F2FP.SATFINITE.E4M3.F32.PACK_AB_MERGE_C R165, R198, R195, R10 ;  /* 0x000000c3c6a5723e */ /* 0x000fe4000480700a */
[C---:B-----5:R-:W-:Y:S01]  /*1f230*/  F2FP.SATFINITE.E4M3.F32.PACK_AB_MERGE_C R11, R0.reuse, R206, RZ ;  /* 0x000000ce000b723e */ /* 0x060fe200048070ff */
[----:B------:R-:W-:Y:S01]  /*1f240*/  FADD.FTZ R0, R0, R153 ;  /* 0x0000009900007221 */ /* 0x000fe20000010000 */
[----:B------:R-:W-:Y:S02]  /*1f250*/  F2FP.SATFINITE.E4M3.F32.PACK_AB_MERGE_C R153, R13, R12, R15 ;  /* 0x0000000c0d99723e */ /* 0x000fe4000480700f */
[----:B------:R-:W-:Y:S01]  /*1f260*/  F2FP.SATFINITE.E4M3.F32.PACK_AB_MERGE_C R167, R203, R202, R11 ;  /* 0x000000cacba7723e */ /* 0x000fe2000480700b */
[----:B------:R-:W-:Y:S06]  /*1f270*/  @!P0 BRA `(.L_x_3131) ;  /* 0x0000000000048947 */ /* 0x000fec0003800000 */
[----:B------:R-:W-:Y:S01]  /*1f280*/  BPT.TRAP 0x1 ;  /* 0x000000040000795c */ /* 0x000fe20000300000 */
.L_x_3131:
[----:B------:R0:W3:Y:S01]  /*1f290*/  SYNCS.PHASECHK.TRANS64.TRYWAIT P1, [R6+URZ+0x38850], R7 ;  /* 0x03885007060075a7 */ /* 0x0000e2000802017f */
[----:B------:R-:W-:Y:S05]  /*1f2a0*/  @!P0 BRA `(.L_x_3132) ;  /* 0x0000000000048947 */ /* 0x000fea0003800000 */
[----:B------:R-:W-:Y:S01]  /*1f2b0*/  BPT.TRAP 0x1 ;  /* 0x000000040000795c */ /* 0x000fe20000300000 */
.L_x_3132:
[----:B------:R-:W-:Y:S01]  /*1f2c0*/  BSSY B0, `(.L_x_3133) ;  /* 0x0000006000007945 */ /* 0x000fe20003800000 */
[----:B------:R-:W-:Y:S01]  /*1f2d0*/  LEA R10, R8, UR42, 0xb ;  /* 0x0000002a080a7c11 */ /* 0x000fe2000f8e58ff */
[----:B------:R-:W-:Y:S02]  /*1f2e0*/  IMAD.MOV.U32 R11, RZ, RZ, 0x40000040 ;  /* 0x40000040ff0b7424 */ /* 0x000fe400078e00ff */
[----:B---3--:R-:W-:Y:S05]  /*1f2f0*/  @P1 BRA `(.L_x_3134) ;  /* 0x0000000000081947 */ /* 0x008fea0003800000 */
[----:B------:R-:W3:Y:S02]  /*1f300*/  SYNCS.PHASECHK.TRANS64.TRYWAIT P1, [R6+URZ+0x38850], R7 ;  /* 0x03885007060075a7 */ /* 0x000ee4000802017f */
[----:B---3--:R-:W-:Y:S05]  /*1f310*/  @!P1 BRA `(.L_x_3135) ;  /* 0x000000ec00cc9947 */ /* 0x008fea0003800000 */
.L_x_3134:
[----:B------:R-:W-:Y:S05]  /*1f320*/  BSYNC B0 ;  /* 0x0000000000007941 */ /* 0x000fea0003800000 */
.L_x_3133:
[----:B------:R-:W4:Y:S01]  /*1f330*/  S2R R8, SR_TID.X ;  /* 0x0000000000087919 */ /* 0x000f220000002100 */
[----:B------:R-:W-:Y:S05]  /*1f340*/  WARPSYNC.ALL ;  /* 0x0000000000007948 */ /* 0x000fea0003800000 */
[C---:B------:R-:W-:Y:S01]  /*1f350*/  R2UR UR6, R10.reuse ;  /* 0x000000000a0672ca */ /* 0x040fe200000e0000 */
[----:B------:R-:W-:Y:S01]  /*1f360*/  IMAD.MOV.U32 R13, RZ, RZ, 0x40000040 ;  /* 0x40000040ff0d7424 */ /* 0x000fe200078e00ff */
[----:B------:R-:W-:Y:S02]  /*1f370*/  R2UR UR7, R11 ;  /* 0x000000000b0772ca */ /* 0x000fe400000e0000 */
[----:B------:R-:W-:-:S02]  /*1f380*/  IADD3 R12, R10, 0x2, RZ ;  /* 0x000000020a0c7810 */ /* 0x000fc40007ffe0ff */
[----:B------:R-:W-:Y:S02]  /*1f390*/  MOV R11, 0x40000040 ;  /* 0x40000040000b7802 */ /* 0x000fe40000000f00 */
[----:B----4-:R-:W-:-:S05]  /*1f3a0*/  SHF.R.U32.HI R8, RZ, 0x7, R8 ;  /* 0x00000007ff087819 */ /* 0x010fca0000011608 */
[----:B01-3--:R-:W-:-:S05]  /*1f3b0*/  VIADD R7, R8, 0x8 ;  /* 0x0000000808077836 */ /* 0x00bfca0000000000 */
        /* <DEDUP_REMOVED lines=27> */
.L_x_3136:
[C---:B------:R-:W-:Y:S01]  /*1f570*/  ISETP.GT.AND P1, PT, R5.reuse, RZ, PT ;  /* 0x000000ff0500720c */ /* 0x040fe20003f24270 */
        /* <DEDUP_REMOVED lines=8> */
.L_x_3125:
[----:B------:R-:W3:Y:S04]  /*1f600*/  LDL R12, [R1+0x34] ;  /* 0x00003400010c7983 */ /* 0x000ee80000100800 */
[----:B------:R-:W4:Y:S01]  /*1f610*/  LDL R8, [R1+0x14] ;  /* 0x0000140001087983 */ /* 0x000f220000100800 */
[----:B------:R-:W-:Y:S05]  /*1f620*/  WARPSYNC.ALL ;  /* 0x0000000000007948 */ /* 0x000fea0003800000 */
[----:B------:R-:W-:Y:S01]  /*1f630*/  ULDC.64 UR4, c[0x0][0x9a0] ;  /* 0x0002680000047ab9 */ /* 0x000fe20000000a00 */
[----:B------:R-:W5:Y:S01]  /*1f640*/  LDL.LU R22, [R1+0x38] ;  /* 0x0000380001167983 */ /* 0x000f620000300800 */
[----:B------:R2:W-:Y:S08]  /*1f650*/  BAR.ARV R4, 0x100 ;  /* 0x000400040000751d */ /* 0x0005f00000002000 */
[----:B------:R-:W-:Y:S06]  /*1f660*/  BAR.ARV 0x8, 0x180 ;  /* 0x0206000000007b1d */ /* 0x000fec0000002000 */
[----:B------:R-:W-:-:S04]  /*1f670*/  ISETP.NE.U32.AND P0, PT, RZ, UR4, PT ;  /* 0x00000004ff007c0c */ /* 0x000fc8000bf05070 */
[----:B------:R-:W-:-:S13]  /*1f680*/  ISETP.NE.AND.EX P0, PT, RZ, UR5, PT, P0 ;  /* 0x00000005ff007c0c */ /* 0x000fda000bf05300 */
[----:B01----:R-:W3:Y:S01]  /*1f690*/  @P0 LDC.64 R6, c[0x0][0x9c8] ;  /* 0x00027200ff060b82 */ /* 0x003ee20000000a00 */
[----:B------:R-:W-:-:S07]  /*1f6a0*/  @P0 SHF.R.S32.HI R13, RZ, 0x1f, R218 ;  /* 0x0000001fff0d0819 */ /* 0x000fce00000114da */
[----:B------:R-:W0:Y:S01]  /*1f6b0*/  @P0 LDC.64 R10, c[0x0][0x9d0] ;  /* 0x00027400ff0a0b82 */ /* 0x000e220000000a00 */
[----:B---3--:R-:W-:-:S04]  /*1f6c0*/  @P0 IMAD R2, R12, R6, RZ ;  /* 0x000000060c020224 */ /* 0x008fc800078e02ff */
[C---:B----4-:R-:W-:Y:S02]  /*1f6d0*/  @P0 IMAD R5, R8.reuse, R7, R2 ;  /* 0x0000000708050224 */ /* 0x050fe400078e0202 */
[----:B------:R-:W-:-:S04]  /*1f6e0*/  @P0 IMAD.WIDE.U32 R6, R8, R6, RZ ;  /* 0x0000000608060225 */ /* 0x000fc800078e00ff */
[-C--:B0-----:R-:W-:Y:S02]  /*1f6f0*/  @P0 IMAD R2, R13, R10.reuse, RZ ;  /* 0x0000000a0d020224 */ /* 0x081fe400078e02ff */
[----:B------:R-:W-:Y:S02]  /*1f700*/  @P0 IMAD.IADD R7, R7, 0x1, R5 ;  /* 0x0000000107070824 */ /* 0x000fe400078e0205 */
[C---:B------:R-:W-:Y:S02]  /*1f710*/  @P0 IMAD R5, R218.reuse, R11, R2 ;  /* 0x0000000bda050224 */ /* 0x040fe400078e0202 */
[----:B------:R-:W-:-:S04]  /*1f720*/  @P0 IMAD.WIDE.U32 R6, R218, R10, R6 ;  /* 0x0000000ada060225 */ /* 0x000fc800078e0006 */
[----:B------:R-:W-:Y:S01]  /*1f730*/  @P0 IMAD.IADD R5, R7, 0x1, R5 ;  /* 0x0000000107050824 */ /* 0x000fe200078e0205 */
[----:B------:R-:W-:Y:S01]  /*1f740*/  @P0 LEA R10, P1, R6, UR4, 0x2 ;  /* 0x00000004060a0c11 */ /* 0x000fe2000f8210ff */
[----:B------:R-:W-:-:S03]  /*1f750*/  IMAD.MOV.U32 R8, RZ, RZ, 0x3f800000 ;  /* 0x3f800000ff087424 */ /* 0x000fc600078e00ff */
[----:B------:R-:W-:-:S05]  /*1f760*/  @P0 LEA.HI.X R11, R6, UR5, R5, 0x2, P1 ;  /* 0x00000005060b0c11 */ /* 0x000fca00088f1405 */
[----:B------:R0:W3:Y:S04]  /*1f770*/  @P0 LDG.E R8, desc[UR36][R10.64] ;  /* 0x000000240a080981 */ /* 0x0000e8000c1e1900 */
[----:B------:R-:W1:Y:S04]  /*1f780*/  SHFL.BFLY PT, R2, R3, 0x2, 0x1f ;  /* 0x0c401f0003027f89 */ /* 0x000e6800000e0000 */
[----:B------:R-:W4:Y:S01]  /*1f790*/  SHFL.BFLY PT, R5, R0, 0x2, 0x1f ;  /* 0x0c401f0000057f89 */ /* 0x000f2200000e0000 */
[----:B-1----:R-:W-:Y:S01]  /*1f7a0*/  FADD.FTZ R2, R2, R3 ;  /* 0x0000000302027221 */ /* 0x002fe20000010000 */
[----:B----4-:R-:W-:-:S04]  /*1f7b0*/  FADD.FTZ R6, R5, R0 ;  /* 0x0000000005067221 */ /* 0x010fc80000010000 */
[----:B------:R-:W1:Y:S04]  /*1f7c0*/  SHFL.BFLY PT, R5, R2, 0x1, 0x1f ;  /* 0x0c201f0002057f89 */ /* 0x000e6800000e0000 */
[----:B------:R-:W4:Y:S01]  /*1f7d0*/  SHFL.BFLY PT, R7, R6, 0x1, 0x1f ;  /* 0x0c201f0006077f89 */ /* 0x000f2200000e0000 */
[----:B-1----:R-:W-:-:S05]  /*1f7e0*/  FADD.FTZ R12, R2, R5 ;  /* 0x00000005020c7221 */ /* 0x002fca0000010000 */
[----:B------:R-:W-:Y:S01]  /*1f7f0*/  FSETP.NE.FTZ.AND P0, PT, R12, RZ, PT ;  /* 0x000000ff0c00720b */ /* 0x000fe20003f15000 */
[----:B----4-:R-:W-:Y:S01]  /*1f800*/  FADD.FTZ R13, R6, R7 ;  /* 0x00000007060d7221 */ /* 0x010fe20000010000 */
[----:B------:R-:W-:-:S03]  /*1f810*/  IMAD.MOV.U32 R5, RZ, RZ, RZ ;  /* 0x000000ffff057224 */ /* 0x000fc600078e00ff */
[----:B------:R-:W-:Y:S01]  /*1f820*/  FMUL.FTZ R7, R13, 0.00390625 ;  /* 0x3b8000000d077820 */ /* 0x000fe20000410000 */
[----:B--2---:R-:W-:-:S04]  /*1f830*/  FMUL.FTZ R4, R12, 0.00390625 ;  /* 0x3b8000000c047820 */ /* 0x004fc80000410000 */
[----:B------:R-:W-:-:S03]  /*1f840*/  FSETP.NE.FTZ.AND P2, PT, R7, RZ, PT ;  /* 0x000000ff0700720b */ /* 0x000fc60003f55000 */
[----:B------:R1:W-:Y:S01]  /*1f850*/  @P0 MUFU.RCP R5, R12 ;  /* 0x0000000c00050308 */ /* 0x0003e20000001000 */
[----:B------:R-:W-:Y:S02]  /*1f860*/  FSETP.NE.FTZ.AND P0, PT, R13, RZ, PT ;  /* 0x000000ff0d00720b */ /* 0x000fe40003f15000 */
[----:B0-----:R-:W-:Y:S02]  /*1f870*/  MOV R11, RZ ;  /* 0x000000ff000b7202 */ /* 0x001fe40000000f00 */
[----:B------:R-:W-:-:S05]  /*1f880*/  FSETP.NE.FTZ.AND P1, PT, R4, RZ, PT ;  /* 0x000000ff0400720b */ /* 0x000fca0003f35000 */
[----:B------:R-:W0:Y:S08]  /*1f890*/  @P2 MUFU.LG2 R6, R7 ;  /* 0x0000000700062308 */ /* 0x000e300000000c00 */
[----:B------:R0:W-:Y:S01]  /*1f8a0*/  @P0 MUFU.RCP R11, R13 ;  /* 0x0000000d000b0308 */ /* 0x0001e20000001000 */
[----:B-----5:R-:W-:Y:S02]  /*1f8b0*/  VIADD R22, R22, 0x1 ;  /* 0x0000000116167836 */ /* 0x020fe40000000000 */
[----:B------:R-:W-:-:S05]  /*1f8c0*/  IMAD.U32 R15, RZ, RZ, UR38 ;  /* 0x00000026ff0f7e24 */ /* 0x000fca000f8e00ff */
[----:B------:R-:W2:Y:S01]  /*1f8d0*/  @P1 MUFU.LG2 R4, R4 ;  /* 0x0000000400041308 */ /* 0x000ea20000000c00 */
[----:B------:R4:W-:Y:S01]  /*1f8e0*/  STL [R1+0x38], R22 ;  /* 0x0000381601007387 */ /* 0x0009e20000100800 */
[----:B------:R-:W-:Y:S02]  /*1f8f0*/  VIADD R222, R222, 0x1 ;  /* 0x00000001dede7836 */ /* 0x000fe40000000000 */
[----:B-1----:R-:W-:Y:S01]  /*1f900*/  @P2 FMUL.FTZ R12, R15, 0.69314718246459960938 ;  /* 0x3f3172180f0c2820 */ /* 0x002fe20000410000 */
[----:B0-----:R-:W-:Y:S01]  /*1f910*/  @P2 FMUL.FTZ R13, R6, 0.69314718246459960938 ;  /* 0x3f317218060d2820 */ /* 0x001fe20000410000 */
[----:B------:R-:W-:Y:S01]  /*1f920*/  MOV R2, 0xff800000 ;  /* 0xff80000000027802 */ /* 0x000fe20000000f00 */
[----:B------:R-:W-:Y:S01]  /*1f930*/  IMAD.U32 R0, RZ, RZ, UR38 ;  /* 0x00000026ff007e24 */ /* 0x000fe2000f8e00ff */
[----:B------:R-:W-:Y:S01]  /*1f940*/  ISETP.NE.AND P0, PT, R222, 0x2, PT ;  /* 0x00000002de00780c */ /* 0x000fe20003f05270 */
[----:B------:R-:W-:Y:S02]  /*1f950*/  @P2 FFMA.FTZ R2, R12, R14, R13 ;  /* 0x0000000e0c022223 */ /* 0x000fe4000001000d */
[----:B------:R-:W-:Y:S01]  /*1f960*/  @P1 FMUL.FTZ R0, R0, 0.69314718246459960938 ;  /* 0x3f31721800001820 */ /* 0x000fe20000410000 */
[----:B------:R-:W-:Y:S01]  /*1f970*/  SEL R10, RZ, 0x1, P0 ;  /* 0x00000001ff0a7807 */ /* 0x000fe20000000000 */
[----:B------:R-:W-:-:S02]  /*1f980*/  IMAD.MOV.U32 R3, RZ, RZ, -0x800000 ;  /* 0xff800000ff037424 */ /* 0x000fc400078e00ff */
[----:B--2---:R-:W-:Y:S01]  /*1f990*/  @P1 FMUL.FTZ R7, R4, 0.69314718246459960938 ;  /* 0x3f31721804071820 */ /* 0x004fe20000410000 */
[----:B------:R-:W-:-:S03]  /*1f9a0*/  LOP3.LUT R223, R223, R10, RZ, 0x3c, !PT ;  /* 0x0000000adfdf7212 */ /* 0x000fc600078e3cff */
[----:B------:R-:W-:Y:S01]  /*1f9b0*/  @P1 FFMA.FTZ R3, R0, R9, R7 ;  /* 0x0000000900031223 */ /* 0x000fe20000010007 */
[----:B------:R-:W-:Y:S02]  /*1f9c0*/  PLOP3.LUT P1, PT, PT, PT, PT, 0x8, 0x0 ;  /* 0x000000000000781c */ /* 0x000fe40003f2e170 */
[----:B------:R-:W-:Y:S01]  /*1f9d0*/  SEL R222, R222, RZ, P0 ;  /* 0x000000ffdede7207 */ /* 0x000fe20000000000 */
        /* <DEDUP_REMOVED lines=130> */
.L_x_3047:
        /* <DEDUP_REMOVED lines=10> */
[----:B------:R-:W2:Y:S04]  /*202a0*/  LDL R5, [R1+0x14] ;  /* 0x0000140001057983 */ /* 0x000ea80000100800 */
[----:B------:R-:W3:Y:S04]  /*202b0*/  LDL R155, [R1+0x48] ;  /* 0x00004800019b7983 */ /* 0x000ee80000100800 */
[----:B------:R-:W4:Y:S01]  /*202c0*/  LDL R8, [R1+0x34] ;  /* 0x0000340001087983 */ /* 0x000f220000100800 */
[----:B------:R-:W0:Y:S01]  /*202d0*/  S2R R153, SR_TID.X ;  /* 0x0000000000997919 */ /* 0x000e220000002100 */
[----:B------:R-:W-:Y:S01]  /*202e0*/  F2FP.BF16.F32.PACK_AB R48, R13, R48 ;  /* 0x000000300d30723e */ /* 0x000fe200000010ff */
[----:B------:R-:W-:Y:S01]  /*202f0*/  ULDC.64 UR4, c[0x4][0x38] ;  /* 0x01000e0000047ab9 */ /* 0x000fe20000000a00 */
[----:B------:R-:W1:Y:S01]  /*20300*/  S2R R13, SR_SWINHI ;  /* 0x00000000000d7919 */ /* 0x000e620000002f00 */
[----:B------:R-:W-:-:S02]  /*20310*/  F2FP.BF16.F32.PACK_AB R120, R77, R120 ;  /* 0x000000784d78723e */ /* 0x000fc400000010ff */
[----:B------:R-:W-:Y:S02]  /*20320*/  F2FP.BF16.F32.PACK_AB R129, R76, R129 ;  /* 0x000000814c81723e */ /* 0x000fe400000010ff */
[----:B------:R-:W-:Y:S02]  /*20330*/  F2FP.BF16.F32.PACK_AB R104, R61, R104 ;  /* 0x000000683d68723e */ /* 0x000fe400000010ff */
[----:B------:R-:W-:Y:S02]  /*20340*/  F2FP.BF16.F32.PACK_AB R113, R60, R113 ;  /* 0x000000713c71723e */ /* 0x000fe400000010ff */
[----:B-----5:R-:W-:Y:S02]  /*20350*/  F2FP.BF16.F32.PACK_AB R98, R46, R51 ;  /* 0x000000332e62723e */ /* 0x020fe400000010ff */
[----:B------:R-:W-:Y:S02]  /*20360*/  F2FP.BF16.F32.PACK_AB R46, R37, R80 ;  /* 0x00000050252e723e */ /* 0x000fe400000010ff */
[----:B------:R-:W-:-:S02]  /*20370*/  F2FP.BF16.F32.PACK_AB R0, R0, R25 ;  /* 0x000000190000723e */ /* 0x000fc400000010ff */
[----:B------:R-:W-:Y:S02]  /*20380*/  MOV R76, R22 ;  /* 0x00000016004c7202 */ /* 0x000fe40000000f00 */
[----:B-1----:R-:W-:Y:S02]  /*20390*/  MOV R77, R13 ;  /* 0x0000000d004d7202 */ /* 0x002fe40000000f00 */
        /* <DEDUP_REMOVED lines=50> */
[----:B--2---:R-:W-:Y:S01]  /*206c0*/  IMAD.MOV.U32 R149, RZ, RZ, R5 ;  /* 0x000000ffff957224 */ /* 0x004fe200078e0005 */
[----:B0-----:R-:W-:-:S04]  /*206d0*/  SHF.L.U32 R5, R153, 0x2, RZ ;  /* 0x0000000299057819 */ /* 0x001fc800000006ff */
[----:B------:R-:W-:-:S04]  /*206e0*/  LOP3.LUT R5, R5, 0xc, RZ, 0xc0, !PT ;  /* 0x0000000c05057812 */ /* 0x000fc800078ec0ff */
[----:B------:R-:W-:Y:S01]  /*206f0*/  IADD3 R26, P0, R5, UR4, RZ ;  /* 0x00000004051a7c10 */ /* 0x000fe2000ff1e0ff */
[----:B---3--:R-:W-:-:S04]  /*20700*/  IMAD.WIDE R60, R155, 0x2, R76 ;  /* 0x000000029b3c7825 */ /* 0x008fc800078e024c */
[----:B------:R-:W-:-:S05]  /*20710*/  IMAD.X R27, RZ, RZ, UR5, P0 ;  /* 0x00000005ff1b7e24 */ /* 0x000fca00080e06ff */
[----:B------:R0:W5:Y:S02]  /*20720*/  LDG.E.CONSTANT R5, desc[UR36][R26.64] ;  /* 0x000000241a057981 */ /* 0x000164000c1e9900 */
[----:B0-----:R-:W-:Y:S02]  /*20730*/  F2FP.BF16.F32.PACK_AB R26, R38, R43 ;  /* 0x0000002b261a723e */ /* 0x001fe400000010ff */
[----:B------:R-:W-:Y:S02]  /*20740*/  F2FP.BF16.F32.PACK_AB R43, R28, R81 ;  /* 0x000000511c2b723e */ /* 0x000fe400000010ff */
[----:B------:R-:W-:-:S04]  /*20750*/  IADD3 R81, P2, R60, 0xc040, RZ ;  /* 0x0000c0403c517810 */ /* 0x000fc80007f5e0ff */
[----:B------:R-:W-:Y:S02]  /*20760*/  LOP3.LUT R80, R81, 0x380, RZ, 0xc0, !PT ;  /* 0x0000038051507812 */ /* 0x000fe400078ec0ff */
[----:B------:R-:W-:Y:S02]  /*20770*/  IADD3 R83, P3, R60, 0xc060, RZ ;  /* 0x0000c0603c537810 */ /* 0x000fe40007f7e0ff */
[----:B------:R-:W-:Y:S02]  /*20780*/  SHF.R.U64 R80, R80, 0x3, RZ ;  /* 0x0000000350507819 */ /* 0x000fe400000012ff */
[C---:B------:R-:W-:Y:S02]  /*20790*/  IADD3 R79, P1, R60.reuse, 0xc020, RZ ;  /* 0x0000c0203c4f7810 */ /* 0x040fe40007f3e0ff */
[C---:B------:R-:W-:Y:S02]  /*207a0*/  IADD3 R75, P5, R60.reuse, 0xc000, RZ ;  /* 0x0000c0003c4b7810 */ /* 0x040fe40007fbe0ff */
[----:B------:R-:W-:-:S02]  /*207b0*/  IADD3 R69, P4, R60, 0x8060, RZ ;  /* 0x000080603c457810 */ /* 0x000fc40007f9e0ff */
[----:B------:R-:W-:Y:S01]  /*207c0*/  LOP3.LUT R80, R80, R81, RZ, 0x3c, !PT ;  /* 0x0000005150507212 */ /* 0x000fe200078e3cff */
[----:B------:R-:W-:Y:S01]  /*207d0*/  IMAD.X R81, RZ, RZ, R61, P2 ;  /* 0x000000ffff517224 */ /* 0x000fe200010e063d */
[----:B------:R-:W-:Y:S02]  /*207e0*/  LOP3.LUT R82, R83, 0x380, RZ, 0xc0, !PT ;  /* 0x0000038053527812 */ /* 0x000fe400078ec0ff */
[----:B------:R-:W-:Y:S02]  /*207f0*/  LOP3.LUT R78, R79, 0x380, RZ, 0xc0, !PT ;  /* 0x000003804f4e7812 */ /* 0x000fe400078ec0ff */
[----:B------:R-:W-:Y:S02]  /*20800*/  LOP3.LUT R74, R75, 0x380, RZ, 0xc0, !PT ;  /* 0x000003804b4a7812 */ /* 0x000fe400078ec0ff */
[----:B------:R-:W-:Y:S02]  /*20810*/  IADD3 R65, P2, R60, 0x8020, RZ ;  /* 0x000080203c417810 */ /* 0x000fe40007f5e0ff */
[----:B------:R-:W-:-:S02]  /*20820*/  LOP3.LUT R68, R69, 0x380, RZ, 0xc0, !PT ;  /* 0x0000038045447812 */ /* 0x000fc400078ec0ff */
[----:B------:R-:W-:Y:S02]  /*20830*/  SHF.R.U64 R82, R82, 0x3, RZ ;  /* 0x0000000352527819 */ /* 0x000fe400000012ff */
[----:B------:R-:W-:Y:S02]  /*20840*/  SHF.R.U64 R78, R78, 0x3, RZ ;  /* 0x000000034e4e7819 */ /* 0x000fe400000012ff */
[----:B------:R-:W-:Y:S02]  /*20850*/  SHF.R.U64 R74, R74, 0x3, RZ ;  /* 0x000000034a4a7819 */ /* 0x000fe400000012ff */
[----:B------:R-:W-:Y:S02]  /*20860*/  LOP3.LUT R64, R65, 0x380, RZ, 0xc0, !PT ;  /* 0x0000038041407812 */ /* 0x000fe400078ec0ff */
[----:B------:R-:W-:Y:S02]  /*20870*/  SHF.R.U64 R68, R68, 0x3, RZ ;  /* 0x0000000344447819 */ /* 0x000fe400000012ff */
[----:B------:R-:W-:-:S02]  /*20880*/  LOP3.LUT P0, R4, R153, 0x3, RZ, 0xc0, !PT ;  /* 0x0000000399047812 */ /* 0x000fc4000780c0ff */
[----:B------:R-:W-:Y:S01]  /*20890*/  LOP3.LUT R82, R82, R83, RZ, 0x3c, !PT ;  /* 0x0000005352527212 */ /* 0x000fe200078e3cff */
[--C-:B------:R-:W-:Y:S01]  /*208a0*/  IMAD.X R83, RZ, RZ, R61.reuse, P3 ;  /* 0x000000ffff537224 */ /* 0x100fe200018e063d */
[----:B------:R-:W-:Y:S01]  /*208b0*/  LOP3.LUT R78, R78, R79, RZ, 0x3c, !PT ;  /* 0x0000004f4e4e7212 */ /* 0x000fe200078e3cff */
[--C-:B------:R-:W-:Y:S01]  /*208c0*/  IMAD.X R79, RZ, RZ, R61.reuse, P1 ;  /* 0x000000ffff4f7224 */ /* 0x100fe200008e063d */
[----:B------:R-:W-:Y:S02]  /*208d0*/  LOP3.LUT R74, R74, R75, RZ, 0x3c, !PT ;  /* 0x0000004b4a4a7212 */ /* 0x000fe400078e3cff */
[----:B------:R-:W-:Y:S02]  /*208e0*/  SHF.R.U64 R64, R64, 0x3, RZ ;  /* 0x0000000340407819 */ /* 0x000fe400000012ff */
[----:B------:R-:W-:Y:S01]  /*208f0*/  LOP3.LUT R68, R68, R69, RZ, 0x3c, !PT ;  /* 0x0000004544447212 */ /* 0x000fe200078e3cff */
[----:B------:R-:W-:Y:S01]  /*20900*/  IMAD.X R69, RZ, RZ, R61, P4 ;  /* 0x000000ffff457224 */ /* 0x000fe200020e063d */
[----:B------:R-:W-:-:S02]  /*20910*/  IADD3.X R75, RZ, R61, RZ, P5, !PT ;  /* 0x0000003dff4b7210 */ /* 0x000fc40002ffe4ff */
[----:B------:R-:W-:Y:S02]  /*20920*/  ISETP.EQ.OR P0, PT, R4, 0x3, !P0 ;  /* 0x000000030400780c */ /* 0x000fe40004702670 */
[C---:B------:R-:W-:Y:S02]  /*20930*/  IADD3 R67, P3, R60.reuse, 0x8040, RZ ;  /* 0x000080403c437810 */ /* 0x040fe40007f7e0ff */
[C---:B------:R-:W-:Y:S02]  /*20940*/  IADD3 R59, P1, R60.reuse, 0x8000, RZ ;  /* 0x000080003c3b7810 */ /* 0x040fe40007f3e0ff */
[C---:B------:R-:W-:Y:S02]  /*20950*/  IADD3 R57, P5, R60.reuse, 0x4060, RZ ;  /* 0x000040603c397810 */ /* 0x040fe40007fbe0ff */
[----:B------:R-:W-:Y:S02]  /*20960*/  IADD3 R53, P4, R60, 0x4040, RZ ;  /* 0x000040403c357810 */ /* 0x000fe40007f9e0ff */
[----:B------:R-:W-:Y:S01]  /*20970*/  LOP3.LUT R64, R64, R65, RZ, 0x3c, !PT ;  /* 0x0000004140407212 */ /* 0x000fe200078e3cff */
[----:B------:R-:W-:Y:S01]  /*20980*/  IMAD.X R65, RZ, RZ, R61, P2 ;  /* 0x000000ffff417224 */ /* 0x000fe200010e063d */
[----:B------:R-:W-:-:S02]  /*20990*/  SEL R13, R7, R0, P0 ;  /* 0x00000000070d7207 */ /* 0x000fc40000000000 */
[----:B------:R-:W-:Y:S02]  /*209a0*/  SEL R4, R0, R7, P0 ;  /* 0x0000000700047207 */ /* 0x000fe40000000000 */
[----:B------:R-:W-:Y:S02]  /*209b0*/  LOP3.LUT R66, R67, 0x380, RZ, 0xc0, !PT ;  /* 0x0000038043427812 */ /* 0x000fe400078ec0ff */
[----:B------:R-:W-:Y:S02]  /*209c0*/  LOP3.LUT R58, R59, 0x380, RZ, 0xc0, !PT ;  /* 0x000003803b3a7812 */ /* 0x000fe400078ec0ff */
[----:B------:R-:W-:Y:S02]  /*209d0*/  LOP3.LUT R56, R57, 0x380, RZ, 0xc0, !PT ;  /* 0x0000038039387812 */ /* 0x000fe400078ec0ff */
[----:B------:R-:W-:Y:S02]  /*209e0*/  LOP3.LUT R52, R53, 0x380, RZ, 0xc0, !PT ;  /* 0x0000038035347812 */ /* 0x000fe400078ec0ff */
[----:B------:R-:W-:-:S02]  /*209f0*/  IADD3 R7, P2, R60, 0x4000, RZ ;  /* 0x000040003c077810 */ /* 0x000fc40007f5e0ff */
[----:B------:R-:W-:Y:S02]  /*20a00*/  SHF.R.U64 R66, R66, 0x3, RZ ;  /* 0x0000000342427819 */ /* 0x000fe400000012ff */
[----:B------:R-:W-:Y:S02]  /*20a10*/  SHF.R.U64 R58, R58, 0x3, RZ ;  /* 0x000000033a3a7819 */ /* 0x000fe400000012ff */
[----:B------:R-:W-:Y:S02]  /*20a20*/  SHF.R.U64 R56, R56, 0x3, RZ ;  /* 0x0000000338387819 */ /* 0x000fe400000012ff */
[----:B------:R-:W-:Y:S02]  /*20a30*/  SHF.R.U64 R52, R52, 0x3, RZ ;  /* 0x0000000334347819 */ /* 0x000fe400000012ff */
[----:B------:R-:W-:Y:S01]  /*20a40*/  LOP3.LUT R44, R7, 0x380, RZ, 0xc0, !PT ;  /* 0x00000380072c7812 */ /* 0x000fe200078ec0ff */
[----:B----4-:R-:W-:Y:S01]  /*20a50*/  IMAD.MOV.U32 R151, RZ, RZ, R8 ;  /* 0x000000ffff977224 */ /* 0x010fe200078e0008 */
[----:B------:R-:W-:-:S02]  /*20a60*/  F2FP.BF16.F32.PACK_AB R8, R30, R35 ;  /* 0x000000231e08723e */ /* 0x000fc400000010ff */
[----:B------:R-:W-:Y:S01]  /*20a70*/  LOP3.LUT R66, R66, R67, RZ, 0x3c, !PT ;  /* 0x0000004342427212 */ /* 0x000fe200078e3cff */
[--C-:B------:R-:W-:Y:S01]  /*20a80*/  IMAD.X R67, RZ, RZ, R61.reuse, P3 ;  /* 0x000000ffff437224 */ /* 0x100fe200018e063d */
[----:B------:R-:W-:Y:S01]  /*20a90*/  LOP3.LUT R58, R58, R59, RZ, 0x3c, !PT ;  /* 0x0000003b3a3a7212 */ /* 0x000fe200078e3cff */
[--C-:B------:R-:W-:Y:S01]  /*20aa0*/  IMAD.X R59, RZ, RZ, R61.reuse, P1 ;  /* 0x000000ffff3b7224 */ /* 0x100fe200008e063d */
[----:B------:R-:W-:Y:S02]  /*20ab0*/  LOP3.LUT R56, R56, R57, RZ, 0x3c, !PT ;  /* 0x0000003938387212 */ /* 0x000fe400078e3cff */
[----:B------:R-:W-:Y:S02]  /*20ac0*/  F2FP.BF16.F32.PACK_AB R30, R6, R41 ;  /* 0x00000029061e723e */ /* 0x000fe400000010ff */
[----:B------:R-:W-:Y:S01]  /*20ad0*/  LOP3.LUT R52, R52, R53, RZ, 0x3c, !PT ;  /* 0x0000003534347212 */ /* 0x000fe200078e3cff */
[----:B------:R-:W-:Y:S01]  /*20ae0*/  IMAD.X R53, RZ, RZ, R61, P4 ;  /* 0x000000ffff357224 */ /* 0x000fe200020e063d */
[----:B------:R-:W-:-:S02]  /*20af0*/  IADD3.X R57, RZ, R61, RZ, P5, !PT ;  /* 0x0000003dff397210 */ /* 0x000fc40002ffe4ff */
[----:B------:R-:W-:Y:S02]  /*20b00*/  SHF.R.U64 R44, R44, 0x3, RZ ;  /* 0x000000032c2c7819 */ /* 0x000fe400000012ff */
[C---:B------:R-:W-:Y:S02]  /*20b10*/  IADD3 R51, P3, R60.reuse, 0x4020, RZ ;  /* 0x000040203c337810 */ /* 0x040fe40007f7e0ff */
[C---:B------:R-:W-:Y:S02]  /*20b20*/  IADD3 R45, P1, R60.reuse, 0x60, RZ ;  /* 0x000000603c2d7810 */ /* 0x040fe40007f3e0ff */
[C---:B------:R-:W-:Y:S02]  /*20b30*/  IADD3 R41, P5, R60.reuse, 0x40, RZ ;  /* 0x000000403c297810 */ /* 0x040fe40007fbe0ff */
[----:B------:R-:W-:Y:S02]  /*20b40*/  IADD3 R37, P4, R60, 0x20, RZ ;  /* 0x000000203c257810 */ /* 0x000fe40007f9e0ff */
[----:B------:R-:W-:-:S02]  /*20b50*/  LOP3.LUT R44, R44, R7, RZ, 0x3c, !PT ;  /* 0x000000072c2c7212 */ /* 0x000fc400078e3cff */
        /* <DEDUP_REMOVED lines=9> */
[----:B------:R-:W-:Y:S01]  /*20bf0*/  SHF.R.U64 R6, R6, 0x3, RZ ;  /* 0x0000000306067819 */ /* 0x000fe200000012ff */
[----:B------:R-:W-:Y:S01]  /*20c00*/  UMOV UR4, 0xffffffff ;  /* 0xffffffff00047882 */ /* 0x000fe20000000000 */
        /* <DEDUP_REMOVED lines=9> */
[----:B------:R-:W-:Y:S02]  /*20ca0*/  IADD3.X R37, RZ, R61, RZ, P5, !PT ;  /* 0x0000003dff257210 */ /* 0x000fe40002ffe4ff */
[----:B------:R-:W-:Y:S02]  /*20cb0*/  MOV R85, R82 ;  /* 0x0000005200557202 */ /* 0x000fe40000000f00 */
[----:B------:R-:W-:Y:S02]  /*20cc0*/  MOV R83, R80 ;  /* 0x0000005000537202 */ /* 0x000fe40000000f00 */
[----:B------:R-:W-:Y:S01]  /*20cd0*/  F2FP.BF16.F32.PACK_AB R27, R87, R90 ;  /* 0x0000005a571b723e */ /* 0x000fe200000010ff */
[----:B------:R-:W-:Y:S01]  /*20ce0*/  IMAD.SHL.U32 R87, R149, 0x4, RZ ;  /* 0x0000000495577824 */ /* 0x000fe200078e00ff */
[----:B------:R-:W-:Y:S02]  /*20cf0*/  F2FP.BF16.F32.PACK_AB R35, R111, R114 ;  /* 0x000000726f23723e */ /* 0x000fe400000010ff */
        /* <DEDUP_REMOVED lines=14> */
[----:B------:R-:W-:Y:S01]  /*20de0*/  SHF.L.U64.HI R109, R149, 0x2, R151 ;  /* 0x00000002956d7819 */ /* 0x000fe20000010297 */
[----:B------:R-:W-:Y:S06]  /*20df0*/  BRA.DIV UR4, `(.L_x_3140) ;  /* 0x000000d604287947 */ /* 0x000fec000b800000 */
[----:B------:R-:W-:Y:S02]  /*20e00*/  SEL R10, R9, R24, P0 ;  /* 0x00000018090a7207 */ /* 0x000fe40000000000 */
[----:B------:R-:W-:Y:S02]  /*20e10*/  SEL R6, R24, R9, P0 ;  /* 0x0000000918067207 */ /* 0x000fe40000000000 */
[----:B------:R-:W-:Y:S02]  /*20e20*/  SEL R20, R11, R30, P0 ;  /* 0x0000001e0b147207 */ /* 0x000fe40000000000 */
[----:B------:R-:W-:Y:S01]  /*20e30*/  SEL R24, R30, R11, P0 ;  /* 0x0000000b1e187207 */ /* 0x000fe20000000000 */
[----:B-----5:R-:W-:Y:S01]  /*20e40*/  SHFL.IDX PT, R10, R10, R5, 0x1c1f ;  /* 0x001c1f050a0a7589 */ /* 0x020fe200000e0000 */
[----:B------:R-:W-:Y:S02]  /*20e50*/  SEL R40, R42, R73, P0 ;  /* 0x000000492a287207 */ /* 0x000fe40000000000 */
[----:B------:R-:W-:-:S02]  /*20e60*/  SEL R44, R46, R43, P0 ;  /* 0x0000002b2e2c7207 */ /* 0x000fc40000000000 */
[----:B------:R-:W-:Y:S02]  /*20e70*/  SEL R52, R54, R141, P0 ;  /* 0x0000008d36347207 */ /* 0x000fe40000000000 */
        /* <DEDUP_REMOVED lines=9> */
[----:B------:R-:W-:Y:S02]  /*20f10*/  SEL R46, R43, R46, P0 ;  /* 0x0000002e2b2e7207 */ /* 0x000fe40000000000 */
[----:B------:R-:W-:Y:S02]  /*20f20*/  SEL R50, R135, R88, P0 ;  /* 0x0000005887327207 */ /* 0x000fe40000000000 */
[----:B------:R-:W-:Y:S02]  /*20f30*/  SEL R54, R141, R54, P0 ;  /* 0x000000368d367207 */ /* 0x000fe40000000000 */
[----:B------:R-:W-:Y:S02]  /*20f40*/  SEL R56, R104, R143, P0 ;  /* 0x0000008f68387207 */ /* 0x000fe40000000000 */
        /* <DEDUP_REMOVED lines=8> */
[----:B------:R-:W-:Y:S02]  /*20fd0*/  LOP3.LUT R9, R5, 0x2, RZ, 0x3c, !PT ;  /* 0x0000000205097812 */ /* 0x000fe400078e3cff */
        /* <DEDUP_REMOVED lines=22> */
[----:B------:R-:W0:Y:S01]  /*21140*/  SHFL.IDX PT, R29, R28, R5, 0x1c1f ;  /* 0x001c1f051c1d7589 */ /* 0x000e2200000e0000 */
        /* <DEDUP_REMOVED lines=26> */
[----:B------:R-:W3:Y:S01]  /*212f0*/  SHFL.IDX PT, R46, R46, R9, 0x1c1f ;  /* 0x001c1f092e2e7589 */ /* 0x000ee200000e0000 */
[----:B------:R-:W-:Y:S02]  /*21300*/  SEL R130, R154, R35, P0 ;  /* 0x000000239a827207 */ /* 0x000fe40000000000 */
[----:B------:R-:W-:Y:S01]  /*21310*/  SEL R134, R156, R119, P0 ;  /* 0x000000779c867207 */ /* 0x000fe20000000000 */
[----:B------:R-:W4:Y:S01]  /*21320*/  SHFL.IDX PT, R33, R36, R5, 0x1c1f ;  /* 0x001c1f0524217589 */ /* 0x000f2200000e0000 */
[----:B------:R-:W-:Y:S02]  /*21330*/  SEL R138, R158, R125, P0 ;  /* 0x0000007d9e8a7207 */ /* 0x000fe40000000000 */
[----:B------:R-:W-:Y:S01]  /*21340*/  SEL R0, R133, R152, P0 ;  /* 0x0000009885007207 */ /* 0x000fe20000000000 */
[----:B------:R-:W4:Y:S01]  /*21350*/  SHFL.IDX PT, R35, R40, R5, 0x1c1f ;  /* 0x001c1f0528237589 */ /* 0x000f2200000e0000 */
[----:B------:R-:W-:-:S02]  /*21360*/  SEL R7, R152, R133, P0 ;  /* 0x0000008598077207 */ /* 0x000fc40000000000 */
[----:B0-----:R-:W-:Y:S01]  /*21370*/  SEL R28, R29, R30, P0 ;  /* 0x0000001e1d1c7207 */ /* 0x001fe20000000000 */
[----:B------:R-:W0:Y:S01]  /*21380*/  SHFL.IDX PT, R50, R50, R9, 0x1c1f ;  /* 0x001c1f0932327589 */ /* 0x000e2200000e0000 */
[----:B-1----:R-:W-:Y:S02]  /*21390*/  SEL R4, R8, R21, P0 ;  /* 0x0000001508047207 */ /* 0x002fe40000000000 */
[----:B------:R-:W-:Y:S01]  /*213a0*/  SEL R6, R21, R8, P0 ;  /* 0x0000000815067207 */ /* 0x000fe20000000000 */
[----:B------:R-:W1:Y:S01]  /*213b0*/  SHFL.IDX PT, R54, R54, R9, 0x1c1f ;  /* 0x001c1f0936367589 */ /* 0x000e6200000e0000 */
[----:B------:R-:W-:Y:S02]  /*213c0*/  SEL R8, R10, R25, P0 ;  /* 0x000000190a087207 */ /* 0x000fe40000000000 */
[----:B--2---:R-:W-:Y:S01]  /*213d0*/  SEL R24, R26, R27, P0 ;  /* 0x0000001b1a187207 */ /* 0x004fe20000000000 */
[----:B------:R-:W2:Y:S01]  /*213e0*/  SHFL.IDX PT, R58, R58, R9, 0x1c1f ;  /* 0x001c1f093a3a7589 */ /* 0x000ea200000e0000 */
[----:B------:R-:W-:-:S02]  /*213f0*/  SEL R32, R31, R34, P0 ;  /* 0x000000221f207207 */ /* 0x000fc40000000000 */
[----:B------:R-:W-:Y:S01]  /*21400*/  SEL R10, R25, R10, P0 ;  /* 0x0000000a190a7207 */ /* 0x000fe20000000000 */
[----:B------:R-:W2:Y:S01]  /*21410*/  SHFL.IDX PT, R62, R62, R9, 0x1c1f ;  /* 0x001c1f093e3e7589 */ /* 0x000ea200000e0000 */
[----:B---3--:R-:W-:Y:S02]  /*21420*/  SEL R44, R37, R46, P0 ;  /* 0x0000002e252c7207 */ /* 0x008fe40000000000 */
[----:B------:R-:W-:Y:S01]  /*21430*/  SEL R26, R27, R26, P0 ;  /* 0x0000001a1b1a7207 */ /* 0x000fe20000000000 */
[----:B------:R-:W3:Y:S01]  /*21440*/  SHFL.IDX PT, R66, R66, R9, 0x1c1f ;  /* 0x001c1f0942427589 */ /* 0x000ee200000e0000 */
[----:B----4-:R-:W-:Y:S02]  /*21450*/  SEL R36, R33, R38, P0 ;  /* 0x0000002621247207 */ /* 0x010fe40000000000 */
[----:B------:R-:W-:Y:S01]  /*21460*/  SEL R30, R30, R29, P0 ;  /* 0x0000001d1e1e7207 */ /* 0x000fe20000000000 */
[----:B------:R-:W4:Y:S01]  /*21470*/  SHFL.IDX PT, R74, R74, R9, 0x1c1f ;  /* 0x001c1f094a4a7589 */ /* 0x000f2200000e0000 */
[----:B------:R-:W-:-:S02]  /*21480*/  SEL R40, R35, R42, P0 ;  /* 0x0000002a23287207 */ /* 0x000fc40000000000 */
[----:B------:R-:W-:Y:S01]  /*21490*/  SEL R34, R34, R31, P0 ;  /* 0x0000001f22227207 */ /* 0x000fe20000000000 */
[----:B------:R-:W4:Y:S01]  /*214a0*/  SHFL.IDX PT, R53, R80, R9, 0x1c1f ;  /* 0x001c1f0950357589 */ /* 0x000f2200000e0000 */
        /* <DEDUP_REMOVED lines=9> */
[----:B------:R-:W-:Y:S02]  /*21540*/  SEL R60, R45, R62, P0 ;  /* 0x0000003e2d3c7207 */ /* 0x000fe40000000000 */
[----:B------:R-:W-:Y:S01]  /*21550*/  SEL R50, R50, R39, P0 ;  /* 0x0000002732327207 */ /* 0x000fe20000000000 */
[----:B------:R-:W0:Y:S01]  /*21560*/  SHFL.IDX PT, R49, R70, R9, 0x1c1f ;  /* 0x001c1f0946317589 */ /* 0x000e2200000e0000 */
[----:B---3--:R-:W-:Y:S02]  /*21570*/  SEL R64, R47, R66, P0 ;  /* 0x000000422f407207 */ /* 0x008fe40000000000 */
[----:B------:R-:W-:Y:S01]  /*21580*/  SEL R54, R54, R41, P0 ;  /* 0x0000002936367207 */ /* 0x000fe20000000000 */
[----:B------:R-:W1:Y:S01]  /*21590*/  SHFL.IDX PT, R73, R122, R9, 0x1c1f ;  /* 0x001c1f097a497589 */ /* 0x000e6200000e0000 */
[----:B----4-:R-:W-:-:S02]  /*215a0*/  SEL R72, R51, R74, P0 ;  /* 0x0000004a33487207 */ /* 0x010fc40000000000 */
        /* <DEDUP_REMOVED lines=8> */
[----:B------:R-:W-:-:S03]  /*21630*/  SEL R74, R74, R51, P0 ;  /* 0x000000334a4a7207 */ /* 0x000fc60000000000 */
[----:B------:R-:W-:Y:S04]  /*21640*/  SHFL.IDX PT, R98, R98, R5, 0x1c1f ;  /* 0x001c1f0562627589 */ /* 0x000fe800000e0000 */
[----:B------:R-:W-:Y:S01]  /*21650*/  SHFL.IDX PT, R102, R102, R5, 0x1c1f ;  /* 0x001c1f0566667589 */ /* 0x000fe200000e0000 */
[----:B0-----:R-:W-:Y:S02]  /*21660*/  SEL R68, R20, R49, P0 ;  /* 0x0000003114447207 */ /* 0x001fe40000000000 */
[----:B------:R-:W-:Y:S01]  /*21670*/  SEL R70, R49, R20, P0 ;  /* 0x0000001431467207 */ /* 0x000fe20000000000 */
[----:B------:R-:W-:Y:S01]  /*21680*/  SHFL.IDX PT, R106, R106, R5, 0x1c1f ;  /* 0x001c1f056a6a7589 */ /* 0x000fe200000e0000 */
[----:B-1----:R-:W-:Y:S01]  /*21690*/  SEL R53, R120, R73, P0 ;  /* 0x0000004978357207 */ /* 0x002fe20000000000 */
[----:B------:R-:W-:-:S02]  /*216a0*/  IMAD.MOV.U32 R20, RZ, RZ, RZ ;  /* 0x000000ffff147224 */ /* 0x000fc400078e00ff */
[----:B------:R-:W-:Y:S04]  /*216b0*/  SHFL.IDX PT, R112, R112, R5, 0x1c1f ;  /* 0x001c1f0570707589 */ /* 0x000fe800000e0000 */
[----:B------:R-:W-:Y:S04]  /*216c0*/  SHFL.IDX PT, R116, R116, R5, 0x1c1f ;  /* 0x001c1f0574747589 */ /* 0x000fe800000e0000 */
[----:B------:R-:W-:Y:S04]  /*216d0*/  SHFL.IDX PT, R75, R140, R5, 0x1c1f ;  /* 0x001c1f058c4b7589 */ /* 0x000fe800000e0000 */
[----:B------:R-:W0:Y:S04]  /*216e0*/  SHFL.IDX PT, R57, R88, R9, 0x1c1f ;  /* 0x001c1f0958397589 */ /* 0x000e2800000e0000 */
[----:B------:R-:W1:Y:S04]  /*216f0*/  SHFL.IDX PT, R59, R92, R9, 0x1c1f ;  /* 0x001c1f095c3b7589 */ /* 0x000e6800000e0000 */
[----:B------:R-:W2:Y:S04]  /*21700*/  SHFL.IDX PT, R61, R96, R9, 0x1c1f ;  /* 0x001c1f09603d7589 */ /* 0x000ea800000e0000 */
[----:B------:R-:W3:Y:S04]  /*21710*/  SHFL.IDX PT, R63, R100, R9, 0x1c1f ;  /* 0x001c1f09643f7589 */ /* 0x000ee800000e0000 */
[----:B------:R-:W4:Y:S04]  /*21720*/  SHFL.IDX PT, R65, R104, R9, 0x1c1f ;  /* 0x001c1f0968417589 */ /* 0x000f2800000e0000 */
[----:B------:R-:W4:Y:S04]  /*21730*/  SHFL.IDX PT, R67, R108, R9, 0x1c1f ;  /* 0x001c1f096c437589 */ /* 0x000f2800000e0000 */
[----:B------:R-:W4:Y:S01]  /*21740*/  SHFL.IDX PT, R69, R114, R9, 0x1c1f ;  /* 0x001c1f0972457589 */ /* 0x000f2200000e0000 */
[----:B0-----:R-:W-:-:S03]  /*21750*/  SEL R11, R57, R86, P0 ;  /* 0x00000056390b7207 */ /* 0x001fc60000000000 */
[----:B------:R-:W0:Y:S01]  /*21760*/  SHFL.IDX PT, R71, R118, R9, 0x1c1f ;  /* 0x001c1f0976477589 */ /* 0x000e2200000e0000 */
[----:B-1----:R-:W-:Y:S02]  /*21770*/  SEL R25, R90, R59, P0 ;  /* 0x0000003b5a197207 */ /* 0x002fe40000000000 */
[----:B------:R-:W-:Y:S01]  /*21780*/  SEL R27, R59, R90, P0 ;  /* 0x0000005a3b1b7207 */ /* 0x000fe20000000000 */
[----:B------:R-:W-:Y:S01]  /*21790*/  SHFL.IDX PT, R142, R142, R9, 0x1c1f ;  /* 0x001c1f098e8e7589 */ /* 0x000fe200000e0000 */
[----:B--2---:R-:W-:Y:S02]  /*217a0*/  SEL R29, R94, R61, P0 ;  /* 0x0000003d5e1d7207 */ /* 0x004fe40000000000 */
[----:B------:R-:W-:Y:S01]  /*217b0*/  SEL R31, R61, R94, P0 ;  /* 0x0000005e3d1f7207 */ /* 0x000fe20000000000 */
[----:B------:R-:W-:Y:S01]  /*217c0*/  SHFL.IDX PT, R124, R124, R5, 0x1c1f ;  /* 0x001c1f057c7c7589 */ /* 0x000fe200000e0000 */
[----:B---3--:R-:W-:Y:S02]  /*217d0*/  SEL R33, R98, R63, P0 ;  /* 0x0000003f62217207 */ /* 0x008fe40000000000 */
[----:B------:R-:W-:Y:S01]  /*217e0*/  SEL R35, R63, R98, P0 ;  /* 0x000000623f237207 */ /* 0x000fe20000000000 */
[----:B------:R-:W-:Y:S01]  /*217f0*/  SHFL.IDX PT, R128, R128, R5, 0x1c1f ;  /* 0x001c1f0580807589 */ /* 0x000fe200000e0000 */
        /* <DEDUP_REMOVED lines=9> */
[----:B0-----:R-:W-:-:S02]  /*21890*/  SEL R49, R116, R71, P0 ;  /* 0x0000004774317207 */ /* 0x001fc40000000000 */
[----:B------:R-:W-:Y:S01]  /*218a0*/  SEL R51, R71, R116, P0 ;  /* 0x0000007447337207 */ /* 0x000fe20000000000 */
[----:B------:R-:W0:Y:S04]  /*218b0*/  SHFL.IDX PT, R115, R130, R9, 0x1c1f ;  /* 0x001c1f0982737589 */ /* 0x000e2800000e0000 */
[----:B------:R-:W2:Y:S04]  /*218c0*/  SHFL.IDX PT, R117, R134, R9, 0x1c1f ;  /* 0x001c1f0986757589 */ /* 0x000ea800000e0000 */
[----:B------:R-:W3:Y:S04]  /*218d0*/  SHFL.IDX PT, R119, R138, R9, 0x1c1f ;  /* 0x001c1f098a777589 */ /* 0x000ee800000e0000 */
[----:B------:R4:W2:Y:S04]  /*218e0*/  SHFL.IDX PT, R0, R0, R5, 0x1c1f ;  /* 0x001c1f0500007589 */ /* 0x0008a800000e0000 */
[----:B------:R0:W3:Y:S01]  /*218f0*/  SHFL.IDX PT, R121, R7, R9, 0x1c1f ;  /* 0x001c1f0907797589 */ /* 0x0000e200000e0000 */
[----:B-1----:R-:W-:-:S02]  /*21900*/  SEL R59, R113, R124, P0 ;  /* 0x0000007c713b7207 */ /* 0x002fc40000000000 */
[----:B----4-:R-:W-:Y:S02]  /*21910*/  SEL R5, R82, R55, P0 ;  /* 0x0000003752057207 */ /* 0x010fe40000000000 */
[----:B0-----:R-:W-:Y:S02]  /*21920*/  SEL R61, R128, R115, P0 ;  /* 0x00000073803d7207 */ /* 0x001fe40000000000 */
[----:B------:R-:W-:Y:S02]  /*21930*/  SEL R7, R55, R82, P0 ;  /* 0x0000005237077207 */ /* 0x000fe40000000000 */
[----:B------:R-:W-:Y:S02]  /*21940*/  SEL R55, R73, R120, P0 ;  /* 0x0000007849377207 */ /* 0x000fe40000000000 */
[----:B------:R-:W-:Y:S02]  /*21950*/  SEL R9, R86, R57, P0 ;  /* 0x0000003956097207 */ /* 0x000fe40000000000 */
[----:B------:R-:W-:-:S02]  /*21960*/  SEL R73, R75, R142, P0 ;  /* 0x0000008e4b497207 */ /* 0x000fc40000000000 */
[----:B------:R-:W-:Y:S02]  /*21970*/  SEL R57, R124, R113, P0 ;  /* 0x000000717c397207 */ /* 0x000fe40000000000 */
[----:B------:R-:W-:Y:S02]  /*21980*/  SEL R63, R115, R128, P0 ;  /* 0x00000080733f7207 */ /* 0x000fe40000000000 */
[----:B--2---:R-:W-:Y:S02]  /*21990*/  SEL R65, R132, R117, P0 ;  /* 0x0000007584417207 */ /* 0x004fe40000000000 */
[----:B------:R-:W-:Y:S02]  /*219a0*/  SEL R67, R117, R132, P0 ;  /* 0x0000008475437207 */ /* 0x000fe40000000000 */
[----:B---3--:R-:W-:Y:S02]  /*219b0*/  SEL R69, R136, R119, P0 ;  /* 0x0000007788457207 */ /* 0x008fe40000000000 */
[----:B------:R-:W-:-:S02]  /*219c0*/  SEL R71, R119, R136, P0 ;  /* 0x0000008877477207 */ /* 0x000fc40000000000 */
[----:B------:R-:W-:-:S07]  /*219d0*/  SEL R75, R142, R75, P0 ;  /* 0x0000004b8e4b7207 */ /* 0x000fce0000000000 */
.L_x_3466:
[----:B------:R-:W-:Y:S05]  /*219e0*/  WARPSYNC.ALL ;  /* 0x0000000000007948 */ /* 0x000fea0003800000 */
[----:B------:R-:W-:Y:S01]  /*219f0*/  BAR.SYNC.DEFER_BLOCKING 0x1, 0x100 ;  /* 0x0044000000007b1d */ /* 0x000fe20000010000 */
[----:B------:R-:W-:-:S05]  /*21a00*/  SEL R13, R0, R121, P0 ;  /* 0x00000079000d7207 */ /* 0x000fca0000000000 */
[----:B------:R-:W-:Y:S01]  /*21a10*/  ULDC.64 UR4, c[0x0][0xc00] ;  /* 0x0003000000047ab9 */ /* 0x000fe20000000a00 */
[----:B------:R-:W-:Y:S01]  /*21a20*/  SEL R15, R121, R0, P0 ;  /* 0x00000000790f7207 */ /* 0x000fe20000000000 */
[----:B------:R-:W2:Y:S01]  /*21a30*/  LDL R84, [R1+0x30] ;  /* 0x0000300001547983 */ /* 0x000ea20000100800 */
[----:B------:R-:W-:Y:S01]  /*21a40*/  ISETP.NE.U32.AND P1, PT, RZ, UR4, PT ;  /* 0x00000004ff007c0c */ /* 0x000fe2000bf25070 */
[----:B------:R-:W0:Y:S01]  /*21a50*/  LDC R78, c[0x0][0xbe8] ;  /* 0x0002fa00ff4e7b82 */ /* 0x000e220000000800 */
[----:B------:R-:W-:Y:S02]  /*21a60*/  IADD3 R112, P2, R87, UR4, RZ ;  /* 0x0000000457707c10 */ /* 0x000fe4000ff5e0ff */
[----:B------:R-:W-:Y:S02]  /*21a70*/  ISETP.NE.AND.EX P1, PT, RZ, UR5, PT, P1 ;  /* 0x00000005ff007c0c */ /* 0x000fe4000bf25310 */
[----:B------:R-:W-:Y:S01]  /*21a80*/  IADD3.X R113, R109, UR5, RZ, P2, !PT ;  /* 0x000000056d717c10 */ /* 0x000fe200097fe4ff */
[----:B------:R-:W-:Y:S01]  /*21a90*/  ULDC.64 UR4, c[0x0][0xc08] ;  /* 0x0003020000047ab9 */ /* 0x000fe20000000a00 */
[----:B------:R1:W-:Y:S04]  /*21aa0*/  STSM.16.M88.4 [R111], R4 ;  /* 0x000000046f007844 */ /* 0x0003e80000000200 */
[----:B------:R-:W-:Y:S04]  /*21ab0*/  STSM.16.M88.4 [R89], R8 ;  /* 0x0000000859007844 */ /* 0x000fe80000000200 */
        /* <DEDUP_REMOVED lines=8> */
[----:B------:R-:W-:Y:S01]  /*21b40*/  STSM.16.M88.4 [R107], R56 ;  /* 0x000000386b007844 */ /* 0x000fe20000000200 */
[----:B------:R-:W-:-:S03]  /*21b50*/  ISETP.NE.U32.AND P0, PT, RZ, UR4, PT ;  /* 0x00000004ff007c0c */ /* 0x000fc6000bf05070 */
[----:B------:R-:W-:Y:S04]  /*21b60*/  STSM.16.M88.4 [R110], R60 ;  /* 0x0000003c6e007844 */ /* 0x000fe80000000200 */
[----:B------:R-:W-:Y:S04]  /*21b70*/  STSM.16.M88.4 [R79], R64 ;  /* 0x000000404f007844 */ /* 0x000fe80000000200 */
[----:B------:R-:W-:Y:S04]  /*21b80*/  STSM.16.M88.4 [R81], R68 ;  /* 0x0000004451007844 */ /* 0x000fe80000000200 */
[----:B------:R3:W-:Y:S01]  /*21b90*/  STSM.16.M88.4 [R83], R72 ;  /* 0x0000004853007844 */ /* 0x0007e20000000200 */
[----:B------:R-:W-:-:S03]  /*21ba0*/  ISETP.NE.AND.EX P0, PT, RZ, UR5, PT, P0 ;  /* 0x00000005ff007c0c */ /* 0x000fc6000bf05300 */
[----:B------:R4:W-:Y:S01]  /*21bb0*/  STSM.16.M88.4 [R85], R12 ;  /* 0x0000000c55007844 */ /* 0x0009e20000000200 */
[----:B------:R-:W-:Y:S09]  /*21bc0*/  BAR.SYNC.DEFER_BLOCKING 0x1, 0x100 ;  /* 0x0044000000007b1d */ /* 0x000ff20000010000 */
[----:B-1----:R-:W-:Y:S01]  /*21bd0*/  @P0 IADD3 R4, P3, R87, UR4, RZ ;  /* 0x0000000457040c10 */ /* 0x002fe2000ff7e0ff */
[----:B------:R-:W-:-:S02]  /*21be0*/  ULDC UR4, c[0x0][0xa88] ;  /* 0x0002a20000047ab9 */ /* 0x000fc40000000800 */
[----:B---3--:R-:W-:Y:S01]  /*21bf0*/  IMAD.U32 R83, RZ, RZ, UR4 ;  /* 0x00000004ff537e24 */ /* 0x008fe2000f8e00ff */
[----:B------:R-:W-:Y:S01]  /*21c00*/  @P0 IADD3.X R5, R109, UR5, RZ, P3, !PT ;  /* 0x000000056d050c10 */ /* 0x000fe20009ffe4ff */
[----:B------:R4:W5:Y:S01]  /*21c10*/  @P1 LDG.E R20, desc[UR36][R112.64] ;  /* 0x0000002470141981 */ /* 0x000962000c1e1900 */
[----:B0-----:R-:W-:-:S03]  /*21c20*/  ISETP.NE.AND P2, PT, R78, 0x1, PT ;  /* 0x000000014e00780c */ /* 0x001fc60003f45270 */
[----:B------:R4:W5:Y:S10]  /*21c30*/  @P0 LDG.E R83, desc[UR36][R4.64] ;  /* 0x0000002404530981 */ /* 0x000974000c1e1900 */
[----:B------:R-:W0:Y:S08]  /*21c40*/  @P2 LDC R6, c[0x0][0xbec] ;  /* 0x0002fb00ff062b82 */ /* 0x000e300000000800 */
[----:B------:R-:W1:Y:S01]  /*21c50*/  @P2 LDC R9, c[0x0][0xbf0] ;  /* 0x0002fc00ff092b82 */ /* 0x000e620000000800 */
[----:B--2---:R-:W-:Y:S01]  /*21c60*/  SHF.R.S32.HI R79, RZ, 0x1f, R84 ;  /* 0x0000001fff4f7819 */ /* 0x004fe20000011454 */
[----:B01--4-:R-:W-:Y:S06]  /*21c70*/  @P0 BRA `(.L_x_3141) ;  /* 0x0000000000100947 */ /* 0x013fec0003800000 */
[----:B------:R-:W-:Y:S05]  /*21c80*/  @!P1 BRA `(.L_x_3141) ;  /* 0x00000000000c9947 */ /* 0x000fea0003800000 */
[----:B------:R-:W2:Y:S04]  /*21c90*/  LDG.E R0, desc[UR36][R112.64] ;  /* 0x0000002470007981 */ /* 0x000ea8000c1e1900 */
[----:B-----5:R-:W2:Y:S02]  /*21ca0*/  LDG.E R83, desc[UR36][R112.64+0x4] ;  /* 0x0000042470537981 */ /* 0x020ea4000c1e1900 */
[----:B--2---:R-:W-:-:S07]  /*21cb0*/  IADD3 R83, -R0, R83, RZ ;  /* 0x0000005300537210 */ /* 0x004fce0007ffe1ff */
.L_x_3141:
[----:B------:R-:W2:Y:S01]  /*21cc0*/  LDL R10, [R1+0x28] ;  /* 0x00002800010a7983 */ /* 0x000ea20000100800 */
[----:B------:R-:W-:Y:S01]  /*21cd0*/  ULDC.64 UR4, c[0x0][0xb90] ;  /* 0x0002e40000047ab9 */ /* 0x000fe20000000a00 */
[----:B-----5:R-:W-:Y:S01]  /*21ce0*/  SHF.R.S32.HI R21, RZ, 0x1f, R20 ;  /* 0x0000001fff157819 */ /* 0x020fe20000011414 */
[----:B------:R-:W-:Y:S01]  /*21cf0*/  IMAD R0, R79, UR4, RZ ;  /* 0x000000044f007c24 */ /* 0x000fe2000f8e02ff */
[----:B------:R-:W0:Y:S01]  /*21d00*/  S2R R4, SR_TID.X ;  /* 0x0000000000047919 */ /* 0x000e220000002100 */
[----:B------:R-:W-:Y:S01]  /*21d10*/  SEL R80, R151, RZ, !P1 ;  /* 0x000000ff97507207 */ /* 0x000fe20004800000 */
[----:B------:R-:W-:Y:S01]  /*21d20*/  IMAD R83, R83, R78, RZ ;  /* 0x0000004e53537224 */ /* 0x000fe200078e02ff */
[----:B------:R-:W-:Y:S01]  /*21d30*/  SEL R81, R149, RZ, !P1 ;  /* 0x000000ff95517207 */ /* 0x000fe20004800000 */
[----:B------:R-:W-:Y:S01]  /*21d40*/  IMAD R7, R84, UR5, R0 ;  /* 0x0000000554077c24 */ /* 0x000fe2000f8e0200 */
[----:B------:R-:W1:Y:S01]  /*21d50*/  @P2 LDC R85, c[0x0][0xbf0] ;  /* 0x0002fc00ff552b82 */ /* 0x000e620000000800 */
[----:B0-----:R-:W-:-:S02]  /*21d60*/  VIADD R12, R4, 0xffffff80 ;  /* 0xffffff80040c7836 */ /* 0x001fc40000000000 */
[----:B------:R-:W-:Y:S01]  /*21d70*/  IMAD.WIDE.U32 R4, R84, UR4, R20 ;  /* 0x0000000454047c25 */ /* 0x000fe2000f8e0014 */
[----:B------:R-:W-:Y:S02]  /*21d80*/  ULDC.64 UR4, c[0x0][0xb98] ;  /* 0x0002e60000047ab9 */ /* 0x000fe40000000a00 */
[----:B------:R-:W-:Y:S01]  /*21d90*/  SHF.R.S32.HI R8, RZ, 0x1f, R12 ;  /* 0x0000001fff087819 */ /* 0x000fe2000001140c */
[----:B------:R-:W-:Y:S02]  /*21da0*/  IMAD.IADD R5, R5, 0x1, R7 ;  /* 0x0000000105057824 */ /* 0x000fe400078e0207 */
[----:B------:R-:W-:Y:S01]  /*21db0*/  IMAD.WIDE.U32 R4, R81, UR4, R4 ;  /* 0x0000000451047c25 */ /* 0x000fe2000f8e0004 */
[----:B------:R-:W-:Y:S01]  /*21dc0*/  BSSY B1, `(.L_x_3142) ;  /* 0x00000e5000017945 */ /* 0x000fe20003800000 */
[----:B------:R-:W-:Y:S02]  /*21dd0*/  SHF.R.S32.HI R88, RZ, 0x1f, R19 ;  /* 0x0000001fff587819 */ /* 0x000fe40000011413 */
[----:B--2---:R-:W-:Y:S01]  /*21de0*/  IMAD.IADD R11, R10, 0x1, R225 ;  /* 0x000000010a0b7824 */ /* 0x004fe200078e02e1 */
[----:B------:R-:W-:-:S02]  /*21df0*/  LEA.HI R10, R8, R12, RZ, 0x3 ;  /* 0x0000000c080a7211 */ /* 0x000fc400078f18ff */
[----:B------:R-:W-:Y:S01]  /*21e00*/  LEA.HI R8, R8, R12, RZ, 0x7 ;  /* 0x0000000c08087211 */ /* 0x000fe200078f38ff */
[----:B------:R-:W-:Y:S01]  /*21e10*/  @P2 IMAD.HI.U32 R0, R11, R6, RZ ;  /* 0x000000060b002227 */ /* 0x000fe200078e00ff */
[----:B------:R-:W-:-:S03]  /*21e20*/  LOP3.LUT R10, R10, 0xfffffff8, RZ, 0xc0, !PT ;  /* 0xfffffff80a0a7812 */ /* 0x000fc600078ec0ff */
[----:B------:R-:W-:Y:S01]  /*21e30*/  IMAD.MOV.U32 R7, RZ, RZ, R11 ;  /* 0x000000ffff077224 */ /* 0x000fe200078e000b */
[----:B------:R-:W-:Y:S01]  /*21e40*/  @P2 SHF.R.U32.HI R7, RZ, R9, R0 ;  /* 0x00000009ff072219 */ /* 0x000fe20000011600 */
[----:B------:R-:W-:Y:S01]  /*21e50*/  IMAD R6, R80, UR4, RZ ;  /* 0x0000000450067c24 */ /* 0x000fe2000f8e02ff */
[----:B------:R-:W-:Y:S02]  /*21e60*/  LOP3.LUT R0, R8, 0xffffff80, RZ, 0xc0, !PT ;  /* 0xffffff8008007812 */ /* 0x000fe400078ec0ff */
[C---:B------:R-:W-:Y:S01]  /*21e70*/  IADD3 R82, R12.reuse, -R10, RZ ;  /* 0x8000000a0c527210 */ /* 0x040fe20007ffe0ff */
[--C-:B------:R-:W-:Y:S01]  /*21e80*/  IMAD.MOV R9, RZ, RZ, -R7.reuse ;  /* 0x000000ffff097224 */ /* 0x100fe200078e0a07 */
[----:B------:R-:W-:Y:S01]  /*21e90*/  SHF.R.S32.HI R13, RZ, 0x1f, R7 ;  /* 0x0000001fff0d7819 */ /* 0x000fe20000011407 */
[----:B------:R-:W-:Y:S01]  /*21ea0*/  IMAD.IADD R10, R12, 0x1, -R0 ;  /* 0x000000010c0a7824 */ /* 0x000fe200078e0a00 */
[----:B------:R-:W-:Y:S01]  /*21eb0*/  IADD3 R4, P1, R7, R4, RZ ;  /* 0x0000000407047210 */ /* 0x000fe20007f3e0ff */
[----:B------:R-:W-:Y:S01]  /*21ec0*/  IMAD R6, R81, UR5, R6 ;  /* 0x0000000551067c24 */ /* 0x000fe2000f8e0206 */
[----:B------:R-:W-:Y:S01]  /*21ed0*/  ULDC.64 UR4, c[0x0][0xb88] ;  /* 0x0002e20000047ab9 */ /* 0x000fe20000000a00 */
[----:B------:R-:W-:Y:S01]  /*21ee0*/  IMAD R9, R78, R9, R11 ;  /* 0x000000094e097224 */ /* 0x000fe200078e020b */
[----:B------:R-:W-:Y:S01]  /*21ef0*/  SHF.R.S32.HI R15, RZ, 0x1f, R10 ;  /* 0x0000001fff0f7819 */ /* 0x000fe2000001140a */
[----:B------:R-:W-:Y:S01]  /*21f00*/  IMAD.SHL.U32 R0, R82, 0x8, RZ ;  /* 0x0000000852007824 */ /* 0x000fe200078e00ff */
[----:B------:R-:W-:-:S02]  /*21f10*/  IADD3.X R5, R13, R5, R6, P1, !PT ;  /* 0x000000050d057210 */ /* 0x000fc40000ffe406 */
[----:B------:R-:W-:Y:S01]  /*21f20*/  SHF.R.S32.HI R6, RZ, 0x1f, R9 ;  /* 0x0000001fff067819 */ /* 0x000fe20000011409 */
[----:B------:R-:W-:Y:S01]  /*21f30*/  IMAD R11, R221, 0x40, R0 ;  /* 0x00000040dd0b7824 */ /* 0x000fe200078e0200 */
[----:B------:R-:W-:Y:S01]  /*21f40*/  LEA.HI R12, R15, R10, RZ, 0x2 ;  /* 0x0000000a0f0c7211 */ /* 0x000fe200078f10ff */
[----:B------:R-:W-:Y:S01]  /*21f50*/  IMAD.WIDE.U32 R4, R9, UR4, R4 ;  /* 0x0000000409047c25 */ /* 0x000fe2000f8e0004 */
[----:B------:R-:W-:Y:S02]  /*21f60*/  LOP3.LUT P0, RZ, R10, 0x3, RZ, 0xc0, !PT ;  /* 0x000000030aff7812 */ /* 0x000fe4000780c0ff */
[----:B------:R-:W-:Y:S01]  /*21f70*/  SHF.R.S32.HI R14, RZ, 0x2, R12 ;  /* 0x00000002ff0e7819 */ /* 0x000fe2000001140c */
[----:B------:R-:W-:Y:S01]  /*21f80*/  IMAD.WIDE R76, R11, 0x2, R76 ;  /* 0x000000020b4c7825 */ /* 0x000fe200078e024c */
[----:B------:R-:W-:Y:S02]  /*21f90*/  SHF.R.S32.HI R11, RZ, 0x7, R8 ;  /* 0x00000007ff0b7819 */ /* 0x000fe40000011408 */
[----:B------:R-:W-:Y:S01]  /*21fa0*/  SHF.R.S32.HI R25, RZ, 0x1f, R12 ;  /* 0x0000001fff197819 */ /* 0x000fe2000001140c */
[----:B------:R-:W-:Y:S01]  /*21fb0*/  IMAD R6, R6, UR4, RZ ;  /* 0x0000000406067c24 */ /* 0x000fe2000f8e02ff */
[----:B------:R-:W-:-:S02]  /*21fc0*/  LEA.HI R8, R8, R11, RZ, 0x1 ;  /* 0x0000000b08087211 */ /* 0x000fc400078f08ff */
[----:B------:R-:W-:Y:S01]  /*21fd0*/  IADD3 R61, P3, R76, 0x4000, RZ ;  /* 0x000040004c3d7810 */ /* 0x000fe20007f7e0ff */
[----:B------:R-:W-:Y:S01]  /*21fe0*/  IMAD R7, R9, UR5, R6 ;  /* 0x0000000509077c24 */ /* 0x000fe2000f8e0206 */
[----:B------:R-:W-:Y:S01]  /*21ff0*/  LOP3.LUT R8, R8, 0x3fffffe, RZ, 0xc0, !PT ;  /* 0x03fffffe08087812 */ /* 0x000fe200078ec0ff */
[----:B------:R-:W-:Y:S01]  /*22000*/  ULDC.64 UR4, c[0x0][0xb50] ;  /* 0x0002d40000047ab9 */ /* 0x000fe20000000a00 */
[----:B------:R-:W-:Y:S01]  /*22010*/  IADD3 R73, P5, R76, 0x1000, RZ ;  /* 0x000010004c497810 */ /* 0x000fe20007fbe0ff */
[----:B------:R-:W-:Y:S01]  /*22020*/  IMAD.IADD R5, R5, 0x1, R7 ;  /* 0x0000000105057824 */ /* 0x000fe200078e0207 */
[----:B------:R-:W-:Y:S01]  /*22030*/  LEA R6, P1, R4, UR4, 0x2 ;  /* 0x0000000404067c11 */ /* 0x000fe2000f8210ff */
[----:B------:R-:W-:Y:S01]  /*22040*/  IMAD.IADD R11, R11, 0x1, -R8 ;  /* 0x000000010b0b7824 */ /* 0x000fe200078e0a08 */
[----:B------:R-:W-:Y:S02]  /*22050*/  IADD3 R69, P4, R76, 0x2000, RZ ;  /* 0x000020004c457810 */ /* 0x000fe40007f9e0ff */
[----:B------:R-:W-:Y:S01]  /*22060*/  LEA.HI.X R8, R4, UR5, R5, 0x2, P1 ;  /* 0x0000000504087c11 */ /* 0x000fe200088f1405 */
[----:B------:R-:W-:Y:S01]  /*22070*/  ULDC.64 UR4, c[0x0][0xaa0] ;  /* 0x0002a80000047ab9 */ /* 0x000fe20000000a00 */
[----:B------:R-:W-:-:S02]  /*22080*/  IADD3 R65, P1, R76, 0x3000, RZ ;  /* 0x000030004c417810 */ /* 0x000fc40007f3e0ff */
[----:B------:R-:W-:Y:S02]  /*22090*/  LOP3.LUT R60, R61, 0x380, RZ, 0xc0, !PT ;  /* 0x000003803d3c7812 */ /* 0x000fe400078ec0ff */
[----:B------:R-:W-:Y:S02]  /*220a0*/  LOP3.LUT R64, R65, 0x380, RZ, 0xc0, !PT ;  /* 0x0000038041407812 */ /* 0x000fe400078ec0ff */
[----:B------:R-:W-:Y:S02]  /*220b0*/  LOP3.LUT R72, R73, 0x380, RZ, 0xc0, !PT ;  /* 0x0000038049487812 */ /* 0x000fe400078ec0ff */
[----:B------:R-:W-:Y:S02]  /*220c0*/  SHF.R.U64 R64, R64, 0x3, RZ ;  /* 0x0000000340407819 */ /* 0x000fe400000012ff */
[----:B------:R-:W-:Y:S02]  /*220d0*/  LOP3.LUT R68, R69, 0x380, RZ, 0xc0, !PT ;  /* 0x0000038045447812 */ /* 0x000fe400078ec0ff */
[----:B------:R-:W-:Y:S01]  /*220e0*/  LOP3.LUT R64, R64, R65, RZ, 0x3c, !PT ;  /* 0x0000004140407212 */ /* 0x000fe200078e3cff */
[----:B------:R-:W-:Y:S01]  /*220f0*/  IMAD.X R65, RZ, RZ, R77, P1 ;  /* 0x000000ffff417224 */ /* 0x000fe200008e064d */
[----:B------:R-:W-:-:S02]  /*22100*/  SHF.R.U64 R60, R60, 0x3, RZ ;  /* 0x000000033c3c7819 */ /* 0x000fc400000012ff */
[----:B------:R-:W-:Y:S02]  /*22110*/  IADD3 R49, P1, R76, 0x7000, RZ ;  /* 0x000070004c317810 */ /* 0x000fe40007f3e0ff */
[----:B------:R-:W-:Y:S02]  /*22120*/  SHF.R.U64 R72, R72, 0x3, RZ ;  /* 0x0000000348487819 */ /* 0x000fe400000012ff */
[----:B------:R-:W-:Y:S02]  /*22130*/  SHF.R.U64 R68, R68, 0x3, RZ ;  /* 0x0000000344447819 */ /* 0x000fe400000012ff */
[----:B------:R-:W-:Y:S02]  /*22140*/  LEA.HI R25, R25, R14, RZ, 0x3 ;  /* 0x0000000e19197211 */ /* 0x000fe400078f18ff */
[----:B------:R-:W-:Y:S01]  /*22150*/  LOP3.LUT R60, R60, R61, RZ, 0x3c, !PT ;  /* 0x0000003d3c3c7212 */ /* 0x000fe200078e3cff */
[----:B------:R-:W-:Y:S01]  /*22160*/  IMAD.X R61, RZ, RZ, R77, P3 ;  /* 0x000000ffff3d7224 */ /* 0x000fe200018e064d */
[----:B------:R-:W-:-:S02]  /*22170*/  LOP3.LUT R48, R49, 0x380, RZ, 0xc0, !PT ;  /* 0x0000038031307812 */ /* 0x000fc400078ec0ff */
[----:B------:R-:W-:Y:S01]  /*22180*/  LOP3.LUT R72, R72, R73, RZ, 0x3c, !PT ;  /* 0x0000004948487212 */ /* 0x000fe200078e3cff */
[----:B------:R-:W-:Y:S01]  /*22190*/  IMAD.X R73, RZ, RZ, R77, P5 ;  /* 0x000000ffff497224 */ /* 0x000fe200028e064d */
[----:B------:R-:W-:Y:S02]  /*221a0*/  LOP3.LUT R68, R68, R69, RZ, 0x3c, !PT ;  /* 0x0000004544447212 */ /* 0x000fe400078e3cff */
[----:B------:R-:W-:Y:S02]  /*221b0*/  LEA.HI R10, R15, R10, RZ, 0x5 ;  /* 0x0000000a0f0a7211 */ /* 0x000fe400078f28ff */
[----:B------:R-:W-:Y:S01]  /*221c0*/  LOP3.LUT R25, R25, 0xfffffff8, RZ, 0xc0, !PT ;  /* 0xfffffff819197812 */ /* 0x000fe200078ec0ff */
[----:B------:R-:W-:Y:S01]  /*221d0*/  SHFL.IDX PT, R15, R8, 0x1, 0x1c1f ;  /* 0x003c1f00080f7f89 */ /* 0x000fe200000e0000 */
[----:B------:R-:W-:Y:S02]  /*221e0*/  IADD3.X R69, RZ, R77, RZ, P4, !PT ;  /* 0x0000004dff457210 */ /* 0x000fe400027fe4ff */
[----:B------:R-:W-:-:S02]  /*221f0*/  IADD3 R45, P3, R76, 0x8000, RZ ;  /* 0x000080004c2d7810 */ /* 0x000fc40007f7e0ff */
[C---:B------:R-:W-:Y:S02]  /*22200*/  IADD3 R57, P5, R76.reuse, 0x5000, RZ ;  /* 0x000050004c397810 */ /* 0x040fe40007fbe0ff */
[----:B------:R-:W-:Y:S02]  /*22210*/  IADD3 R53, P4, R76, 0x6000, RZ ;  /* 0x000060004c357810 */ /* 0x000fe40007f9e0ff */
[----:B------:R-:W-:Y:S02]  /*22220*/  SHF.R.U64 R48, R48, 0x3, RZ ;  /* 0x0000000330307819 */ /* 0x000fe400000012ff */
[----:B------:R-:W-:Y:S02]  /*22230*/  IADD3 R25, R14, -R25, RZ ;  /* 0x800000190e197210 */ /* 0x000fe40007ffe0ff */
[----:B------:R-:W-:Y:S01]  /*22240*/  SHF.R.S32.HI R10, RZ, 0x5, R10 ;  /* 0x00000005ff0a7819 */ /* 0x000fe2000001140a */
[----:B------:R-:W-:Y:S01]  /*22250*/  SHFL.IDX PT, R14, R6, 0x1, 0x1c1f ;  /* 0x003c1f00060e7f89 */ /* 0x000fe200000e0000 */
[----:B------:R-:W-:-:S02]  /*22260*/  LOP3.LUT R44, R45, 0x380, RZ, 0xc0, !PT ;  /* 0x000003802d2c7812 */ /* 0x000fc400078ec0ff */
[----:B------:R-:W-:Y:S01]  /*22270*/  LOP3.LUT R56, R57, 0x380, RZ, 0xc0, !PT ;  /* 0x0000038039387812 */ /* 0x000fe200078ec0ff */
[----:B------:R-:W-:Y:S01]  /*22280*/  IMAD R10, R10, 0x10, R25 ;  /* 0x000000100a0a7824 */ /* 0x000fe200078e0219 */
[----:B------:R-:W-:Y:S02]  /*22290*/  LOP3.LUT R52, R53, 0x380, RZ, 0xc0, !PT ;  /* 0x0000038035347812 */ /* 0x000fe400078ec0ff */
[----:B------:R-:W-:Y:S01]  /*222a0*/  LOP3.LUT R48, R48, R49, RZ, 0x3c, !PT ;  /* 0x0000003130307212 */ /* 0x000fe200078e3cff */
[----:B------:R-:W-:Y:S01]  /*222b0*/  IMAD R4, R11, 0x40, R10 ;  /* 0x000000400b047824 */ /* 0x000fe200078e020a */
[----:B------:R-:W-:Y:S01]  /*222c0*/  IADD3.X R49, RZ, R77, RZ, P1, !PT ;  /* 0x0000004dff317210 */ /* 0x000fe20000ffe4ff */
[----:B------:R-:W-:Y:S01]  /*222d0*/  SHFL.IDX PT, R10, R6, RZ, 0x1c1f ;  /* 0x001c1fff060a7589 */ /* 0x000fe200000e0000 */
[----:B------:R-:W-:Y:S02]  /*222e0*/  SHF.R.U64 R44, R44, 0x3, RZ ;  /* 0x000000032c2c7819 */ /* 0x000fe400000012ff */
[----:B------:R-:W-:Y:S01]  /*222f0*/  IADD3 R33, P1, R76, 0xb000, RZ ;  /* 0x0000b0004c217810 */ /* 0x000fe20007f3e0ff */
[----:B------:R-:W0:Y:S01]  /*22300*/  SHFL.IDX PT, R11, R8, RZ, 0x1c1f ;  /* 0x001c1fff080b7589 */ /* 0x000e2200000e0000 */
[----:B------:R-:W-:-:S02]  /*22310*/  SHF.R.U64 R56, R56, 0x3, RZ ;  /* 0x0000000338387819 */ /* 0x000fc400000012ff */
[----:B------:R-:W-:Y:S02]  /*22320*/  SHF.R.U64 R52, R52, 0x3, RZ ;  /* 0x0000000334347819 */ /* 0x000fe400000012ff */
[----:B------:R-:W-:Y:S01]  /*22330*/  LOP3.LUT R44, R44, R45, RZ, 0x3c, !PT ;  /* 0x0000002d2c2c7212 */ /* 0x000fe200078e3cff */
[--C-:B------:R-:W-:Y:S01]  /*22340*/  IMAD.X R45, RZ, RZ, R77.reuse, P3 ;  /* 0x000000ffff2d7224 */ /* 0x100fe200018e064d */
[----:B------:R-:W-:Y:S02]  /*22350*/  LOP3.LUT R32, R33, 0x380, RZ, 0xc0, !PT ;  /* 0x0000038021207812 */ /* 0x000fe400078ec0ff */
[----:B------:R-:W-:Y:S01]  /*22360*/  LOP3.LUT R56, R56, R57, RZ, 0x3c, !PT ;  /* 0x0000003938387212 */ /* 0x000fe200078e3cff */
[--C-:B------:R-:W-:Y:S01]  /*22370*/  IMAD.X R57, RZ, RZ, R77.reuse, P5 ;  /* 0x000000ffff397224 */ /* 0x100fe200028e064d */
[----:B------:R-:W-:Y:S01]  /*22380*/  LOP3.LUT R52, R52, R53, RZ, 0x3c, !PT ;  /* 0x0000003534347212 */ /* 0x000fe200078e3cff */
[----:B------:R-:W-:Y:S01]  /*22390*/  IMAD.X R53, RZ, RZ, R77, P4 ;  /* 0x000000ffff357224 */ /* 0x000fe200020e064d */
[----:B------:R-:W-:-:S02]  /*223a0*/  IADD3 R29, P3, R76, 0xc000, RZ ;  /* 0x0000c0004c1d7810 */ /* 0x000fc40007f7e0ff */
[C---:B------:R-:W-:Y:S02]  /*223b0*/  IADD3 R41, P5, R76.reuse, 0x9000, RZ ;  /* 0x000090004c297810 */ /* 0x040fe40007fbe0ff */
[----:B------:R-:W-:Y:S02]  /*223c0*/  IADD3 R37, P4, R76, 0xa000, RZ ;  /* 0x0000a0004c257810 */ /* 0x000fe40007f9e0ff */
[----:B------:R-:W-:Y:S02]  /*223d0*/  SHF.R.U64 R32, R32, 0x3, RZ ;  /* 0x0000000320207819 */ /* 0x000fe400000012ff */
[----:B------:R-:W-:Y:S02]  /*223e0*/  LOP3.LUT R28, R29, 0x380, RZ, 0xc0, !PT ;  /* 0x000003801d1c7812 */ /* 0x000fe400078ec0ff */
[----:B------:R-:W-:Y:S02]  /*223f0*/  IADD3 R4, R4, R225, RZ ;  /* 0x000000e104047210 */ /* 0x000fe40007ffe0ff */
[----:B------:R-:W-:-:S02]  /*22400*/  LOP3.LUT R40, R41, 0x380, RZ, 0xc0, !PT ;  /* 0x0000038029287812 */ /* 0x000fc400078ec0ff */
[----:B------:R-:W-:Y:S02]  /*22410*/  LOP3.LUT R36, R37, 0x380, RZ, 0xc0, !PT ;  /* 0x0000038025247812 */ /* 0x000fe400078ec0ff */
[----:B------:R-:W-:Y:S01]  /*22420*/  LOP3.LUT R32, R32, R33, RZ, 0x3c, !PT ;  /* 0x0000002120207212 */ /* 0x000fe200078e3cff */
[----:B------:R-:W-:Y:S01]  /*22430*/  IMAD.X R33, RZ, RZ, R77, P1 ;  /* 0x000000ffff217224 */ /* 0x000fe200008e064d */
[----:B------:R-:W-:Y:S02]  /*22440*/  SHF.R.U64 R28, R28, 0x3, RZ ;  /* 0x000000031c1c7819 */ /* 0x000fe400000012ff */
[C---:B------:R-:W-:Y:S01]  /*22450*/  ISETP.GE.OR P1, PT, R4.reuse, R83, P0 ;  /* 0x000000530400720c */ /* 0x040fe20000726670 */
[----:B------:R-:W-:Y:S01]  /*22460*/  VIADD R4, R4, 0x8 ;  /* 0x0000000804047836 */ /* 0x000fe20000000000 */
        /* <DEDUP_REMOVED lines=8> */
[----:B------:R-:W-:Y:S01]  /*224f0*/  IADD3 R5, P3, R76, 0xf000, RZ ;  /* 0x0000f0004c057810 */ /* 0x000fe20007f7e0ff */
[----:B0-----:R0:W-:Y:S01]  /*22500*/  @!P1 ST.E desc[UR36][R10.64], R3 ;  /* 0x000000030a009985 */ /* 0x0011e2000c101924 */
[----:B------:R-:W-:Y:S02]  /*22510*/  ISETP.GE.OR P0, PT, R4, R83, P0 ;  /* 0x000000530400720c */ /* 0x000fe40000706670 */
[C---:B------:R-:W-:Y:S01]  /*22520*/  IADD3 R25, P5, R76.reuse, 0xd000, RZ ;  /* 0x0000d0004c197810 */ /* 0x040fe20007fbe0ff */
[----:B------:R-:W-:Y:S01]  /*22530*/  IMAD.X R9, RZ, RZ, R77, P3 ;  /* 0x000000ffff097224 */ /* 0x000fe200018e064d */
[----:B------:R-:W-:-:S02]  /*22540*/  IADD3 R13, P4, R76, 0xe000, RZ ;  /* 0x0000e0004c0d7810 */ /* 0x000fc40007f9e0ff */
[----:B------:R-:W-:Y:S02]  /*22550*/  LOP3.LUT R7, R76, 0x380, RZ, 0xc0, !PT ;  /* 0x000003804c077812 */ /* 0x000fe400078ec0ff */
[----:B------:R-:W-:Y:S02]  /*22560*/  LOP3.LUT R4, R5, 0x380, RZ, 0xc0, !PT ;  /* 0x0000038005047812 */ /* 0x000fe400078ec0ff */
[----:B------:R-:W-:Y:S02]  /*22570*/  LOP3.LUT R24, R25, 0x380, RZ, 0xc0, !PT ;  /* 0x0000038019187812 */ /* 0x000fe400078ec0ff */
[----:B------:R-:W-:Y:S01]  /*22580*/  LOP3.LUT R12, R13, 0x380, RZ, 0xc0, !PT ;  /* 0x000003800d0c7812 */ /* 0x000fe200078ec0ff */
[----:B------:R2:W-:Y:S01]  /*22590*/  @!P0 ST.E desc[UR36][R14.64], R2 ;  /* 0x000000020e008985 */ /* 0x0005e2000c101924 */
[----:B------:R-:W-:Y:S02]  /*225a0*/  SHF.R.U64 R7, R7, 0x3, RZ ;  /* 0x0000000307077819 */ /* 0x000fe400000012ff */
[----:B------:R-:W-:Y:S01]  /*225b0*/  SHF.R.U64 R4, R4, 0x3, RZ ;  /* 0x0000000304047819 */ /* 0x000fe200000012ff */
[----:B0-----:R-:W-:Y:S01]  /*225c0*/  IMAD R3, R21, UR4, RZ ;  /* 0x0000000415037c24 */ /* 0x001fe2000f8e02ff */
[----:B------:R-:W-:Y:S01]  /*225d0*/  SHF.R.U64 R24, R24, 0x3, RZ ;  /* 0x0000000318187819 */ /* 0x000fe200000012ff */
[----:B------:R-:W5:Y:S01]  /*225e0*/  LD.E.128 R72, desc[UR36][R72.64] ;  /* 0x0000002448487980 */ /* 0x000f62000c101d00 */
[----:B------:R-:W-:-:S02]  /*225f0*/  SHF.R.U64 R12, R12, 0x3, RZ ;  /* 0x000000030c0c7819 */ /* 0x000fc400000012ff */
[----:B------:R-:W-:Y:S01]  /*22600*/  LOP3.LUT R76, R7, R76, RZ, 0x3c, !PT ;  /* 0x0000004c074c7212 */ /* 0x000fe200078e3cff */
[----:B------:R-:W5:Y:S01]  /*22610*/  LD.E.128 R68, desc[UR36][R68.64] ;  /* 0x0000002444447980 */ /* 0x000f62000c101d00 */
[----:B------:R-:W-:Y:S01]  /*22620*/  LOP3.LUT R24, R24, R25, RZ, 0x3c, !PT ;  /* 0x0000001918187212 */ /* 0x000fe200078e3cff */
[----:B------:R-:W-:Y:S01]  /*22630*/  IMAD.X R25, RZ, RZ, R77, P5 ;  /* 0x000000ffff197224 */ /* 0x000fe200028e064d */
[----:B------:R-:W-:Y:S01]  /*22640*/  LOP3.LUT R12, R12, R13, RZ, 0x3c, !PT ;  /* 0x0000000d0c0c7212 */ /* 0x000fe200078e3cff */
[----:B------:R-:W5:Y:S01]  /*22650*/  LD.E.128 R64, desc[UR36][R64.64] ;  /* 0x0000002440407980 */ /* 0x000f62000c101d00 */
[----:B------:R-:W-:Y:S02]  /*22660*/  LOP3.LUT R8, R4, R5, RZ, 0x3c, !PT ;  /* 0x0000000504087212 */ /* 0x000fe400078e3cff */
[----:B------:R-:W-:Y:S01]  /*22670*/  IADD3.X R13, RZ, R77, RZ, P4, !PT ;  /* 0x0000004dff0d7210 */ /* 0x000fe200027fe4ff */
[----:B------:R0:W5:Y:S01]  /*22680*/  LD.E.128 R4, desc[UR36][R76.64] ;  /* 0x000000244c047980 */ /* 0x000162000c101d00 */
[----:B------:R-:W-:-:S03]  /*22690*/  IMAD R21, R20, UR5, R3 ;  /* 0x0000000514157c24 */ /* 0x000fc6000f8e0203 */
[----:B------:R-:W5:Y:S04]  /*226a0*/  LD.E.128 R60, desc[UR36][R60.64] ;  /* 0x000000243c3c7980 */ /* 0x000f68000c101d00 */
[----:B------:R-:W5:Y:S01]  /*226b0*/  LD.E.128 R56, desc[UR36][R56.64] ;  /* 0x0000002438387980 */ /* 0x000f62000c101d00 */
[----:B0-----:R-:W0:Y:S01]  /*226c0*/  @P2 LDC R77, c[0x0][0xbec] ;  /* 0x0002fb00ff4d2b82 */ /* 0x001e220000000800 */
[----:B--2---:R-:W-:Y:S01]  /*226d0*/  IMAD.WIDE.U32 R2, R20, UR4, RZ ;  /* 0x0000000414027c25 */ /* 0x004fe2000f8e00ff */
[----:B------:R-:W-:Y:S01]  /*226e0*/  ULDC.64 UR4, c[0x0][0xae8] ;  /* 0x0002ba0000047ab9 */ /* 0x000fe20000000a00 */
[----:B------:R-:W5:Y:S02]  /*226f0*/  LD.E.128 R52, desc[UR36][R52.64] ;  /* 0x0000002434347980 */ /* 0x000f64000c101d00 */
[----:B------:R-:W-:-:S02]  /*22700*/  IMAD R76, R82, 0x20, R221 ;  /* 0x00000020524c7824 */ /* 0x000fc400078e02dd */
[----:B------:R-:W-:Y:S01]  /*22710*/  IMAD.IADD R3, R3, 0x1, R21 ;  /* 0x0000000103037824 */ /* 0x000fe200078e0215 */
[----:B------:R-:W5:Y:S01]  /*22720*/  LD.E.128 R48, desc[UR36][R48.64] ;  /* 0x0000002430307980 */ /* 0x000f62000c101d00 */
[----:B------:R-:W-:Y:S02]  /*22730*/  IMAD R79, R79, UR4, RZ ;  /* 0x000000044f4f7c24 */ /* 0x000fe4000f8e02ff */
[----:B------:R-:W-:Y:S01]  /*22740*/  IMAD.IADD R76, R225, 0x1, R76 ;  /* 0x00000001e14c7824 */ /* 0x000fe200078e024c */
[----:B------:R-:W5:Y:S01]  /*22750*/  LD.E.128 R44, desc[UR36][R44.64] ;  /* 0x000000242c2c7980 */ /* 0x000f62000c101d00 */
[C---:B------:R-:W-:Y:S02]  /*22760*/  IMAD R79, R84.reuse, UR5, R79 ;  /* 0x00000005544f7c24 */ /* 0x040fe4000f8e024f */
[----:B------:R-:W-:Y:S01]  /*22770*/  IMAD.WIDE.U32 R2, R84, UR4, R2 ;  /* 0x0000000454027c25 */ /* 0x000fe2000f8e0002 */
[----:B------:R-:W-:Y:S01]  /*22780*/  ULDC.64 UR4, c[0x0][0xaf0] ;  /* 0x0002bc0000047ab9 */ /* 0x000fe20000000a00 */
[----:B------:R-:W5:Y:S02]  /*22790*/  LD.E.128 R40, desc[UR36][R40.64] ;  /* 0x0000002428287980 */ /* 0x000f64000c101d00 */
[----:B------:R-:W-:Y:S01]  /*227a0*/  IMAD.MOV.U32 R21, RZ, RZ, R76 ;  /* 0x000000ffff157224 */ /* 0x000fe200078e004c */
[----:B------:R-:W-:Y:S01]  /*227b0*/  IADD3 R3, R3, R79, RZ ;  /* 0x0000004f03037210 */ /* 0x000fe20007ffe0ff */
[----:B------:R-:W5:Y:S01]  /*227c0*/  LD.E.128 R36, desc[UR36][R36.64] ;  /* 0x0000002424247980 */ /* 0x000f62000c101d00 */
[----:B0-----:R-:W-:-:S03]  /*227d0*/  @P2 IMAD.HI.U32 R20, R76, R77, RZ ;  /* 0x0000004d4c142227 */ /* 0x001fc600078e00ff */
[----:B------:R-:W5:Y:S01]  /*227e0*/  LD.E.128 R32, desc[UR36][R32.64] ;  /* 0x0000002420207980 */ /* 0x000f62000c101d00 */
[----:B------:R-:W-:Y:S01]  /*227f0*/  IMAD R80, R80, UR4, RZ ;  /* 0x0000000450507c24 */ /* 0x000fe2000f8e02ff */
[----:B-1----:R-:W-:Y:S01]  /*22800*/  @P2 SHF.R.U32.HI R21, RZ, R85, R20 ;  /* 0x00000055ff152219 */ /* 0x002fe20000011614 */
[C---:B------:R-:W-:Y:S01]  /*22810*/  IMAD.WIDE.U32 R2, R81.reuse, UR4, R2 ;  /* 0x0000000451027c25 */ /* 0x040fe2000f8e0002 */
[----:B------:R-:W5:Y:S02]  /*22820*/  LD.E.128 R28, desc[UR36][R28.64] ;  /* 0x000000241c1c7980 */ /* 0x000f64000c101d00 */
[--C-:B------:R-:W-:Y:S01]  /*22830*/  SHF.R.S32.HI R20, RZ, 0x1f, R21.reuse ;  /* 0x0000001fff147819 */ /* 0x100fe20000011415 */
[----:B------:R-:W-:Y:S01]  /*22840*/  IMAD R77, R81, UR5, R80 ;  /* 0x00000005514d7c24 */ /* 0x000fe2000f8e0250 */
[----:B------:R-:W-:Y:S01]  /*22850*/  ULDC.64 UR4, c[0x0][0xae0] ;  /* 0x0002b80000047ab9 */ /* 0x000fe20000000a00 */
[----:B------:R-:W-:Y:S01]  /*22860*/  IMAD.MOV R79, RZ, RZ, -R21 ;  /* 0x000000ffff4f7224 */ /* 0x000fe200078e0a15 */
[----:B------:R-:W5:Y:S01]  /*22870*/  LD.E.128 R24, desc[UR36][R24.64] ;  /* 0x0000002418187980 */ /* 0x000f62000c101d00 */
[----:B------:R-:W-:-:S02]  /*22880*/  IMAD.IADD R3, R3, 0x1, R77 ;  /* 0x0000000103037824 */ /* 0x000fc400078e024d */
[----:B------:R-:W-:Y:S01]  /*22890*/  IMAD R20, R20, UR4, RZ ;  /* 0x0000000414147c24 */ /* 0x000fe2000f8e02ff */
[----:B------:R-:W5:Y:S01]  /*228a0*/  LD.E.128 R12, desc[UR36][R12.64] ;  /* 0x000000240c0c7980 */ /* 0x000f62000c101d00 */
[----:B------:R-:W-:Y:S02]  /*228b0*/  IMAD R77, R78, R79, R76 ;  /* 0x0000004f4e4d7224 */ /* 0x000fe400078e024c */
[C---:B------:R-:W-:Y:S01]  /*228c0*/  IMAD R79, R21.reuse, UR5, R20 ;  /* 0x00000005154f7c24 */ /* 0x040fe2000f8e0214 */
[----:B------:R-:W5:Y:S01]  /*228d0*/  LD.E.128 R8, desc[UR36][R8.64] ;  /* 0x0000002408087980 */ /* 0x000f62000c101d00 */
[----:B------:R-:W-:Y:S01]  /*228e0*/  IMAD.WIDE.U32 R2, R21, UR4, R2 ;  /* 0x0000000415027c25 */ /* 0x000fe2000f8e0002 */
[----:B------:R-:W-:Y:S01]  /*228f0*/  SHF.R.S32.HI R20, RZ, 0x1f, R77 ;  /* 0x0000001fff147819 */ /* 0x000fe2000001144d */
        /* <DEDUP_REMOVED lines=12> */
[----:B------:R-:W-:Y:S02]  /*229c0*/  IADD3 R82, R221, R225, RZ ;  /* 0x000000e1dd527210 */ /* 0x000fe40007ffe0ff */
[----:B------:R-:W-:Y:S01]  /*229d0*/  IMAD.IADD R3, R3, 0x1, R21 ;  /* 0x0000000103037824 */ /* 0x000fe200078e0215 */
[----:B------:R-:W-:-:S04]  /*229e0*/  LEA R80, P2, R2, UR4, 0x1 ;  /* 0x0000000402507c11 */ /* 0x000fc8000f8408ff */
[----:B------:R-:W-:Y:S02]  /*229f0*/  LEA.HI.X R81, R2, UR5, R3, 0x1, P2 ;  /* 0x0000000502517c11 */ /* 0x000fe400090f0c03 */
[----:B------:R-:W-:Y:S01]  /*22a00*/  ISETP.GE.AND P2, PT, R82, R83, PT ;  /* 0x000000535200720c */ /* 0x000fe20003f46270 */
[----:B------:R-:W-:Y:S02]  /*22a10*/  VIADD R20, R22, 0x38820 ;  /* 0x0003882016147836 */ /* 0x000fe40000000000 */
[----:B------:R-:W-:-:S03]  /*22a20*/  VIADD R78, R82, 0x40 ;  /* 0x00000040524e7836 */ /* 0x000fc60000000000 */
[----:B------:R-:W-:Y:S01]  /*22a30*/  PRMT R20, RZ, 0x654, R20 ;  /* 0x00000654ff147816 */ /* 0x000fe20000000014 */
[----:B------:R-:W-:Y:S01]  /*22a40*/  VIADD R76, R82, 0x20 ;  /* 0x00000020524c7836 */ /* 0x000fe20000000000 */
[-C--:B------:R-:W-:Y:S01]  /*22a50*/  ISETP.GE.AND P0, PT, R78, R83.reuse, PT ;  /* 0x000000534e00720c */ /* 0x080fe20003f06270 */
[C---:B------:R-:W-:Y:S01]  /*22a60*/  VIADD R86, R0.reuse, 0xc0 ;  /* 0x000000c000567836 */ /* 0x040fe20000000000 */
[----:B------:R-:W-:Y:S01]  /*22a70*/  IADD3 R84, R0, 0x80, RZ ;  /* 0x0000008000547810 */ /* 0x000fe20007ffe0ff */
[----:B0-----:R0:W-:Y:S01]  /*22a80*/  SYNCS.ARRIVE.TRANS64.RED.A1T0 RZ, [R20+URZ], RZ ;  /* 0x000000ff14ff79a7 */ /* 0x0011e2000810043f */
[----:B------:R0:W1:Y:S01]  /*22a90*/  SHFL.IDX PT, R78, R80, RZ, 0x181f ;  /* 0x00181fff504e7589 */ /* 0x00006200000e0000 */
[----:B------:R-:W-:-:S03]  /*22aa0*/  ISETP.GE.AND P1, PT, R76, R83, PT ;  /* 0x000000534c00720c */ /* 0x000fc60003f26270 */
[----:B------:R0:W2:Y:S01]  /*22ab0*/  SHFL.IDX PT, R79, R81, RZ, 0x181f ;  /* 0x00181fff514f7589 */ /* 0x0000a200000e0000 */
[----:B------:R-:W-:Y:S02]  /*22ac0*/  SHF.R.S32.HI R87, RZ, 0x1f, R0 ;  /* 0x0000001fff577819 */ /* 0x000fe40000011400 */
[----:B------:R-:W-:Y:S02]  /*22ad0*/  SHF.R.S32.HI R85, RZ, 0x1f, R84 ;  /* 0x0000001fff557819 */ /* 0x000fe40000011454 */
[----:B------:R-:W-:Y:S01]  /*22ae0*/  SHF.R.S32.HI R89, RZ, 0x1f, R86 ;  /* 0x0000001fff597819 */ /* 0x000fe20000011456 */
[----:B------:R-:W-:Y:S06]  /*22af0*/  @P2 BRA `(.L_x_3143) ;  /* 0x0000000000442947 */ /* 0x000fec0003800000 */
        /* <DEDUP_REMOVED lines=8> */
[----:B0-----:R-:W-:-:S04]  /*22b80*/  @!P3 LEA R20, P2, R19, R78, 0x1 ;  /* 0x0000004e1314b211 */ /* 0x001fc800078408ff */
        /* <DEDUP_REMOVED lines=8> */
.L_x_3143:
[----:B------:R-:W-:Y:S05]  /*22c10*/  BSYNC B1 ;  /* 0x0000000000017941 */ /* 0x000fea0003800000 */
.L_x_3142:
[----:B---3--:R3:W4:Y:S01]  /*22c20*/  SHFL.IDX PT, R21, R81, 0x1, 0x181f ;  /* 0x00381f0051157f89 */ /* 0x00872200000e0000 */
        /* <DEDUP_REMOVED lines=10> */
[----:B-----5:R-:W-:-:S03]  /*22cd0*/  @!P3 LEA R4, P5, R19, R20, 0x1 ;  /* 0x000000141304b211 */ /* 0x020fc600078a08ff */
        /* <DEDUP_REMOVED lines=9> */
.L_x_3145:
[----:B------:R-:W-:Y:S05]  /*22d70*/  BSYNC B1 ;  /* 0x0000000000017941 */ /* 0x000fea0003800000 */
.L_x_3144:
[----:B0---4-:R0:W4:Y:S01]  /*22d80*/  SHFL.IDX PT, R21, R81, 0x2, 0x181f ;  /* 0x00581f0051157f89 */ /* 0x01112200000e0000 */
        /* <DEDUP_REMOVED lines=9> */
[CC--:B-----5:R-:W-:Y:S02]  /*22e20*/  @!P2 LEA R4, P4, R19.reuse, R20.reuse, 0x1 ;  /* 0x000000141304a211 */ /* 0x0e0fe400078808ff */
[-C--:B----4-:R-:W-:Y:S02]  /*22e30*/  @!P3 LEA.HI.X R3, R0, R21.reuse, R87, 0x1, P5 ;  /* 0x000000150003b211 */ /* 0x090fe400028f0c57 */
[-C--:B------:R-:W-:Y:S02]  /*22e40*/  @!P1 LEA R6, P5, R84, R20.reuse, 0x1 ;  /* 0x0000001454069211 */ /* 0x080fe400078a08ff */
        /* <DEDUP_REMOVED lines=8> */
.L_x_3147:
[----:B------:R-:W-:Y:S05]  /*22ed0*/  BSYNC B1 ;  /* 0x0000000000017941 */ /* 0x000fea0003800000 */
.L_x_3146:
[----:B0-----:R-:W-:Y:S01]  /*22ee0*/  VIADD R2, R82, 0x60 ;  /* 0x0000006052027836 */ /* 0x001fe20000000000 */
[----:B---3--:R-:W0:Y:S04]  /*22ef0*/  SHFL.IDX PT, R81, R81, 0x3, 0x181f ;  /* 0x00781f0051517f89 */ /* 0x008e2800000e0000 */
[----:B------:R-:W-:Y:S01]  /*22f00*/  ISETP.GE.AND P0, PT, R2, R83, PT ;  /* 0x000000530200720c */ /* 0x000fe20003f06270 */
[----:B------:R-:W3:-:S12]  /*22f10*/  SHFL.IDX PT, R80, R80, 0x3, 0x181f ;  /* 0x00781f0050507f89 */ /* 0x000ed800000e0000 */
[----:B------:R-:W-:Y:S05]  /*22f20*/  @P0 BRA `(.L_x_3148) ;  /* 0x0000000c00dc0947 */ /* 0x000fea0003800000 */
[----:B------:R-:W-:Y:S02]  /*22f30*/  ULDC UR4, c[0x0][0xac8] ;  /* 0x0002b20000047ab9 */ /* 0x000fe40000000800 */
[----:B------:R-:W-:Y:S02]  /*22f40*/  ISETP.GE.AND P3, PT, R0, UR4, PT ;  /* 0x0000000400007c0c */ /* 0x000fe4000bf66270 */
[----:B------:R-:W-:Y:S02]  /*22f50*/  ISETP.GE.AND P4, PT, R19, UR4, PT ;  /* 0x0000000413007c0c */ /* 0x000fe4000bf86270 */
[----:B------:R-:W-:-:S09]  /*22f60*/  ISETP.GE.AND P5, PT, R84, UR4, PT ;  /* 0x0000000454007c0c */ /* 0x000fd2000bfa6270 */
[-C--:B---3--:R-:W-:Y:S02]  /*22f70*/  @!P3 LEA R2, P0, R0, R80.reuse, 0x1 ;  /* 0x000000500002b211 */ /* 0x088fe400078008ff */
[CC--:B-----5:R-:W-:Y:S02]  /*22f80*/  @!P4 LEA R4, P1, R19.reuse, R80.reuse, 0x1 ;  /* 0x000000501304c211 */ /* 0x0e0fe400078208ff */
        /* <DEDUP_REMOVED lines=13> */
.L_x_3139:
[----:B------:R-:W2:Y:S01]  /*23060*/  LDL R11, [R1+0x14] ;  /* 0x00001400010b7983 */ /* 0x000ea20000100800 */
[----:B------:R-:W-:-:S03]  /*23070*/  ULDC.64 UR4, c[0x0][0xc00] ;  /* 0x0003000000047ab9 */ /* 0x000fc60000000a00 */
[----:B------:R-:W3:Y:S01]  /*23080*/  LDL R9, [R1+0x34] ;  /* 0x0000340001097983 */ /* 0x000ee20000100800 */
[----:B------:R-:W-:Y:S01]  /*23090*/  ISETP.NE.U32.AND P0, PT, RZ, UR4, PT ;  /* 0x00000004ff007c0c */ /* 0x000fe2000bf05070 */
[----:B------:R-:W-:Y:S01]  /*230a0*/  IMAD.MOV.U32 R0, RZ, RZ, RZ ;  /* 0x000000ffff007224 */ /* 0x000fe200078e00ff */
[----:B------:R-:W4:Y:S02]  /*230b0*/  LDC R25, c[0x0][0xbe8] ;  /* 0x0002fa00ff197b82 */ /* 0x000f240000000800 */
        /* <DEDUP_REMOVED lines=12> */
[----:B------:R-:W-:Y:S02]  /*23180*/  MOV R6, UR4 ;  /* 0x0000000400067c02 */ /* 0x000fe40008000f00 */
[----:B------:R-:W-:-:S05]  /*23190*/  @P1 IADD3.X R5, R5, UR5, RZ, P2, !PT ;  /* 0x0000000505051c10 */ /* 0x000fca00097fe4ff */
[----:B------:R2:W5:Y:S01]  /*231a0*/  @P1 LDG.E R6, desc[UR36][R4.64] ;  /* 0x0000002404061981 */ /* 0x000562000c1e1900 */
[----:B----4-:R-:W-:Y:S01]  /*231b0*/  ISETP.NE.AND P2, PT, R25, 0x1, PT ;  /* 0x000000011900780c */ /* 0x010fe20003f45270 */
[----:B---3--:R-:W-:-:S12]  /*231c0*/  VIADD R24, R8, 0xffffff80 ;  /* 0xffffff8008187836 */ /* 0x008fd80000000000 */
[----:B------:R-:W3:Y:S01]  /*231d0*/  @P2 LDC R27, c[0x0][0xbec] ;  /* 0x0002fb00ff1b2b82 */ /* 0x000ee20000000800 */
[----:B------:R-:W-:Y:S02]  /*231e0*/  SHF.R.S32.HI R7, RZ, 0x1f, R24 ;  /* 0x0000001fff077819 */ /* 0x000fe40000011418 */
[----:B------:R-:W-:Y:S02]  /*231f0*/  ISETP.GE.AND P3, PT, R24, 0x80, PT ;  /* 0x000000801800780c */ /* 0x000fe40003f66270 */
[----:B------:R-:W-:Y:S01]  /*23200*/  LEA.HI R7, R7, R24, RZ, 0x3 ;  /* 0x0000001807077211 */ /* 0x000fe200078f18ff */
[----:B--2---:R-:W-:Y:S10]  /*23210*/  @P1 BRA `(.L_x_3149) ;  /* 0x0000000000101947 */ /* 0x004ff40003800000 */
[----:B------:R-:W-:Y:S05]  /*23220*/  @!P0 BRA `(.L_x_3149) ;  /* 0x00000000000c8947 */ /* 0x000fea0003800000 */
[----:B------:R-:W2:Y:S04]  /*23230*/  LDG.E R5, desc[UR36][R2.64] ;  /* 0x0000002402057981 */ /* 0x000ea8000c1e1900 */
[----:B-----5:R-:W2:Y:S02]  /*23240*/  LDG.E R6, desc[UR36][R2.64+0x4] ;  /* 0x0000042402067981 */ /* 0x020ea4000c1e1900 */
[----:B--2---:R-:W-:-:S07]  /*23250*/  IMAD.IADD R6, R6, 0x1, -R5 ;  /* 0x0000000106067824 */ /* 0x004fce00078e0a05 */
.L_x_3149:
[----:B------:R-:W2:Y:S01]  /*23260*/  LDL R20, [R1+0x30] ;  /* 0x0000300001147983 */ /* 0x000ea20000100800 */
[----:B------:R-:W-:Y:S01]  /*23270*/  BSSY B1, `(.L_x_3150) ;  /* 0x000002d000017945 */ /* 0x000fe20003800000 */
[----:B------:R-:W-:Y:S02]  /*23280*/  SEL R13, R11, RZ, !P0 ;  /* 0x000000ff0b0d7207 */ /* 0x000fe40004000000 */
[----:B------:R-:W-:Y:S02]  /*23290*/  LOP3.LUT R14, R7, 0xfffffff8, RZ, 0xc0, !PT ;  /* 0xfffffff8070e7812 */ /* 0x000fe400078ec0ff */
[----:B------:R-:W-:Y:S02]  /*232a0*/  SEL R12, R9, RZ, !P0 ;  /* 0x000000ff090c7207 */ /* 0x000fe40004000000 */
[----:B-----5:R-:W-:Y:S02]  /*232b0*/  SHF.R.S32.HI R11, RZ, 0x1f, R0 ;  /* 0x0000001fff0b7819 */ /* 0x020fe40000011400 */
[----:B--2---:R-:W-:Y:S01]  /*232c0*/  SHF.R.S32.HI R10, RZ, 0x1f, R20 ;  /* 0x0000001fff0a7819 */ /* 0x004fe20000011414 */
[----:B------:R-:W-:Y:S06]  /*232d0*/  @P3 BRA `(.L_x_3151) ;  /* 0x0000000000983947 */ /* 0x000fec0003800000 */
[----:B------:R-:W2:Y:S01]  /*232e0*/  LDC R9, c[0x0][0xbe8] ;  /* 0x0002fa00ff097b82 */ /* 0x000ea20000000800 */
[----:B------:R-:W-:Y:S01]  /*232f0*/  IADD3 R8, R225, -0x80, R8 ;  /* 0xffffff80e1087810 */ /* 0x000fe20007ffe008 */
[----:B--2---:R-:W-:-:S05]  /*23300*/  IMAD R2, R6, R9, RZ ;  /* 0x0000000906027224 */ /* 0x004fca00078e02ff */
        /* <DEDUP_REMOVED lines=13> */
[----:B------:R-:W4:Y:S01]  /*233e0*/  @P0 LDC R21, c[0x0][0xbf0] ;  /* 0x0002fc00ff150b82 */ /* 0x000f220000000800 */
[----:B------:R-:W-:-:S04]  /*233f0*/  IMAD.WIDE.U32 R2, R13, UR4, R2 ;  /* 0x000000040d027c25 */ /* 0x000fc8000f8e0002 */
        /* <DEDUP_REMOVED lines=20> */
.L_x_3151:
[----:B------:R-:W-:Y:S05]  /*23540*/  BSYNC B1 ;  /* 0x0000000000017941 */ /* 0x000fea0003800000 */
.L_x_3150:
[----:B------:R-:W4:Y:S01]  /*23550*/  @P2 LDC R9, c[0x0][0xbf0] ;  /* 0x0002fc00ff092b82 */ /* 0x000f220000000800 */
[----:B------:R-:W-:Y:S01]  /*23560*/  ULDC.64 UR4, c[0x0][0xaa0] ;  /* 0x0002a80000047ab9 */ /* 0x000fe20000000a00 */
[----:B------:R-:W-:Y:S01]  /*23570*/  IADD3 R14, R24, -R14, RZ ;  /* 0x8000000e180e7210 */ /* 0x000fe20007ffe0ff */
[----:B--2---:R-:W-:-:S04]  /*23580*/  IMAD R3, R11, UR4, RZ ;  /* 0x000000040b037c24 */ /* 0x004fc8000f8e02ff */
[C---:B------:R-:W-:Y:S02]  /*23590*/  IMAD R5, R0.reuse, UR5, R3 ;  /* 0x0000000500057c24 */ /* 0x040fe4000f8e0203 */
[----:B------:R-:W-:Y:S01]  /*235a0*/  IMAD.WIDE.U32 R2, R0, UR4, RZ ;  /* 0x0000000400027c25 */ /* 0x000fe2000f8e00ff */
[----:B------:R-:W-:-:S03]  /*235b0*/  ULDC.64 UR4, c[0x0][0xae8] ;  /* 0x0002ba0000047ab9 */ /* 0x000fc60000000a00 */
[----:B------:R-:W-:Y:S02]  /*235c0*/  IMAD R4, R14, 0x20, R221 ;  /* 0x000000200e047824 */ /* 0x000fe400078e02dd */
[----:B------:R-:W-:Y:S01]  /*235d0*/  IMAD R0, R10, UR4, RZ ;  /* 0x000000040a007c24 */ /* 0x000fe2000f8e02ff */
[----:B------:R-:W-:Y:S01]  /*235e0*/  SHF.R.S32.HI R10, RZ, 0x1f, R19 ;  /* 0x0000001fff0a7819 */ /* 0x000fe20000011413 */
[----:B------:R-:W-:Y:S02]  /*235f0*/  IMAD.IADD R8, R225, 0x1, R4 ;  /* 0x00000001e1087824 */ /* 0x000fe400078e0204 */
[----:B------:R-:W-:Y:S02]  /*23600*/  IMAD.IADD R3, R3, 0x1, R5 ;  /* 0x0000000103037824 */ /* 0x000fe400078e0205 */
[----:B------:R-:W-:Y:S02]  /*23610*/  IMAD R7, R20, UR5, R0 ;  /* 0x0000000514077c24 */ /* 0x000fe4000f8e0200 */
[----:B---3--:R-:W-:-:S04]  /*23620*/  @P2 IMAD.HI.U32 R0, R8, R27, RZ ;  /* 0x0000001b08002227 */ /* 0x008fc800078e00ff */
[----:B------:R-:W-:Y:S01]  /*23630*/  IMAD.WIDE.U32 R2, R20, UR4, R2 ;  /* 0x0000000414027c25 */ /* 0x000fe2000f8e0002 */
[----:B------:R-:W-:-:S03]  /*23640*/  ULDC.64 UR4, c[0x0][0xaf0] ;  /* 0x0002bc0000047ab9 */ /* 0x000fc60000000a00 */
[----:B------:R-:W-:Y:S01]  /*23650*/  IMAD.MOV.U32 R5, RZ, RZ, R8 ;  /* 0x000000ffff057224 */ /* 0x000fe200078e0008 */
[----:B----4-:R-:W-:Y:S01]  /*23660*/  @P2 SHF.R.U32.HI R5, RZ, R9, R0 ;  /* 0x00000009ff052219 */ /* 0x010fe20000011600 */
[----:B------:R-:W-:Y:S01]  /*23670*/  IMAD R4, R12, UR4, RZ ;  /* 0x000000040c047c24 */ /* 0x000fe2000f8e02ff */
[----:B------:R-:W-:Y:S01]  /*23680*/  IADD3 R3, R3, R7, RZ ;  /* 0x0000000703037210 */ /* 0x000fe20007ffe0ff */
[----:B------:R-:W-:Y:S01]  /*23690*/  IMAD.IADD R225, R221, 0x1, R225 ;  /* 0x00000001dde17824 */ /* 0x000fe200078e02e1 */
[--C-:B------:R-:W-:Y:S01]  /*236a0*/  SHF.R.S32.HI R0, RZ, 0x1f, R5.reuse ;  /* 0x0000001fff007819 */ /* 0x100fe20000011405 */
[----:B------:R-:W-:Y:S02]  /*236b0*/  IMAD.MOV R7, RZ, RZ, -R5 ;  /* 0x000000ffff077224 */ /* 0x000fe400078e0a05 */
[C---:B------:R-:W-:Y:S02]  /*236c0*/  IMAD R9, R13.reuse, UR5, R4 ;  /* 0x000000050d097c24 */ /* 0x040fe4000f8e0204 */
[----:B------:R-:W-:Y:S01]  /*236d0*/  IMAD.WIDE.U32 R2, R13, UR4, R2 ;  /* 0x000000040d027c25 */ /* 0x000fe2000f8e0002 */
[----:B------:R-:W-:-:S03]  /*236e0*/  ULDC.64 UR4, c[0x0][0xae0] ;  /* 0x0002b80000047ab9 */ /* 0x000fc60000000a00 */
[----:B------:R-:W-:Y:S02]  /*236f0*/  IMAD R7, R25, R7, R8 ;  /* 0x0000000719077224 */ /* 0x000fe400078e0208 */
[----:B------:R-:W-:Y:S02]  /*23700*/  IMAD R4, R0, UR4, RZ ;  /* 0x0000000400047c24 */ /* 0x000fe4000f8e02ff */
[----:B------:R-:W-:Y:S01]  /*23710*/  IMAD.IADD R3, R3, 0x1, R9 ;  /* 0x0000000103037824 */ /* 0x000fe200078e0209 */
[----:B------:R-:W-:Y:S01]  /*23720*/  SHF.R.S32.HI R0, RZ, 0x1f, R7 ;  /* 0x0000001fff007819 */ /* 0x000fe20000011407 */
[C---:B------:R-:W-:Y:S02]  /*23730*/  IMAD R9, R5.reuse, UR5, R4 ;  /* 0x0000000505097c24 */ /* 0x040fe4000f8e0204 */
[----:B------:R-:W-:Y:S01]  /*23740*/  IMAD.WIDE.U32 R2, R5, UR4, R2 ;  /* 0x0000000405027c25 */ /* 0x000fe2000f8e0002 */
[----:B------:R-:W-:-:S03]  /*23750*/  ULDC.64 UR4, c[0x0][0xad8] ;  /* 0x0002b60000047ab9 */ /* 0x000fc60000000a00 */
[----:B------:R-:W-:Y:S02]  /*23760*/  IMAD R0, R0, UR4, RZ ;  /* 0x0000000400007c24 */ /* 0x000fe4000f8e02ff */
[----:B------:R-:W-:Y:S02]  /*23770*/  IMAD.IADD R3, R3, 0x1, R9 ;  /* 0x0000000103037824 */ /* 0x000fe400078e0209 */
[C---:B------:R-:W-:Y:S02]  /*23780*/  IMAD R9, R7.reuse, UR5, R0 ;  /* 0x0000000507097c24 */ /* 0x040fe4000f8e0200 */
[----:B------:R-:W-:Y:S01]  /*23790*/  IMAD.WIDE.U32 R4, R7, UR4, R2 ;  /* 0x0000000407047c25 */ /* 0x000fe2000f8e0002 */
[----:B------:R-:W-:-:S03]  /*237a0*/  ULDC.64 UR4, c[0x0][0xa80] ;  /* 0x0002a00000047ab9 */ /* 0x000fc60000000a00 */
[----:B------:R-:W-:Y:S01]  /*237b0*/  IMAD.SHL.U32 R7, R14, 0x8, RZ ;  /* 0x000000080e077824 */ /* 0x000fe200078e00ff */
[----:B------:R-:W-:Y:S02]  /*237c0*/  IADD3 R3, R5, R9, RZ ;  /* 0x0000000905037210 */ /* 0x000fe40007ffe0ff */
[C---:B------:R-:W-:Y:S01]  /*237d0*/  LEA R2, P0, R4.reuse, UR4, 0x1 ;  /* 0x0000000404027c11 */ /* 0x040fe2000f8008ff */
[C---:B------:R-:W-:Y:S01]  /*237e0*/  VIADD R9, R7.reuse, 0xc0 ;  /* 0x000000c007097836 */ /* 0x040fe20000000000 */
[----:B------:R-:W-:Y:S01]  /*237f0*/  UMOV UR4, 0xffffffff ;  /* 0xffffffff00047882 */ /* 0x000fe20000000000 */
[----:B------:R-:W-:Y:S01]  /*23800*/  VIADD R21, R7, 0x80 ;  /* 0x0000008007157836 */ /* 0x000fe20000000000 */
[----:B------:R-:W-:Y:S02]  /*23810*/  LEA.HI.X R3, R4, UR5, R3, 0x1, P0 ;  /* 0x0000000504037c11 */ /* 0x000fe400080f0c03 */
[----:B------:R-:W-:Y:S02]  /*23820*/  SHF.R.S32.HI R5, RZ, 0x1f, R7 ;  /* 0x0000001fff057819 */ /* 0x000fe40000011407 */
[----:B------:R-:W-:-:S02]  /*23830*/  SHF.R.S32.HI R8, RZ, 0x1f, R9 ;  /* 0x0000001fff087819 */ /* 0x000fc40000011409 */
[----:B------:R-:W-:Y:S01]  /*23840*/  SHF.R.S32.HI R20, RZ, 0x1f, R21 ;  /* 0x0000001fff147819 */ /* 0x000fe20000011415 */
[----:B------:R-:W-:Y:S06]  /*23850*/  BRA.DIV UR4, `(.L_x_3152) ;  /* 0x000000ca04907947 */ /* 0x000fec000b800000 */
[----:B------:R2:W3:Y:S04]  /*23860*/  SHFL.IDX PT, R0, R3, RZ, 0x181f ;  /* 0x00181fff03007589 */ /* 0x0004e800000e0000 */
[----:B------:R2:W4:Y:S02]  /*23870*/  SHFL.IDX PT, R14, R2, RZ, 0x181f ;  /* 0x00181fff020e7589 */ /* 0x00052400000e0000 */
.L_x_3469:
        /* <DEDUP_REMOVED lines=10> */
[----:B------:R-:W-:Y:S02]  /*23920*/  @!P2 LEA R26, P4, R19, R14, 0x1 ;  /* 0x0000000e131aa211 */ /* 0x000fe400078808ff */
        /* <DEDUP_REMOVED lines=10> */
.L_x_3154:
[----:B------:R-:W-:Y:S05]  /*239d0*/  BSYNC B1 ;  /* 0x0000000000017941 */ /* 0x000fea0003800000 */
.L_x_3153:
[----:B------:R-:W-:-:S03]  /*239e0*/  UMOV UR4, 0xffffffff ;  /* 0xffffffff00047882 */ /* 0x000fc60000000000 */
[----:B------:R-:W-:Y:S05]  /*239f0*/  BRA.DIV UR4, `(.L_x_3155) ;  /* 0x000000ca045c7947 */ /* 0x000fea000b800000 */
[----:B---3--:R3:W0:Y:S04]  /*23a00*/  SHFL.IDX PT, R0, R3, 0x1, 0x181f ;  /* 0x00381f0003007f89 */ /* 0x00862800000e0000 */
[----:B----4-:R3:W4:Y:S02]  /*23a10*/  SHFL.IDX PT, R14, R2, 0x1, 0x181f ;  /* 0x00381f00020e7f89 */ /* 0x01072400000e0000 */
.L_x_3473:
        /* <DEDUP_REMOVED lines=21> */
.L_x_3157:
[----:B------:R-:W-:Y:S05]  /*23b70*/  BSYNC B1 ;  /* 0x0000000000017941 */ /* 0x000fea0003800000 */
.L_x_3156:
[----:B------:R-:W-:-:S03]  /*23b80*/  UMOV UR4, 0xffffffff ;  /* 0xffffffff00047882 */ /* 0x000fc60000000000 */
[----:B------:R-:W-:Y:S05]  /*23b90*/  BRA.DIV UR4, `(.L_x_3158) ;  /* 0x000000ca043c7947 */ /* 0x000fea000b800000 */
[----:B0-----:R0:W0:Y:S04]  /*23ba0*/  SHFL.IDX PT, R0, R3, 0x2, 0x181f ;  /* 0x00581f0003007f89 */ /* 0x00102800000e0000 */
[----:B----4-:R4:W0:Y:S02]  /*23bb0*/  SHFL.IDX PT, R14, R2, 0x2, 0x181f ;  /* 0x00581f00020e7f89 */ /* 0x01082400000e0000 */
.L_x_3477:
        /* <DEDUP_REMOVED lines=21> */
.L_x_3160:
[----:B------:R-:W-:Y:S05]  /*23d10*/  BSYNC B1 ;  /* 0x0000000000017941 */ /* 0x000fea0003800000 */
.L_x_3159:
[----:B------:R-:W-:-:S03]  /*23d20*/  UMOV UR4, 0xffffffff ;  /* 0xffffffff00047882 */ /* 0x000fc60000000000 */
[----:B------:R-:W-:Y:S05]  /*23d30*/  BRA.DIV UR4, `(.L_x_3161) ;  /* 0x000000ca041c7947 */ /* 0x000fea000b800000 */
[----:B0-----:R0:W0:Y:S04]  /*23d40*/  SHFL.IDX PT, R0, R3, 0x3, 0x181f ;  /* 0x00781f0003007f89 */ /* 0x00102800000e0000 */
[----:B------:R0:W0:Y:S02]  /*23d50*/  SHFL.IDX PT, R14, R2, 0x3, 0x181f ;  /* 0x00781f00020e7f89 */ /* 0x00002400000e0000 */
.L_x_3481:
        /* <DEDUP_REMOVED lines=20> */
.L_x_3148:
[----:B------:R-:W-:Y:S05]  /*23ea0*/  BSYNC B0 ;  /* 0x0000000000007941 */ /* 0x000fea0003800000 */
.L_x_3138:
[----:B------:R-:W-:Y:S02]  /*23eb0*/  ULDC UR4, c[0x0][0xc3c] ;  /* 0x00030f0000047ab9 */ /* 0x000fe40000000800 */
[----:B-1----:R-:W-:-:S13]  /*23ec0*/  ISETP.GE.AND P0, PT, R219, UR4, PT ;  /* 0x00000004db007c0c */ /* 0x002fda000bf06270 */
[----:B------:R-:W-:Y:S05]  /*23ed0*/  @!P0 BRA `(.L_x_3162) ;  /* 0xfffffdd000dc8947 */ /* 0x000fea000383ffff */
[----:B------:R-:W-:Y:S05]  /*23ee0*/  BRA `(.L_x_2941) ;  /* 0x0000008000487947 */ /* 0x000fea0003800000 */
.L_x_2939:
[----:B------:R-:W-:-:S08]  /*23ef0*/  NOP ;  /* 0x0000000000007918 */ /* 0x000fd00000000000 */
[----:B0-----:R-:W0:-:S00]  /*23f00*/  USETMAXREG.DEALLOC.CTAPOOL 0x28 ;  /* 0x00000028000079c8 */ /* 0x001e0000080e0500 */
[----:B0-----:R-:W2:Y:S01]  /*23f10*/  LDL.LU R3, [R1] ;  /* 0x0000000001037983 */ /* 0x001ea20000300800 */
[----:B------:R-:W-:-:S06]  /*23f20*/  LOP3.LUT R0, R0, 0x3, RZ, 0xc0, !PT ;  /* 0x0000000300007812 */ /* 0x000fcc00078ec0ff */
[----:B------:R-:W0:Y:S02]  /*23f30*/  SHFL.IDX PT, R0, R0, RZ, 0x1f ;  /* 0x00001fff00007589 */ /* 0x000e2400000e0000 */
[----:B0-----:R-:W-:-:S13]  /*23f40*/  ISETP.NE.AND P0, PT, R0, RZ, PT ;  /* 0x000000ff0000720c */ /* 0x001fda0003f05270 */
[----:B------:R-:W-:Y:S01]  /*23f50*/  @P0 BAR.SYNC.DEFER_BLOCKING 0x5, 0x180 ;  /* 0x0146000000000b1d */ /* 0x000fe20000010000 */
[----:B--2---:R-:W-:-:S04]  /*23f60*/  LOP3.LUT R3, R3, 0xffffff7f, RZ, 0xc0, !PT ;  /* 0xffffff7f03037812 */ /* 0x004fc800078ec0ff */
[----:B------:R-:W-:-:S05]  /*23f70*/  @P0 LOP3.LUT R3, R3, 0x80, RZ, 0xfc, !PT ;  /* 0x0000008003030812 */ /* 0x000fca00078efcff */
[----:B------:R0:W-:Y:S02]  /*23f80*/  STL [R1], R3 ;  /* 0x0000000301007387 */ /* 0x0001e40000100800 */
[----:B0-----:R-:W-:-:S04]  /*23f90*/  @P0 MOV R3, 0x400 ;  /* 0x0000040000030802 */ /* 0x001fc80000000f00 */
        /* <DEDUP_REMOVED lines=43> */
[----:B------:R-:W-:Y:S01]  /*24250*/  MOV R4, R3 ;  /* 0x0000000300047202 */ /* 0x000fe20000000f00 */
[----:B------:R-:W-:Y:S01]  /*24260*/  UMOV UR4, URZ ;  /* 0x0000003f00047c82 */ /* 0x000fe20008000000 */
[----:B------:R-:W-:Y:S01]  /*24270*/  ULDC UR7, c[0x0][0xc3c] ;  /* 0x00030f0000077ab9 */ /* 0x000fe20000000800 */
[----:B------:R-:W-:-:S05]  /*24280*/  ULDC UR5, c[0x0][0xc38] ;  /* 0x00030e0000057ab9 */ /* 0x000fca0000000800 */
.L_x_3168:
[----:B------:R-:W-:Y:S01]  /*24290*/  UIADD3 UR4, UR4, 0x1f, URZ ;  /* 0x0000001f04047890 */ /* 0x000fe2000fffe03f */
[----:B------:R-:W-:-:S05]  /*242a0*/  IMAD.U32 R19, RZ, RZ, UR7 ;  /* 0x00000007ff137e24 */ /* 0x000fca000f8e00ff */
[----:B0-----:R-:W-:-:S13]  /*242b0*/  ISETP.LE.AND P6, PT, R10, UR4, PT ;  /* 0x000000040a007c0c */ /* 0x001fda000bfc3270 */
[----:B------:R-:W-:Y:S05]  /*242c0*/  @P6 BRA `(.L_x_3165) ;  /* 0x0000000400b46947 */ /* 0x000fea0003800000 */
[----:B------:R-:W-:Y:S01]  /*242d0*/  VIADD R7, R5, UR4 ;  /* 0x0000000405077c36 */ /* 0x000fe20008000000 */
[----:B------:R-:W-:Y:S01]  /*242e0*/  BSSY B0, `(.L_x_3166) ;  /* 0x0000007000007945 */ /* 0x000fe20003800000 */
[----:B------:R-:W-:-:S03]  /*242f0*/  IMAD.MOV.U32 R0, RZ, RZ, RZ ;  /* 0x000000ffff007224 */ /* 0x000fc600078e00ff */
[----:B------:R-:W-:-:S13]  /*24300*/  ISETP.GE.OR P6, PT, R7, R10, !P0 ;  /* 0x0000000a0700720c */ /* 0x000fda00047c6670 */
[----:B------:R-:W-:Y:S05]  /*24310*/  @P6 BRA `(.L_x_3167) ;  /* 0x00000000000c6947 */ /* 0x000fea0003800000 */
[----:B------:R-:W0:Y:S02]  /*24320*/  LDC.64 R2, c[0x0][0xc80] ;  /* 0x00032000ff027b82 */ /* 0x000e240000000a00 */
[----:B0-----:R-:W-:-:S05]  /*24330*/  IMAD.WIDE R2, R7, 0x4, R2 ;  /* 0x0000000407027825 */ /* 0x001fca00078e0202 */
[----:B------:R0:W5:Y:S02]  /*24340*/  LDG.E R0, desc[UR36][R2.64] ;  /* 0x0000002402007981 */ /* 0x000164000c1e1900 */
.L_x_3167:
[----:B------:R-:W-:Y:S05]  /*24350*/  BSYNC B0 ;  /* 0x0000000000007941 */ /* 0x000fea0003800000 */
.L_x_3166:
        /* <DEDUP_REMOVED lines=17> */
[----:B------:R-:W-:-:S05]  /*24470*/  IMAD.IADD R4, R3, 0x1, R4 ;  /* 0x0000000103047824 */ /* 0x000fca00078e0204 */
[----:B------:R-:W-:-:S13]  /*24480*/  ISETP.GT.AND P6, PT, R4, UR6, PT ;  /* 0x0000000604007c0c */ /* 0x000fda000bfc4270 */
[----:B------:R-:W-:Y:S05]  /*24490*/  @!P6 BRA `(.L_x_3168) ;  /* 0xfffffffc007ce947 */ /* 0x000fea000383ffff */
.L_x_3164:
[----:B------:R-:W-:-:S05]  /*244a0*/  IADD3 R11, -R3, R4, RZ ;  /* 0x00000004030b7210 */ /* 0x000fca0007ffe1ff */
        /* <DEDUP_REMOVED lines=19> */
.L_x_3169:
[----:B-1----:R-:W-:Y:S02]  /*245e0*/  IMAD.MOV R2, RZ, RZ, -R3 ;  /* 0x000000ffff027224 */ /* 0x002fe400078e0a03 */
[----:B---3--:R-:W-:-:S03]  /*245f0*/  IMAD R16, R16, UR5, R11 ;  /* 0x0000000510107c24 */ /* 0x008fc6000f8e020b */
[----:B------:R-:W-:Y:S02]  /*24600*/  MOV R11, R2 ;  /* 0x00000002000b7202 */ /* 0x000fe40000000f00 */
[----:B------:R-:W-:Y:S02]  /*24610*/  IABS R2, R4 ;  /* 0x0000000400027213 */ /* 0x000fe40000000000 */
[----:B--2---:R-:W-:Y:S01]  /*24620*/  IADD3 R9, -R16, UR6, RZ ;  /* 0x0000000610097c10 */ /* 0x004fe2000fffe1ff */
        /* <DEDUP_REMOVED lines=10> */
[-C--:B------:R-:W-:Y:S01]  /*246d0*/  @!P1 IADD3 R3, R3, -R12.reuse, RZ ;  /* 0x8000000c03039210 */ /* 0x080fe20007ffe0ff */
        /* <DEDUP_REMOVED lines=19> */
[----:B-1----:R-:W-:-:S06]  /*24810*/  IADD3 R3, R7, 0xffffffe, RZ ;  /* 0x0ffffffe07037810 */ /* 0x002fcc0007ffe0ff */
        /* <DEDUP_REMOVED lines=14> */
[----:B------:R-:W-:Y:S02]  /*24900*/  ISETP.GE.AND P2, PT, R3, RZ, PT ;  /* 0x000000ff0300720c */ /* 0x000fe40003f46270 */
[----:B------:R-:W-:-:S05]  /*24910*/  IADD3 R3, R13, R6, RZ ;  /* 0x000000060d037210 */ /* 0x000fca0007ffe0ff */
[----:B------:R-:W-:-:S06]  /*24920*/  @P0 VIADD R2, R2, 0x1 ;  /* 0x0000000102020836 */ /* 0x000fcc0000000000 */
[----:B------:R-:W-:Y:S01]  /*24930*/  @!P2 IMAD.MOV R2, RZ, RZ, -R2 ;  /* 0x000000ffff02a224 */ /* 0x000fe200078e0a02 */
[----:B------:R-:W-:Y:S01]  /*24940*/  @!P1 LOP3.LUT R2, RZ, R18, RZ, 0x33, !PT ;  /* 0x00000012ff029212 */ /* 0x000fe200078e33ff */
[----:B------:R-:W-:-:S03]  /*24950*/  IMAD.MOV R18, RZ, RZ, -R18 ;  /* 0x000000ffff127224 */ /* 0x000fc600078e0a12 */
[----:B------:R-:W-:Y:S01]  /*24960*/  LOP3.LUT R17, RZ, R2, RZ, 0x33, !PT ;  /* 0x00000002ff117212 */ /* 0x000fe200078e33ff */
[----:B------:R-:W-:-:S04]  /*24970*/  IMAD R18, R2, R18, R3 ;  /* 0x0000001202127224 */ /* 0x000fc800078e0203 */
[----:B------:R-:W-:Y:S01]  /*24980*/  IMAD.IADD R17, R0, 0x1, R17 ;  /* 0x0000000100117824 */ /* 0x000fe200078e0211 */
[----:B------:R-:W-:Y:S06]  /*24990*/  BRA `(.L_x_3170) ;  /* 0x00000000000c7947 */ /* 0x000fec0003800000 */
.L_x_3165:
[----:B------:R-:W-:Y:S01]  /*249a0*/  IMAD.MOV.U32 R17, RZ, RZ, RZ ;  /* 0x000000ffff117224 */ /* 0x000fe200078e00ff */
[----:B------:R-:W-:Y:S01]  /*249b0*/  MOV R18, RZ ;  /* 0x000000ff00127202 */ /* 0x000fe20000000f00 */
[----:B------:R-:W-:-:S07]  /*249c0*/  IMAD.U32 R16, RZ, RZ, UR6 ;  /* 0x00000006ff107e24 */ /* 0x000fce000f8e00ff */
.L_x_3170:
[----:B------:R-:W-:-:S13]  /*249d0*/  ISETP.NE.AND P0, PT, R5, RZ, PT ;  /* 0x000000ff0500720c */ /* 0x000fda0003f05270 */
[----:B------:R-:W0:Y:S01]  /*249e0*/  @!P0 S2R R3, SR_CgaCtaId ;  /* 0x0000000000038919 */ /* 0x000e220000008800 */
[----:B------:R-:W-:-:S04]  /*249f0*/  @!P0 MOV R0, 0x400 ;  /* 0x0000040000008802 */ /* 0x000fc80000000f00 */
[----:B0-----:R-:W-:-:S05]  /*24a00*/  @!P0 LEA R0, R3, R0, 0x18 ;  /* 0x0000000003008211 */ /* 0x001fca00078ec0ff */
[----:B------:R2:W-:Y:S01]  /*24a10*/  @!P0 STS.128 [R0+0x388d0], R16 ;  /* 0x0388d01000008388 */ /* 0x0005e20000000c00 */
[----:B------:R-:W-:Y:S06]  /*24a20*/  BAR.ARV 0x5, 0x180 ;  /* 0x0146000000007b1d */ /* 0x000fec0000002000 */
.L_x_3163:
        /* <DEDUP_REMOVED lines=15> */
[----:B------:R-:W-:Y:S01]  /*24b20*/  ULDC.64 UR40, c[0x0][0x198] ;  /* 0x0000660000287ab9 */ /* 0x000fe20000000a00 */
[----:B------:R-:W-:Y:S01]  /*24b30*/  IMAD.MOV.U32 R23, RZ, RZ, RZ ;  /* 0x000000ffff177224 */ /* 0x000fe200078e00ff */
[----:B------:R-:W-:Y:S01]  /*24b40*/  ULDC UR39, c[0x0][0xc] ;  /* 0x0000030000277ab9 */ /* 0x000fe20000000800 */
[----:B------:R-:W-:-:S02]  /*24b50*/  IMAD.MOV.U32 R31, RZ, RZ, 0x1 ;  /* 0x00000001ff1f7424 */ /* 0x000fc400078e00ff */
[C---:B0-----:R-:W-:Y:S01]  /*24b60*/  IMAD.SHL.U32 R2, R11.reuse, 0x80, RZ ;  /* 0x000000800b027824 */ /* 0x041fe200078e00ff */
[C---:B------:R-:W-:Y:S02]  /*24b70*/  SHF.L.U32 R6, R11.reuse, 0x1, RZ ;  /* 0x000000010b067819 */ /* 0x040fe400000006ff */
[----:B------:R-:W-:Y:S02]  /*24b80*/  SHF.R.U32.HI R4, RZ, 0x1, R11 ;  /* 0x00000001ff047819 */ /* 0x000fe4000001160b */
        /* <DEDUP_REMOVED lines=10> */
[----:B------:R-:W-:Y:S01]  /*24c30*/  LOP3.LUT R9, R5, 0x70, R6, 0x78, !PT ;  /* 0x0000007005097812 */ /* 0x000fe200078e7806 */
[----:B------:R-:W-:Y:S01]  /*24c40*/  IMAD.SHL.U32 R6, R10, 0x10, RZ ;  /* 0x000000100a067824 */ /* 0x000fe200078e00ff */
[C---:B------:R-:W-:Y:S01]  /*24c50*/  LOP3.LUT R5, R3.reuse, 0x30, R4, 0xf8, !PT ;  /* 0x0000003003057812 */ /* 0x040fe200078ef804 */
[----:B------:R-:W-:Y:S01]  /*24c60*/  ULOP3.LUT UR42, UR5, 0x2, URZ, 0xfc, !UPT ;  /* 0x00000002052a7892 */ /* 0x000fe2000f8efc3f */
[----:B------:R-:W-:Y:S01]  /*24c70*/  LOP3.LUT R4, R2, 0x400, RZ, 0xc0, !PT ;  /* 0x0000040002047812 */ /* 0x000fe200078ec0ff */
[----:B------:R-:W-:Y:S01]  /*24c80*/  ULOP3.LUT UR38, UR5, 0x1, URZ, 0xfc, !UPT ;  /* 0x0000000105267892 */ /* 0x000fe2000f8efc3f */
[----:B------:R-:W-:-:S02]  /*24c90*/  LOP3.LUT R3, R3, 0x10, R11, 0xf8, !PT ;  /* 0x0000001003037812 */ /* 0x000fc400078ef80b */
[--C-:B------:R-:W-:Y:S02]  /*24ca0*/  LOP3.LUT R5, R5, 0x70, R0.reuse, 0x78, !PT ;  /* 0x0000007005057812 */ /* 0x100fe400078e7800 */
[----:B------:R-:W-:Y:S02]  /*24cb0*/  LOP3.LUT R4, R4, 0x1800, R7, 0xf8, !PT ;  /* 0x0000180004047812 */ /* 0x000fe400078ef807 */
[----:B------:R-:W-:Y:S02]  /*24cc0*/  LOP3.LUT R3, R3, 0x70, R0, 0x78, !PT ;  /* 0x0000007003037812 */ /* 0x000fe400078e7800 */
[----:B------:R-:W-:Y:S02]  /*24cd0*/  LOP3.LUT R5, R5, 0xc00, R2, 0xf8, !PT ;  /* 0x00000c0005057812 */ /* 0x000fe400078ef802 */
[----:B------:R-:W-:Y:S02]  /*24ce0*/  LOP3.LUT R8, R9, 0x400, R6, 0xf8, !PT ;  /* 0x0000040009087812 */ /* 0x000fe400078ef806 */
        /* <DEDUP_REMOVED lines=9> */
[----:B------:R0:W-:Y:S03]  /*24d80*/  STL [R1+0x8], R2 ;  /* 0x0000080201007387 */ /* 0x0001e60000100800 */
[----:B------:R-:W-:-:S05]  /*24d90*/  IADD3 R0, R22, R8, RZ ;  /* 0x0000000816007210 */ /* 0x000fca0007ffe0ff */
[----:B------:R1:W-:Y:S01]  /*24da0*/  STL [R1+0x18], R0 ;  /* 0x0000180001007387 */ /* 0x0003e20000100800 */
[----:B0-----:R-:W-:-:S07]  /*24db0*/  LOP3.LUT R2, R30, 0x80, RZ, 0xfc, !PT ;  /* 0x000000801e027812 */ /* 0x001fce00078efcff */
.L_x_3285:
[----:B0-----:R-:W0:Y:S02]  /*24dc0*/  LDC.64 R24, c[0x0][0xc88] ;  /* 0x00032200ff187b82 */ /* 0x001e240000000a00 */
[----:B0-----:R-:W-:-:S06]  /*24dd0*/  IMAD.WIDE R24, R19, 0x4, R24 ;  /* 0x0000000413187825 */ /* 0x001fcc00078e0218 */
[----:B-1----:R-:W1:Y:S01]  /*24de0*/  LDG.E R24, desc[UR36][R24.64] ;  /* 0x0000002418187981 */ /* 0x002e62000c1e1900 */
[----:B------:R-:W-:Y:S05]  /*24df0*/  YIELD ;  /* 0x0000000000007946 */ /* 0x000fea0003800000 */
[----:B------:R-:W-:Y:S01]  /*24e00*/  ULDC.64 UR4, c[0x0][0xa28] ;  /* 0x00028a0000047ab9 */ /* 0x000fe20000000a00 */
[----:B------:R-:W-:Y:S01]  /*24e10*/  ULDC.64 UR8, c[0x0][0xa18] ;  /* 0x0002860000087ab9 */ /* 0x000fe20000000a00 */
[----:B------:R-:W-:Y:S01]  /*24e20*/  ISETP.NE.U32.AND P0, PT, RZ, UR4, PT ;  /* 0x00000004ff007c0c */ /* 0x000fe2000bf05070 */
[----:B------:R-:W-:Y:S01]  /*24e30*/  IMAD.MOV.U32 R37, RZ, RZ, RZ ;  /* 0x000000ffff257224 */ /* 0x000fe200078e00ff */
[----:B------:R-:W-:-:S02]  /*24e40*/  ULDC.64 UR6, c[0x0][0xa10] ;  /* 0x0002840000067ab9 */ /* 0x000fc40000000a00 */
        /* <DEDUP_REMOVED lines=11> */
[----:B------:R1:W5:Y:S01]  /*24f00*/  @P0 LDG.E R37, desc[UR36][R2.64] ;  /* 0x0000002402250981 */ /* 0x000362000c1e1900 */
[----:B------:R-:W-:Y:S02]  /*24f10*/  ISETP.NE.U32.AND P0, PT, RZ, UR4, PT ;  /* 0x00000004ff007c0c */ /* 0x000fe4000bf05070 */
[----:B------:R-:W-:Y:S01]  /*24f20*/  ISETP.NE.U32.AND P1, PT, RZ, UR6, PT ;  /* 0x00000006ff007c0c */ /* 0x000fe2000bf25070 */
[----:B0-----:R-:W-:Y:S01]  /*24f30*/  IMAD.MOV.U32 R0, RZ, RZ, RZ ;  /* 0x000000ffff007224 */ /* 0x001fe200078e00ff */
[----:B------:R-:W-:Y:S02]  /*24f40*/  ISETP.NE.AND.EX P0, PT, RZ, UR5, PT, P0 ;  /* 0x00000005ff007c0c */ /* 0x000fe4000bf05300 */
[----:B------:R-:W-:Y:S02]  /*24f50*/  ISETP.NE.AND.EX P1, PT, RZ, UR7, PT, P1 ;  /* 0x00000007ff007c0c */ /* 0x000fe4000bf25310 */
[C---:B------:R-:W-:Y:S02]  /*24f60*/  IADD3 R4, P4, R25.reuse, UR6, RZ ;  /* 0x0000000619047c10 */ /* 0x040fe4000ff9e0ff */
[----:B-1----:R-:W-:Y:S01]  /*24f70*/  IADD3 R2, P3, R25, UR4, RZ ;  /* 0x0000000419027c10 */ /* 0x002fe2000ff7e0ff */
[----:B------:R-:W-:Y:S01]  /*24f80*/  ULDC UR4, c[0x0][0x288] ;  /* 0x0000a20000047ab9 */ /* 0x000fe20000000800 */
[----:B------:R-:W-:-:S02]  /*24f90*/  IADD3.X R5, R26, UR7, RZ, P4, !PT ;  /* 0x000000071a057c10 */ /* 0x000fc4000a7fe4ff */
[C---:B------:R-:W-:Y:S02]  /*24fa0*/  IADD3.X R3, R26.reuse, UR5, RZ, P3, !PT ;  /* 0x000000051a037c10 */ /* 0x040fe40009ffe4ff */
[----:B------:R-:W-:Y:S02]  /*24fb0*/  @P2 IADD3 R6, P3, R25, UR8, RZ ;  /* 0x0000000819062c10 */ /* 0x000fe4000ff7e0ff */
[----:B------:R-:W-:Y:S01]  /*24fc0*/  MOV R8, UR4 ;  /* 0x0000000400087c02 */ /* 0x000fe20008000f00 */
[----:B------:R-:W5:Y:S01]  /*24fd0*/  @P0 LDG.E R28, desc[UR36][R2.64] ;  /* 0x00000024021c0981 */ /* 0x000f62000c1e1900 */
[----:B------:R-:W-:Y:S01]  /*24fe0*/  @P2 IADD3.X R7, R26, UR9, RZ, P3, !PT ;  /* 0x000000091a072c10 */ /* 0x000fe20009ffe4ff */
[----:B------:R-:W-:Y:S02]  /*24ff0*/  ULDC.64 UR4, c[0x0][0x418] ;  /* 0x0001060000047ab9 */ /* 0x000fe40000000a00 */
[----:B------:R-:W5:Y:S04]  /*25000*/  @P1 LDG.E R0, desc[UR36][R4.64] ;  /* 0x0000002404001981 */ /* 0x000f68000c1e1900 */
[----:B------:R0:W2:Y:S01]  /*25010*/  @P2 LDG.E R8, desc[UR36][R6.64] ;  /* 0x0000002406082981 */ /* 0x0000a2000c1e1900 */
[----:B------:R-:W-:-:S03]  /*25020*/  UISETP.NE.U32.AND UP0, UPT, UR4, URZ, UPT ;  /* 0x0000003f0400728c */ /* 0x000fc6000bf05070 */
[----:B------:R-:W-:Y:S01]  /*25030*/  ULDC UR4, c[0x0][0x424] ;  /* 0x0001090000047ab9 */ /* 0x000fe20000000800 */
[----:B------:R-:W-:-:S03]  /*25040*/  UISETP.NE.AND.EX UP0, UPT, UR5, URZ, UPT, UP0 ;  /* 0x0000003f0500728c */ /* 0x000fc6000bf05300 */
[----:B------:R-:W-:Y:S01]  /*25050*/  ULDC UR5, c[0x0][0x2f0] ;  /* 0x0000bc0000057ab9 */ /* 0x000fe20000000800 */
[----:B------:R-:W-:-:S04]  /*25060*/  USEL UR4, UR4, 0x1, UP0 ;  /* 0x0000000104047887 */ /* 0x000fc80008000000 */
[----:B------:R-:W-:-:S03]  /*25070*/  UIMAD UR4, UR4, UR5, URZ ;  /* 0x00000005040472a4 */ /* 0x000fc6000f8e023f */
[----:B------:R-:W-:Y:S02]  /*25080*/  ULDC UR5, c[0x0][0x348] ;  /* 0x0000d20000057ab9 */ /* 0x000fe40000000800 */
[----:B0-----:R-:W-:Y:S02]  /*25090*/  IMAD.U32 R6, RZ, RZ, UR5 ;  /* 0x00000005ff067e24 */ /* 0x001fe4000f8e00ff */
[----:B------:R-:W-:Y:S01]  /*250a0*/  IMAD.U32 R7, RZ, RZ, UR4 ;  /* 0x00000004ff077e24 */ /* 0x000fe2000f8e00ff */
[----:B--2---:R0:W-:Y:S01]  /*250b0*/  STL [R1+0x1c], R8 ;  /* 0x00001c0801007387 */ /* 0x0041e20000100800 */
[----:B------:R-:W-:Y:S01]  /*250c0*/  IMAD.MOV.U32 R9, RZ, RZ, R8 ;  /* 0x000000ffff097224 */ /* 0x000fe200078e0008 */
[----:B------:R-:W-:Y:S06]  /*250d0*/  @P2 BRA `(.L_x_3172) ;  /* 0x0000000000142947 */ /* 0x000fec0003800000 */
[----:B------:R-:W-:Y:S05]  /*250e0*/  @!P0 BRA `(.L_x_3172) ;  /* 0x0000000000108947 */ /* 0x000fea0003800000 */
[----:B0-----:R-:W2:Y:S04]  /*250f0*/  LDG.E R8, desc[UR36][R2.64] ;  /* 0x0000002402087981 */ /* 0x001ea8000c1e1900 */
[----:B------:R-:W2:Y:S02]  /*25100*/  LDG.E R2, desc[UR36][R2.64+0x4] ;  /* 0x0000042402027981 */ /* 0x000ea4000c1e1900 */
[----:B--2---:R-:W-:-:S05]  /*25110*/  IMAD.IADD R9, R2, 0x1, -R8 ;  /* 0x0000000102097824 */ /* 0x004fca00078e0a08 */
[----:B------:R1:W-:Y:S02]  /*25120*/  STL [R1+0x1c], R9 ;  /* 0x00001c0901007387 */ /* 0x0003e40000100800 */
.L_x_3172:
[----:B------:R-:W-:Y:S01]  /*25130*/  ULDC.64 UR4, c[0x0][0xa20] ;  /* 0x0002880000047ab9 */ /* 0x000fe20000000a00 */
[----:B------:R-:W-:Y:S02]  /*25140*/  MOV R33, R24 ;  /* 0x0000001800217202 */ /* 0x000fe40000000f00 */
[----:B------:R-:W-:-:S04]  /*25150*/  ISETP.NE.U32.AND P0, PT, RZ, UR4, PT ;  /* 0x00000004ff007c0c */ /* 0x000fc8000bf05070 */
[----:B------:R-:W-:-:S13]  /*25160*/  ISETP.NE.AND.EX P0, PT, RZ, UR5, PT, P0 ;  /* 0x00000005ff007c0c */ /* 0x000fda000bf05300 */
[----:B------:R-:W-:Y:S05]  /*25170*/  @!P0 BRA `(.L_x_3173) ;  /* 0x0000000000108947 */ /* 0x000fea0003800000 */
[----:B------:R-:W-:-:S04]  /*25180*/  IADD3 R2, P0, R25, UR4, RZ ;  /* 0x0000000419027c10 */ /* 0x000fc8000ff1e0ff */
[----:B------:R-:W-:-:S05]  /*25190*/  IADD3.X R3, R26, UR5, RZ, P0, !PT ;  /* 0x000000051a037c10 */ /* 0x000fca00087fe4ff */
[----:B------:R2:W5:Y:S01]  /*251a0*/  LDG.E R7, desc[UR36][R2.64] ;  /* 0x0000002402077981 */ /* 0x000562000c1e1900 */
[----:B------:R-:W-:Y:S05]  /*251b0*/  BRA `(.L_x_3174) ;  /* 0x0000000000247947 */ /* 0x000fea0003800000 */
.L_x_3173:
[----:B------:R-:W-:Y:S02]  /*251c0*/  ULDC.64 UR4, c[0x0][0xa08] ;  /* 0x0002820000047ab9 */ /* 0x000fe40000000a00 */
[----:B------:R-:W-:-:S04]  /*251d0*/  ISETP.NE.U32.AND P0, PT, RZ, UR4, PT ;  /* 0x00000004ff007c0c */ /* 0x000fc8000bf05070 */
[----:B------:R-:W-:-:S13]  /*251e0*/  ISETP.NE.AND.EX P0, PT, RZ, UR5, PT, P0 ;  /* 0x00000005ff007c0c */ /* 0x000fda000bf05300 */
[----:B------:R-:W-:Y:S05]  /*251f0*/  @!P0 BRA `(.L_x_3174) ;  /* 0x0000000000148947 */ /* 0x000fea0003800000 */
[----:B------:R-:W2:Y:S02]  /*25200*/  LDC.64 R2, c[0x0][0xa08] ;  /* 0x00028200ff027b82 */ /* 0x000ea40000000a00 */
[----:B--2---:R-:W-:-:S05]  /*25210*/  IMAD.WIDE R2, R33, 0x4, R2 ;  /* 0x0000000421027825 */ /* 0x004fca00078e0202 */
[----:B------:R-:W2:Y:S04]  /*25220*/  LDG.E R7, desc[UR36][R2.64] ;  /* 0x0000002402077981 */ /* 0x000ea8000c1e1900 */
[----:B------:R-:W2:Y:S02]  /*25230*/  LDG.E R2, desc[UR36][R2.64+0x4] ;  /* 0x0000042402027981 */ /* 0x000ea4000c1e1900 */
[----:B--2---:R-:W-:-:S07]  /*25240*/  IMAD.IADD R7, R2, 0x1, -R7 ;  /* 0x0000000102077824 */ /* 0x004fce00078e0a07 */
.L_x_3174:
[----:B--2---:R-:W2:Y:S01]  /*25250*/  @P1 LDG.E R2, desc[UR36][R4.64] ;  /* 0x0000002404021981 */ /* 0x004ea2000c1e1900 */
[----:B------:R-:W3:Y:S03]  /*25260*/  LDC R3, c[0x0][0x448] ;  /* 0x00011200ff037b82 */ /* 0x000ee60000000800 */
[----:B------:R4:W2:Y:S01]  /*25270*/  @P1 LDG.E R5, desc[UR36][R4.64+0x4] ;  /* 0x0000042404051981 */ /* 0x0008a2000c1e1900 */
[----:B-----5:R-:W-:Y:S01]  /*25280*/  IMAD.IADD R7, R7, 0x1, -R37 ;  /* 0x0000000107077824 */ /* 0x020fe200078e0a25 */
[----:B------:R-:W-:Y:S01]  /*25290*/  BSSY B0, `(.L_x_3175) ;  /* 0x0000125000007945 */ /* 0x000fe20003800000 */
[----:B---3--:R-:W-:-:S13]  /*252a0*/  ISETP.NE.AND P0, PT, R3, 0x1, PT ;  /* 0x000000010300780c */ /* 0x008fda0003f05270 */
[----:B------:R-:W3:Y:S08]  /*252b0*/  @P0 LDC R3, c[0x0][0x44c] ;  /* 0x00011300ff030b82 */ /* 0x000ef00000000800 */
[----:B----4-:R-:W4:Y:S01]  /*252c0*/  @P0 LDC R4, c[0x0][0x450] ;  /* 0x00011400ff040b82 */ /* 0x010f220000000800 */
[----:B--2---:R-:W-:Y:S02]  /*252d0*/  @P1 IMAD.IADD R6, R5, 0x1, -R2 ;  /* 0x0000000105061824 */ /* 0x004fe400078e0a02 */
[----:B------:R-:W-:-:S02]  /*252e0*/  IMAD.SHL.U32 R2, R17, 0x80, RZ ;  /* 0x0000008011027824 */ /* 0x000fc400078e00ff */
[----:B------:R-:W-:Y:S02]  /*252f0*/  IMAD.IADD R27, R7, 0x1, R6 ;  /* 0x00000001071b7824 */ /* 0x000fe400078e0206 */
[----:B------:R-:W-:Y:S02]  /*25300*/  VIADD R2, R2, 0x7f ;  /* 0x0000007f02027836 */ /* 0x000fe40000000000 */
[----:B------:R-:W-:Y:S02]  /*25310*/  VIADD R20, R27, 0x7f ;  /* 0x0000007f1b147836 */ /* 0x000fe40000000000 */
[----:B---3--:R-:W-:Y:S01]  /*25320*/  @P0 IMAD.HI.U32 R5, R2, R3, RZ ;  /* 0x0000000302050227 */ /* 0x008fe200078e00ff */
[----:B------:R-:W-:Y:S02]  /*25330*/  MOV R3, R2 ;  /* 0x0000000200037202 */ /* 0x000fe40000000f00 */
[----:B------:R-:W-:Y:S02]  /*25340*/  SHF.R.S32.HI R2, RZ, 0x1f, R20 ;  /* 0x0000001fff027819 */ /* 0x000fe40000011414 */
[----:B----4-:R-:W-:-:S02]  /*25350*/  @P0 SHF.R.U32.HI R3, RZ, R4, R5 ;  /* 0x00000004ff030219 */ /* 0x010fc40000011605 */
[----:B------:R-:W-:Y:S02]  /*25360*/  LEA.HI R20, R2, R20, RZ, 0x7 ;  /* 0x0000001402147211 */ /* 0x000fe400078f38ff */
[----:B------:R-:W-:Y:S02]  /*25370*/  IADD3 R2, R27, 0x80, -R9 ;  /* 0x000000801b027810 */ /* 0x000fe40007ffe809 */
[----:B------:R-:W-:-:S03]  /*25380*/  SHF.R.S32.HI R20, RZ, 0x7, R20 ;  /* 0x00000007ff147819 */ /* 0x000fc60000011414 */
[----:B------:R-:W-:-:S05]  /*25390*/  IMAD.IADD R3, R2, 0x1, R3 ;  /* 0x0000000102037824 */ /* 0x000fca00078e0203 */
[----:B------:R-:W-:-:S04]  /*253a0*/  SHF.R.S32.HI R4, RZ, 0x1f, R3 ;  /* 0x0000001fff047819 */ /* 0x000fc80000011403 */
[----:B------:R-:W-:-:S04]  /*253b0*/  LEA.HI R4, R4, R3, RZ, 0x7 ;  /* 0x0000000304047211 */ /* 0x000fc800078f38ff */
[----:B------:R-:W-:-:S04]  /*253c0*/  SHF.R.S32.HI R4, RZ, 0x7, R4 ;  /* 0x00000007ff047819 */ /* 0x000fc80000011404 */
[----:B------:R-:W-:-:S04]  /*253d0*/  VIMNMX R3, R20, R4, PT ;  /* 0x0000000414037248 */ /* 0x000fc80003fe0100 */
[----:B------:R-:W-:Y:S01]  /*253e0*/  LEA R3, R3, -R7, 0x7 ;  /* 0x8000000703037211 */ /* 0x000fe200078e38ff */
[----:B------:R-:W-:-:S03]  /*253f0*/  IMAD.MOV R7, RZ, RZ, -R7 ;  /* 0x000000ffff077224 */ /* 0x000fc600078e0a07 */
[----:B------:R-:W-:Y:S02]  /*25400*/  VIMNMX R3, R3, R6, PT ;  /* 0x0000000603037248 */ /* 0x000fe40003fe0100 */
        /* <DEDUP_REMOVED lines=14> */
[----:B------:R-:W2:Y:S02]  /*254f0*/  S2R R6, SR_TID.X ;  /* 0x0000000000067919 */ /* 0x000ea40000002100 */
[----:B--2---:R-:W-:-:S04]  /*25500*/  SHF.R.U32.HI R6, RZ, 0x5, R6 ;  /* 0x00000005ff067819 */ /* 0x004fc80000011606 */
[----:B------:R-:W-:-:S05]  /*25510*/  LOP3.LUT R6, R6, 0x3, RZ, 0xc0, !PT ;  /* 0x0000000306067812 */ /* 0x000fca00078ec0ff */
[----:B------:R2:W3:Y:S02]  /*25520*/  SHFL.IDX PT, R14, R6, RZ, 0x1f ;  /* 0x00001fff060e7589 */ /* 0x0004e400000e0000 */
.L_x_3484:
[----:B---3--:R-:W-:Y:S02]  /*25530*/  ISETP.NE.AND P0, PT, R14, RZ, PT ;  /* 0x000000ff0e00720c */ /* 0x008fe40003f05270 */
[----:B------:R-:W-:-:S11]  /*25540*/  PLOP3.LUT P6, PT, PT, PT, PT, 0x8, 0x0 ;  /* 0x000000000000781c */ /* 0x000fd60003fce170 */
[----:B------:R-:W-:Y:S05]  /*25550*/  @P0 BRA `(.L_x_3178) ;  /* 0x00000000000c0947 */ /* 0x000fea0003800000 */
[----:B------:R-:W-:-:S03]  /*25560*/  UMOV UR4, 0xffffffff ;  /* 0xffffffff00047882 */ /* 0x000fc60000000000 */
[----:B------:R-:W-:Y:S05]  /*25570*/  BRA.DIV UR4, `(.L_x_3179) ;  /* 0x000000b204887947 */ /* 0x000fea000b800000 */
[----:B------:R-:W-:-:S13]  /*25580*/  ELECT P6, URZ, PT ;  /* 0x00000000003f782f */ /* 0x000fda00038c0000 */
.L_x_3178:
[----:B--2---:R-:W2:Y:S01]  /*25590*/  LDL R6, [R1+0x28] ;  /* 0x0000280001067983 */ /* 0x004ea20000100800 */
[----:B------:R-:W-:Y:S01]  /*255a0*/  BSSY B1, `(.L_x_3180) ;  /* 0x0000008000017945 */ /* 0x000fe20003800000 */
[----:B--2---:R-:W-:-:S05]  /*255b0*/  VIADD R6, R6, 0x1 ;  /* 0x0000000106067836 */ /* 0x004fca0000000000 */
[----:B------:R-:W-:-:S04]  /*255c0*/  LEA.HI R7, R6, R6, RZ, 0x1 ;  /* 0x0000000606077211 */ /* 0x000fc800078f08ff */
[----:B------:R-:W-:-:S04]  /*255d0*/  LOP3.LUT R7, R7, 0xfffffffe, RZ, 0xc0, !PT ;  /* 0xfffffffe07077812 */ /* 0x000fc800078ec0ff */
[----:B------:R-:W-:-:S04]  /*255e0*/  IADD3 R6, R6, -R7, RZ ;  /* 0x8000000706067210 */ /* 0x000fc80007ffe0ff */
[----:B------:R-:W-:-:S04]  /*255f0*/  SHF.L.U32 R6, R6, 0x1f, RZ ;  /* 0x0000001f06067819 */ /* 0x000fc800000006ff */
[----:B------:R-:W2:Y:S02]  /*25600*/  SYNCS.PHASECHK.TRANS64.TRYWAIT P0, [R22+URZ+0x38820], R6 ;  /* 0x03882006160075a7 */ /* 0x000ea4000800017f */
[----:B--2---:R-:W-:Y:S05]  /*25610*/  @!P0 BRA `(.L_x_3181) ;  /* 0x000000b000808947 */ /* 0x004fea0003800000 */
.L_x_3487:
[----:B------:R-:W-:Y:S05]  /*25620*/  BSYNC B1 ;  /* 0x0000000000017941 */ /* 0x000fea0003800000 */
.L_x_3180:
[----:B------:R-:W-:Y:S04]  /*25630*/  BSSY B1, `(.L_x_3182) ;  /* 0x000006c000017945 */ /* 0x000fe80003800000 */
[----:B------:R-:W-:Y:S05]  /*25640*/  @!P6 BRA `(.L_x_3183) ;  /* 0x0000000400a8e947 */ /* 0x000fea0003800000 */
[----:B------:R-:W-:Y:S01]  /*25650*/  IMAD R10, R29, 0x8, R22 ;  /* 0x000000081d0a7824 */ /* 0x000fe200078e0216 */
[----:B-1----:R-:W-:Y:S01]  /*25660*/  SHF.L.U32 R9, R32, 0x1f, RZ ;  /* 0x0000001f20097819 */ /* 0x002fe200000006ff */
[----:B------:R-:W1:Y:S01]  /*25670*/  S2R R7, SR_TID.X ;  /* 0x0000000000077919 */ /* 0x000e620000002100 */
[----:B------:R-:W-:Y:S02]  /*25680*/  BSSY B2, `(.L_x_3184) ;  /* 0x0000005000027945 */ /* 0x000fe40003800000 */
[----:B------:R-:W3:Y:S01]  /*25690*/  SYNCS.PHASECHK.TRANS64.TRYWAIT P0, [R10+URZ+0x388a0], R9 ;  /* 0x0388a0090a0075a7 */ /* 0x000ee2000800017f */
[----:B-1----:R-:W-:-:S04]  /*256a0*/  LOP3.LUT R7, R7, 0x7f, RZ, 0xc0, !PT ;  /* 0x0000007f07077812 */ /* 0x002fc800078ec0ff */
[----:B------:R-:W-:Y:S01]  /*256b0*/  ISETP.NE.AND P1, PT, R7, RZ, PT ;  /* 0x000000ff0700720c */ /* 0x000fe20003f25270 */
[----:B---3--:R-:W-:-:S12]  /*256c0*/  @!P0 BRA `(.L_x_3185) ;  /* 0x000000b000688947 */ /* 0x008fd80003800000 */
.L_x_3488:
[----:B------:R-:W-:Y:S05]  /*256d0*/  BSYNC B2 ;  /* 0x0000000000027941 */ /* 0x000fea0003800000 */
.L_x_3184:
[----:B------:R-:W-:Y:S04]  /*256e0*/  BSSY B2, `(.L_x_3186) ;  /* 0x0000009000027945 */ /* 0x000fe80003800000 */
[----:B------:R-:W-:Y:S05]  /*256f0*/  @P1 BRA `(.L_x_3187) ;  /* 0x00000000001c1947 */ /* 0x000fea0003800000 */
[----:B--2---:R-:W2:Y:S02]  /*25700*/  S2R R6, SR_TID.X ;  /* 0x0000000000067919 */ /* 0x004ea40000002100 */
[----:B--2---:R-:W-:Y:S01]  /*25710*/  LOP3.LUT R7, R6, 0x1f, RZ, 0xc0, !PT ;  /* 0x0000001f06077812 */ /* 0x004fe200078ec0ff */
[----:B------:R-:W-:-:S03]  /*25720*/  IMAD.MOV.U32 R6, RZ, RZ, 0x8000 ;  /* 0x00008000ff067424 */ /* 0x000fc600078e00ff */
[----:B------:R-:W-:Y:S01]  /*25730*/  ISETP.NE.AND P0, PT, R7, RZ, PT ;  /* 0x000000ff0700720c */ /* 0x000fe20003f05270 */
[----:B------:R3:W-:-:S12]  /*25740*/  SYNCS.ARRIVE.TRANS64 RZ, [R10+URZ+0x38890], R6 ;  /* 0x038890060aff79a7 */ /* 0x0007d8000800003f */
[----:B---3--:R-:W-:Y:S05]  /*25750*/  @!P0 BRA `(.L_x_3187) ;  /* 0x0000000000048947 */ /* 0x008fea0003800000 */
[----:B------:R-:W-:Y:S01]  /*25760*/  BPT.TRAP 0x1 ;  /* 0x000000040000795c */ /* 0x000fe20000300000 */
.L_x_3187:
[----:B------:R-:W-:Y:S05]  /*25770*/  BSYNC B2 ;  /* 0x0000000000027941 */ /* 0x000fea0003800000 */
.L_x_3186:
[----:B------:R-:W-:Y:S01]  /*25780*/  IMAD.MOV.U32 R15, RZ, RZ, RZ ;  /* 0x000000ffff0f7224 */ /* 0x000fe200078e00ff */
[----:B0-----:R-:W-:Y:S01]  /*25790*/  LEA R8, R29, R22, 0xf ;  /* 0x000000161d087211 */ /* 0x001fe200078e78ff */
[----:B------:R-:W-:Y:S01]  /*257a0*/  IMAD R7, R4, 0x80, R0 ;  /* 0x0000008004077824 */ /* 0x000fe200078e0200 */
[----:B------:R-:W-:Y:S01]  /*257b0*/  UIADD3 UR4, UP0, UR40, 0x570, URZ ;  /* 0x0000057028047890 */ /* 0x000fe2000ff1e03f */
[----:B------:R-:W-:Y:S01]  /*257c0*/  PLOP3.LUT P0, PT, PT, PT, PT, 0x80, 0x0 ;  /* 0x000000000000781c */ /* 0x000fe20003f0f070 */
[----:B--2---:R-:W-:Y:S01]  /*257d0*/  VIADD R6, R10, 0x38890 ;  /* 0x000388900a067836 */ /* 0x004fe20000000000 */
[----:B------:R-:W-:Y:S01]  /*257e0*/  R2UR UR10, R15 ;  /* 0x000000000f0a72ca */ /* 0x000fe200000e0000 */
[----:B------:R-:W-:Y:S01]  /*257f0*/  VIADD R7, R7, 0xffffff80 ;  /* 0xffffff8007077836 */ /* 0x000fe20000000000 */
[----:B------:R-:W-:Y:S01]  /*25800*/  UIADD3.X UR5, URZ, UR41, URZ, UP0, !UPT ;  /* 0x000000293f057290 */ /* 0x000fe200087fe43f */
[----:B------:R-:W-:Y:S01]  /*25810*/  VIADD R11, R8, 0x28400 ;  /* 0x00028400080b7836 */ /* 0x000fe20000000000 */
[----:B------:R-:W-:Y:S01]  /*25820*/  UMOV UR6, 0x0 ;  /* 0x0000000000067882 */ /* 0x000fe20000000000 */
[----:B------:R-:W-:-:S10]  /*25830*/  UMOV UR7, 0x12f00000 ;  /* 0x12f0000000077882 */ /* 0x000fd40000000000 */
.L_x_3188:
        /* <DEDUP_REMOVED lines=12> */
[----:B------:R-:W-:Y:S01]  /*25900*/  UMOV UR6, 0x0 ;  /* 0x0000000000067882 */ /* 0x000fe20000000000 */
[----:B------:R-:W-:Y:S01]  /*25910*/  IADD3 R11, R8, 0x2c400, RZ ;  /* 0x0002c400080b7810 */ /* 0x000fe20007ffe0ff */
[----:B------:R-:W-:Y:S01]  /*25920*/  UMOV UR7, 0x12f00000 ;  /* 0x12f0000000077882 */ /* 0x000fe20000000000 */
[----:B------:R-:W-:-:S15]  /*25930*/  R2UR UR10, R14 ;  /* 0x000000000e0a72ca */ /* 0x000fde00000e0000 */
.L_x_3189:
        /* <DEDUP_REMOVED lines=13> */
.L_x_3489:
[----:B------:R-:W-:Y:S05]  /*25a10*/  BSYNC B2 ;  /* 0x0000000000027941 */ /* 0x000fea0003800000 */
.L_x_3190:
        /* <DEDUP_REMOVED lines=11> */
.L_x_3193:
[----:B------:R-:W-:Y:S05]  /*25ad0*/  BSYNC B2 ;  /* 0x0000000000027941 */ /* 0x000fea0003800000 */
.L_x_3192:
        /* <DEDUP_REMOVED lines=8> */
.L_x_3194:
        /* <DEDUP_REMOVED lines=15> */
.L_x_3195:
        /* <DEDUP_REMOVED lines=9> */
[----:B---3--:R-:W-:Y:S05]  /*25ce0*/  @P0 BRA.U.ANY `(.L_x_3195) ;  /* 0xfffffffd00d80947 */ /* 0x008fea000393ffff */
.L_x_3183:
[----:B------:R-:W-:Y:S05]  /*25cf0*/  BSYNC B1 ;  /* 0x0000000000017941 */ /* 0x000fea0003800000 */
.L_x_3182:
        /* <DEDUP_REMOVED lines=9> */
.L_x_3210:
[----:B------:R-:W-:Y:S05]  /*25d90*/  YIELD ;  /* 0x0000000000007946 */ /* 0x000fea0003800000 */
[----:B------:R-:W-:Y:S04]  /*25da0*/  BSSY B1, `(.L_x_3196) ;  /* 0x000006b000017945 */ /* 0x000fe80003800000 */
[----:B------:R-:W-:Y:S05]  /*25db0*/  @!P6 BRA `(.L_x_3197) ;  /* 0x0000000400a4e947 */ /* 0x000fea0003800000 */
[----:B-1----:R-:W-:Y:S01]  /*25dc0*/  IMAD R9, R29, 0x8, R22 ;  /* 0x000000081d097824 */ /* 0x002fe200078e0216 */
[----:B0-----:R-:W-:Y:S01]  /*25dd0*/  SHF.L.U32 R8, R32, 0x1f, RZ ;  /* 0x0000001f20087819 */ /* 0x001fe200000006ff */
[----:B------:R-:W0:Y:S01]  /*25de0*/  S2R R4, SR_TID.X ;  /* 0x0000000000047919 */ /* 0x000e220000002100 */
[----:B------:R-:W-:Y:S02]  /*25df0*/  BSSY B2, `(.L_x_3198) ;  /* 0x0000005000027945 */ /* 0x000fe40003800000 */
[----:B------:R-:W1:Y:S01]  /*25e00*/  SYNCS.PHASECHK.TRANS64.TRYWAIT P1, [R9+URZ+0x388a0], R8 ;  /* 0x0388a008090075a7 */ /* 0x000e62000802017f */
[----:B0-----:R-:W-:-:S04]  /*25e10*/  LOP3.LUT R4, R4, 0x7f, RZ, 0xc0, !PT ;  /* 0x0000007f04047812 */ /* 0x001fc800078ec0ff */
[----:B------:R-:W-:Y:S01]  /*25e20*/  ISETP.NE.AND P2, PT, R4, RZ, PT ;  /* 0x000000ff0400720c */ /* 0x000fe20003f45270 */
[----:B-1----:R-:W-:-:S12]  /*25e30*/  @!P1 BRA `(.L_x_3199) ;  /* 0x000000a800b49947 */ /* 0x002fd80003800000 */
.L_x_3490:
[----:B------:R-:W-:Y:S05]  /*25e40*/  BSYNC B2 ;  /* 0x0000000000027941 */ /* 0x000fea0003800000 */
.L_x_3198:
[----:B------:R-:W-:Y:S04]  /*25e50*/  BSSY B2, `(.L_x_3200) ;  /* 0x0000009000027945 */ /* 0x000fe80003800000 */
[----:B------:R-:W-:Y:S05]  /*25e60*/  @P2 BRA `(.L_x_3201) ;  /* 0x00000000001c2947 */ /* 0x000fea0003800000 */
[----:B------:R-:W2:Y:S02]  /*25e70*/  S2R R4, SR_TID.X ;  /* 0x0000000000047919 */ /* 0x000ea40000002100 */
[----:B--2---:R-:W-:Y:S02]  /*25e80*/  LOP3.LUT R6, R4, 0x1f, RZ, 0xc0, !PT ;  /* 0x0000001f04067812 */ /* 0x004fe400078ec0ff */
[----:B------:R-:W-:Y:S02]  /*25e90*/  MOV R4, 0x8000 ;  /* 0x0000800000047802 */ /* 0x000fe40000000f00 */
[----:B------:R-:W-:Y:S02]  /*25ea0*/  ISETP.NE.AND P1, PT, R6, RZ, PT ;  /* 0x000000ff0600720c */ /* 0x000fe40003f25270 */
[----:B------:R1:W-:Y:S11]  /*25eb0*/  SYNCS.ARRIVE.TRANS64 RZ, [R9+URZ+0x38890], R4 ;  /* 0x0388900409ff79a7 */ /* 0x0003f6000800003f */
[----:B-1----:R-:W-:Y:S05]  /*25ec0*/  @!P1 BRA `(.L_x_3201) ;  /* 0x0000000000049947 */ /* 0x002fea0003800000 */
[----:B------:R-:W-:Y:S01]  /*25ed0*/  BPT.TRAP 0x1 ;  /* 0x000000040000795c */ /* 0x000fe20000300000 */
.L_x_3201:
[----:B------:R-:W-:Y:S05]  /*25ee0*/  BSYNC B2 ;  /* 0x0000000000027941 */ /* 0x000fea0003800000 */
.L_x_3200:
[----:B------:R-:W-:Y:S01]  /*25ef0*/  IMAD.MOV.U32 R14, RZ, RZ, RZ ;  /* 0x000000ffff0e7224 */ /* 0x000fe200078e00ff */
[----:B------:R-:W-:Y:S01]  /*25f00*/  UIADD3 UR4, UP0, UR40, 0x570, URZ ;  /* 0x0000057028047890 */ /* 0x000fe2000ff1e03f */
[----:B------:R-:W-:Y:S01]  /*25f10*/  IMAD R7, R29, 0x8000, R22 ;  /* 0x000080001d077824 */ /* 0x000fe200078e0216 */
[----:B------:R-:W-:Y:S01]  /*25f20*/  PLOP3.LUT P1, PT, PT, PT, PT, 0x80, 0x0 ;  /* 0x000000000000781c */ /* 0x000fe20003f2f070 */
[----:B--2---:R-:W-:Y:S01]  /*25f30*/  IMAD R6, R10, 0x80, R0 ;  /* 0x000000800a067824 */ /* 0x004fe200078e0200 */
[----:B------:R-:W-:Y:S01]  /*25f40*/  R2UR UR10, R14 ;  /* 0x000000000e0a72ca */ /* 0x000fe200000e0000 */
[----:B------:R-:W-:Y:S01]  /*25f50*/  VIADD R4, R9, 0x38890 ;  /* 0x0003889009047836 */ /* 0x000fe20000000000 */
[----:B------:R-:W-:Y:S01]  /*25f60*/  IADD3 R11, R7, 0x28400, RZ ;  /* 0x00028400070b7810 */ /* 0x000fe20007ffe0ff */
[----:B------:R-:W-:Y:S01]  /*25f70*/  UIADD3.X UR5, URZ, UR41, URZ, UP0, !UPT ;  /* 0x000000293f057290 */ /* 0x000fe200087fe43f */
[----:B------:R-:W-:Y:S01]  /*25f80*/  UMOV UR6, 0x0 ;  /* 0x0000000000067882 */ /* 0x000fe20000000000 */
[----:B------:R-:W-:-:S10]  /*25f90*/  UMOV UR7, 0x12f00000 ;  /* 0x12f0000000077882 */ /* 0x000fd40000000000 */
.L_x_3202:
        /* <DEDUP_REMOVED lines=12> */
[----:B------:R-:W-:Y:S01]  /*26060*/  VIADD R11, R7, 0x2c400 ;  /* 0x0002c400070b7836 */ /* 0x000fe20000000000 */
[----:B------:R-:W-:Y:S01]  /*26070*/  UMOV UR6, 0x0 ;  /* 0x0000000000067882 */ /* 0x000fe20000000000 */
[----:B------:R-:W-:Y:S01]  /*26080*/  UMOV UR7, 0x12f00000 ;  /* 0x12f0000000077882 */ /* 0x000fe20000000000 */
[----:B------:R-:W-:-:S15]  /*26090*/  R2UR UR10, R15 ;  /* 0x000000000f0a72ca */ /* 0x000fde00000e0000 */
.L_x_3203:
        /* <DEDUP_REMOVED lines=13> */
.L_x_3491:
[----:B------:R-:W-:Y:S05]  /*26170*/  BSYNC B2 ;  /* 0x0000000000027941 */ /* 0x000fea0003800000 */
.L_x_3204:
        /* <DEDUP_REMOVED lines=11> */
.L_x_3207:
[----:B------:R-:W-:Y:S05]  /*26230*/  BSYNC B2 ;  /* 0x0000000000027941 */ /* 0x000fea0003800000 */
.L_x_3206:
        /* <DEDUP_REMOVED lines=8> */
.L_x_3208:
        /* <DEDUP_REMOVED lines=15> */
.L_x_3209:
        /* <DEDUP_REMOVED lines=10> */
.L_x_3197:
[----:B------:R-:W-:Y:S05]  /*26450*/  BSYNC B1 ;  /* 0x0000000000017941 */ /* 0x000fea0003800000 */
.L_x_3196:
[C---:B------:R-:W-:Y:S01]  /*26460*/  ISETP.GT.AND P2, PT, R10.reuse, R5, PT ;  /* 0x000000050a00720c */ /* 0x040fe20003f44270 */
[----:B------:R-:W-:Y:S01]  /*26470*/  VIADD R29, R29, 0x1 ;  /* 0x000000011d1d7836 */ /* 0x000fe20000000000 */
[----:B------:R-:W-:-:S04]  /*26480*/  IADD3 R10, R10, -0x1, RZ ;  /* 0xffffffff0a0a7810 */ /* 0x000fc80007ffe0ff */
[----:B------:R-:W-:-:S04]  /*26490*/  ISETP.NE.AND P1, PT, R29, 0x2, PT ;  /* 0x000000021d00780c */ /* 0x000fc80003f25270 */
[----:B------:R-:W-:Y:S02]  /*264a0*/  SEL R4, RZ, 0x1, P1 ;  /* 0x00000001ff047807 */ /* 0x000fe40000800000 */
[----:B------:R-:W-:Y:S02]  /*264b0*/  SEL R29, R29, RZ, P1 ;  /* 0x000000ff1d1d7207 */ /* 0x000fe40000800000 */
[----:B------:R-:W-:Y:S01]  /*264c0*/  LOP3.LUT R32, R32, R4, RZ, 0x3c, !PT ;  /* 0x0000000420207212 */ /* 0x000fe200078e3cff */
[----:B------:R-:W-:Y:S06]  /*264d0*/  @P2 BRA `(.L_x_3210) ;  /* 0xfffffff8002c2947 */ /* 0x000fec000383ffff */
.L_x_3176:
[----:B------:R-:W-:Y:S05]  /*264e0*/  BSYNC B0 ;  /* 0x0000000000007941 */ /* 0x000fea0003800000 */
.L_x_3175:
[----:B------:R-:W3:Y:S01]  /*264f0*/  LDC R0, c[0x0][0x448] ;  /* 0x00011200ff007b82 */ /* 0x000ee20000000800 */
[----:B------:R-:W-:Y:S01]  /*26500*/  LEA R3, R17, 0x7f, 0x7 ;  /* 0x0000007f11037811 */ /* 0x000fe200078e38ff */
[----:B------:R-:W-:Y:S06]  /*26510*/  @!P0 WARPSYNC.ALL ;  /* 0x0000000000008948 */ /* 0x000fec0003800000 */
[----:B------:R-:W-:Y:S01]  /*26520*/  @!P0 BAR.SYNC.DEFER_BLOCKING 0xc, 0x180 ;  /* 0x0306000000008b1d */ /* 0x000fe20000010000 */
[----:B---3--:R-:W-:-:S13]  /*26530*/  ISETP.NE.AND P1, PT, R0, 0x1, PT ;  /* 0x000000010000780c */ /* 0x008fda0003f25270 */
[----:B------:R-:W3:Y:S08]  /*26540*/  @P1 LDC R4, c[0x0][0x44c] ;  /* 0x00011300ff041b82 */ /* 0x000ef00000000800 */
[----:B------:R-:W4:Y:S01]  /*26550*/  @P1 LDC R0, c[0x0][0x450] ;  /* 0x00011400ff001b82 */ /* 0x000f220000000800 */
[----:B---3--:R-:W-:-:S05]  /*26560*/  @P1 IMAD.HI.U32 R4, R3, R4, RZ ;  /* 0x0000000403041227 */ /* 0x008fca00078e00ff */
[----:B----4-:R-:W-:-:S05]  /*26570*/  @P1 SHF.R.U32.HI R3, RZ, R0, R4 ;  /* 0x00000000ff031219 */ /* 0x010fca0000011604 */
[----:B------:R-:W-:-:S05]  /*26580*/  IMAD.IADD R3, R2, 0x1, R3 ;  /* 0x0000000102037824 */ /* 0x000fca00078e0203 */
[----:B------:R-:W-:-:S04]  /*26590*/  SHF.R.S32.HI R0, RZ, 0x1f, R3 ;  /* 0x0000001fff007819 */ /* 0x000fc80000011403 */
[----:B------:R-:W-:-:S04]  /*265a0*/  LEA.HI R0, R0, R3, RZ, 0x7 ;  /* 0x0000000300007211 */ /* 0x000fc800078f38ff */
[----:B------:R-:W-:-:S04]  /*265b0*/  SHF.R.S32.HI R3, RZ, 0x7, R0 ;  /* 0x00000007ff037819 */ /* 0x000fc80000011400 */
[----:B------:R-:W-:-:S04]  /*265c0*/  VIMNMX R5, R20, R3, PT ;  /* 0x0000000314057248 */ /* 0x000fc80003fe0100 */
[----:B------:R-:W-:Y:S01]  /*265d0*/  ISETP.GT.AND P0, PT, R5, RZ, PT ;  /* 0x000000ff0500720c */ /* 0x000fe20003f04270 */
[----:B------:R3:W-:-:S12]  /*265e0*/  STL [R1+0x20], R5 ;  /* 0x0000200501007387 */ /* 0x0007d80000100800 */
[----:B---3--:R-:W-:Y:S05]  /*265f0*/  @P0 BRA `(.L_x_3211) ;  /* 0x0000000000440947 */ /* 0x008fea0003800000 */
[----:B--2---:R-:W2:Y:S02]  /*26600*/  S2R R6, SR_TID.X ;  /* 0x0000000000067919 */ /* 0x004ea40000002100 */
[----:B--2---:R-:W-:-:S04]  /*26610*/  LOP3.LUT R6, R6, 0x7f, RZ, 0xc0, !PT ;  /* 0x0000007f06067812 */ /* 0x004fc800078ec0ff */
[----:B------:R-:W-:-:S13]  /*26620*/  ISETP.NE.AND P0, PT, R6, RZ, PT ;  /* 0x000000ff0600720c */ /* 0x000fda0003f05270 */
[----:B------:R-:W-:Y:S05]  /*26630*/  @P0 BRA `(.L_x_3212) ;  /* 0x0000004800580947 */ /* 0x000fea0003800000 */
[----:B------:R-:W2:Y:S01]  /*26640*/  S2R R5, SR_LANEID ;  /* 0x0000000000057919 */ /* 0x000ea20000000000 */
[----:B------:R-:W-:Y:S01]  /*26650*/  VOTEU.ANY UR4, UPT, PT ;  /* 0x0000000000047886 */ /* 0x000fe200038e0100 */
[----:B------:R-:W3:Y:S01]  /*26660*/  LDC.64 R2, c[0x0][0xc60] ;  /* 0x00031800ff027b82 */ /* 0x000ee20000000a00 */
[----:B------:R-:W2:Y:S02]  /*26670*/  FLO.U32 R0, UR4 ;  /* 0x0000000400007d00 */ /* 0x000ea400080e0000 */
[----:B--2---:R-:W-:-:S06]  /*26680*/  ISETP.EQ.U32.AND P0, PT, R0, R5, PT ;  /* 0x000000050000720c */ /* 0x004fcc0003f02070 */
[----:B------:R-:W3:Y:S07]  /*26690*/  POPC R5, UR4 ;  /* 0x0000000400057d09 */ /* 0x000eee0008000000 */
[----:B---3--:R-:W2:Y:S01]  /*266a0*/  @P0 ATOMG.E.ADD.STRONG.GPU PT, R3, desc[UR36][R2.64], R5 ;  /* 0x00000005020309a8 */ /* 0x008ea200081ee1e4 */
[----:B------:R-:W3:Y:S02]  /*266b0*/  S2R R4, SR_LTMASK ;  /* 0x0000000000047919 */ /* 0x000ee40000003900 */
[----:B---3--:R-:W-:-:S04]  /*266c0*/  LOP3.LUT R4, R4, UR4, RZ, 0xc0, !PT ;  /* 0x0000000404047c12 */ /* 0x008fc8000f8ec0ff */
[----:B------:R-:W3:Y:S01]  /*266d0*/  POPC R7, R4 ;  /* 0x0000000400077309 */ /* 0x000ee20000000000 */
[----:B--2---:R-:W3:Y:S02]  /*266e0*/  SHFL.IDX PT, R0, R3, R0, 0x1f ;  /* 0x00001f0003007589 */ /* 0x004ee400000e0000 */
[----:B---3--:R-:W-:Y:S01]  /*266f0*/  IADD3 R16, R0, UR39, R7 ;  /* 0x0000002700107c10 */ /* 0x008fe2000fffe007 */
[----:B------:R-:W-:Y:S06]  /*26700*/  BRA `(.L_x_3212) ;  /* 0x0000004800247947 */ /* 0x000fec0003800000 */
.L_x_3211:
        /* <DEDUP_REMOVED lines=9> */
[----:B--2---:R-:W-:Y:S01]  /*267a0*/  MOV R6, UR8 ;  /* 0x0000000800067c02 */ /* 0x004fe20008000f00 */
[----:B------:R-:W2:Y:S01]  /*267b0*/  LDC.64 R2, c[0x4][R2] ;  /* 0x0100000002027b82 */ /* 0x000ea20000000a00 */
[----:B------:R-:W-:Y:S01]  /*267c0*/  IMAD.U32 R5, RZ, RZ, UR7 ;  /* 0x00000007ff057e24 */ /* 0x000fe2000f8e00ff */
[----:B------:R-:W-:Y:S01]  /*267d0*/  MOV R12, 0x1 ;  /* 0x00000001000c7802 */ /* 0x000fe20000000f00 */
[----:B------:R-:W-:Y:S02]  /*267e0*/  IMAD.U32 R7, RZ, RZ, UR9 ;  /* 0x00000009ff077e24 */ /* 0x000fe4000f8e00ff */
[----:B------:R-:W-:-:S02]  /*267f0*/  IMAD.U32 R10, RZ, RZ, UR4 ;  /* 0x00000004ff0a7e24 */ /* 0x000fc4000f8e00ff */
[----:B------:R-:W-:Y:S02]  /*26800*/  IMAD.U32 R11, RZ, RZ, UR5 ;  /* 0x00000005ff0b7e24 */ /* 0x000fe4000f8e00ff */
[----:B0-----:R-:W-:Y:S02]  /*26810*/  IMAD.MOV.U32 R8, RZ, RZ, 0x70 ;  /* 0x00000070ff087424 */ /* 0x001fe400078e00ff */
[----:B------:R-:W-:-:S07]  /*26820*/  IMAD.MOV.U32 R13, RZ, RZ, RZ ;  /* 0x000000ffff0d7224 */ /* 0x000fce00078e00ff */
[----:B------:R-:W-:-:S07]  /*26830*/  LEPC R20, `(.L_x_3214) ;  /* 0x000000001014794e */ /* 0x000fce0000000000 */
[----:B-12---:R-:W-:Y:S05]  /*26840*/  CALL.ABS.NOINC R2 ;  /* 0x0000000002007343 */ /* 0x006fea0003c00000 */
.L_x_3214:
[----:B------:R-:W-:Y:S05]  /*26850*/  BSYNC B6 ;  /* 0x0000000000067941 */ /* 0x000fea0003800000 */
.L_x_3213:
[----:B------:R-:W3:Y:S01]  /*26860*/  LDL.LU R34, [R1] ;  /* 0x0000000001227983 */ /* 0x000ee20000300800 */
[----:B------:R-:W-:Y:S01]  /*26870*/  VIADD R0, R22, 0x10400 ;  /* 0x0001040016007836 */ /* 0x000fe20000000000 */
[----:B------:R-:W-:Y:S04]  /*26880*/  BSSY B6, `(.L_x_3215) ;  /* 0x0000016000067945 */ /* 0x000fe80003800000 */
[----:B------:R-:W-:Y:S02]  /*26890*/  LOP3.LUT P0, RZ, R0, 0x3ff, RZ, 0xc0, !PT ;  /* 0x000003ff00ff7812 */ /* 0x000fe4000780c0ff */
[----:B---3--:R-:W-:-:S11]  /*268a0*/  LOP3.LUT R34, R34, 0xfffffffe, RZ, 0xc0, !PT ;  /* 0xfffffffe22227812 */ /* 0x008fd600078ec0ff */
[----:B------:R-:W-:-:S05]  /*268b0*/  @P0 LOP3.LUT R34, R34, 0x1, RZ, 0xfc, !PT ;  /* 0x0000000122220812 */ /* 0x000fca00078efcff */
[----:B------:R3:W-:Y:S01]  /*268c0*/  STL [R1], R34 ;  /* 0x0000002201007387 */ /* 0x0007e20000100800 */
        /* <DEDUP_REMOVED lines=16> */
[----:B-123--:R-:W-:Y:S05]  /*269d0*/  CALL.ABS.NOINC R2 ;  /* 0x0000000002007343 */ /* 0x00efea0003c00000 */
.L_x_3216:
[----:B------:R-:W-:Y:S05]  /*269e0*/  BSYNC B6 ;  /* 0x0000000000067941 */ /* 0x000fea0003800000 */
.L_x_3215:
        /* <DEDUP_REMOVED lines=20> */
.L_x_3218:
[----:B------:R-:W-:Y:S05]  /*26b30*/  BSYNC B6 ;  /* 0x0000000000067941 */ /* 0x000fea0003800000 */
.L_x_3217:
        /* <DEDUP_REMOVED lines=9> */
[----:B------:R-:W4:Y:S01]  /*26bd0*/  LDC.64 R2, c[0x4][R2] ;  /* 0x0100000002027b82 */ /* 0x000f220000000a00 */
[----:B------:R-:W-:Y:S01]  /*26be0*/  IMAD.U32 R5, RZ, RZ, UR5 ;  /* 0x00000005ff057e24 */ /* 0x000fe2000f8e00ff */
[----:B------:R-:W-:Y:S01]  /*26bf0*/  MOV R13, RZ ;  /* 0x000000ff000d7202 */ /* 0x000fe20000000f00 */
[----:B--2---:R-:W-:Y:S02]  /*26c00*/  IMAD.U32 R6, RZ, RZ, UR6 ;  /* 0x00000006ff067e24 */ /* 0x004fe4000f8e00ff */
[----:B------:R-:W-:-:S02]  /*26c10*/  IMAD.U32 R10, RZ, RZ, UR8 ;  /* 0x00000008ff0a7e24 */ /* 0x000fc4000f8e00ff */
[----:B------:R-:W-:Y:S02]  /*26c20*/  IMAD.U32 R11, RZ, RZ, UR9 ;  /* 0x00000009ff0b7e24 */ /* 0x000fe4000f8e00ff */
[----:B0-----:R-:W-:Y:S02]  /*26c30*/  IMAD.MOV.U32 R8, RZ, RZ, 0x70 ;  /* 0x00000070ff087424 */ /* 0x001fe400078e00ff */
[----:B------:R-:W-:-:S07]  /*26c40*/  IMAD.MOV.U32 R12, RZ, RZ, 0x1 ;  /* 0x00000001ff0c7424 */ /* 0x000fce00078e00ff */
[----:B------:R-:W-:-:S07]  /*26c50*/  LEPC R20, `(.L_x_3220) ;  /* 0x000000001014794e */ /* 0x000fce0000000000 */
[----:B-1-34-:R-:W-:Y:S05]  /*26c60*/  CALL.ABS.NOINC R2 ;  /* 0x0000000002007343 */ /* 0x01afea0003c00000 */
.L_x_3220:
[----:B------:R-:W-:Y:S05]  /*26c70*/  BSYNC B6 ;  /* 0x0000000000067941 */ /* 0x000fea0003800000 */
.L_x_3219:
[----:B------:R-:W0:Y:S01]  /*26c80*/  LDL R21, [R1+0x20] ;  /* 0x0000200001157983 */ /* 0x000e220000100800 */
[----:B------:R-:W-:Y:S02]  /*26c90*/  ULDC.64 UR4, c[0x0][0x9f8] ;  /* 0x00027e0000047ab9 */ /* 0x000fe40000000a00 */
[----:B------:R-:W-:Y:S01]  /*26ca0*/  ISETP.NE.U32.AND P0, PT, RZ, UR4, PT ;  /* 0x00000004ff007c0c */ /* 0x000fe2000bf05070 */
[----:B------:R-:W4:Y:S03]  /*26cb0*/  S2R R20, SR_TID.X ;  /* 0x0000000000147919 */ /* 0x000f260000002100 */
[----:B------:R-:W-:-:S13]  /*26cc0*/  ISETP.NE.AND.EX P0, PT, RZ, UR5, PT, P0 ;  /* 0x00000005ff007c0c */ /* 0x000fda000bf05300 */
[----:B------:R-:W-:-:S04]  /*26cd0*/  @P0 IADD3 R2, P1, R25, UR4, RZ ;  /* 0x0000000419020c10 */ /* 0x000fc8000ff3e0ff */
[----:B------:R-:W-:-:S05]  /*26ce0*/  @P0 IADD3.X R3, R26, UR5, RZ, P1, !PT ;  /* 0x000000051a030c10 */ /* 0x000fca0008ffe4ff */
[----:B------:R1:W2:Y:S01]  /*26cf0*/  @P0 LDG.E R33, desc[UR36][R2.64] ;  /* 0x0000002402210981 */ /* 0x0002a2000c1e1900 */
[C---:B----4-:R-:W-:Y:S01]  /*26d00*/  LOP3.LUT R0, R20.reuse, 0x7f, RZ, 0xc0, !PT ;  /* 0x0000007f14007812 */ /* 0x050fe200078ec0ff */
[----:B-1----:R-:W1:Y:S03]  /*26d10*/  LDC R2, c[0x0][0x430] ;  /* 0x00010c00ff027b82 */ /* 0x002e660000000800 */
[----:B------:R-:W-:Y:S01]  /*26d20*/  SHF.R.U32.HI R0, RZ, 0x3, R0 ;  /* 0x00000003ff007819 */ /* 0x000fe20000011600 */
[----:B------:R-:W-:-:S05]  /*26d30*/  IMAD.SHL.U32 R20, R20, 0x10, RZ ;  /* 0x0000001014147824 */ /* 0x000fca00078e00ff */
[----:B------:R-:W-:Y:S02]  /*26d40*/  LOP3.LUT R20, R0, 0x70, R20, 0xf8, !PT ;  /* 0x0000007000147812 */ /* 0x000fe400078ef814 */
[----:B-1----:R-:W-:-:S13]  /*26d50*/  ISETP.NE.AND P1, PT, R2, 0x1, PT ;  /* 0x000000010200780c */ /* 0x002fda0003f25270 */
[----:B------:R-:W1:Y:S08]  /*26d60*/  @P1 LDC R4, c[0x0][0x434] ;  /* 0x00010d00ff041b82 */ /* 0x000e700000000800 */
[----:B------:R-:W4:Y:S01]  /*26d70*/  @P1 LDC R0, c[0x0][0x438] ;  /* 0x00010e00ff001b82 */ /* 0x000f220000000800 */
[----:B---3--:R-:W-:Y:S01]  /*26d80*/  LOP3.LUT R34, R34, 0xfffffffd, RZ, 0xc0, !PT ;  /* 0xfffffffd22227812 */ /* 0x008fe200078ec0ff */
[----:B------:R-:W-:Y:S01]  /*26d90*/  UMOV UR4, 0xffffffff ;  /* 0xffffffff00047882 */ /* 0x000fe20000000000 */
[----:B0-----:R-:W-:-:S04]  /*26da0*/  LEA R8, R21, 0xffffff80, 0x7 ;  /* 0xffffff8015087811 */ /* 0x001fc800078e38ff */
[----:B------:R-:W-:-:S05]  /*26db0*/  LOP3.LUT R5, R20, R8, RZ, 0xfc, !PT ;  /* 0x0000000814057212 */ /* 0x000fca00078efcff */
[C---:B------:R-:W-:Y:S01]  /*26dc0*/  IMAD.IADD R3, R5.reuse, 0x1, R37 ;  /* 0x0000000105037824 */ /* 0x040fe200078e0225 */
[----:B------:R-:W-:-:S03]  /*26dd0*/  ISETP.GE.AND P0, PT, R5, R27, PT ;  /* 0x0000001b0500720c */ /* 0x000fc60003f06270 */
[----:B-1----:R-:W-:-:S04]  /*26de0*/  @P1 IMAD.HI.U32 R4, R3, R4, RZ ;  /* 0x0000000403041227 */ /* 0x002fc800078e00ff */
[----:B--2---:R-:W-:Y:S01]  /*26df0*/  IMAD.MOV.U32 R6, RZ, RZ, R3 ;  /* 0x000000ffff067224 */ /* 0x004fe200078e0003 */
[----:B----4-:R-:W-:-:S05]  /*26e00*/  @P1 SHF.R.U32.HI R6, RZ, R0, R4 ;  /* 0x00000000ff061219 */ /* 0x010fca0000011604 */
[----:B------:R-:W-:Y:S01]  /*26e10*/  IMAD.MOV R0, RZ, RZ, -R6 ;  /* 0x000000ffff007224 */ /* 0x000fe200078e0a06 */
[----:B------:R-:W0:Y:S03]  /*26e20*/  @!P0 LDC.64 R4, c[0x0][0x418] ;  /* 0x00010600ff048b82 */ /* 0x000e260000000a00 */
[----:B------:R-:W-:-:S05]  /*26e30*/  IMAD R0, R2, R0, R3 ;  /* 0x0000000002007224 */ /* 0x000fca00078e0203 */
[----:B------:R-:W1:Y:S01]  /*26e40*/  @!P0 LDC.64 R2, c[0x0][0x428] ;  /* 0x00010a00ff028b82 */ /* 0x000e620000000a00 */
[----:B------:R-:W-:Y:S02]  /*26e50*/  @!P0 SHF.R.S32.HI R7, RZ, 0x1f, R6 ;  /* 0x0000001fff078819 */ /* 0x000fe40000011406 */
[----:B------:R-:W-:-:S05]  /*26e60*/  SHF.R.S32.HI R9, RZ, 0x1f, R33 ;  /* 0x0000001fff097819 */ /* 0x000fca0000011421 */
[----:B------:R2:W-:Y:S01]  /*26e70*/  STL [R1+0x4], R9 ;  /* 0x0000040901007387 */ /* 0x0005e20000100800 */
[----:B-1----:R-:W-:-:S04]  /*26e80*/  @!P0 IMAD.WIDE.U32 R6, R33, R2, R6 ;  /* 0x0000000221068225 */ /* 0x002fc800078e0006 */
[----:B------:R-:W-:Y:S02]  /*26e90*/  @!P0 IMAD R2, R9, R2, RZ ;  /* 0x0000000209028224 */ /* 0x000fe400078e02ff */
[----:B--2---:R-:W1:Y:S02]  /*26ea0*/  LDC R9, c[0x0][0x2f4] ;  /* 0x0000bd00ff097b82 */ /* 0x004e640000000800 */
[----:B------:R-:W-:Y:S01]  /*26eb0*/  @!P0 IMAD R3, R33, R3, R2 ;  /* 0x0000000321038224 */ /* 0x000fe200078e0202 */
[----:B0-----:R-:W-:-:S04]  /*26ec0*/  @!P0 LEA R2, P1, R6, R4, 0x2 ;  /* 0x0000000406028211 */ /* 0x001fc800078210ff */
[----:B------:R-:W-:-:S04]  /*26ed0*/  @!P0 IADD3 R3, R7, R3, RZ ;  /* 0x0000000307038210 */ /* 0x000fc80007ffe0ff */
[----:B------:R-:W-:Y:S01]  /*26ee0*/  @!P0 LEA.HI.X R3, R6, R5, R3, 0x2, P1 ;  /* 0x0000000506038211 */ /* 0x000fe200008f1403 */
[----:B------:R-:W-:Y:S01]  /*26ef0*/  IMAD.MOV.U32 R4, RZ, RZ, RZ ;  /* 0x000000ffff047224 */ /* 0x000fe200078e00ff */
[----:B------:R-:W-:-:S05]  /*26f00*/  LOP3.LUT R20, R30, 0x80, RZ, 0xfc, !PT ;  /* 0x000000801e147812 */ /* 0x000fca00078efcff */
[----:B------:R0:W5:Y:S01]  /*26f10*/  @!P0 LDG.E R4, desc[UR36][R2.64] ;  /* 0x0000002402048981 */ /* 0x000162000c1e1900 */
[-C--:B-1----:R-:W-:Y:S02]  /*26f20*/  ISETP.GE.AND P1, PT, R30, R9.reuse, PT ;  /* 0x000000091e00720c */ /* 0x082fe40003f26270 */
[----:B------:R-:W-:Y:S01]  /*26f30*/  ISETP.GE.AND P0, PT, R20, R9, PT ;  /* 0x000000091400720c */ /* 0x000fe20003f06270 */
[----:B0-----:R-:W-:-:S05]  /*26f40*/  IMAD.U32 R2, RZ, RZ, UR42 ;  /* 0x0000002aff027e24 */ /* 0x001fca000f8e00ff */
[----:B------:R-:W-:-:S05]  /*26f50*/  ISETP.NE.AND P2, PT, R2, 0x3, PT ;  /* 0x000000030200780c */ /* 0x000fca0003f45270 */
[----:B------:R-:W-:-:S04]  /*26f60*/  @P1 LOP3.LUT R34, R34, 0x2, RZ, 0xfc, !PT ;  /* 0x0000000222221812 */ /* 0x000fc800078efcff */
[----:B------:R-:W-:-:S04]  /*26f70*/  LOP3.LUT R34, R34, 0xfffffffb, RZ, 0xc0, !PT ;  /* 0xfffffffb22227812 */ /* 0x000fc800078ec0ff */
[----:B------:R-:W-:-:S04]  /*26f80*/  LOP3.LUT R34, R34, 0xfffffffe, RZ, 0xc0, !PT ;  /* 0xfffffffe22227812 */ /* 0x000fc800078ec0ff */
[----:B------:R-:W-:-:S04]  /*26f90*/  @P0 LOP3.LUT R34, R34, 0x1, RZ, 0xfc, !PT ;  /* 0x0000000122220812 */ /* 0x000fc800078efcff */
[----:B------:R-:W-:-:S05]  /*26fa0*/  @P2 LOP3.LUT R34, R34, 0x4, RZ, 0xfc, !PT ;  /* 0x0000000422222812 */ /* 0x000fca00078efcff */
[----:B------:R0:W-:Y:S01]  /*26fb0*/  STL [R1], R34 ;  /* 0x0000002201007387 */ /* 0x0001e20000100800 */
[----:B------:R-:W-:Y:S05]  /*26fc0*/  BRA.DIV UR4, `(.L_x_3221) ;  /* 0x0000009a04787947 */ /* 0x000fea000b800000 */
.L_x_3494:
[----:B0-----:R-:W-:Y:S01]  /*26fd0*/  SHF.R.S32.HI R34, RZ, 0x1f, R18 ;  /* 0x0000001fff227819 */ /* 0x001fe20000011412 */
[----:B------:R-:W-:Y:S06]  /*26fe0*/  @!P2 BRA `(.L_x_3222) ;  /* 0x000000000004a947 */ /* 0x000fec0003800000 */
[----:B------:R-:W-:Y:S01]  /*26ff0*/  BPT.TRAP 0x1 ;  /* 0x000000040000795c */ /* 0x000fe20000300000 */
.L_x_3222:
        /* <DEDUP_REMOVED lines=10> */
.L_x_3495:
[----:B------:R-:W-:Y:S05]  /*270a0*/  BSYNC B0 ;  /* 0x0000000000007941 */ /* 0x000fea0003800000 */
.L_x_3223:
[----:B------:R-:W2:Y:S01]  /*270b0*/  LDL.LU R12, [R1] ;  /* 0x00000000010c7983 */ /* 0x000ea20000300800 */
[----:B------:R-:W-:-:S03]  /*270c0*/  ULDC.64 UR4, c[0x0][0x328] ;  /* 0x0000ca0000047ab9 */ /* 0x000fc60000000a00 */
[----:B------:R-:W3:Y:S01]  /*270d0*/  LDL R11, [R1+0xc] ;  /* 0x00000c00010b7983 */ /* 0x000ee20000100800 */
[----:B------:R-:W-:Y:S01]  /*270e0*/  ISETP.GE.AND P1, PT, R27, 0x1, PT ;  /* 0x000000011b00780c */ /* 0x000fe20003f26270 */
[----:B------:R-:W-:Y:S01]  /*270f0*/  IMAD R5, R9, UR4, RZ ;  /* 0x0000000409057c24 */ /* 0x000fe2000f8e02ff */
[----:B-----5:R-:W-:Y:S01]  /*27100*/  SHF.R.S32.HI R10, RZ, 0x1f, R4 ;  /* 0x0000001fff0a7819 */ /* 0x020fe20000011404 */
[----:B------:R-:W-:-:S04]  /*27110*/  IMAD.WIDE.U32 R2, R0, UR4, RZ ;  /* 0x0000000400027c25 */ /* 0x000fc8000f8e00ff */
        /* <DEDUP_REMOVED lines=9> */
[C---:B------:R-:W-:Y:S02]  /*271b0*/  IMAD R8, R18.reuse, UR5, R8 ;  /* 0x0000000512087c24 */ /* 0x040fe4000f8e0208 */
[----:B------:R-:W-:Y:S01]  /*271c0*/  IMAD.WIDE.U32 R2, R18, UR4, R2 ;  /* 0x0000000412027c25 */ /* 0x000fe2000f8e0002 */
[----:B------:R-:W-:-:S02]  /*271d0*/  ULDC.64 UR4, c[0x0][0x318] ;  /* 0x0000c60000047ab9 */ /* 0x000fc40000000a00 */
[----:B------:R-:W-:Y:S01]  /*271e0*/  IADD3 R7, P0, R2, UR4, RZ ;  /* 0x0000000402077c10 */ /* 0x000fe2000ff1e0ff */
[----:B------:R-:W-:-:S03]  /*271f0*/  UMOV UR4, 0xffffffff ;  /* 0xffffffff00047882 */ /* 0x000fc60000000000 */
[----:B------:R-:W-:Y:S02]  /*27200*/  IADD3.X R8, R3, UR5, R8, P0, !PT ;  /* 0x0000000503087c10 */ /* 0x000fe400087fe408 */
[----:B--2---:R-:W-:-:S04]  /*27210*/  LOP3.LUT R12, R12, 0xffffffdf, RZ, 0xc0, !PT ;  /* 0xffffffdf0c0c7812 */ /* 0x004fc800078ec0ff */
[----:B------:R-:W-:Y:S01]  /*27220*/  @P1 LOP3.LUT R12, R12, 0x20, RZ, 0xfc, !PT ;  /* 0x000000200c0c1812 */ /* 0x000fe200078efcff */
[----:B---3--:R-:W-:-:S04]  /*27230*/  IMAD R5, R23, 0x8000, R11 ;  /* 0x0000800017057824 */ /* 0x008fc800078e020b */
[----:B------:R1:W-:Y:S01]  /*27240*/  STL [R1], R12 ;  /* 0x0000000c01007387 */ /* 0x0003e20000100800 */
[----:B------:R-:W-:Y:S05]  /*27250*/  BRA.DIV UR4, `(.L_x_3225) ;  /* 0x0000009a041c7947 */ /* 0x000fea000b800000 */
[----:B-1----:R-:W1:Y:S01]  /*27260*/  LDC R12, c[0x0][0x2f4] ;  /* 0x0000bd00ff0c7b82 */ /* 0x002e620000000800 */
[----:B------:R-:W2:Y:S01]  /*27270*/  SHFL.IDX PT, R2, R7, RZ, 0x181f ;  /* 0x00181fff07027589 */ /* 0x000ea200000e0000 */
[----:B------:R-:W-:-:S03]  /*27280*/  LOP3.LUT R11, R30, 0x80, RZ, 0xfc, !PT ;  /* 0x000000801e0b7812 */ /* 0x000fc600078efcff */
[----:B------:R-:W3:Y:S01]  /*27290*/  SHFL.IDX PT, R3, R8, RZ, 0x181f ;  /* 0x00181fff08037589 */ /* 0x000ee200000e0000 */
[----:B------:R-:W-:Y:S01]  /*272a0*/  IMAD.IADD R5, R22, 0x1, R5 ;  /* 0x0000000116057824 */ /* 0x000fe200078e0205 */
[C---:B-1----:R-:W-:Y:S02]  /*272b0*/  ISETP.GE.AND P1, PT, R30.reuse, R12, PT ;  /* 0x0000000c1e00720c */ /* 0x042fe40003f26270 */
[----:B--2---:R-:W-:Y:S02]  /*272c0*/  IADD3 R2, P0, R30, R2, RZ ;  /* 0x000000021e027210 */ /* 0x004fe40007f1e0ff */
[----:B------:R-:W-:-:S03]  /*272d0*/  ISETP.LT.OR P2, PT, R27, 0x1, P1 ;  /* 0x000000011b00780c */ /* 0x000fc60000f41670 */
[----:B---3--:R-:W-:Y:S01]  /*272e0*/  IMAD.X R3, RZ, RZ, R3, P0 ;  /* 0x000000ffff037224 */ /* 0x008fe200000e0603 */
[----:B------:R-:W-:Y:S02]  /*272f0*/  ISETP.GE.AND P0, PT, R11, R12, PT ;  /* 0x0000000c0b00720c */ /* 0x000fe40003f06270 */
[----:B------:R-:W2:Y:S01]  /*27300*/  LDL.LU R11, [R1] ;  /* 0x00000000010b7983 */ /* 0x000ea20000300800 */
[C---:B------:R-:W-:Y:S02]  /*27310*/  ISETP.GE.AND P3, PT, R27.reuse, 0x11, PT ;  /* 0x000000111b00780c */ /* 0x040fe40003f66270 */
[C---:B------:R-:W-:Y:S02]  /*27320*/  ISETP.GE.AND P6, PT, R27.reuse, 0x71, PT ;  /* 0x000000711b00780c */ /* 0x040fe40003fc6270 */
[C---:B------:R-:W-:Y:S02]  /*27330*/  ISETP.GE.AND P5, PT, R27.reuse, 0x31, PT ;  /* 0x000000311b00780c */ /* 0x040fe40003fa6270 */
[----:B------:R-:W-:Y:S01]  /*27340*/  @!PT LDS RZ, [RZ] ;  /* 0x00000000fffff984 */ /* 0x000fe20000000800 */
[----:B------:R-:W-:Y:S01]  /*27350*/  LDGSTS.E.BYPASS.LTC128B.128 [R5+0x10400], desc[UR36][R2.64], !P2 ;  /* 0x1040000002057fae */ /* 0x000fe2000d101d64 */
[----:B------:R-:W-:-:S02]  /*27360*/  ISETP.LT.OR P2, PT, R27, 0x1, P0 ;  /* 0x000000011b00780c */ /* 0x000fc40000741670 */
[----:B------:R-:W-:-:S11]  /*27370*/  ISETP.GE.AND P4, PT, R27, 0x41, PT ;  /* 0x000000411b00780c */ /* 0x000fd60003f86270 */
[----:B------:R1:W-:Y:S04]  /*27380*/  LDGSTS.E.BYPASS.LTC128B.128 [R5+0x14400], desc[UR36][R2.64+0x80], !P2 ;  /* 0x1440008002057fae */ /* 0x0003e8000d101d64 */
[----:B-1----:R-:W1:Y:S04]  /*27390*/  SHFL.IDX PT, R2, R7, 0x1, 0x181f ;  /* 0x00381f0007027f89 */ /* 0x002e6800000e0000 */
[----:B------:R-:W3:Y:S01]  /*273a0*/  SHFL.IDX PT, R3, R8, 0x1, 0x181f ;  /* 0x00381f0008037f89 */ /* 0x000ee200000e0000 */
[----:B-1----:R-:W-:-:S05]  /*273b0*/  IADD3 R2, P2, R30, R2, RZ ;  /* 0x000000021e027210 */ /* 0x002fca0007f5e0ff */
[----:B---3--:R-:W-:Y:S01]  /*273c0*/  IMAD.X R3, RZ, RZ, R3, P2 ;  /* 0x000000ffff037224 */ /* 0x008fe200010e0603 */
[----:B------:R-:W-:-:S13]  /*273d0*/  ISETP.LT.OR P2, PT, R27, 0x11, P1 ;  /* 0x000000111b00780c */ /* 0x000fda0000f41670 */
[----:B------:R-:W-:Y:S01]  /*273e0*/  LDGSTS.E.BYPASS.LTC128B.128 [R5+0x10c00], desc[UR36][R2.64], !P2 ;  /* 0x10c0000002057fae */ /* 0x000fe2000d101d64 */
[----:B------:R-:W-:-:S13]  /*273f0*/  ISETP.LT.OR P2, PT, R27, 0x11, P0 ;  /* 0x000000111b00780c */ /* 0x000fda0000741670 */
[----:B------:R1:W-:Y:S04]  /*27400*/  LDGSTS.E.BYPASS.LTC128B.128 [R5+0x14c00], desc[UR36][R2.64+0x80], !P2 ;  /* 0x14c0008002057fae */ /* 0x0003e8000d101d64 */
[----:B-1----:R-:W1:Y:S04]  /*27410*/  SHFL.IDX PT, R2, R7, 0x2, 0x181f ;  /* 0x00581f0007027f89 */ /* 0x002e6800000e0000 */
[----:B------:R-:W3:Y:S01]  /*27420*/  SHFL.IDX PT, R3, R8, 0x2, 0x181f ;  /* 0x00581f0008037f89 */ /* 0x000ee200000e0000 */
[----:B-1----:R-:W-:-:S04]  /*27430*/  IADD3 R2, P2, R30, R2, RZ ;  /* 0x000000021e027210 */ /* 0x002fc80007f5e0ff */
[----:B---3--:R-:W-:Y:S02]  /*27440*/  IADD3.X R3, RZ, R3, RZ, P2, !PT ;  /* 0x00000003ff037210 */ /* 0x008fe400017fe4ff */
[----:B------:R-:W-:-:S13]  /*27450*/  ISETP.LT.OR P2, PT, R27, 0x21, P1 ;  /* 0x000000211b00780c */ /* 0x000fda0000f41670 */
[----:B------:R-:W-:Y:S01]  /*27460*/  LDGSTS.E.BYPASS.LTC128B.128 [R5+0x11400], desc[UR36][R2.64], !P2 ;  /* 0x1140000002057fae */ /* 0x000fe2000d101d64 */
[----:B------:R-:W-:-:S13]  /*27470*/  ISETP.LT.OR P2, PT, R27, 0x21, P0 ;  /* 0x000000211b00780c */ /* 0x000fda0000741670 */
        /* <DEDUP_REMOVED lines=16> */
[----:B------:R1:W-:Y:S01]  /*27580*/  LDGSTS.E.BYPASS.LTC128B.128 [R5+0x16400], desc[UR36][R2.64+0x80], !P2 ;  /* 0x1640008002057fae */ /* 0x0003e2000d101d64 */
[----:B--2---:R-:W-:-:S04]  /*27590*/  LOP3.LUT R11, R11, 0xffffffef, RZ, 0xc0, !PT ;  /* 0xffffffef0b0b7812 */ /* 0x004fc800078ec0ff */
[----:B------:R-:W-:Y:S02]  /*275a0*/  @P3 LOP3.LUT R11, R11, 0x10, RZ, 0xfc, !PT ;  /* 0x000000100b0b3812 */ /* 0x000fe400078efcff */
[----:B------:R-:W-:Y:S02]  /*275b0*/  ISETP.GE.AND P3, PT, R27, 0x51, PT ;  /* 0x000000511b00780c */ /* 0x000fe40003f66270 */
[----:B------:R-:W-:Y:S01]  /*275c0*/  LOP3.LUT R11, R11, 0xfffffff7, RZ, 0xc0, !PT ;  /* 0xfffffff70b0b7812 */ /* 0x000fe200078ec0ff */
        /* <DEDUP_REMOVED lines=22> */
[----:B------:R-:W-:-:S05]  /*27730*/  @P6 LOP3.LUT R11, R11, 0x40, RZ, 0xfc, !PT ;  /* 0x000000400b0b6812 */ /* 0x000fca00078efcff */
[----:B---3--:R1:W-:Y:S02]  /*27740*/  STL [R1], R11 ;  /* 0x0000000b01007387 */ /* 0x0083e40000100800 */
.L_x_3513:
[C---:B------:R-:W-:Y:S02]  /*27750*/  ISETP.LT.OR P1, PT, R27.reuse, 0x71, P1 ;  /* 0x000000711b00780c */ /* 0x040fe40000f21670 */
[----:B------:R-:W-:Y:S02]  /*27760*/  ISETP.LT.OR P0, PT, R27, 0x71, P0 ;  /* 0x000000711b00780c */ /* 0x000fe40000701670 */
[----:B--2---:R-:W-:-:S04]  /*27770*/  IADD3 R2, P6, R30, R2, RZ ;  /* 0x000000021e027210 */ /* 0x004fc80007fde0ff */
        /* <DEDUP_REMOVED lines=8> */
.L_x_3226:
[----:B------:R-:W-:Y:S02]  /*27800*/  PLOP3.LUT P1, PT, P1, P0, PT, 0xa2, 0x0 ;  /* 0x000000000000781c */ /* 0x000fe40000f21472 */
[----:B------:R-:W-:-:S08]  /*27810*/  @P0 R2UR P1, UR4, R6 ;  /* 0x00000000060402ca */ /* 0x000fd00000020000 */
[----:B------:R-:W-:-:S05]  /*27820*/  @P0 PLOP3.LUT P0, PT, P1, PT, PT, 0x80, 0x0 ;  /* 0x000000000000081c */ /* 0x000fca0000f0f070 */
[----:B------:R-:W-:Y:S01]  /*27830*/  @!P1 SYNCS.ARRIVE.TRANS64.RED.A0T1 RZ, [UR4+0x38870], RZ ;  /* 0x038870ffffff99a7 */ /* 0x000fe20008200404 */
[----:B------:R-:W-:Y:S07]  /*27840*/  @!P1 ARRIVES.LDGSTSBAR.64.TRANSCNT [UR4+0x38870] ;  /* 0x03887000ff0099b0 */ /* 0x000fee0008000a84 */
[----:B------:R-:W-:Y:S05]  /*27850*/  @P0 BRA.U.ANY `(.L_x_3226) ;  /* 0xfffffffd00e80947 */ /* 0x000fea000393ffff */
[----:B------:R-:W-:Y:S01]  /*27860*/  NOP ;  /* 0x0000000000007918 */ /* 0x000fe20000000000 */
[----:B--2---:R-:W2:Y:S02]  /*27870*/  LDL R2, [R1] ;  /* 0x0000000001027983 */ /* 0x004ea40000100800 */
[----:B--2---:R-:W-:-:S13]  /*27880*/  LOP3.LUT P6, RZ, R2, 0x4, RZ, 0xc0, !PT ;  /* 0x0000000402ff7812 */ /* 0x004fda00078cc0ff */
[----:B------:R-:W-:Y:S05]  /*27890*/  @!P6 BRA `(.L_x_3227) ;  /* 0x000000000004e947 */ /* 0x000fea0003800000 */
[----:B------:R-:W-:Y:S01]  /*278a0*/  BPT.TRAP 0x1 ;  /* 0x000000040000795c */ /* 0x000fe20000300000 */
.L_x_3227:
[----:B------:R2:W-:Y:S01]  /*278b0*/  SYNCS.ARRIVE.TRANS64.A1T0 RZ, [R6+URZ+0x38870], RZ ;  /* 0x038870ff06ff79a7 */ /* 0x0005e2000810003f */
[----:B------:R-:W-:Y:S05]  /*278c0*/  @!P6 BRA `(.L_x_3228) ;  /* 0x000000000004e947 */ /* 0x000fea0003800000 */
[----:B------:R-:W-:Y:S01]  /*278d0*/  BPT.TRAP 0x1 ;  /* 0x000000040000795c */ /* 0x000fe20000300000 */
.L_x_3228:
[----:B------:R-:W4:Y:S01]  /*278e0*/  SYNCS.PHASECHK.TRANS64.TRYWAIT P0, [R6+URZ+0x38840], R20 ;  /* 0x03884014060075a7 */ /* 0x000f22000800017f */
[----:B------:R-:W-:Y:S04]  /*278f0*/  BSSY B0, `(.L_x_3229) ;  /* 0x0000002000007945 */ /* 0x000fe80003800000 */
[----:B----4-:R-:W-:Y:S05]  /*27900*/  @!P0 BRA `(.L_x_3230) ;  /* 0x0000009c00488947 */ /* 0x010fea0003800000 */
.L_x_3514:
[----:B------:R-:W-:Y:S05]  /*27910*/  BSYNC B0 ;  /* 0x0000000000007941 */ /* 0x000fea0003800000 */
.L_x_3229:
[----:B---3--:R3:W5:Y:S01]  /*27920*/  LDL R21, [R1] ;  /* 0x0000000001157983 */ /* 0x0087620000100800 */
[----:B------:R-:W-:Y:S01]  /*27930*/  ULDC.64 UR4, c[0x0][0x300] ;  /* 0x0000c00000047ab9 */ /* 0x000fe20000000a00 */
[----:B------:R-:W0:Y:S01]  /*27940*/  LDC R8, c[0x0][0x2f4] ;  /* 0x0000bd00ff087b82 */ /* 0x000e220000000800 */
[----:B-1----:R-:W-:Y:S01]  /*27950*/  IMAD R7, R9, UR4, RZ ;  /* 0x0000000409077c24 */ /* 0x002fe2000f8e02ff */
        /* <DEDUP_REMOVED lines=14> */
[----:B0-----:R-:W-:Y:S02]  /*27a40*/  ISETP.GE.AND P1, PT, R11, R8, PT ;  /* 0x000000080b00720c */ /* 0x001fe40003f26270 */
[----:B------:R-:W-:Y:S01]  /*27a50*/  IMAD R0, R18, UR5, R0 ;  /* 0x0000000512007c24 */ /* 0x000fe2000f8e0200 */
[----:B------:R-:W-:-:S04]  /*27a60*/  IADD3 R4, P0, R2, UR6, RZ ;  /* 0x0000000602047c10 */ /* 0x000fc8000ff1e0ff */
[----:B------:R-:W-:Y:S01]  /*27a70*/  IADD3.X R0, R3, UR7, R0, P0, !PT ;  /* 0x0000000703007c10 */ /* 0x000fe200087fe400 */
[----:B---3--:R-:W-:Y:S08]  /*27a80*/  BRA.DIV UR4, `(.L_x_3231) ;  /* 0x0000009a04fc7947 */ /* 0x008ff0000b800000 */
[----:B------:R-:W0:Y:S01]  /*27a90*/  SHFL.IDX PT, R3, R4, RZ, 0x181f ;  /* 0x00181fff04037589 */ /* 0x000e2200000e0000 */
[----:B-----5:R-:W-:Y:S02]  /*27aa0*/  LOP3.LUT R21, R21, 0xfffffbff, RZ, 0xc0, !PT ;  /* 0xfffffbff15157812 */ /* 0x020fe400078ec0ff */
[----:B------:R-:W-:Y:S01]  /*27ab0*/  ISETP.GE.AND P6, PT, R30, R8, PT ;  /* 0x000000081e00720c */ /* 0x000fe20003fc6270 */
[----:B------:R-:W1:Y:S01]  /*27ac0*/  SHFL.IDX PT, R2, R0, RZ, 0x181f ;  /* 0x00181fff00027589 */ /* 0x000e6200000e0000 */
[----:B------:R-:W-:-:S04]  /*27ad0*/  @P4 LOP3.LUT R21, R21, 0x400, RZ, 0xfc, !PT ;  /* 0x0000040015154812 */ /* 0x000fc800078efcff */
[C---:B------:R-:W-:Y:S02]  /*27ae0*/  LOP3.LUT P4, RZ, R21.reuse, 0x20, RZ, 0xc0, !PT ;  /* 0x0000002015ff7812 */ /* 0x040fe4000788c0ff */
[----:B------:R-:W-:-:S04]  /*27af0*/  LOP3.LUT R21, R21, 0xfffffdff, RZ, 0xc0, !PT ;  /* 0xfffffdff15157812 */ /* 0x000fc800078ec0ff */
[----:B------:R-:W-:-:S04]  /*27b00*/  @P3 LOP3.LUT R21, R21, 0x200, RZ, 0xfc, !PT ;  /* 0x0000020015153812 */ /* 0x000fc800078efcff */
[C---:B------:R-:W-:Y:S02]  /*27b10*/  LOP3.LUT P3, RZ, R21.reuse, 0x10, RZ, 0xc0, !PT ;  /* 0x0000001015ff7812 */ /* 0x040fe4000786c0ff */
[----:B------:R-:W-:Y:S02]  /*27b20*/  LOP3.LUT R21, R21, 0xfffffeff, RZ, 0xc0, !PT ;  /* 0xfffffeff15157812 */ /* 0x000fe400078ec0ff */
[----:B0-----:R-:W-:Y:S02]  /*27b30*/  @P4 IADD3 R3, P0, R30, R3, RZ ;  /* 0x000000031e034210 */ /* 0x001fe40007f1e0ff */
[----:B------:R-:W-:-:S03]  /*27b40*/  @P2 LOP3.LUT R21, R21, 0x100, RZ, 0xfc, !PT ;  /* 0x0000010015152812 */ /* 0x000fc600078efcff */
[----:B-1----:R-:W-:Y:S01]  /*27b50*/  @P4 IMAD.X R2, RZ, RZ, R2, P0 ;  /* 0x000000ffff024224 */ /* 0x002fe200000e0602 */
[----:B------:R-:W-:Y:S01]  /*27b60*/  LOP3.LUT P2, RZ, R21, 0x8, RZ, 0xc0, !PT ;  /* 0x0000000815ff7812 */ /* 0x000fe2000784c0ff */
[----:B------:R-:W-:Y:S03]  /*27b70*/  STL [R1], R21 ;  /* 0x0000001501007387 */ /* 0x000fe60000100800 */
[----:B------:R-:W-:-:S04]  /*27b80*/  @P4 LOP3.LUT R3, R3, R2, RZ, 0x3c, !PT ;  /* 0x0000000203034212 */ /* 0x000fc800078e3cff */
[----:B------:R-:W-:-:S04]  /*27b90*/  @P4 LOP3.LUT R2, R3, R2, RZ, 0x3c, !PT ;  /* 0x0000000203024212 */ /* 0x000fc800078e3cff */
[----:B------:R-:W-:-:S05]  /*27ba0*/  @P4 LOP3.LUT R3, R3, R2, RZ, 0x3c, !PT ;  /* 0x0000000203034212 */ /* 0x000fca00078e3cff */
[----:B------:R-:W-:Y:S01]  /*27bb0*/  @!PT LDS RZ, [RZ] ;  /* 0x00000000fffff984 */ /* 0x000fe20000000800 */
[----:B------:R-:W-:Y:S04]  /*27bc0*/  @P4 LDGSTS.E.BYPASS.LTC128B.128 [R5+0x28400], desc[UR36][R2.64], !P6 ;  /* 0x2840000002054fae */ /* 0x000fe8000f101d64 */
[----:B------:R0:W-:Y:S01]  /*27bd0*/  @P4 LDGSTS.E.BYPASS.LTC128B.128 [R5+0x2c400], desc[UR36][R2.64+0x80], !P1 ;  /* 0x2c40008002054fae */ /* 0x0001e2000c901d64 */
[----:B------:R-:W-:-:S03]  /*27be0*/  LOP3.LUT P4, RZ, R21, 0x400, RZ, 0xc0, !PT ;  /* 0x0000040015ff7812 */ /* 0x000fc6000788c0ff */
[----:B0-----:R-:W0:Y:S04]  /*27bf0*/  SHFL.IDX PT, R3, R4, 0x1, 0x181f ;  /* 0x00381f0004037f89 */ /* 0x001e2800000e0000 */
[----:B------:R-:W1:Y:S01]  /*27c00*/  SHFL.IDX PT, R2, R0, 0x1, 0x181f ;  /* 0x00381f0000027f89 */ /* 0x000e6200000e0000 */
[----:B0-----:R-:W-:-:S05]  /*27c10*/  @P3 IADD3 R3, P0, R30, R3, RZ ;  /* 0x000000031e033210 */ /* 0x001fca0007f1e0ff */
[----:B-1----:R-:W-:-:S05]  /*27c20*/  @P3 IMAD.X R2, RZ, RZ, R2, P0 ;  /* 0x000000ffff023224 */ /* 0x002fca00000e0602 */
[----:B------:R-:W-:-:S04]  /*27c30*/  @P3 LOP3.LUT R3, R3, R2, RZ, 0x3c, !PT ;  /* 0x0000000203033212 */ /* 0x000fc800078e3cff */
[----:B------:R-:W-:-:S04]  /*27c40*/  @P3 LOP3.LUT R2, R3, R2, RZ, 0x3c, !PT ;  /* 0x0000000203023212 */ /* 0x000fc800078e3cff */
[----:B------:R-:W-:-:S05]  /*27c50*/  @P3 LOP3.LUT R3, R3, R2, RZ, 0x3c, !PT ;  /* 0x0000000203033212 */ /* 0x000fca00078e3cff */
[----:B------:R-:W-:Y:S04]  /*27c60*/  @P3 LDGSTS.E.BYPASS.LTC128B.128 [R5+0x28c00], desc[UR36][R2.64], !P6 ;  /* 0x28c0000002053fae */ /* 0x000fe8000f101d64 */
[----:B------:R0:W-:Y:S01]  /*27c70*/  @P3 LDGSTS.E.BYPASS.LTC128B.128 [R5+0x2cc00], desc[UR36][R2.64+0x80], !P1 ;  /* 0x2cc0008002053fae */ /* 0x0001e2000c901d64 */
[----:B------:R-:W-:-:S03]  /*27c80*/  LOP3.LUT P3, RZ, R21, 0x200, RZ, 0xc0, !PT ;  /* 0x0000020015ff7812 */ /* 0x000fc6000786c0ff */
[----:B0-----:R-:W0:Y:S04]  /*27c90*/  SHFL.IDX PT, R3, R4, 0x2, 0x181f ;  /* 0x00581f0004037f89 */ /* 0x001e2800000e0000 */
[----:B------:R-:W1:Y:S01]  /*27ca0*/  SHFL.IDX PT, R2, R0, 0x2, 0x181f ;  /* 0x00581f0000027f89 */ /* 0x000e6200000e0000 */
[----:B0-----:R-:W-:-:S04]  /*27cb0*/  @P2 IADD3 R3, P0, R30, R3, RZ ;  /* 0x000000031e032210 */ /* 0x001fc80007f1e0ff */
[----:B-1----:R-:W-:-:S04]  /*27cc0*/  @P2 IADD3.X R2, RZ, R2, RZ, P0, !PT ;  /* 0x00000002ff022210 */ /* 0x002fc800007fe4ff */
        /* <DEDUP_REMOVED lines=14> */
[----:B------:R0:W-:Y:S04]  /*27db0*/  @P5 LDGSTS.E.BYPASS.LTC128B.128 [R5+0x2dc00], desc[UR36][R2.64+0x80], !P1 ;  /* 0x2dc0008002055fae */ /* 0x0001e8000c901d64 */
        /* <DEDUP_REMOVED lines=19> */
[----:B------:R-:W1:Y:S04]  /*27ef0*/  SHFL.IDX PT, R2, R0, 0x6, 0x181f ;  /* 0x00d81f0000027f89 */ /* 0x000e6800000e0000 */
[----:B------:R-:W3:Y:S04]  /*27f00*/  SHFL.IDX PT, R4, R4, 0x7, 0x181f ;  /* 0x00f81f0004047f89 */ /* 0x000ee800000e0000 */
[----:B------:R-:W2:Y:S01]  /*27f10*/  SHFL.IDX PT, R0, R0, 0x7, 0x181f ;  /* 0x00f81f0000007f89 */ /* 0x000ea200000e0000 */
[----:B0-----:R-:W-:-:S05]  /*27f20*/  @P2 IADD3 R3, P0, R30, R3, RZ ;  /* 0x000000031e032210 */ /* 0x001fca0007f1e0ff */
[----:B-1----:R-:W-:-:S05]  /*27f30*/  @P2 IMAD.X R2, RZ, RZ, R2, P0 ;  /* 0x000000ffff022224 */ /* 0x002fca00000e0602 */
[----:B------:R-:W-:-:S04]  /*27f40*/  @P2 LOP3.LUT R3, R3, R2, RZ, 0x3c, !PT ;  /* 0x0000000203032212 */ /* 0x000fc800078e3cff */
[----:B------:R-:W-:-:S04]  /*27f50*/  @P2 LOP3.LUT R2, R3, R2, RZ, 0x3c, !PT ;  /* 0x0000000203022212 */ /* 0x000fc800078e3cff */
[----:B------:R-:W-:-:S05]  /*27f60*/  @P2 LOP3.LUT R3, R3, R2, RZ, 0x3c, !PT ;  /* 0x0000000203032212 */ /* 0x000fca00078e3cff */
[----:B------:R1:W-:Y:S04]  /*27f70*/  @P2 LDGSTS.E.BYPASS.LTC128B.128 [R5+0x2b400], desc[UR36][R2.64], !P6 ;  /* 0x2b40000002052fae */ /* 0x0003e8000f101d64 */
[----:B--23--:R1:W-:Y:S02]  /*27f80*/  @P2 LDGSTS.E.BYPASS.LTC128B.128 [R5+0x2f400], desc[UR36][R2.64+0x80], !P1 ;  /* 0x2f40008002052fae */ /* 0x00c3e4000c901d64 */
.L_x_3532:
[----:B------:R-:W-:Y:S02]  /*27f90*/  LOP3.LUT P2, RZ, R21, 0x40, RZ, 0xc0, !PT ;  /* 0x0000004015ff7812 */ /* 0x000fe4000784c0ff */
[----:B------:R-:W-:-:S11]  /*27fa0*/  ISETP.GE.AND P3, PT, R30, R8, PT ;  /* 0x000000081e00720c */ /* 0x000fd60003f66270 */
[----:B01----:R-:W-:-:S04]  /*27fb0*/  @P2 IADD3 R2, P0, R30, R4, RZ ;  /* 0x000000041e022210 */ /* 0x003fc80007f1e0ff */
[----:B------:R-:W-:Y:S02]  /*27fc0*/  @P2 IADD3.X R0, RZ, R0, RZ, P0, !PT ;  /* 0x00000000ff002210 */ /* 0x000fe400007fe4ff */
        /* <DEDUP_REMOVED lines=8> */
.L_x_3232:
[----:B------:R-:W-:Y:S02]  /*28050*/  PLOP3.LUT P1, PT, P1, P0, PT, 0xa2, 0x0 ;  /* 0x000000000000781c */ /* 0x000fe40000f21472 */
[----:B------:R-:W-:-:S08]  /*28060*/  @P0 R2UR P1, UR4, R6 ;  /* 0x00000000060402ca */ /* 0x000fd00000020000 */
[----:B------:R-:W-:-:S05]  /*28070*/  @P0 PLOP3.LUT P0, PT, P1, PT, PT, 0x80, 0x0 ;  /* 0x000000000000081c */ /* 0x000fca0000f0f070 */
[----:B------:R-:W-:Y:S01]  /*28080*/  @!P1 SYNCS.ARRIVE.TRANS64.RED.A0T1 RZ, [UR4+0x38830], RZ ;  /* 0x038830ffffff99a7 */ /* 0x000fe20008200404 */
[----:B------:R-:W-:Y:S07]  /*28090*/  @!P1 ARRIVES.LDGSTSBAR.64.TRANSCNT [UR4+0x38830] ;  /* 0x03883000ff0099b0 */ /* 0x000fee0008000a84 */
[----:B------:R-:W-:Y:S05]  /*280a0*/  @P0 BRA.U.ANY `(.L_x_3232) ;  /* 0xfffffffd00e80947 */ /* 0x000fea000393ffff */
[----:B------:R-:W-:Y:S01]  /*280b0*/  NOP ;  /* 0x0000000000007918 */ /* 0x000fe20000000000 */
[----:B------:R-:W2:Y:S02]  /*280c0*/  LDL R0, [R1] ;  /* 0x0000000001007983 */ /* 0x000ea40000100800 */
[----:B--2---:R-:W-:-:S13]  /*280d0*/  LOP3.LUT P2, RZ, R0, 0x4, RZ, 0xc0, !PT ;  /* 0x0000000400ff7812 */ /* 0x004fda000784c0ff */
[----:B------:R-:W-:Y:S05]  /*280e0*/  @!P2 BRA `(.L_x_3233) ;  /* 0x000000000004a947 */ /* 0x000fea0003800000 */
[----:B------:R-:W-:Y:S01]  /*280f0*/  BPT.TRAP 0x1 ;  /* 0x000000040000795c */ /* 0x000fe20000300000 */
.L_x_3233:
[----:B0-----:R0:W5:Y:S01]  /*28100*/  LDL.LU R3, [R1+0x24] ;  /* 0x0000240001037983 */ /* 0x0011620000300800 */
[----:B------:R-:W-:Y:S01]  /*28110*/  VIADD R0, R22, 0x20400 ;  /* 0x0002040016007836 */ /* 0x000fe20000000000 */
[----:B------:R-:W-:Y:S01]  /*28120*/  SHF.R.S32.HI R2, RZ, 0x1f, R28 ;  /* 0x0000001fff027819 */ /* 0x000fe2000001141c */
[----:B------:R0:W-:Y:S06]  /*28130*/  SYNCS.ARRIVE.TRANS64.A1T0 RZ, [R6+URZ+0x38830], RZ ;  /* 0x038830ff06ff79a7 */ /* 0x0001ec000810003f */
[----:B------:R-:W-:Y:S05]  /*28140*/  WARPSYNC.ALL ;  /* 0x0000000000007948 */ /* 0x000fea0003800000 */
[----:B------:R-:W-:Y:S01]  /*28150*/  BAR.SYNC.DEFER_BLOCKING 0x8, 0x180 ;  /* 0x0206000000007b1d */ /* 0x000fe20000010000 */
[----:B------:R-:W-:-:S05]  /*28160*/  LOP3.LUT P1, RZ, R0, 0x3ff, RZ, 0xc0, !PT ;  /* 0x000003ff00ff7812 */ /* 0x000fca000782c0ff */
[----:B------:R-:W-:Y:S01]  /*28170*/  ULDC.64 UR4, c[0x0][0x298] ;  /* 0x0000a60000047ab9 */ /* 0x000fe20000000a00 */
[----:B------:R-:W-:Y:S01]  /*28180*/  ULDC.64 UR6, c[0x0][0xa00] ;  /* 0x0002800000067ab9 */ /* 0x000fe20000000a00 */
[----:B------:R-:W-:Y:S01]  /*28190*/  IMAD R2, R2, UR4, RZ ;  /* 0x0000000402027c24 */ /* 0x000fe2000f8e02ff */
[----:B------:R-:W-:Y:S01]  /*281a0*/  ISETP.NE.U32.AND P0, PT, RZ, UR6, PT ;  /* 0x00000006ff007c0c */ /* 0x000fe2000bf05070 */
[C---:B------:R-:W-:Y:S01]  /*281b0*/  IMAD.WIDE.U32 R26, R28.reuse, UR4, RZ ;  /* 0x000000041c1a7c25 */ /* 0x040fe2000f8e00ff */
[----:B------:R-:W-:Y:S02]  /*281c0*/  BSSY B6, `(.L_x_3234) ;  /* 0x0000017000067945 */ /* 0x000fe40003800000 */
[----:B------:R-:W-:Y:S01]  /*281d0*/  ISETP.NE.AND.EX P0, PT, RZ, UR7, PT, P0 ;  /* 0x00000007ff007c0c */ /* 0x000fe2000bf05300 */
[----:B------:R-:W-:-:S03]  /*281e0*/  IMAD R25, R28, UR5, R2 ;  /* 0x000000051c197c24 */ /* 0x000fc6000f8e0202 */
[----:B------:R-:W-:Y:S01]  /*281f0*/  SEL R24, R24, RZ, !P0 ;  /* 0x000000ff18187207 */ /* 0x000fe20004000000 */
[----:B------:R-:W-:Y:S01]  /*28200*/  IMAD.IADD R25, R27, 0x1, R25 ;  /* 0x000000011b197824 */ /* 0x000fe200078e0219 */
[----:B-----5:R-:W-:Y:S01]  /*28210*/  SEL R28, R3, RZ, !P0 ;  /* 0x000000ff031c7207 */ /* 0x020fe20004000000 */
[----:B------:R-:W-:Y:S06]  /*28220*/  @!P1 BRA `(.L_x_3235) ;  /* 0x0000000000409947 */ /* 0x000fec0003800000 */
[----:B------:R-:W-:Y:S01]  /*28230*/  MOV R2, 0x0 ;  /* 0x0000000000027802 */ /* 0x000fe20000000f00 */
[----:B------:R-:W-:Y:S01]  /*28240*/  ULDC.64 UR4, c[0x4][0xc0] ;  /* 0x0100300000047ab9 */ /* 0x000fe20000000a00 */
[----:B------:R-:W-:Y:S01]  /*28250*/  ULDC.64 UR6, c[0x4][0xc8] ;  /* 0x0100320000067ab9 */ /* 0x000fe20000000a00 */
[----:B------:R-:W-:Y:S01]  /*28260*/  ULDC.64 UR8, c[0x4][0x28] ;  /* 0x01000a0000087ab9 */ /* 0x000fe20000000a00 */
[----:B------:R-:W-:Y:S01]  /*28270*/  IMAD.U32 R4, RZ, RZ, UR4 ;  /* 0x00000004ff047e24 */ /* 0x000fe2000f8e00ff */
[----:B------:R-:W-:Y:S01]  /*28280*/  MOV R5, UR5 ;  /* 0x0000000500057c02 */ /* 0x000fe20008000f00 */
[----:B------:R-:W1:Y:S01]  /*28290*/  LDC.64 R2, c[0x4][R2] ;  /* 0x0100000002027b82 */ /* 0x000e620000000a00 */
[----:B0---4-:R-:W-:Y:S01]  /*282a0*/  IMAD.U32 R6, RZ, RZ, UR6 ;  /* 0x00000006ff067e24 */ /* 0x011fe2000f8e00ff */
[----:B------:R-:W-:Y:S01]  /*282b0*/  MOV R8, 0x70 ;  /* 0x0000007000087802 */ /* 0x000fe20000000f00 */
[----:B------:R-:W-:Y:S02]  /*282c0*/  IMAD.U32 R7, RZ, RZ, UR7 ;  /* 0x00000007ff077e24 */ /* 0x000fe4000f8e00ff */
[----:B------:R-:W-:-:S02]  /*282d0*/  IMAD.U32 R10, RZ, RZ, UR8 ;  /* 0x00000008ff0a7e24 */ /* 0x000fc4000f8e00ff */
[----:B------:R-:W-:Y:S02]  /*282e0*/  IMAD.U32 R11, RZ, RZ, UR9 ;  /* 0x00000009ff0b7e24 */ /* 0x000fe4000f8e00ff */
[----:B------:R-:W-:Y:S02]  /*282f0*/  IMAD.MOV.U32 R12, RZ, RZ, 0x1 ;  /* 0x00000001ff0c7424 */ /* 0x000fe400078e00ff */
[----:B------:R-:W-:-:S07]  /*28300*/  IMAD.MOV.U32 R13, RZ, RZ, RZ ;  /* 0x000000ffff0d7224 */ /* 0x000fce00078e00ff */
[----:B------:R-:W-:-:S07]  /*28310*/  LEPC R20, `(.L_x_3235) ;  /* 0x000000001014794e */ /* 0x000fce0000000000 */
[----:B-1----:R-:W-:Y:S05]  /*28320*/  CALL.ABS.NOINC R2 ;  /* 0x0000000002007343 */ /* 0x002fea0003c00000 */
.L_x_3235:
[----:B------:R-:W-:Y:S05]  /*28330*/  BSYNC B6 ;  /* 0x0000000000067941 */ /* 0x000fea0003800000 */
.L_x_3234:
[----:B----4-:R1:W5:Y:S01]  /*28340*/  LDL R20, [R1+0x1c] ;  /* 0x00001c0001147983 */ /* 0x0103620000100800 */
[----:B0-----:R-:W0:Y:S01]  /*28350*/  LDC R6, c[0x0][0x448] ;  /* 0x00011200ff067b82 */ /* 0x001e220000000800 */
[----:B------:R-:W-:Y:S01]  /*28360*/  ULDC.64 UR4, c[0x0][0x2d8] ;  /* 0x0000b60000047ab9 */ /* 0x000fe20000000a00 */
[----:B------:R-:W-:Y:S01]  /*28370*/  IMAD.MOV.U32 R2, RZ, RZ, R26 ;  /* 0x000000ffff027224 */ /* 0x000fe200078e001a */
[----:B------:R1:W5:Y:S01]  /*28380*/  LDL R8, [R1+0x18] ;  /* 0x0000180001087983 */ /* 0x0003620000100800 */
[----:B------:R-:W-:Y:S01]  /*28390*/  IMAD.MOV.U32 R3, RZ, RZ, R25 ;  /* 0x000000ffff037224 */ /* 0x000fe200078e0019 */
[----:B------:R-:W2:Y:S01]  /*283a0*/  S2R R21, SR_TID.X ;  /* 0x0000000000157919 */ /* 0x000ea20000002100 */
[----:B------:R-:W-:Y:S01]  /*283b0*/  IMAD R0, R34, UR4, RZ ;  /* 0x0000000422007c24 */ /* 0x000fe2000f8e02ff */
[----:B------:R-:W-:Y:S01]  /*283c0*/  LOP3.LUT R9, R30, 0x80, RZ, 0xfc, !PT ;  /* 0x000000801e097812 */ /* 0x000fe200078efcff */
[----:B------:R-:W-:Y:S01]  /*283d0*/  IMAD.WIDE.U32 R2, R18, UR4, R2 ;  /* 0x0000000412027c25 */ /* 0x000fe2000f8e0002 */
[----:B------:R-:W-:-:S03]  /*283e0*/  ULDC.64 UR6, c[0x0][0x280] ;  /* 0x0000a00000067ab9 */ /* 0x000fc60000000a00 */
[----:B------:R-:W-:Y:S01]  /*283f0*/  IMAD R0, R18, UR5, R0 ;  /* 0x0000000512007c24 */ /* 0x000fe2000f8e0200 */
[----:B------:R-:W-:Y:S02]  /*28400*/  ULDC.64 UR4, c[0x0][0x2e0] ;  /* 0x0000b80000047ab9 */ /* 0x000fe40000000a00 */
[----:B------:R-:W-:Y:S02]  /*28410*/  IMAD R5, R28, UR4, RZ ;  /* 0x000000041c057c24 */ /* 0x000fe4000f8e02ff */
[----:B------:R-:W-:Y:S02]  /*28420*/  IADD3 R3, R3, R0, RZ ;  /* 0x0000000003037210 */ /* 0x000fe40007ffe0ff */
[----:B------:R-:W-:Y:S01]  /*28430*/  IMAD R0, R24, UR5, R5 ;  /* 0x0000000518007c24 */ /* 0x000fe2000f8e0205 */
[----:B0-----:R-:W-:Y:S01]  /*28440*/  ISETP.NE.AND P0, PT, R6, 0x1, PT ;  /* 0x000000010600780c */ /* 0x001fe20003f05270 */
[----:B------:R-:W-:Y:S01]  /*28450*/  IMAD.WIDE.U32 R2, R24, UR4, R2 ;  /* 0x0000000418027c25 */ /* 0x000fe2000f8e0002 */
[----:B------:R-:W-:-:S03]  /*28460*/  ULDC.64 UR4, c[0x0][0x2d0] ;  /* 0x0000b40000047ab9 */ /* 0x000fc60000000a00 */
[----:B------:R-:W-:-:S08]  /*28470*/  IMAD.IADD R3, R3, 0x1, R0 ;  /* 0x0000000103037824 */ /* 0x000fd000078e0200 */
[----:B------:R-:W0:Y:S01]  /*28480*/  @P0 LDC R7, c[0x0][0x44c] ;  /* 0x00011300ff070b82 */ /* 0x000e220000000800 */
[C---:B--2---:R-:W-:Y:S01]  /*28490*/  LOP3.LUT R4, R21.reuse, 0x7f, RZ, 0xc0, !PT ;  /* 0x0000007f15047812 */ /* 0x044fe200078ec0ff */
[----:B------:R-:W-:-:S03]  /*284a0*/  IMAD.SHL.U32 R21, R21, 0x10, RZ ;  /* 0x0000001015157824 */ /* 0x000fc600078e00ff */
[----:B------:R-:W-:-:S03]  /*284b0*/  SHF.R.U32.HI R4, RZ, 0x3, R4 ;  /* 0x00000003ff047819 */ /* 0x000fc60000011604 */
[----:B------:R-:W2:Y:S01]  /*284c0*/  @P0 LDC R0, c[0x0][0x450] ;  /* 0x00011400ff000b82 */ /* 0x000ea20000000800 */
[----:B------:R-:W-:-:S05]  /*284d0*/  LOP3.LUT R21, R4, 0x70, R21, 0xf8, !PT ;  /* 0x0000007004157812 */ /* 0x000fca00078ef815 */
[----:B------:R-:W-:-:S04]  /*284e0*/  IMAD R5, R17, 0x80, R21 ;  /* 0x0000008011057824 */ /* 0x000fc800078e0215 */
[----:B------:R-:W-:Y:S02]  /*284f0*/  IMAD.MOV.U32 R4, RZ, RZ, R5 ;  /* 0x000000ffff047224 */ /* 0x000fe400078e0005 */
[----:B0-----:R-:W-:Y:S01]  /*28500*/  @P0 IMAD.HI.U32 R7, R5, R7, RZ ;  /* 0x0000000705070227 */ /* 0x001fe200078e00ff */
[----:B------:R-:W0:Y:S04]  /*28510*/  S2R R21, SR_TID.X ;  /* 0x0000000000157919 */ /* 0x000e280000002100 */
[----:B--2---:R-:W-:-:S04]  /*28520*/  @P0 SHF.R.U32.HI R4, RZ, R0, R7 ;  /* 0x00000000ff040219 */ /* 0x004fc80000011607 */
        /* <DEDUP_REMOVED lines=20> */
[----:B-1----:R-:W-:Y:S06]  /*28670*/  BRA.DIV UR4, `(.L_x_3236) ;  /* 0x0000009a04c47947 */ /* 0x002fec000b800000 */
[----:B------:R-:W0:Y:S01]  /*28680*/  SHFL.IDX PT, R3, R0, RZ, 0x181f ;  /* 0x00181fff00037589 */ /* 0x000e2200000e0000 */
[----:B-----5:R-:W-:Y:S02]  /*28690*/  IMAD R5, R20, R6, RZ ;  /* 0x0000000614057224 */ /* 0x020fe400078e02ff */
[----:B------:R-:W-:Y:S01]  /*286a0*/  IMAD R17, R17, 0x80, R9 ;  /* 0x0000008011117824 */ /* 0x000fe200078e0209 */
[----:B------:R-:W1:Y:S04]  /*286b0*/  SHFL.IDX PT, R2, R4, RZ, 0x181f ;  /* 0x00181fff04027589 */ /* 0x000e6800000e0000 */
[----:B------:R-:W-:Y:S01]  /*286c0*/  ISETP.GE.AND P3, PT, R17, R5, PT ;  /* 0x000000051100720c */ /* 0x000fe20003f66270 */
[----:B------:R-:W2:-:S12]  /*286d0*/  SHFL.IDX PT, R14, R0, 0x1, 0x181f ;  /* 0x00381f00000e7f89 */ /* 0x000e9800000e0000 */
[----:B0-----:R-:W-:-:S05]  /*286e0*/  @!P3 IADD3 R6, P2, R30, R3, RZ ;  /* 0x000000031e06b210 */ /* 0x001fca0007f5e0ff */
[----:B-1----:R-:W-:Y:S02]  /*286f0*/  @!P3 IMAD.X R3, RZ, RZ, R2, P2 ;  /* 0x000000ffff03b224 */ /* 0x002fe400010e0602 */
[----:B------:R-:W-:Y:S01]  /*28700*/  @!P3 IMAD.MOV.U32 R2, RZ, RZ, R6 ;  /* 0x000000ffff02b224 */ /* 0x000fe200078e0006 */
[----:B------:R-:W-:-:S04]  /*28710*/  IADD3 R6, R17, 0x10, RZ ;  /* 0x0000001011067810 */ /* 0x000fc80007ffe0ff */
[----:B------:R-:W-:Y:S04]  /*28720*/  @!P3 LDGSTS.E.BYPASS.LTC128B.128 [R8+0x20400], desc[UR36][R2.64], !P0 ;  /* 0x204000000208bfae */ /* 0x000fe8000c101d64 */
[----:B------:R0:W-:Y:S01]  /*28730*/  @!P3 LDGSTS.E.BYPASS.LTC128B.128 [R8+0x24400], desc[UR36][R2.64+0x80], !P1 ;  /* 0x244000800208bfae */ /* 0x0001e2000c901d64 */
[----:B------:R-:W-:-:S03]  /*28740*/  ISETP.GE.AND P3, PT, R6, R5, PT ;  /* 0x000000050600720c */ /* 0x000fc60003f66270 */
[----:B0-----:R-:W0:Y:S10]  /*28750*/  SHFL.IDX PT, R2, R4, 0x1, 0x181f ;  /* 0x00381f0004027f89 */ /* 0x001e3400000e0000 */
[----:B--2---:R-:W-:-:S02]  /*28760*/  @!P3 IADD3 R6, P2, R30, R14, RZ ;  /* 0x0000000e1e06b210 */ /* 0x004fc40007f5e0ff */
[----:B------:R-:W1:Y:S03]  /*28770*/  SHFL.IDX PT, R14, R0, 0x2, 0x181f ;  /* 0x00581f00000e7f89 */ /* 0x000e6600000e0000 */
[----:B0-----:R-:W-:Y:S02]  /*28780*/  @!P3 IMAD.X R7, RZ, RZ, R2, P2 ;  /* 0x000000ffff07b224 */ /* 0x001fe400010e0602 */
[----:B------:R-:W-:Y:S02]  /*28790*/  @!P3 IMAD.MOV.U32 R2, RZ, RZ, R6 ;  /* 0x000000ffff02b224 */ /* 0x000fe400078e0006 */
[----:B------:R-:W-:Y:S02]  /*287a0*/  @!P3 IMAD.MOV.U32 R3, RZ, RZ, R7 ;  /* 0x000000ffff03b224 */ /* 0x000fe400078e0007 */
[----:B------:R-:W-:-:S03]  /*287b0*/  VIADD R6, R17, 0x20 ;  /* 0x0000002011067836 */ /* 0x000fc60000000000 */
[----:B------:R-:W-:Y:S04]  /*287c0*/  @!P3 LDGSTS.E.BYPASS.LTC128B.128 [R8+0x20c00], desc[UR36][R2.64], !P0 ;  /* 0x20c000000208bfae */ /* 0x000fe8000c101d64 */
[----:B------:R0:W-:Y:S01]  /*287d0*/  @!P3 LDGSTS.E.BYPASS.LTC128B.128 [R8+0x24c00], desc[UR36][R2.64+0x80], !P1 ;  /* 0x24c000800208bfae */ /* 0x0001e2000c901d64 */
[----:B------:R-:W-:-:S03]  /*287e0*/  ISETP.GE.AND P3, PT, R6, R5, PT ;  /* 0x000000050600720c */ /* 0x000fc60003f66270 */
[----:B0-----:R-:W0:Y:S10]  /*287f0*/  SHFL.IDX PT, R2, R4, 0x2, 0x181f ;  /* 0x00581f0004027f89 */ /* 0x001e3400000e0000 */
[----:B-1----:R-:W-:-:S02]  /*28800*/  @!P3 IADD3 R6, P2, R30, R14, RZ ;  /* 0x0000000e1e06b210 */ /* 0x002fc40007f5e0ff */
[----:B------:R-:W1:Y:S02]  /*28810*/  SHFL.IDX PT, R14, R0, 0x3, 0x181f ;  /* 0x00781f00000e7f89 */ /* 0x000e6400000e0000 */
[----:B0-----:R-:W-:Y:S01]  /*28820*/  @!P3 IADD3.X R7, RZ, R2, RZ, P2, !PT ;  /* 0x00000002ff07b210 */ /* 0x001fe200017fe4ff */
[----:B------:R-:W-:Y:S02]  /*28830*/  @!P3 IMAD.MOV.U32 R2, RZ, RZ, R6 ;  /* 0x000000ffff02b224 */ /* 0x000fe400078e0006 */
[----:B------:R-:W-:Y:S02]  /*28840*/  VIADD R6, R17, 0x30 ;  /* 0x0000003011067836 */ /* 0x000fe40000000000 */
[----:B------:R-:W-:-:S05]  /*28850*/  @!P3 IMAD.MOV.U32 R3, RZ, RZ, R7 ;  /* 0x000000ffff03b224 */ /* 0x000fca00078e0007 */
[----:B------:R-:W-:Y:S04]  /*28860*/  @!P3 LDGSTS.E.BYPASS.LTC128B.128 [R8+0x21400], desc[UR36][R2.64], !P0 ;  /* 0x214000000208bfae */ /* 0x000fe8000c101d64 */
[----:B------:R0:W-:Y:S01]  /*28870*/  @!P3 LDGSTS.E.BYPASS.LTC128B.128 [R8+0x25400], desc[UR36][R2.64+0x80], !P1 ;  /* 0x254000800208bfae */ /* 0x0001e2000c901d64 */
[----:B------:R-:W-:-:S03]  /*28880*/  ISETP.GE.AND P3, PT, R6, R5, PT ;  /* 0x000000050600720c */ /* 0x000fc60003f66270 */
[----:B0-----:R-:W0:Y:S10]  /*28890*/  SHFL.IDX PT, R2, R4, 0x3, 0x181f ;  /* 0x00781f0004027f89 */ /* 0x001e3400000e0000 */
[----:B-1----:R-:W-:-:S02]  /*288a0*/  @!P3 IADD3 R6, P2, R30, R14, RZ ;  /* 0x0000000e1e06b210 */ /* 0x002fc40007f5e0ff */
[----:B------:R-:W1:Y:S03]  /*288b0*/  SHFL.IDX PT, R14, R0, 0x4, 0x181f ;  /* 0x00981f00000e7f89 */ /* 0x000e6600000e0000 */
[----:B0-----:R-:W-:Y:S01]  /*288c0*/  @!P3 IMAD.X R7, RZ, RZ, R2, P2 ;  /* 0x000000ffff07b224 */ /* 0x001fe200010e0602 */
[----:B------:R-:W-:Y:S01]  /*288d0*/  @!P3 MOV R2, R6 ;  /* 0x000000060002b202 */ /* 0x000fe20000000f00 */
        /* <DEDUP_REMOVED lines=8> */
[----:B0-----:R-:W-:Y:S02]  /*28960*/  @!P3 IMAD.X R7, RZ, RZ, R2, P2 ;  /* 0x000000ffff07b224 */ /* 0x001fe400010e0602 */
[----:B------:R-:W-:Y:S02]  /*28970*/  @!P3 IMAD.MOV.U32 R2, RZ, RZ, R6 ;  /* 0x000000ffff02b224 */ /* 0x000fe400078e0006 */
[----:B------:R-:W-:Y:S01]  /*28980*/  VIADD R6, R17, 0x50 ;  /* 0x0000005011067836 */ /* 0x000fe20000000000 */
[----:B------:R-:W-:-:S05]  /*28990*/  @!P3 MOV R3, R7 ;  /* 0x000000070003b202 */ /* 0x000fca0000000f00 */
[----:B------:R-:W-:Y:S04]  /*289a0*/  @!P3 LDGSTS.E.BYPASS.LTC128B.128 [R8+0x22400], desc[UR36][R2.64], !P0 ;  /* 0x224000000208bfae */ /* 0x000fe8000c101d64 */
[----:B------:R0:W-:Y:S01]  /*289b0*/  @!P3 LDGSTS.E.BYPASS.LTC128B.128 [R8+0x26400], desc[UR36][R2.64+0x80], !P1 ;  /* 0x264000800208bfae */ /* 0x0001e2000c901d64 */
[----:B------:R-:W-:-:S03]  /*289c0*/  ISETP.GE.AND P3, PT, R6, R5, PT ;  /* 0x000000050600720c */ /* 0x000fc60003f66270 */
[----:B0-----:R-:W0:Y:S10]  /*289d0*/  SHFL.IDX PT, R2, R4, 0x5, 0x181f ;  /* 0x00b81f0004027f89 */ /* 0x001e3400000e0000 */
[----:B-1----:R-:W-:-:S02]  /*289e0*/  @!P3 IADD3 R6, P2, R30, R14, RZ ;  /* 0x0000000e1e06b210 */ /* 0x002fc40007f5e0ff */
[----:B------:R-:W-:Y:S03]  /*289f0*/  SHFL.IDX PT, R14, R0, 0x7, 0x181f ;  /* 0x00f81f00000e7f89 */ /* 0x000fe600000e0000 */
[----:B0-----:R-:W-:Y:S02]  /*28a00*/  @!P3 IMAD.X R7, RZ, RZ, R2, P2 ;  /* 0x000000ffff07b224 */ /* 0x001fe400010e0602 */
[----:B------:R-:W-:Y:S01]  /*28a10*/  @!P3 IMAD.MOV.U32 R2, RZ, RZ, R6 ;  /* 0x000000ffff02b224 */ /* 0x000fe200078e0006 */
[----:B------:R-:W-:Y:S01]  /*28a20*/  IADD3 R6, R17, 0x60, RZ ;  /* 0x0000006011067810 */ /* 0x000fe20007ffe0ff */
[----:B------:R-:W-:-:S05]  /*28a30*/  @!P3 IMAD.MOV.U32 R3, RZ, RZ, R7 ;  /* 0x000000ffff03b224 */ /* 0x000fca00078e0007 */
[----:B------:R-:W-:Y:S04]  /*28a40*/  @!P3 LDGSTS.E.BYPASS.LTC128B.128 [R8+0x22c00], desc[UR36][R2.64], !P0 ;  /* 0x22c000000208bfae */ /* 0x000fe8000c101d64 */
[----:B------:R0:W-:Y:S01]  /*28a50*/  @!P3 LDGSTS.E.BYPASS.LTC128B.128 [R8+0x26c00], desc[UR36][R2.64+0x80], !P1 ;  /* 0x26c000800208bfae */ /* 0x0001e2000c901d64 */
[----:B------:R-:W-:-:S03]  /*28a60*/  ISETP.GE.AND P3, PT, R6, R5, PT ;  /* 0x000000050600720c */ /* 0x000fc60003f66270 */
[----:B0-----:R-:W0:Y:S04]  /*28a70*/  SHFL.IDX PT, R3, R0, 0x6, 0x181f ;  /* 0x00d81f0000037f89 */ /* 0x001e2800000e0000 */
[----:B------:R-:W1:Y:S04]  /*28a80*/  SHFL.IDX PT, R2, R4, 0x6, 0x181f ;  /* 0x00d81f0004027f89 */ /* 0x000e6800000e0000 */
[----:B------:R-:W2:Y:S02]  /*28a90*/  SHFL.IDX PT, R4, R4, 0x7, 0x181f ;  /* 0x00f81f0004047f89 */ /* 0x000ea400000e0000 */
[----:B0-----:R-:W-:-:S05]  /*28aa0*/  @!P3 IADD3 R6, P2, R30, R3, RZ ;  /* 0x000000031e06b210 */ /* 0x001fca0007f5e0ff */
[----:B-1----:R-:W-:Y:S02]  /*28ab0*/  @!P3 IMAD.X R7, RZ, RZ, R2, P2 ;  /* 0x000000ffff07b224 */ /* 0x002fe400010e0602 */
[----:B------:R-:W-:Y:S02]  /*28ac0*/  @!P3 IMAD.MOV.U32 R2, RZ, RZ, R6 ;  /* 0x000000ffff02b224 */ /* 0x000fe400078e0006 */
[----:B------:R-:W-:-:S05]  /*28ad0*/  @!P3 IMAD.MOV.U32 R3, RZ, RZ, R7 ;  /* 0x000000ffff03b224 */ /* 0x000fca00078e0007 */
[----:B------:R0:W-:Y:S04]  /*28ae0*/  @!P3 LDGSTS.E.BYPASS.LTC128B.128 [R8+0x23400], desc[UR36][R2.64], !P0 ;  /* 0x234000000208bfae */ /* 0x0001e8000c101d64 */
[----:B--2---:R0:W-:Y:S02]  /*28af0*/  @!P3 LDGSTS.E.BYPASS.LTC128B.128 [R8+0x27400], desc[UR36][R2.64+0x80], !P1 ;  /* 0x274000800208bfae */ /* 0x0041e4000c901d64 */
.L_x_3549:
[----:B------:R-:W-:Y:S01]  /*28b00*/  VIADD R0, R17, 0x70 ;  /* 0x0000007011007836 */ /* 0x000fe20000000000 */
[----:B------:R-:W-:Y:S04]  /*28b10*/  BSSY B0, `(.L_x_3237) ;  /* 0x000000a000007945 */ /* 0x000fe80003800000 */
[----:B------:R-:W-:-:S13]  /*28b20*/  ISETP.GE.AND P2, PT, R0, R5, PT ;  /* 0x000000050000720c */ /* 0x000fda0003f46270 */
[----:B------:R-:W-:Y:S05]  /*28b30*/  @P2 BRA `(.L_x_3238) ;  /* 0x00000000001c2947 */ /* 0x000fea0003800000 */
[----:B0-----:R-:W-:-:S04]  /*28b40*/  IADD3 R2, P2, R30, R14, RZ ;  /* 0x0000000e1e027210 */ /* 0x001fc80007f5e0ff */
[----:B------:R-:W-:-:S05]  /*28b50*/  IADD3.X R3, RZ, R4, RZ, P2, !PT ;  /* 0x00000004ff037210 */ /* 0x000fca00017fe4ff */
[----:B------:R-:W-:Y:S01]  /*28b60*/  @!PT LDS RZ, [RZ] ;  /* 0x00000000fffff984 */ /* 0x000fe20000000800 */
[----:B------:R-:W-:Y:S01]  /*28b70*/  @!PT LDS RZ, [RZ] ;  /* 0x00000000fffff984 */ /* 0x000fe20000000800 */
[----:B------:R-:W-:Y:S01]  /*28b80*/  @!PT LDS RZ, [RZ] ;  /* 0x00000000fffff984 */ /* 0x000fe20000000800 */
[----:B------:R1:W-:Y:S04]  /*28b90*/  LDGSTS.E.BYPASS.LTC128B.128 [R8+0x23c00], desc[UR36][R2.64], !P0 ;  /* 0x23c0000002087fae */ /* 0x0003e8000c101d64 */
[----:B------:R1:W-:Y:S02]  /*28ba0*/  LDGSTS.E.BYPASS.LTC128B.128 [R8+0x27c00], desc[UR36][R2.64+0x80], !P1 ;  /* 0x27c0008002087fae */ /* 0x0003e4000c901d64 */
.L_x_3238:
[----:B------:R-:W-:Y:S05]  /*28bb0*/  BSYNC B0 ;  /* 0x0000000000007941 */ /* 0x000fea0003800000 */
.L_x_3237:
[----:B------:R-:W-:Y:S01]  /*28bc0*/  NOP ;  /* 0x0000000000007918 */ /* 0x000fe20000000000 */
[----:B------:R-:W-:-:S13]  /*28bd0*/  PLOP3.LUT P0, PT, PT, PT, PT, 0x80, 0x0 ;  /* 0x000000000000781c */ /* 0x000fda0003f0f070 */
.L_x_3239:
        /* <DEDUP_REMOVED lines=14> */
[----:B0-----:R-:W2:Y:S01]  /*28cc0*/  LDL R2, [R1+0x20] ;  /* 0x0000200001027983 */ /* 0x001ea20000100800 */
[----:B------:R0:W-:Y:S01]  /*28cd0*/  SYNCS.ARRIVE.TRANS64.A1T0 RZ, [R22+URZ+0x38800], RZ ;  /* 0x038800ff16ff79a7 */ /* 0x0001e2000810003f */
[----:B------:R-:W-:Y:S01]  /*28ce0*/  BSSY B0, `(.L_x_3240) ;  /* 0x0000004000007945 */ /* 0x000fe20003800000 */
[----:B------:R-:W1:Y:S01]  /*28cf0*/  SYNCS.PHASECHK.TRANS64.TRYWAIT P0, [R22+URZ+0x38820], R3 ;  /* 0x03882003160075a7 */ /* 0x000e62000800017f */
[----:B--2---:R-:W-:Y:S02]  /*28d00*/  ISETP.GE.AND P1, PT, R2, 0x2, PT ;  /* 0x000000020200780c */ /* 0x004fe40003f26270 */
[----:B01----:R-:W-:Y:S11]  /*28d10*/  @!P0 BRA `(.L_x_3241) ;  /* 0x0000009c00a48947 */ /* 0x003ff60003800000 */
.L_x_3550:
[----:B------:R-:W-:Y:S05]  /*28d20*/  BSYNC B0 ;  /* 0x0000000000007941 */ /* 0x000fea0003800000 */
.L_x_3240:
[----:B------:R-:W-:Y:S05]  /*28d30*/  @!P1 BRA `(.L_x_3242) ;  /* 0x0000001400fc9947 */ /* 0x000fea0003800000 */
[----:B------:R-:W2:Y:S01]  /*28d40*/  LDL.LU R0, [R1+0x20] ;  /* 0x0000200001007983 */ /* 0x000ea20000300800 */
[----:B------:R-:W-:Y:S01]  /*28d50*/  IMAD.MOV.U32 R9, RZ, RZ, R23 ;  /* 0x000000ffff097224 */ /* 0x000fe200078e0017 */
[----:B------:R-:W-:Y:S01]  /*28d60*/  MOV R10, R31 ;  /* 0x0000001f000a7202 */ /* 0x000fe20000000f00 */
[----:B--2---:R-:W-:-:S07]  /*28d70*/  VIADD R28, R0, 0xfffffffe ;  /* 0xfffffffe001c7836 */ /* 0x004fce0000000000 */
.L_x_3262:
[----:B------:R-:W2:Y:S01]  /*28d80*/  LDL R2, [R1] ;  /* 0x0000000001027983 */ /* 0x000ea20000100800 */
[----:B-1----:R-:W1:Y:S03]  /*28d90*/  LDC R5, c[0x0][0x430] ;  /* 0x00010c00ff057b82 */ /* 0x002e660000000800 */
[----:B------:R-:W3:Y:S01]  /*28da0*/  LDL R6, [R1+0x4] ;  /* 0x0000040001067983 */ /* 0x000ee20000100800 */
[----:B------:R-:W4:Y:S01]  /*28db0*/  S2R R0, SR_TID.X ;  /* 0x0000000000007919 */ /* 0x000f220000002100 */
[----:B-1----:R-:W-:-:S13]  /*28dc0*/  ISETP.NE.AND P0, PT, R5, 0x1, PT ;  /* 0x000000010500780c */ /* 0x002fda0003f05270 */
[----:B0-----:R-:W0:Y:S01]  /*28dd0*/  @P0 LDC R3, c[0x0][0x434] ;  /* 0x00010d00ff030b82 */ /* 0x001e220000000800 */
[----:B----4-:R-:W-:Y:S01]  /*28de0*/  LOP3.LUT R0, R0, 0x7f, RZ, 0xc0, !PT ;  /* 0x0000007f00007812 */ /* 0x010fe200078ec0ff */
[----:B------:R-:W-:Y:S05]  /*28df0*/  YIELD ;  /* 0x0000000000007946 */ /* 0x000fea0003800000 */
[----:B------:R-:W-:Y:S01]  /*28e00*/  ULDC.64 UR4, c[0x0][0x428] ;  /* 0x00010a0000047ab9 */ /* 0x000fe20000000a00 */
[----:B--2---:R-:W-:Y:S02]  /*28e10*/  LOP3.LUT P2, RZ, R2, 0x4, RZ, 0xc0, !PT ;  /* 0x0000000402ff7812 */ /* 0x004fe4000784c0ff */
[----:B------:R-:W-:-:S02]  /*28e20*/  SHF.R.U32.HI R2, RZ, 0x3, R0 ;  /* 0x00000003ff027819 */ /* 0x000fc40000011600 */
[----:B------:R-:W1:Y:S03]  /*28e30*/  @P0 LDC R0, c[0x0][0x438] ;  /* 0x00010e00ff000b82 */ /* 0x000e660000000800 */
[----:B------:R-:W-:-:S05]  /*28e40*/  IMAD R4, R28, 0x80, R2 ;  /* 0x000000801c047824 */ /* 0x000fca00078e0202 */
[----:B------:R-:W-:-:S05]  /*28e50*/  IADD3 R4, R30, R4, R37 ;  /* 0x000000041e047210 */ /* 0x000fca0007ffe025 */
[----:B0-----:R-:W-:-:S04]  /*28e60*/  @P0 IMAD.HI.U32 R3, R4, R3, RZ ;  /* 0x0000000304030227 */ /* 0x001fc800078e00ff */
[----:B------:R-:W-:Y:S01]  /*28e70*/  IMAD.MOV.U32 R2, RZ, RZ, R4 ;  /* 0x000000ffff027224 */ /* 0x000fe200078e0004 */
[----:B-1----:R-:W-:-:S05]  /*28e80*/  @P0 SHF.R.U32.HI R2, RZ, R0, R3 ;  /* 0x00000000ff020219 */ /* 0x002fca0000011603 */
[--C-:B------:R-:W-:Y:S01]  /*28e90*/  IMAD.MOV R0, RZ, RZ, -R2.reuse ;  /* 0x000000ffff007224 */ /* 0x100fe200078e0a02 */
[----:B------:R-:W-:-:S03]  /*28ea0*/  SHF.R.S32.HI R3, RZ, 0x1f, R2 ;  /* 0x0000001fff037819 */ /* 0x000fc60000011402 */
[----:B------:R-:W-:Y:S02]  /*28eb0*/  IMAD R5, R5, R0, R4 ;  /* 0x0000000005057224 */ /* 0x000fe400078e0204 */
[----:B---3--:R-:W-:Y:S02]  /*28ec0*/  IMAD R0, R6, UR4, RZ ;  /* 0x0000000406007c24 */ /* 0x008fe4000f8e02ff */
[----:B------:R-:W-:-:S04]  /*28ed0*/  IMAD.WIDE.U32 R2, R33, UR4, R2 ;  /* 0x0000000421027c25 */ /* 0x000fc8000f8e0002 */
[----:B------:R-:W-:Y:S01]  /*28ee0*/  IMAD R7, R33, UR5, R0 ;  /* 0x0000000521077c24 */ /* 0x000fe2000f8e0200 */
[----:B------:R-:W-:Y:S02]  /*28ef0*/  ULDC.64 UR4, c[0x0][0x418] ;  /* 0x0001060000047ab9 */ /* 0x000fe40000000a00 */
[----:B------:R-:W-:Y:S01]  /*28f00*/  LEA R6, P0, R2, UR4, 0x2 ;  /* 0x0000000402067c11 */ /* 0x000fe2000f8010ff */
[----:B------:R-:W-:-:S05]  /*28f10*/  IMAD.IADD R7, R7, 0x1, R3 ;  /* 0x0000000107077824 */ /* 0x000fca00078e0203 */
[----:B------:R-:W-:-:S05]  /*28f20*/  LEA.HI.X R7, R2, UR5, R7, 0x2, P0 ;  /* 0x0000000502077c11 */ /* 0x000fca00080f1407 */
[----:B------:R-:W2:Y:S01]  /*28f30*/  LDG.E R6, desc[UR36][R6.64] ;  /* 0x0000002406067981 */ /* 0x000ea2000c1e1900 */
[----:B------:R-:W-:-:S04]  /*28f40*/  IADD3 R23, R9, 0x1, RZ ;  /* 0x0000000109177810 */ /* 0x000fc80007ffe0ff */
[----:B------:R-:W-:-:S04]  /*28f50*/  ISETP.NE.AND P0, PT, R23, 0x2, PT ;  /* 0x000000021700780c */ /* 0x000fc80003f05270 */
[----:B------:R-:W-:Y:S02]  /*28f60*/  SEL R31, RZ, 0x1, P0 ;  /* 0x00000001ff1f7807 */ /* 0x000fe40000000000 */
[C---:B------:R-:W-:Y:S01]  /*28f70*/  ISETP.GT.AND P1, PT, R28.reuse, RZ, PT ;  /* 0x000000ff1c00720c */ /* 0x040fe20003f24270 */
[----:B------:R-:W-:Y:S01]  /*28f80*/  VIADD R28, R28, 0xffffffff ;  /* 0xffffffff1c1c7836 */ /* 0x000fe20000000000 */
[----:B------:R-:W-:Y:S02]  /*28f90*/  SEL R23, R23, RZ, P0 ;  /* 0x000000ff17177207 */ /* 0x000fe40000000000 */
[----:B------:R-:W-:Y:S02]  /*28fa0*/  LOP3.LUT R31, R10, R31, RZ, 0x3c, !PT ;  /* 0x0000001f0a1f7212 */ /* 0x000fe400078e3cff */
[----:B--2---:R-:W-:Y:S01]  /*28fb0*/  SHF.R.S32.HI R20, RZ, 0x1f, R6 ;  /* 0x0000001fff147819 */ /* 0x004fe20000011406 */
[----:B------:R-:W-:Y:S06]  /*28fc0*/  @!P2 BRA `(.L_x_3243) ;  /* 0x000000000004a947 */ /* 0x000fec0003800000 */
[----:B------:R-:W-:Y:S01]  /*28fd0*/  BPT.TRAP 0x1 ;  /* 0x000000040000795c */ /* 0x000fe20000300000 */
.L_x_3243:
[----:B------:R-:W-:Y:S01]  /*28fe0*/  IMAD R0, R23, 0x8, R22 ;  /* 0x0000000817007824 */ /* 0x000fe200078e0216 */
[----:B------:R-:W-:Y:S01]  /*28ff0*/  SHF.L.U32 R21, R31, 0x1f, RZ ;  /* 0x0000001f1f157819 */ /* 0x000fe200000006ff */
[----:B------:R-:W-:Y:S01]  /*29000*/  BSSY B0, `(.L_x_3244) ;  /* 0x0000004000007945 */ /* 0x000fe20003800000 */
[----:B------:R-:W-:Y:S02]  /*29010*/  SHF.R.S32.HI R17, RZ, 0x1f, R5 ;  /* 0x0000001fff117819 */ /* 0x000fe40000011405 */
[----:B------:R-:W0:Y:S02]  /*29020*/  SYNCS.PHASECHK.TRANS64.TRYWAIT P0, [R0+URZ+0x38880], R21 ;  /* 0x03888015000075a7 */ /* 0x000e24000800017f */
[----:B0-----:R-:W-:Y:S05]  /*29030*/  @!P0 BRA `(.L_x_3245) ;  /* 0x0000009800f08947 */ /* 0x001fea0003800000 */
.L_x_3551:
[----:B------:R-:W-:Y:S05]  /*29040*/  BSYNC B0 ;  /* 0x0000000000007941 */ /* 0x000fea0003800000 */
.L_x_3244:
        /* <DEDUP_REMOVED lines=16> */
[-C--:B-1----:R-:W-:Y:S01]  /*29150*/  ISETP.GE.AND P2, PT, R12, R11.reuse, PT ;  /* 0x0000000b0c00720c */ /* 0x082fe20003f46270 */
[----:B------:R-:W-:Y:S01]  /*29160*/  IMAD R7, R18, UR5, R7 ;  /* 0x0000000512077c24 */ /* 0x000fe2000f8e0207 */
[----:B------:R-:W-:Y:S01]  /*29170*/  ISETP.GE.AND P3, PT, R30, R11, PT ;  /* 0x0000000b1e00720c */ /* 0x000fe20003f66270 */
[----:B------:R-:W-:Y:S01]  /*29180*/  IMAD.WIDE.U32 R2, R18, UR4, R2 ;  /* 0x0000000412027c25 */ /* 0x000fe2000f8e0002 */
[----:B------:R-:W-:-:S02]  /*29190*/  UMOV UR4, 0xffffffff ;  /* 0xffffffff00047882 */ /* 0x000fc40000000000 */
[----:B------:R-:W-:-:S04]  /*291a0*/  IADD3 R8, P0, R2, UR6, RZ ;  /* 0x0000000602087c10 */ /* 0x000fc8000ff1e0ff */
[----:B------:R-:W-:Y:S02]  /*291b0*/  IADD3.X R7, R7, UR7, R3, P0, !PT ;  /* 0x0000000707077c10 */ /* 0x000fe400087fe403 */
[----:B--2---:R-:W-:Y:S01]  /*291c0*/  LEA R4, R23, R13, 0xf ;  /* 0x0000000d17047211 */ /* 0x004fe200078e78ff */
[----:B------:R-:W-:Y:S06]  /*291d0*/  BRA.DIV UR4, `(.L_x_3246) ;  /* 0x0000009a049c7947 */ /* 0x000fec000b800000 */
        /* <DEDUP_REMOVED lines=46> */
.L_x_3569:
        /* <DEDUP_REMOVED lines=9> */
.L_x_3247:
        /* <DEDUP_REMOVED lines=11> */
.L_x_3248:
[----:B------:R2:W-:Y:S01]  /*29600*/  SYNCS.ARRIVE.TRANS64.A1T0 RZ, [R0+URZ+0x38870], RZ ;  /* 0x038870ff00ff79a7 */ /* 0x0005e2000810003f */
[----:B------:R-:W-:Y:S05]  /*29610*/  @!P3 BRA `(.L_x_3249) ;  /* 0x000000000004b947 */ /* 0x000fea0003800000 */
[----:B------:R-:W-:Y:S01]  /*29620*/  BPT.TRAP 0x1 ;  /* 0x000000040000795c */ /* 0x000fe20000300000 */
.L_x_3249:
[----:B------:R-:W3:Y:S01]  /*29630*/  SYNCS.PHASECHK.TRANS64.TRYWAIT P0, [R0+URZ+0x38840], R21 ;  /* 0x03884015000075a7 */ /* 0x000ee2000800017f */
[----:B------:R-:W-:Y:S04]  /*29640*/  BSSY B0, `(.L_x_3250) ;  /* 0x0000002000007945 */ /* 0x000fe80003800000 */
[----:B---3--:R-:W-:Y:S05]  /*29650*/  @!P0 BRA `(.L_x_3251) ;  /* 0x0000009c00c48947 */ /* 0x008fea0003800000 */
.L_x_3570:
[----:B------:R-:W-:Y:S05]  /*29660*/  BSYNC B0 ;  /* 0x0000000000007941 */ /* 0x000fea0003800000 */
.L_x_3250:
[----:B------:R-:W-:Y:S01]  /*29670*/  ULDC.64 UR4, c[0x0][0x300] ;  /* 0x0000c00000047ab9 */ /* 0x000fe20000000a00 */
[----:B-1----:R-:W1:Y:S01]  /*29680*/  LDC R8, c[0x0][0x2f4] ;  /* 0x0000bd00ff087b82 */ /* 0x002e620000000800 */
[----:B------:R-:W-:Y:S01]  /*29690*/  IMAD R7, R17, UR4, RZ ;  /* 0x0000000411077c24 */ /* 0x000fe2000f8e02ff */
[----:B------:R-:W-:Y:S01]  /*296a0*/  ULDC.64 UR6, c[0x0][0x2e8] ;  /* 0x0000ba0000067ab9 */ /* 0x000fe20000000a00 */
[----:B------:R-:W-:Y:S01]  /*296b0*/  IMAD.WIDE.U32 R2, R5, UR4, RZ ;  /* 0x0000000405027c25 */ /* 0x000fe2000f8e00ff */
        /* <DEDUP_REMOVED lines=10> */
[-C--:B-1----:R-:W-:Y:S01]  /*29760*/  ISETP.GE.AND P2, PT, R11, R8.reuse, PT ;  /* 0x000000080b00720c */ /* 0x082fe20003f46270 */
[----:B------:R-:W-:Y:S01]  /*29770*/  IMAD.WIDE.U32 R2, R18, UR4, R2 ;  /* 0x0000000412027c25 */ /* 0x000fe2000f8e0002 */
[----:B------:R-:W-:Y:S01]  /*29780*/  UMOV UR4, 0xffffffff ;  /* 0xffffffff00047882 */ /* 0x000fe20000000000 */
[----:B------:R-:W-:Y:S02]  /*29790*/  ISETP.GE.AND P3, PT, R30, R8, PT ;  /* 0x000000081e00720c */ /* 0x000fe40003f66270 */
[----:B------:R-:W-:Y:S01]  /*297a0*/  IMAD R5, R18, UR5, R5 ;  /* 0x0000000512057c24 */ /* 0x000fe2000f8e0205 */
[----:B------:R-:W-:-:S04]  /*297b0*/  IADD3 R6, P0, R2, UR6, RZ ;  /* 0x0000000602067c10 */ /* 0x000fc8000ff1e0ff */
[----:B------:R-:W-:Y:S01]  /*297c0*/  IADD3.X R5, R5, UR7, R3, P0, !PT ;  /* 0x0000000705057c10 */ /* 0x000fe200087fe403 */
[----:B------:R-:W-:Y:S08]  /*297d0*/  BRA.DIV UR4, `(.L_x_3252) ;  /* 0x0000009e04787947 */ /* 0x000ff0000b800000 */
[----:B------:R-:W1:Y:S04]  /*297e0*/  SHFL.IDX PT, R2, R6, RZ, 0x181f ;  /* 0x00181fff06027589 */ /* 0x000e6800000e0000 */
[----:B------:R-:W4:Y:S01]  /*297f0*/  SHFL.IDX PT, R3, R5, RZ, 0x181f ;  /* 0x00181fff05037589 */ /* 0x000f2200000e0000 */
[----:B-1----:R-:W-:-:S05]  /*29800*/  IADD3 R2, P0, R30, R2, RZ ;  /* 0x000000021e027210 */ /* 0x002fca0007f1e0ff */
[----:B----4-:R-:W-:-:S05]  /*29810*/  IMAD.X R3, RZ, RZ, R3, P0 ;  /* 0x000000ffff037224 */ /* 0x010fca00000e0603 */
[----:B------:R-:W-:Y:S01]  /*29820*/  @!PT LDS RZ, [RZ] ;  /* 0x00000000fffff984 */ /* 0x000fe20000000800 */
[----:B------:R-:W-:Y:S04]  /*29830*/  LDGSTS.E.BYPASS.LTC128B.128 [R4+0x28400], desc[UR36][R2.64], !P3 ;  /* 0x2840000002047fae */ /* 0x000fe8000d901d64 */
[----:B------:R1:W-:Y:S04]  /*29840*/  LDGSTS.E.BYPASS.LTC128B.128 [R4+0x2c400], desc[UR36][R2.64+0x80], !P2 ;  /* 0x2c40008002047fae */ /* 0x0003e8000d101d64 */
[----:B-1----:R-:W1:Y:S04]  /*29850*/  SHFL.IDX PT, R2, R6, 0x1, 0x181f ;  /* 0x00381f0006027f89 */ /* 0x002e6800000e0000 */
[----:B------:R-:W4:Y:S01]  /*29860*/  SHFL.IDX PT, R3, R5, 0x1, 0x181f ;  /* 0x00381f0005037f89 */ /* 0x000f2200000e0000 */
[----:B-1----:R-:W-:-:S05]  /*29870*/  IADD3 R2, P0, R30, R2, RZ ;  /* 0x000000021e027210 */ /* 0x002fca0007f1e0ff */
[----:B----4-:R-:W-:-:S05]  /*29880*/  IMAD.X R3, RZ, RZ, R3, P0 ;  /* 0x000000ffff037224 */ /* 0x010fca00000e0603 */
        /* <DEDUP_REMOVED lines=10> */
[----:B-1----:R-:W-:-:S04]  /*29930*/  IADD3 R2, P0, R30, R2, RZ ;  /* 0x000000021e027210 */ /* 0x002fc80007f1e0ff */
[----:B----4-:R-:W-:-:S05]  /*29940*/  IADD3.X R3, RZ, R3, RZ, P0, !PT ;  /* 0x00000003ff037210 */ /* 0x010fca00007fe4ff */
        /* <DEDUP_REMOVED lines=15> */
[----:B------:R-:W4:Y:S04]  /*29a40*/  SHFL.IDX PT, R3, R5, 0x6, 0x181f ;  /* 0x00d81f0005037f89 */ /* 0x000f2800000e0000 */
[----:B------:R-:W0:Y:S01]  /*29a50*/  SHFL.IDX PT, R5, R5, 0x7, 0x181f ;  /* 0x00f81f0005057f89 */ /* 0x000e2200000e0000 */
[----:B-1----:R-:W-:-:S05]  /*29a60*/  IADD3 R2, P0, R30, R2, RZ ;  /* 0x000000021e027210 */ /* 0x002fca0007f1e0ff */
[----:B----4-:R-:W-:-:S05]  /*29a70*/  IMAD.X R3, RZ, RZ, R3, P0 ;  /* 0x000000ffff037224 */ /* 0x010fca00000e0603 */
[----:B------:R-:W-:Y:S04]  /*29a80*/  LDGSTS.E.BYPASS.LTC128B.128 [R4+0x2b400], desc[UR36][R2.64], !P3 ;  /* 0x2b40000002047fae */ /* 0x000fe8000d901d64 */
[----:B------:R1:W-:Y:S04]  /*29a90*/  LDGSTS.E.BYPASS.LTC128B.128 [R4+0x2f400], desc[UR36][R2.64+0x80], !P2 ;  /* 0x2f40008002047fae */ /* 0x0003e8000d101d64 */
[----:B01----:R1:W4:Y:S02]  /*29aa0*/  SHFL.IDX PT, R2, R6, 0x7, 0x181f ;  /* 0x00f81f0006027f89 */ /* 0x00332400000e0000 */
.L_x_3588:
[----:B----4-:R-:W-:-:S05]  /*29ab0*/  IADD3 R2, P0, R30, R2, RZ ;  /* 0x000000021e027210 */ /* 0x010fca0007f1e0ff */
        /* <DEDUP_REMOVED lines=8> */
.L_x_3253:
[----:B------:R-:W-:Y:S02]  /*29b40*/  PLOP3.LUT P2, PT, P2, P0, PT, 0xa2, 0x0 ;  /* 0x000000000000781c */ /* 0x000fe40001741472 */
[----:B------:R-:W-:-:S08]  /*29b50*/  @P0 R2UR P2, UR4, R0 ;  /* 0x00000000000402ca */ /* 0x000fd00000040000 */
[----:B------:R-:W-:-:S05]  /*29b60*/  @P0 PLOP3.LUT P0, PT, P2, PT, PT, 0x80, 0x0 ;  /* 0x000000000000081c */ /* 0x000fca000170f070 */
[----:B------:R-:W-:Y:S01]  /*29b70*/  @!P2 SYNCS.ARRIVE.TRANS64.RED.A0T1 RZ, [UR4+0x38830], RZ ;  /* 0x038830ffffffa9a7 */ /* 0x000fe20008200404 */
[----:B------:R-:W-:Y:S07]  /*29b80*/  @!P2 ARRIVES.LDGSTSBAR.64.TRANSCNT [UR4+0x38830] ;  /* 0x03883000ff00a9b0 */ /* 0x000fee0008000a84 */
[----:B------:R-:W-:Y:S05]  /*29b90*/  @P0 BRA.U.ANY `(.L_x_3253) ;  /* 0xfffffffd00e80947 */ /* 0x000fea000393ffff */
[----:B------:R-:W-:Y:S01]  /*29ba0*/  NOP ;  /* 0x0000000000007918 */ /* 0x000fe20000000000 */
[----:B0-----:R-:W4:Y:S02]  /*29bb0*/  LDL R2, [R1] ;  /* 0x0000000001027983 */ /* 0x001f240000100800 */
[----:B----4-:R-:W-:-:S13]  /*29bc0*/  LOP3.LUT P3, RZ, R2, 0x4, RZ, 0xc0, !PT ;  /* 0x0000000402ff7812 */ /* 0x010fda000786c0ff */
[----:B------:R-:W-:Y:S05]  /*29bd0*/  @!P3 BRA `(.L_x_3254) ;  /* 0x000000000004b947 */ /* 0x000fea0003800000 */
[----:B------:R-:W-:Y:S01]  /*29be0*/  BPT.TRAP 0x1 ;  /* 0x000000040000795c */ /* 0x000fe20000300000 */
.L_x_3254:
[----:B------:R2:W-:Y:S02]  /*29bf0*/  SYNCS.ARRIVE.TRANS64.A1T0 RZ, [R0+URZ+0x38830], RZ ;  /* 0x038830ff00ff79a7 */ /* 0x0005e4000810003f */
[----:B--23--:R-:W-:-:S04]  /*29c00*/  MOV R0, UR38 ;  /* 0x0000002600007c02 */ /* 0x00cfc80008000f00 */
[----:B------:R-:W-:-:S13]  /*29c10*/  ISETP.NE.AND P0, PT, R0, 0x3, PT ;  /* 0x000000030000780c */ /* 0x000fda0003f05270 */
[----:B------:R-:W-:Y:S05]  /*29c20*/  @!P0 BRA `(.L_x_3255) ;  /* 0x0000000000048947 */ /* 0x000fea0003800000 */
[----:B------:R-:W-:Y:S01]  /*29c30*/  BPT.TRAP 0x1 ;  /* 0x000000040000795c */ /* 0x000fe20000300000 */
.L_x_3255:
[----:B------:R-:W-:Y:S01]  /*29c40*/  LOP3.LUT R3, R10, 0x1, RZ, 0x3c, !PT ;  /* 0x000000010a037812 */ /* 0x000fe200078e3cff */
[----:B------:R-:W-:Y:S01]  /*29c50*/  IMAD R0, R9, 0x8, R22 ;  /* 0x0000000809007824 */ /* 0x000fe200078e0216 */
[----:B------:R-:W-:Y:S02]  /*29c60*/  BSSY B0, `(.L_x_3256) ;  /* 0x0000004000007945 */ /* 0x000fe40003800000 */
[----:B------:R-:W-:-:S04]  /*29c70*/  SHF.L.U32 R3, R3, 0x1f, RZ ;  /* 0x0000001f03037819 */ /* 0x000fc800000006ff */
[----:B------:R-:W0:Y:S02]  /*29c80*/  SYNCS.PHASECHK.TRANS64.TRYWAIT P2, [R0+URZ+0x38870], R3 ;  /* 0x03887003000075a7 */ /* 0x000e24000804017f */
[----:B0-----:R-:W-:Y:S05]  /*29c90*/  @!P2 BRA `(.L_x_3257) ;  /* 0x000000a0008ca947 */ /* 0x001fea0003800000 */
.L_x_3589:
[----:B------:R-:W-:Y:S05]  /*29ca0*/  BSYNC B0 ;  /* 0x0000000000007941 */ /* 0x000fea0003800000 */
.L_x_3256:
[----:B------:R-:W2:Y:S02]  /*29cb0*/  LDL R2, [R1] ;  /* 0x0000000001027983 */ /* 0x000ea40000100800 */
[----:B--2---:R-:W-:-:S13]  /*29cc0*/  LOP3.LUT P2, RZ, R2, 0x4, RZ, 0xc0, !PT ;  /* 0x0000000402ff7812 */ /* 0x004fda000784c0ff */
[----:B------:R-:W-:Y:S05]  /*29cd0*/  @!P2 BRA `(.L_x_3258) ;  /* 0x000000000004a947 */ /* 0x000fea0003800000 */
[----:B------:R-:W-:Y:S01]  /*29ce0*/  BPT.TRAP 0x1 ;  /* 0x000000040000795c */ /* 0x000fe20000300000 */
.L_x_3258:
[----:B0-----:R-:W-:Y:S01]  /*29cf0*/  SHF.L.U32 R3, R10, 0x1f, RZ ;  /* 0x0000001f0a037819 */ /* 0x001fe200000006ff */
[----:B------:R-:W-:-:S03]  /*29d00*/  IMAD.SHL.U32 R12, R9, 0x8000, RZ ;  /* 0x00008000090c7824 */ /* 0x000fc600078e00ff */
[----:B------:R-:W0:Y:S02]  /*29d10*/  SYNCS.PHASECHK.TRANS64.TRYWAIT P2, [R0+URZ+0x38860], R3 ;  /* 0x03886003000075a7 */ /* 0x000e24000804017f */
[----:B0-----:R-:W-:Y:S05]  /*29d20*/  @!P2 BRA `(.L_x_3259) ;  /* 0x000000a0007ca947 */ /* 0x001fea0003800000 */
.L_x_3590:
[----:B------:R-:W0:Y:S04]  /*29d30*/  LDL R2, [R1+0x14] ;  /* 0x0000140001027983 */ /* 0x000e280000100800 */
[----:B------:R-:W2:Y:S04]  /*29d40*/  LDL R4, [R1] ;  /* 0x0000000001047983 */ /* 0x000ea80000100800 */
[----:B------:R-:W3:Y:S01]  /*29d50*/  LDL R13, [R1+0x10] ;  /* 0x00001000010d7983 */ /* 0x000ee20000100800 */
[----:B------:R-:W-:Y:S05]  /*29d60*/  WARPSYNC.ALL ;  /* 0x0000000000007948 */ /* 0x000fea0003800000 */
[----:B0-----:R-:W-:-:S05]  /*29d70*/  LOP3.LUT R3, R12, R2, RZ, 0xfc, !PT ;  /* 0x000000020c037212 */ /* 0x001fca00078efcff */
[----:B------:R-:W-:Y:S01]  /*29d80*/  IMAD.IADD R3, R22, 0x1, R3 ;  /* 0x0000000116037824 */ /* 0x000fe200078e0203 */
[----:B--2---:R-:W-:-:S04]  /*29d90*/  LOP3.LUT P2, RZ, R4, 0x4, RZ, 0xc0, !PT ;  /* 0x0000000404ff7812 */ /* 0x004fc8000784c0ff */
[----:B-1----:R-:W0:Y:S01]  /*29da0*/  LDSM.16.MT88.4 R4, [R3+0x10400] ;  /* 0x010400000304783b */ /* 0x002e220000004200 */
[----:B------:R-:W-:Y:S01]  /*29db0*/  IMAD.IADD R2, R36, 0x1, R3 ;  /* 0x0000000124027824 */ /* 0x000fe200078e0203 */
[----:B---3--:R-:W-:Y:S02]  /*29dc0*/  LOP3.LUT R20, R12, R13, RZ, 0xfc, !PT ;  /* 0x0000000d0c147212 */ /* 0x008fe400078efcff */
[C-C-:B0-----:R-:W-:Y:S02]  /*29dd0*/  PRMT R8, R4.reuse, 0x6420, R5.reuse ;  /* 0x0000642004087816 */ /* 0x141fe40000000005 */
[----:B------:R-:W-:Y:S02]  /*29de0*/  PRMT R9, R4, 0x7531, R5 ;  /* 0x0000753104097816 */ /* 0x000fe40000000005 */
[C-C-:B------:R-:W-:Y:S02]  /*29df0*/  PRMT R10, R6.reuse, 0x6420, R7.reuse ;  /* 0x00006420060a7816 */ /* 0x140fe40000000007 */
[----:B------:R-:W-:-:S02]  /*29e00*/  PRMT R11, R6, 0x7531, R7 ;  /* 0x00007531060b7816 */ /* 0x000fc40000000007 */
[----:B------:R-:W0:Y:S01]  /*29e10*/  LDSM.16.MT88.4 R4, [R2+0x10400] ;  /* 0x010400000204783b */ /* 0x000e220000004200 */
[----:B------:R-:W-:-:S05]  /*29e20*/  IADD3 R20, R22, R20, RZ ;  /* 0x0000001416147210 */ /* 0x000fca0007ffe0ff */
[----:B------:R-:W-:Y:S01]  /*29e30*/  STSM.16.M88.4 [R20+0x400], R8 ;  /* 0x0004000814007844 */ /* 0x000fe20000000200 */
[C-C-:B0-----:R-:W-:Y:S02]  /*29e40*/  PRMT R12, R4.reuse, 0x6420, R5.reuse ;  /* 0x00006420040c7816 */ /* 0x141fe40000000005 */
        /* <DEDUP_REMOVED lines=21> */
[----:B------:R-:W0:Y:S01]  /*29fa0*/  LDSM.16.MT88.4 R8, [R2+0x11400] ;  /* 0x011400000208783b */ /* 0x000e220000004200 */
[----:B------:R-:W-:-:S05]  /*29fb0*/  IADD3 R17, R35, 0x400, R20 ;  /* 0x0000040023117810 */ /* 0x000fca0007ffe014 */
[----:B------:R-:W-:Y:S01]  /*29fc0*/  STSM.16.M88.4 [R17], R4 ;  /* 0x0000000411007844 */ /* 0x000fe20000000200 */
        /* <DEDUP_REMOVED lines=75> */
.L_x_3260:
[----:B0-----:R0:W-:Y:S01]  /*2a480*/  SYNCS.ARRIVE.TRANS64.A1T0 RZ, [R0+URZ+0x38850], RZ ;  /* 0x038850ff00ff79a7 */ /* 0x0011e2000810003f */
[----:B------:R-:W-:Y:S06]  /*2a490*/  BAR.SYNC.DEFER_BLOCKING 0x2, 0x80 ;  /* 0x0082000000007b1d */ /* 0x000fec0000010000 */
[----:B------:R-:W-:Y:S05]  /*2a4a0*/  @!P0 BRA `(.L_x_3261) ;  /* 0x0000000000048947 */ /* 0x000fea0003800000 */
[----:B------:R-:W-:Y:S01]  /*2a4b0*/  BPT.TRAP 0x1 ;  /* 0x000000040000795c */ /* 0x000fe20000300000 */
.L_x_3261:
[----:B------:R-:W2:Y:S01]  /*2a4c0*/  LDL R2, [R1+0x8] ;  /* 0x0000080001027983 */ /* 0x000ea20000100800 */
[----:B0-----:R-:W-:Y:S02]  /*2a4d0*/  VIADD R0, R0, 0x38880 ;  /* 0x0003888000007836 */ /* 0x001fe40000000000 */
[----:B-1----:R-:W-:Y:S02]  /*2a4e0*/  IMAD.MOV.U32 R9, RZ, RZ, R23 ;  /* 0x000000ffff097224 */ /* 0x002fe400078e0017 */
[----:B------:R-:W-:Y:S01]  /*2a4f0*/  IMAD.MOV.U32 R10, RZ, RZ, R31 ;  /* 0x000000ffff0a7224 */ /* 0x000fe200078e001f */
[----:B--2---:R-:W-:-:S04]  /*2a500*/  PRMT R0, R2, 0x654, R0 ;  /* 0x0000065402007816 */ /* 0x004fc80000000000 */
[----:B------:R1:W-:Y:S01]  /*2a510*/  SYNCS.ARRIVE.TRANS64.RED.A1T0 RZ, [R0+URZ], RZ ;  /* 0x000000ff00ff79a7 */ /* 0x0003e2000810043f */
[----:B------:R-:W-:Y:S05]  /*2a520*/  @P1 BRA `(.L_x_3262) ;  /* 0xffffffe800141947 */ /* 0x000fea000383ffff */
.L_x_3242:
[----:B-1----:R-:W1:Y:S01]  /*2a530*/  S2R R0, SR_TID.X ;  /* 0x0000000000007919 */ /* 0x002e620000002100 */
[----:B------:R-:W-:Y:S01]  /*2a540*/  BSSY B0, `(.L_x_3263) ;  /* 0x0000012000007945 */ /* 0x000fe20003800000 */
[----:B-1----:R-:W-:Y:S02]  /*2a550*/  LOP3.LUT R2, R0, 0x7f, RZ, 0xc0, !PT ;  /* 0x0000007f00027812 */ /* 0x002fe400078ec0ff */
[----:B------:R-:W-:Y:S02]  /*2a560*/  MOV R0, UR38 ;  /* 0x0000002600007c02 */ /* 0x000fe40008000f00 */
        /* <DEDUP_REMOVED lines=9> */
[----:B0-----:R-:W2:Y:S01]  /*2a600*/  @P1 ATOMG.E.ADD.STRONG.GPU PT, R3, desc[UR36][R2.64], R5 ;  /* 0x00000005020319a8 */ /* 0x001ea200081ee1e4 */
[----:B------:R-:W0:Y:S02]  /*2a610*/  S2R R4, SR_LTMASK ;  /* 0x0000000000047919 */ /* 0x000e240000003900 */
[----:B0-----:R-:W-:-:S04]  /*2a620*/  LOP3.LUT R4, R4, UR4, RZ, 0xc0, !PT ;  /* 0x0000000404047c12 */ /* 0x001fc8000f8ec0ff */
[----:B------:R-:W0:Y:S01]  /*2a630*/  POPC R7, R4 ;  /* 0x0000000400077309 */ /* 0x000e220000000000 */
[----:B--2---:R-:W0:Y:S02]  /*2a640*/  SHFL.IDX PT, R0, R3, R0, 0x1f ;  /* 0x00001f0003007589 */ /* 0x004e2400000e0000 */
[----:B0-----:R-:W-:-:S07]  /*2a650*/  IADD3 R16, R0, UR39, R7 ;  /* 0x0000002700107c10 */ /* 0x001fce000fffe007 */
.L_x_3264:
[----:B------:R-:W-:Y:S05]  /*2a660*/  BSYNC B0 ;  /* 0x0000000000007941 */ /* 0x000fea0003800000 */
.L_x_3263:
[----:B------:R-:W-:Y:S05]  /*2a670*/  @!P0 BRA `(.L_x_3265) ;  /* 0x0000000000048947 */ /* 0x000fea0003800000 */
[----:B------:R-:W-:Y:S01]  /*2a680*/  BPT.TRAP 0x1 ;  /* 0x000000040000795c */ /* 0x000fe20000300000 */
.L_x_3265:
[----:B0-----:R-:W-:Y:S01]  /*2a690*/  LOP3.LUT R3, R31, 0x1, RZ, 0x3c, !PT ;  /* 0x000000011f037812 */ /* 0x001fe200078e3cff */
[----:B------:R-:W-:Y:S01]  /*2a6a0*/  IMAD R18, R23, 0x8, R22 ;  /* 0x0000000817127824 */ /* 0x000fe200078e0216 */
[----:B------:R-:W-:Y:S02]  /*2a6b0*/  BSSY B0, `(.L_x_3266) ;  /* 0x0000004000007945 */ /* 0x000fe40003800000 */
[----:B------:R-:W-:-:S04]  /*2a6c0*/  SHF.L.U32 R3, R3, 0x1f, RZ ;  /* 0x0000001f03037819 */ /* 0x000fc800000006ff */
[----:B------:R-:W0:Y:S02]  /*2a6d0*/  SYNCS.PHASECHK.TRANS64.TRYWAIT P1, [R18+URZ+0x38870], R3 ;  /* 0x03887003120075a7 */ /* 0x000e24000802017f */
[----:B0-----:R-:W-:Y:S05]  /*2a6e0*/  @!P1 BRA `(.L_x_3267) ;  /* 0x0000009800209947 */ /* 0x001fea0003800000 */
.L_x_3591:
[----:B------:R-:W-:Y:S05]  /*2a6f0*/  BSYNC B0 ;  /* 0x0000000000007941 */ /* 0x000fea0003800000 */
.L_x_3266:
[----:B------:R-:W2:Y:S02]  /*2a700*/  LDL R0, [R1] ;  /* 0x0000000001007983 */ /* 0x000ea40000100800 */
[----:B--2---:R-:W-:-:S13]  /*2a710*/  LOP3.LUT P1, RZ, R0, 0x4, RZ, 0xc0, !PT ;  /* 0x0000000400ff7812 */ /* 0x004fda000782c0ff */
[----:B------:R-:W-:Y:S05]  /*2a720*/  @!P1 BRA `(.L_x_3268) ;  /* 0x0000000000049947 */ /* 0x000fea0003800000 */
[----:B------:R-:W-:Y:S01]  /*2a730*/  BPT.TRAP 0x1 ;  /* 0x000000040000795c */ /* 0x000fe20000300000 */
.L_x_3268:
[----:B0-----:R-:W-:-:S04]  /*2a740*/  SHF.L.U32 R3, R31, 0x1f, RZ ;  /* 0x0000001f1f037819 */ /* 0x001fc800000006ff */
[----:B------:R-:W0:Y:S02]  /*2a750*/  SYNCS.PHASECHK.TRANS64.TRYWAIT P1, [R18+URZ+0x38860], R3 ;  /* 0x03886003120075a7 */ /* 0x000e24000802017f */
[----:B0-----:R-:W-:Y:S05]  /*2a760*/  @!P1 BRA `(.L_x_3269) ;  /* 0x0000009800149947 */ /* 0x001fea0003800000 */
.L_x_3592:
[----:B------:R-:W2:Y:S04]  /*2a770*/  LDL R0, [R1+0x14] ;  /* 0x0000140001007983 */ /* 0x000ea80000100800 */
[----:B------:R-:W3:Y:S04]  /*2a780*/  LDL R2, [R1] ;  /* 0x0000000001027983 */ /* 0x000ee80000100800 */
[----:B------:R-:W4:Y:S01]  /*2a790*/  LDL R12, [R1+0x10] ;  /* 0x00001000010c7983 */ /* 0x000f220000100800 */
[----:B0-----:R-:W-:Y:S01]  /*2a7a0*/  IMAD.SHL.U32 R3, R23, 0x8000, RZ ;  /* 0x0000800017037824 */ /* 0x001fe200078e00ff */
[----:B------:R-:W-:Y:S05]  /*2a7b0*/  WARPSYNC.ALL ;  /* 0x0000000000007948 */ /* 0x000fea0003800000 */
[----:B--2---:R-:W-:-:S05]  /*2a7c0*/  LOP3.LUT R5, R3, R0, RZ, 0xfc, !PT ;  /* 0x0000000003057212 */ /* 0x004fca00078efcff */
[----:B------:R-:W-:-:S05]  /*2a7d0*/  IMAD.IADD R0, R22, 0x1, R5 ;  /* 0x0000000116007824 */ /* 0x000fca00078e0205 */
[----:B------:R-:W0:Y:S01]  /*2a7e0*/  LDSM.16.MT88.4 R4, [R0+0x10400] ;  /* 0x010400000004783b */ /* 0x000e220000004200 */
[----:B---3--:R-:W-:Y:S01]  /*2a7f0*/  LOP3.LUT P1, RZ, R2, 0x4, RZ, 0xc0, !PT ;  /* 0x0000000402ff7812 */ /* 0x008fe2000782c0ff */
[----:B------:R-:W-:Y:S01]  /*2a800*/  IMAD.IADD R2, R36, 0x1, R0 ;  /* 0x0000000124027824 */ /* 0x000fe200078e0200 */
[----:B----4-:R-:W-:Y:S02]  /*2a810*/  LOP3.LUT R3, R3, R12, RZ, 0xfc, !PT ;  /* 0x0000000c03037212 */ /* 0x010fe400078efcff */
[C-C-:B0-----:R-:W-:Y:S02]  /*2a820*/  PRMT R8, R4.reuse, 0x6420, R5.reuse ;  /* 0x0000642004087816 */ /* 0x141fe40000000005 */
[----:B------:R-:W-:Y:S02]  /*2a830*/  PRMT R9, R4, 0x7531, R5 ;  /* 0x0000753104097816 */ /* 0x000fe40000000005 */
[C-C-:B------:R-:W-:Y:S02]  /*2a840*/  PRMT R10, R6.reuse, 0x6420, R7.reuse ;  /* 0x00006420060a7816 */ /* 0x140fe40000000007 */
[----:B------:R-:W-:-:S02]  /*2a850*/  PRMT R11, R6, 0x7531, R7 ;  /* 0x00007531060b7816 */ /* 0x000fc40000000007 */
[----:B------:R-:W0:Y:S01]  /*2a860*/  LDSM.16.MT88.4 R4, [R2+0x10400] ;  /* 0x010400000204783b */ /* 0x000e220000004200 */
[----:B------:R-:W-:-:S05]  /*2a870*/  IADD3 R3, R22, R3, RZ ;  /* 0x0000000316037210 */ /* 0x000fca0007ffe0ff */
[----:B------:R0:W-:Y:S02]  /*2a880*/  STSM.16.M88.4 [R3+0x400], R8 ;  /* 0x0004000803007844 */ /* 0x0001e40000000200 */
        /* <DEDUP_REMOVED lines=73> */
[----:B------:R-:W-:-:S05]  /*2ad20*/  IMAD.IADD R3, R35, 0x1, R3 ;  /* 0x0000000123037824 */ /* 0x000fca00078e0203 */
[----:B------:R-:W-:Y:S01]  /*2ad30*/  STSM.16.M88.4 [R3], R24 ;  /* 0x0000001803007844 */ /* 0x000fe20000000200 */
[C-C-:B0-----:R-:W-:Y:S02]  /*2ad40*/  PRMT R8, R4.reuse, 0x6420, R5.reuse ;  /* 0x0000642004087816 */ /* 0x141fe40000000005 */
        /* <DEDUP_REMOVED lines=24> */
.L_x_3270:
[----:B-1----:R1:W-:Y:S01]  /*2aed0*/  SYNCS.ARRIVE.TRANS64.A1T0 RZ, [R18+URZ+0x38850], RZ ;  /* 0x038850ff12ff79a7 */ /* 0x0023e2000810003f */
[----:B------:R-:W-:Y:S06]  /*2aee0*/  BAR.SYNC.DEFER_BLOCKING 0x2, 0x80 ;  /* 0x0082000000007b1d */ /* 0x000fec0000010000 */
[----:B------:R-:W-:Y:S05]  /*2aef0*/  @!P0 BRA `(.L_x_3271) ;  /* 0x0000000000048947 */ /* 0x000fea0003800000 */
[----:B------:R-:W-:Y:S01]  /*2af00*/  BPT.TRAP 0x1 ;  /* 0x000000040000795c */ /* 0x000fe20000300000 */
.L_x_3271:
[----:B------:R-:W2:Y:S01]  /*2af10*/  LDL R0, [R1+0x8] ;  /* 0x0000080001007983 */ /* 0x000ea20000100800 */
[----:B-1----:R-:W-:Y:S02]  /*2af20*/  VIADD R18, R18, 0x38880 ;  /* 0x0003888012127836 */ /* 0x002fe40000000000 */
[----:B------:R-:W-:-:S05]  /*2af30*/  VIADD R23, R23, 0x1 ;  /* 0x0000000117177836 */ /* 0x000fca0000000000 */
[----:B------:R-:W-:-:S04]  /*2af40*/  ISETP.NE.AND P0, PT, R23, 0x2, PT ;  /* 0x000000021700780c */ /* 0x000fc80003f05270 */
[----:B------:R-:W-:Y:S02]  /*2af50*/  SEL R23, R23, RZ, P0 ;  /* 0x000000ff17177207 */ /* 0x000fe40000000000 */
[----:B--2---:R-:W-:Y:S02]  /*2af60*/  PRMT R18, R0, 0x654, R18 ;  /* 0x0000065400127816 */ /* 0x004fe40000000012 */
[----:B------:R-:W-:Y:S02]  /*2af70*/  SEL R0, RZ, 0x1, P0 ;  /* 0x00000001ff007807 */ /* 0x000fe40000000000 */
[----:B------:R1:W-:Y:S02]  /*2af80*/  SYNCS.ARRIVE.TRANS64.RED.A1T0 RZ, [R18+URZ], RZ ;  /* 0x000000ff12ff79a7 */ /* 0x0003e4000810043f */
[----:B------:R-:W-:-:S07]  /*2af90*/  LOP3.LUT R31, R31, R0, RZ, 0x3c, !PT ;  /* 0x000000001f1f7212 */ /* 0x000fce00078e3cff */
.L_x_3212:
[----:B------:R-:W2:Y:S02]  /*2afa0*/  LDL R0, [R1] ;  /* 0x0000000001007983 */ /* 0x000ea40000100800 */
[----:B--2---:R-:W-:-:S13]  /*2afb0*/  LOP3.LUT P0, RZ, R0, 0x80, RZ, 0xc0, !PT ;  /* 0x0000008000ff7812 */ /* 0x004fda000780c0ff */
[----:B------:R-:W-:Y:S05]  /*2afc0*/  @!P0 BRA `(.L_x_3272) ;  /* 0x0000000000288947 */ /* 0x000fea0003800000 */
[----:B------:R-:W-:Y:S05]  /*2afd0*/  WARPSYNC.ALL ;  /* 0x0000000000007948 */ /* 0x000fea0003800000 */
[----:B------:R-:W2:Y:S08]  /*2afe0*/  S2UR UR4, SR_CgaCtaId ;  /* 0x00000000000479c3 */ /* 0x000eb00000008800 */
[----:B------:R-:W-:Y:S01]  /*2aff0*/  BAR.SYNC.DEFER_BLOCKING 0x5, 0x180 ;  /* 0x0146000000007b1d */ /* 0x000fe20000010000 */
[----:B------:R-:W-:Y:S01]  /*2b000*/  MOV R22, 0x400 ;  /* 0x0000040000167802 */ /* 0x000fe20000000f00 */
[----:B--2---:R-:W-:-:S05]  /*2b010*/  IMAD.U32 R0, RZ, RZ, UR4 ;  /* 0x00000004ff007e24 */ /* 0x004fca000f8e00ff */
[----:B------:R-:W-:Y:S01]  /*2b020*/  LEA R22, R0, R22, 0x18 ;  /* 0x0000001600167211 */ /* 0x000fe200078ec0ff */
[----:B------:R2:W-:Y:S04]  /*2b030*/  STL [R1+0x8], R0 ;  /* 0x0000080001007387 */ /* 0x0005e80000100800 */
[----:B-1----:R2:W3:Y:S01]  /*2b040*/  LDS.128 R16, [R22+0x388d0] ;  /* 0x0388d00016107984 */ /* 0x0024e20000000c00 */
[----:B------:R-:W-:Y:S06]  /*2b050*/  BAR.ARV 0x4, 0x180 ;  /* 0x0106000000007b1d */ /* 0x000fec0000002000 */
[----:B------:R-:W-:Y:S05]  /*2b060*/  BRA `(.L_x_3273) ;  /* 0x0000000800d47947 */ /* 0x000fea0003800000 */
.L_x_3272:
[----:B------:R-:W0:Y:S01]  /*2b070*/  S2R R0, SR_TID.X ;  /* 0x0000000000007919 */ /* 0x000e220000002100 */
[----:B------:R-:W-:Y:S01]  /*2b080*/  UMOV UR4, 0xffffffff ;  /* 0xffffffff00047882 */ /* 0x000fe20000000000 */
[----:B0-----:R-:W-:-:S04]  /*2b090*/  LOP3.LUT R8, R0, 0x1f, RZ, 0xc0, !PT ;  /* 0x0000001f00087812 */ /* 0x001fc800078ec0ff */
[----:B------:R-:W-:Y:S01]  /*2b0a0*/  ISETP.NE.AND P0, PT, R8, 0x1f, PT ;  /* 0x0000001f0800780c */ /* 0x000fe20003f05270 */
[----:B------:R-:W-:-:S12]  /*2b0b0*/  BRA.DIV UR4, `(.L_x_3274) ;  /* 0x0000008e04d47947 */ /* 0x000fd8000b800000 */
[----:B------:R-:W-:Y:S01]  /*2b0c0*/  IADD3 R5, R19, R8, RZ ;  /* 0x0000000813057210 */ /* 0x000fe20007ffe0ff */
[----:B------:R-:W-:-:S03]  /*2b0d0*/  ULDC UR4, c[0x0][0xc3c] ;  /* 0x00030f0000047ab9 */ /* 0x000fc60000000800 */
[----:B------:R-:W-:-:S13]  /*2b0e0*/  ISETP.GE.OR P1, PT, R5, UR4, !P0 ;  /* 0x0000000405007c0c */ /* 0x000fda000c726670 */
[----:B------:R-:W0:Y:S02]  /*2b0f0*/  @!P1 LDC.64 R2, c[0x0][0xc80] ;  /* 0x00032000ff029b82 */ /* 0x000e240000000a00 */
[----:B0-----:R-:W-:-:S06]  /*2b100*/  @!P1 IMAD.WIDE R2, R5, 0x4, R2 ;  /* 0x0000000405029825 */ /* 0x001fcc00078e0202 */
[----:B------:R-:W2:Y:S01]  /*2b110*/  @!P1 LDG.E R2, desc[UR36][R2.64] ;  /* 0x0000002402029981 */ /* 0x000ea2000c1e1900 */
[----:B------:R-:W-:Y:S01]  /*2b120*/  IMAD.MOV.U32 R17, RZ, RZ, RZ ;  /* 0x000000ffff117224 */ /* 0x000fe200078e00ff */
        /* <DEDUP_REMOVED lines=23> */
[----:B------:R0:W2:Y:S02]  /*2b2a0*/  SHFL.IDX PT, R14, R3, 0x1f, 0x1f ;  /* 0x03e01f00030e7f89 */ /* 0x0000a400000e0000 */
.L_x_3602:
[----:B------:R-:W-:Y:S02]  /*2b2b0*/  ULDC UR4, c[0x0][0xc38] ;  /* 0x00030e0000047ab9 */ /* 0x000fe40000000800 */
[----:B------:R-:W-:-:S04]  /*2b2c0*/  IMAD.U32 R4, RZ, RZ, UR4 ;  /* 0x00000004ff047e24 */ /* 0x000fc8000f8e00ff */
[----:B--2---:R-:W-:-:S04]  /*2b2d0*/  IMAD R14, R14, R4, RZ ;  /* 0x000000040e0e7224 */ /* 0x004fc800078e02ff */
[----:B------:R-:W-:-:S05]  /*2b2e0*/  IMAD.IADD R5, R5, 0x1, R14 ;  /* 0x0000000105057824 */ /* 0x000fca00078e020e */
[----:B------:R-:W-:-:S13]  /*2b2f0*/  ISETP.GT.AND P6, PT, R5, R0, PT ;  /* 0x000000000500720c */ /* 0x000fda0003fc4270 */
[----:B------:R-:W-:Y:S05]  /*2b300*/  @P6 BRA `(.L_x_3275) ;  /* 0x00000000009c6947 */ /* 0x000fea0003800000 */
.L_x_3280:
[----:B------:R-:W2:Y:S01]  /*2b310*/  LDC R2, c[0x0][0xc3c] ;  /* 0x00030f00ff027b82 */ /* 0x000ea20000000800 */
[----:B------:R-:W-:-:S04]  /*2b320*/  IADD3 R19, R19, 0x1f, RZ ;  /* 0x0000001f13137810 */ /* 0x000fc80007ffe0ff */
[----:B--2---:R-:W-:-:S13]  /*2b330*/  ISETP.GE.AND P6, PT, R19, R2, PT ;  /* 0x000000021300720c */ /* 0x004fda0003fc6270 */
        /* <DEDUP_REMOVED lines=11> */
.L_x_3278:
[----:B------:R-:W-:Y:S05]  /*2b3f0*/  BSYNC B0 ;  /* 0x0000000000007941 */ /* 0x000fea0003800000 */
.L_x_3277:
[----:B------:R-:W-:-:S03]  /*2b400*/  UMOV UR4, 0xffffffff ;  /* 0xffffffff00047882 */ /* 0x000fc60000000000 */
[----:B------:R-:W-:Y:S05]  /*2b410*/  BRA.DIV UR4, `(.L_x_3279) ;  /* 0x0000009204207947 */ /* 0x000fea000b800000 */
[----:B-----5:R-:W2:Y:S02]  /*2b420*/  SHFL.UP PT, R14, R17, 0x1, RZ ;  /* 0x04200000110e7989 */ /* 0x020ea400000e00ff */
[----:B--2---:R-:W-:-:S05]  /*2b430*/  SEL R14, R14, RZ, P1 ;  /* 0x000000ff0e0e7207 */ /* 0x004fca0000800000 */
        /* <DEDUP_REMOVED lines=14> */
.L_x_3610:
[----:B------:R-:W-:Y:S02]  /*2b520*/  ULDC UR4, c[0x0][0xc38] ;  /* 0x00030e0000047ab9 */ /* 0x000fe40000000800 */
[----:B------:R-:W-:-:S04]  /*2b530*/  IMAD.U32 R4, RZ, RZ, UR4 ;  /* 0x00000004ff047e24 */ /* 0x000fc8000f8e00ff */
[----:B--2---:R-:W-:-:S04]  /*2b540*/  IMAD R14, R14, R4, RZ ;  /* 0x000000040e0e7224 */ /* 0x004fc800078e02ff */
[----:B------:R-:W-:-:S05]  /*2b550*/  IMAD.IADD R5, R14, 0x1, R5 ;  /* 0x000000010e057824 */ /* 0x000fca00078e0205 */
[----:B------:R-:W-:-:S13]  /*2b560*/  ISETP.GT.AND P6, PT, R5, R0, PT ;  /* 0x000000000500720c */ /* 0x000fda0003fc4270 */
[----:B------:R-:W-:Y:S05]  /*2b570*/  @!P6 BRA `(.L_x_3280) ;  /* 0xfffffffc0064e947 */ /* 0x000fea000383ffff */
.L_x_3275:
[----:B------:R-:W-:Y:S01]  /*2b580*/  IADD3 R16, -R14, R5, RZ ;  /* 0x000000050e107210 */ /* 0x000fe20007ffe1ff */
[----:B------:R-:W-:-:S04]  /*2b590*/  UMOV UR4, 0xffffffff ;  /* 0xffffffff00047882 */ /* 0x000fc80000000000 */
[----:B------:R-:W-:-:S05]  /*2b5a0*/  IMAD R5, R3, R4, R16 ;  /* 0x0000000403057224 */ /* 0x000fca00078e0210 */
[----:B------:R-:W-:Y:S01]  /*2b5b0*/  ISETP.GT.AND P6, PT, R5, R0, PT ;  /* 0x000000000500720c */ /* 0x000fe20003fc4270 */
[----:B------:R-:W-:-:S12]  /*2b5c0*/  BRA.DIV UR4, `(.L_x_3281) ;  /* 0x0000009204707947 */ /* 0x000fd8000b800000 */
[----:B------:R-:W-:-:S04]  /*2b5d0*/  VOTE.ANY R2, PT, !P6 ;  /* 0x0000000000027806 */ /* 0x000fc800070e0100 */
[----:B------:R-:W2:Y:S02]  /*2b5e0*/  POPC R6, R2 ;  /* 0x0000000200067309 */ /* 0x000ea40000000000 */
[----:B--2---:R2:W3:Y:S02]  /*2b5f0*/  SHFL.IDX PT, R17, R17, R6, 0x1f ;  /* 0x00001f0611117589 */ /* 0x0044e400000e0000 */
.L_x_3614:
[----:B------:R-:W-:Y:S01]  /*2b600*/  ISETP.NE.AND P0, PT, R2, RZ, PT ;  /* 0x000000ff0200720c */ /* 0x000fe20003f05270 */
[----:B------:R-:W-:-:S12]  /*2b610*/  IMAD.MOV.U32 R14, RZ, RZ, RZ ;  /* 0x000000ffff0e7224 */ /* 0x000fd800078e00ff */
[----:B------:R-:W-:Y:S05]  /*2b620*/  @!P0 BRA `(.L_x_3282) ;  /* 0x0000000000108947 */ /* 0x000fea0003800000 */
[----:B------:R-:W-:Y:S01]  /*2b630*/  UMOV UR4, 0xffffffff ;  /* 0xffffffff00047882 */ /* 0x000fe20000000000 */
[----:B------:R-:W-:Y:S02]  /*2b640*/  VIADD R12, R6, 0xffffffff ;  /* 0xffffffff060c7836 */ /* 0x000fe40000000000 */
[----:B------:R-:W-:Y:S05]  /*2b650*/  BRA.DIV UR4, `(.L_x_3283) ;  /* 0x0000009204947947 */ /* 0x000fea000b800000 */
[----:B------:R4:W0:Y:S02]  /*2b660*/  SHFL.IDX PT, R14, R3, R12, 0x1f ;  /* 0x00001f0c030e7589 */ /* 0x00082400000e0000 */
.L_x_3282:
[----:B0---4-:R-:W0:Y:S01]  /*2b670*/  LDC.64 R2, c[0x0][0xc90] ;  /* 0x00032400ff027b82 */ /* 0x011e220000000a00 */
[----:B------:R-:W-:-:S04]  /*2b680*/  IMAD.IADD R19, R6, 0x1, R19 ;  /* 0x0000000106137824 */ /* 0x000fc800078e0213 */
[----:B0-----:R-:W-:-:S05]  /*2b690*/  IMAD.WIDE R2, R19, 0x4, R2 ;  /* 0x0000000413027825 */ /* 0x001fca00078e0202 */
[----:B--2---:R0:W3:Y:S01]  /*2b6a0*/  LDG.E R6, desc[UR36][R2.64] ;  /* 0x0000002402067981 */ /* 0x0040e2000c1e1900 */
[----:B------:R-:W-:-:S04]  /*2b6b0*/  IMAD R16, R14, R4, R16 ;  /* 0x000000040e107224 */ /* 0x000fc800078e0210 */
[----:B------:R-:W-:Y:S02]  /*2b6c0*/  IMAD.IADD R0, R0, 0x1, -R16 ;  /* 0x0000000100007824 */ /* 0x000fe400078e0a10 */
[----:B0-----:R-:W-:Y:S02]  /*2b6d0*/  IMAD.MOV.U32 R2, RZ, RZ, RZ ;  /* 0x000000ffff027224 */ /* 0x001fe400078e00ff */
[----:B---3--:R-:W-:-:S05]  /*2b6e0*/  IMAD R5, R17, R6, RZ ;  /* 0x0000000611057224 */ /* 0x008fca00078e02ff */
[----:B------:R-:W-:-:S04]  /*2b6f0*/  IABS R7, R5 ;  /* 0x0000000500077213 */ /* 0x000fc80000000000 */
[----:B------:R-:W0:Y:S08]  /*2b700*/  I2F.RP R8, R7 ;  /* 0x0000000700087306 */ /* 0x000e300000209400 */
[----:B0-----:R-:W1:Y:S02]  /*2b710*/  MUFU.RCP R8, R8 ;  /* 0x0000000800087308 */ /* 0x001e640000001000 */
[----:B-1----:R-:W-:Y:S01]  /*2b720*/  VIADD R9, R8, 0xffffffe ;  /* 0x0ffffffe08097836 */ /* 0x002fe20000000000 */
[----:B------:R-:W-:-:S05]  /*2b730*/  IABS R8, R5 ;  /* 0x0000000500087213 */ /* 0x000fca0000000000 */
[----:B------:R-:W0:Y:S01]  /*2b740*/  F2I.FTZ.U32.TRUNC.NTZ R3, R9 ;  /* 0x0000000900037305 */ /* 0x000e22000021f000 */
[----:B------:R-:W-:Y:S01]  /*2b750*/  IMAD.MOV R8, RZ, RZ, -R8 ;  /* 0x000000ffff087224 */ /* 0x000fe200078e0a08 */
[----:B0-----:R-:W-:-:S05]  /*2b760*/  IADD3 R10, RZ, -R3, RZ ;  /* 0x80000003ff0a7210 */ /* 0x001fca0007ffe0ff */
[----:B------:R-:W-:-:S04]  /*2b770*/  IMAD R11, R10, R7, RZ ;  /* 0x000000070a0b7224 */ /* 0x000fc800078e02ff */
[----:B------:R-:W-:Y:S01]  /*2b780*/  IMAD.HI.U32 R2, R3, R11, R2 ;  /* 0x0000000b03027227 */ /* 0x000fe200078e0002 */
[----:B------:R-:W-:-:S05]  /*2b790*/  IABS R3, R0 ;  /* 0x0000000000037213 */ /* 0x000fca0000000000 */
        /* <DEDUP_REMOVED lines=35> */
[----:B------:R-:W-:Y:S01]  /*2b9d0*/  @!P1 IMAD.IADD R5, R5, 0x1, -R6 ;  /* 0x0000000105059824 */ /* 0x000fe200078e0a06 */
[----:B------:R-:W-:Y:S02]  /*2b9e0*/  @!P1 IADD3 R3, R3, 0x1, RZ ;  /* 0x0000000103039810 */ /* 0x000fe40007ffe0ff */
[----:B------:R-:W-:Y:S02]  /*2b9f0*/  ISETP.NE.AND P1, PT, R4, RZ, PT ;  /* 0x000000ff0400720c */ /* 0x000fe40003f25270 */
[----:B------:R-:W-:-:S13]  /*2ba00*/  ISETP.GE.U32.AND P0, PT, R5, R6, PT ;  /* 0x000000060500720c */ /* 0x000fda0003f06070 */
[----:B------:R-:W-:-:S04]  /*2ba10*/  @P0 VIADD R3, R3, 0x1 ;  /* 0x0000000103030836 */ /* 0x000fc80000000000 */
[----:B------:R-:W-:Y:S01]  /*2ba20*/  @!P2 IMAD.MOV R3, RZ, RZ, -R3 ;  /* 0x000000ffff03a224 */ /* 0x000fe200078e0a03 */
[----:B------:R-:W-:Y:S01]  /*2ba30*/  @!P1 LOP3.LUT R3, RZ, R4, RZ, 0x33, !PT ;  /* 0x00000004ff039212 */ /* 0x000fe200078e33ff */
[----:B------:R-:W-:-:S04]  /*2ba40*/  IMAD.MOV R4, RZ, RZ, -R4 ;  /* 0x000000ffff047224 */ /* 0x000fc800078e0a04 */
[----:B------:R-:W-:Y:S01]  /*2ba50*/  IMAD R18, R3, R4, R0 ;  /* 0x0000000403127224 */ /* 0x000fe200078e0200 */
[----:B------:R-:W-:-:S04]  /*2ba60*/  LOP3.LUT R0, RZ, R3, RZ, 0x33, !PT ;  /* 0x00000003ff007212 */ /* 0x000fc800078e33ff */
[----:B------:R-:W-:Y:S01]  /*2ba70*/  IADD3 R17, R17, R0, RZ ;  /* 0x0000000011117210 */ /* 0x000fe20007ffe0ff */
[----:B------:R-:W-:Y:S06]  /*2ba80*/  BRA `(.L_x_3284) ;  /* 0x00000000001c7947 */ /* 0x000fec0003800000 */
.L_x_3276:
[----:B------:R-:W-:Y:S01]  /*2ba90*/  UMOV UR4, URZ ;  /* 0x0000003f00047c82 */ /* 0x000fe20008000000 */
[----:B------:R-:W-:Y:S01]  /*2baa0*/  UMOV UR5, URZ ;  /* 0x0000003f00057c82 */ /* 0x000fe20008000000 */
[----:B------:R-:W-:Y:S01]  /*2bab0*/  ULDC UR6, c[0x0][0xc3c] ;  /* 0x00030f0000067ab9 */ /* 0x000fe20000000800 */
[----:B------:R-:W-:Y:S02]  /*2bac0*/  IMAD.MOV.U32 R16, RZ, RZ, R0 ;  /* 0x000000ffff107224 */ /* 0x000fe400078e0000 */
[----:B------:R-:W-:Y:S02]  /*2bad0*/  IMAD.U32 R17, RZ, RZ, UR4 ;  /* 0x00000004ff117e24 */ /* 0x000fe4000f8e00ff */
[----:B-1----:R-:W-:Y:S02]  /*2bae0*/  IMAD.U32 R18, RZ, RZ, UR5 ;  /* 0x00000005ff127e24 */ /* 0x002fe4000f8e00ff */
[----:B------:R-:W-:-:S07]  /*2baf0*/  IMAD.U32 R19, RZ, RZ, UR6 ;  /* 0x00000006ff137e24 */ /* 0x000fce000f8e00ff */
.L_x_3284:
        /* <DEDUP_REMOVED lines=12> */
.L_x_3273:
[----:B------:R-:W-:Y:S02]  /*2bbc0*/  ULDC UR4, c[0x0][0xc3c] ;  /* 0x00030f0000047ab9 */ /* 0x000fe40000000800 */
[----:B---3--:R-:W-:-:S13]  /*2bbd0*/  ISETP.GE.AND P0, PT, R19, UR4, PT ;  /* 0x0000000413007c0c */ /* 0x008fda000bf06270 */
[----:B------:R-:W-:Y:S05]  /*2bbe0*/  @!P0 BRA `(.L_x_3285) ;  /* 0xffffff9000748947 */ /* 0x000fea000383ffff */
[----:B------:R-:W-:Y:S05]  /*2bbf0*/  BSYNC B7 ;  /* 0x0000000000077941 */ /* 0x000fea0003800000 */
.L_x_3171:
[----:B--2---:R-:W2:Y:S01]  /*2bc00*/  LDL.LU R0, [R1+0x28] ;  /* 0x0000280001007983 */ /* 0x004ea20000300800 */
[----:B------:R-:W-:Y:S01]  /*2bc10*/  BSSY B0, `(.L_x_3286) ;  /* 0x000000b000007945 */ /* 0x000fe20003800000 */
[----:B------:R-:W3:Y:S01]  /*2bc20*/  S2R R5, SR_CgaCtaId ;  /* 0x0000000000057919 */ /* 0x000ee20000008800 */
[----:B--2---:R-:W-:-:S04]  /*2bc30*/  IADD3 R0, R0, 0x1, RZ ;  /* 0x0000000100007810 */ /* 0x004fc80007ffe0ff */
[----:B01----:R-:W-:-:S04]  /*2bc40*/  LEA.HI R2, R0, R0, RZ, 0x1 ;  /* 0x0000000000027211 */ /* 0x003fc800078f08ff */
[----:B------:R-:W-:Y:S02]  /*2bc50*/  LOP3.LUT R3, R2, 0xfffffffe, RZ, 0xc0, !PT ;  /* 0xfffffffe02037812 */ /* 0x000fe400078ec0ff */
[----:B------:R-:W-:-:S03]  /*2bc60*/  MOV R2, 0x400 ;  /* 0x0000040000027802 */ /* 0x000fc60000000f00 */
[----:B------:R-:W-:Y:S01]  /*2bc70*/  IMAD.IADD R0, R0, 0x1, -R3 ;  /* 0x0000000100007824 */ /* 0x000fe200078e0a03 */
[----:B---3--:R-:W-:-:S04]  /*2bc80*/  LEA R5, R5, R2, 0x18 ;  /* 0x0000000205057211 */ /* 0x008fc800078ec0ff */
[----:B------:R-:W-:-:S04]  /*2bc90*/  SHF.L.U32 R0, R0, 0x1f, RZ ;  /* 0x0000001f00007819 */ /* 0x000fc800000006ff */
[----:B------:R-:W0:Y:S02]  /*2bca0*/  SYNCS.PHASECHK.TRANS64.TRYWAIT P0, [R5+URZ+0x38820], R0 ;  /* 0x03882000050075a7 */ /* 0x000e24000800017f */
[----:B0-----:R-:W-:Y:S05]  /*2bcb0*/  @!P0 BRA `(.L_x_3287) ;  /* 0x0000008c00208947 */ /* 0x001fea0003800000 */
.L_x_3617:
[----:B------:R-:W-:Y:S05]  /*2bcc0*/  BSYNC B0 ;  /* 0x0000000000007941 */ /* 0x000fea0003800000 */
.L_x_3286:
[----:B------:R-:W-:-:S03]  /*2bcd0*/  UMOV UR4, 0xffffffff ;  /* 0xffffffff00047882 */ /* 0x000fc60000000000 */
[----:B------:R-:W-:Y:S05]  /*2bce0*/  BRA.DIV UR4, `(.L_x_3288) ;  /* 0x0000008e04287947 */ /* 0x000fea000b800000 */
[----:B0-----:R-:W0:Y:S02]  /*2bcf0*/  S2R R0, SR_TID.X ;  /* 0x0000000000007919 */ /* 0x001e240000002100 */
[----:B0-----:R-:W-:-:S04]  /*2bd00*/  SHF.R.U32.HI R0, RZ, 0x5, R0 ;  /* 0x00000005ff007819 */ /* 0x001fc80000011600 */
[----:B------:R-:W-:-:S05]  /*2bd10*/  LOP3.LUT R0, R0, 0x3, RZ, 0xc0, !PT ;  /* 0x0000000300007812 */ /* 0x000fca00078ec0ff */
[----:B------:R0:W1:Y:S02]  /*2bd20*/  SHFL.IDX PT, R14, R0, RZ, 0x1f ;  /* 0x00001fff000e7589 */ /* 0x00006400000e0000 */
.L_x_3620:
[----:B-1----:R-:W-:-:S13]  /*2bd30*/  ISETP.NE.AND P0, PT, R14, RZ, PT ;  /* 0x000000ff0e00720c */ /* 0x002fda0003f05270 */
[----:B------:R-:W-:Y:S05]  /*2bd40*/  @P0 BRA `(.L_x_2941) ;  /* 0x0000000000b00947 */ /* 0x000fea0003800000 */
[----:B------:R-:W-:-:S03]  /*2bd50*/  UMOV UR4, 0xffffffff ;  /* 0xffffffff00047882 */ /* 0x000fc60000000000 */
[----:B------:R-:W-:Y:S05]  /*2bd60*/  BRA.DIV UR4, `(.L_x_3289) ;  /* 0x0000008e043c7947 */ /* 0x000fea000b800000 */
[----:B------:R-:W-:-:S13]  /*2bd70*/  ELECT P6, URZ, PT ;  /* 0x00000000003f782f */ /* 0x000fda00038c0000 */
.L_x_3623:
        /* <DEDUP_REMOVED lines=8> */
.L_x_3290:
[----:B------:R-:W-:Y:S01]  /*2be00*/  IMAD R3, R23, 0x8, R5 ;  /* 0x0000000817037824 */ /* 0x000fe200078e0205 */
[----:B------:R-:W-:Y:S01]  /*2be10*/  SHF.L.U32 R2, R31, 0x1f, RZ ;  /* 0x0000001f1f027819 */ /* 0x000fe200000006ff */
[----:B------:R-:W-:-:S03]  /*2be20*/  VIADD R23, R23, 0x1 ;  /* 0x0000000117177836 */ /* 0x000fc60000000000 */
[----:B------:R-:W0:Y:S02]  /*2be30*/  SYNCS.PHASECHK.TRANS64.TRYWAIT P1, [R3+URZ+0x38840], R2 ;  /* 0x03884002030075a7 */ /* 0x000e24000802017f */
[----:B------:R-:W-:-:S04]  /*2be40*/  ISETP.NE.AND P2, PT, R23, 0x2, PT ;  /* 0x000000021700780c */ /* 0x000fc80003f45270 */
[----:B------:R-:W-:Y:S01]  /*2be50*/  SEL R0, RZ, 0x1, P2 ;  /* 0x00000001ff007807 */ /* 0x000fe20001000000 */
[----:B0-----:R-:W-:Y:S08]  /*2be60*/  @!P1 BRA `(.L_x_3291) ;  /* 0x0000008c001c9947 */ /* 0x001ff00003800000 */
.L_x_3624:
[----:B------:R-:W-:Y:S02]  /*2be70*/  SEL R23, R23, RZ, P2 ;  /* 0x000000ff17177207 */ /* 0x000fe40001000000 */
[----:B------:R-:W-:Y:S01]  /*2be80*/  LOP3.LUT R0, R31, R0, RZ, 0x3c, !PT ;  /* 0x000000001f007212 */ /* 0x000fe200078e3cff */
[----:B------:R-:W-:Y:S06]  /*2be90*/  @!P0 BRA `(.L_x_3292) ;  /* 0x0000000000048947 */ /* 0x000fec0003800000 */
[----:B------:R-:W-:Y:S01]  /*2bea0*/  BPT.TRAP 0x1 ;  /* 0x000000040000795c */ /* 0x000fe20000300000 */
.L_x_3292:
[----:B------:R-:W-:Y:S02]  /*2beb0*/  LEA R23, R23, R5, 0x3 ;  /* 0x0000000517177211 */ /* 0x000fe400078e18ff */
[----:B------:R-:W-:-:S04]  /*2bec0*/  SHF.L.U32 R0, R0, 0x1f, RZ ;  /* 0x0000001f00007819 */ /* 0x000fc800000006ff */
[----:B------:R-:W1:Y:S02]  /*2bed0*/  SYNCS.PHASECHK.TRANS64.TRYWAIT P1, [R23+URZ+0x38840], R0 ;  /* 0x03884000170075a7 */ /* 0x000e64000802017f */
[----:B-1----:R-:W-:Y:S05]  /*2bee0*/  @!P1 BRA `(.L_x_3293) ;  /* 0x0000008c00109947 */ /* 0x002fea0003800000 */
.L_x_3625:
[----:B------:R-:W-:Y:S05]  /*2bef0*/  @!P0 BRA `(.L_x_3294) ;  /* 0x0000000000048947 */ /* 0x000fea0003800000 */
[----:B------:R-:W-:Y:S01]  /*2bf00*/  BPT.TRAP 0x1 ;  /* 0x000000040000795c */ /* 0x000fe20000300000 */
.L_x_3294:
[----:B------:R-:W2:Y:S02]  /*2bf10*/  SYNCS.PHASECHK.TRANS64.TRYWAIT P1, [R3+URZ+0x38860], R2 ;  /* 0x03886002030075a7 */ /* 0x000ea4000802017f */
[----:B--2---:R-:W-:Y:S05]  /*2bf20*/  @!P1 BRA `(.L_x_3295) ;  /* 0x0000008c00149947 */ /* 0x004fea0003800000 */
.L_x_3626:
[----:B------:R-:W-:Y:S05]  /*2bf30*/  @!P0 BRA `(.L_x_3296) ;  /* 0x0000000000048947 */ /* 0x000fea0003800000 */
[----:B------:R-:W-:Y:S01]  /*2bf40*/  BPT.TRAP 0x1 ;  /* 0x000000040000795c */ /* 0x000fe20000300000 */
.L_x_3296:
[----:B------:R-:W3:Y:S02]  /*2bf50*/  SYNCS.PHASECHK.TRANS64.TRYWAIT P1, [R23+URZ+0x38860], R0 ;  /* 0x03886000170075a7 */ /* 0x000ee4000802017f */
[----:B---3--:R-:W-:Y:S05]  /*2bf60*/  @!P1 BRA `(.L_x_3297) ;  /* 0x0000008c00189947 */ /* 0x008fea0003800000 */
.L_x_3627:
[----:B------:R-:W-:Y:S05]  /*2bf70*/  @!P0 BRA `(.L_x_3298) ;  /* 0x0000000000048947 */ /* 0x000fea0003800000 */
[----:B------:R-:W-:Y:S01]  /*2bf80*/  BPT.TRAP 0x1 ;  /* 0x000000040000795c */ /* 0x000fe20000300000 */
.L_x_3298:
[----:B------:R-:W4:Y:S02]  /*2bf90*/  SYNCS.PHASECHK.TRANS64.TRYWAIT P1, [R3+URZ+0x38880], R2 ;  /* 0x03888002030075a7 */ /* 0x000f24000802017f */
[----:B----4-:R-:W-:Y:S05]  /*2bfa0*/  @!P1 BRA `(.L_x_3299) ;  /* 0x0000008c001c9947 */ /* 0x010fea0003800000 */
.L_x_3628:
[----:B------:R-:W-:Y:S05]  /*2bfb0*/  @!P0 BRA `(.L_x_3300) ;  /* 0x0000000000048947 */ /* 0x000fea0003800000 */
[----:B------:R-:W-:Y:S01]  /*2bfc0*/  BPT.TRAP 0x1 ;  /* 0x000000040000795c */ /* 0x000fe20000300000 */
.L_x_3300:
[----:B------:R0:W0:Y:S02]  /*2bfd0*/  SYNCS.PHASECHK.TRANS64.TRYWAIT P0, [R23+URZ+0x38880], R0 ;  /* 0x03888000170075a7 */ /* 0x000024000800017f */
[----:B0-----:R-:W-:Y:S05]  /*2bfe0*/  @!P0 NANOSLEEP.SYNCS 0x989680 ;  /* 0x009896800000895d */ /* 0x001fea0003900000 */
[----:B------:R-:W0:Y:S02]  /*2bff0*/  @!P0 SYNCS.PHASECHK.TRANS64 P0, [R23+URZ+0x38880], R0 ;  /* 0x03888000170085a7 */ /* 0x000e24000800007f */
[----:B0-----:R-:W-:Y:S05]  /*2c000*/  @!P0 BRA `(.L_x_3300) ;  /* 0xfffffffc00f08947 */ /* 0x001fea000383ffff */
.L_x_2941:
[----:B------:R-:W-:Y:S05]  /*2c010*/  BSYNC B8 ;  /* 0x0000000000087941 */ /* 0x000fea0003800000 */
.L_x_2938:
[----:B------:R-:W-:Y:S05]  /*2c020*/  EXIT ;  /* 0x000000000000794d */ /* 0x000fea0003800000 */
.L_x_2963:
[----:B0-----:R0:W1:Y:S02]  /*2c030*/  SYNCS.PHASECHK.TRANS64.TRYWAIT P6, [R80+URZ+0x38890], R111 ;  /* 0x0388906f500075a7 */ /* 0x00106400080c017f */
[----:B-1----:R-:W-:Y:S05]  /*2c040*/  @!P6 NANOSLEEP.SYNCS 0x989680 ;  /* 0x009896800000e95d */ /* 0x002fea0003900000 */
[----:B------:R-:W1:Y:S02]  /*2c050*/  @!P6 SYNCS.PHASECHK.TRANS64 P6, [R80+URZ+0x38890], R111 ;  /* 0x0388906f5000e5a7 */ /* 0x000e6400080c007f */
[----:B-1----:R-:W-:Y:S05]  /*2c060*/  @!P6 BRA `(.L_x_2963) ;  /* 0xfffffffc00f0e947 */ /* 0x002fea000383ffff */
[----:B------:R-:W-:Y:S05]  /*2c070*/  BRA `(.L_x_3301) ;  /* 0xfffffd7000207947 */ /* 0x000fea000383ffff */
.L_x_2964:
[----:B------:R-:W-:Y:S01]  /*2c080*/  BSSY B1, `(.L_x_3302) ;  /* 0x0000008000017945 */ /* 0x000fe20003800000 */
[----:B--2---:R-:W-:Y:S02]  /*2c090*/  IMAD.MOV.U32 R13, RZ, RZ, R117 ;  /* 0x000000ffff0d7224 */ /* 0x004fe400078e0075 */
[----:B------:R-:W-:Y:S02]  /*2c0a0*/  IMAD.MOV.U32 R12, RZ, RZ, RZ ;  /* 0x000000ffff0c7224 */ /* 0x000fe400078e00ff */
[----:B------:R-:W-:Y:S02]  /*2c0b0*/  IMAD.MOV.U32 R11, RZ, RZ, 0x181f ;  /* 0x0000181fff0b7424 */ /* 0x000fe400078e00ff */
[----:B------:R-:W-:-:S07]  /*2c0c0*/  IMAD.MOV.U32 R15, RZ, RZ, -0x1 ;  /* 0xffffffffff0f7424 */ /* 0x000fce00078e00ff */
[----:B0-----:R-:W-:Y:S05]  /*2c0d0*/  WARPSYNC.COLLECTIVE R15, `(.L_x_3303) ;  /* 0x000000000f087348 */ /* 0x001fea0003c00000 */
[----:B------:R1:W2:Y:S02]  /*2c0e0*/  SHFL.IDX P6, R14, R13, R12, R11 ;  /* 0x0000000c0d0e7389 */ /* 0x0002a400000c000b */
[----:B012---:R-:W-:Y:S01]  /*2c0f0*/  ENDCOLLECTIVE ;  /* 0x000000000000791b */ /* 0x007fe20003800000 */
.L_x_3303:
[----:B------:R-:W-:Y:S05]  /*2c100*/  BSYNC B1 ;  /* 0x0000000000017941 */ /* 0x000fea0003800000 */
.L_x_3302:
        /* <DEDUP_REMOVED lines=8> */
.L_x_3304:
[----:B------:R-:W-:Y:S01]  /*2c190*/  MOV R115, R14 ;  /* 0x0000000e00737202 */ /* 0x000fe20000000f00 */
[----:B------:R-:W-:Y:S06]  /*2c1a0*/  BRA `(.L_x_3305) ;  /* 0xfffffd6c00e87947 */ /* 0x000fec000383ffff */
.L_x_2973:
[----:B------:R-:W-:Y:S01]  /*2c1b0*/  BSSY B1, `(.L_x_3306) ;  /* 0x0000008000017945 */ /* 0x000fe20003800000 */
[----:B0-2---:R-:W-:Y:S02]  /*2c1c0*/  IMAD.MOV.U32 R13, RZ, RZ, R117 ;  /* 0x000000ffff0d7224 */ /* 0x005fe400078e0075 */
[----:B------:R-:W-:Y:S02]  /*2c1d0*/  IMAD.MOV.U32 R12, RZ, RZ, 0x1 ;  /* 0x00000001ff0c7424 */ /* 0x000fe400078e00ff */
[----:B------:R-:W-:Y:S02]  /*2c1e0*/  IMAD.MOV.U32 R11, RZ, RZ, 0x181f ;  /* 0x0000181fff0b7424 */ /* 0x000fe400078e00ff */
[----:B------:R-:W-:-:S07]  /*2c1f0*/  IMAD.MOV.U32 R15, RZ, RZ, -0x1 ;  /* 0xffffffffff0f7424 */ /* 0x000fce00078e00ff */
[----:B-1-34-:R-:W-:Y:S05]  /*2c200*/  WARPSYNC.COLLECTIVE R15, `(.L_x_3307) ;  /* 0x000000000f087348 */ /* 0x01afea0003c00000 */
[----:B------:R0:W2:Y:S02]  /*2c210*/  SHFL.IDX P6, R14, R13, R12, R11 ;  /* 0x0000000c0d0e7389 */ /* 0x0000a400000c000b */
[----:B01234-:R-:W-:Y:S01]  /*2c220*/  ENDCOLLECTIVE ;  /* 0x000000000000791b */ /* 0x01ffe20003800000 */
.L_x_3307:
[----:B------:R-:W-:Y:S05]  /*2c230*/  BSYNC B1 ;  /* 0x0000000000017941 */ /* 0x000fea0003800000 */
.L_x_3306:
        /* <DEDUP_REMOVED lines=8> */
.L_x_3308:
[----:B------:R-:W-:Y:S01]  /*2c2c0*/  MOV R73, R14 ;  /* 0x0000000e00497202 */ /* 0x000fe20000000f00 */
[----:B------:R-:W-:Y:S06]  /*2c2d0*/  BRA `(.L_x_3309) ;  /* 0xfffffd7c00487947 */ /* 0x000fec000383ffff */
.L_x_2982:
        /* <DEDUP_REMOVED lines=8> */
.L_x_3311:
[----:B------:R-:W-:Y:S05]  /*2c360*/  BSYNC B1 ;  /* 0x0000000000017941 */ /* 0x000fea0003800000 */
.L_x_3310:
        /* <DEDUP_REMOVED lines=8> */
.L_x_3312:
[----:B------:R-:W-:Y:S01]  /*2c3f0*/  MOV R65, R14 ;  /* 0x0000000e00417202 */ /* 0x000fe20000000f00 */
[----:B------:R-:W-:Y:S06]  /*2c400*/  BRA `(.L_x_3313) ;  /* 0xfffffd8800a87947 */ /* 0x000fec000383ffff */
.L_x_2991:
        /* <DEDUP_REMOVED lines=8> */
.L_x_3315:
[----:B------:R-:W-:Y:S05]  /*2c490*/  BSYNC B1 ;  /* 0x0000000000017941 */ /* 0x000fea0003800000 */
.L_x_3314:
        /* <DEDUP_REMOVED lines=8> */
.L_x_3316:
[----:B------:R-:W-:Y:S01]  /*2c520*/  MOV R53, R14 ;  /* 0x0000000e00357202 */ /* 0x000fe20000000f00 */
[----:B------:R-:W-:Y:S06]  /*2c530*/  BRA `(.L_x_3317) ;  /* 0xfffffd9800147947 */ /* 0x000fec000383ffff */
.L_x_3001:
[----:B-1----:R1:W2:Y:S02]  /*2c540*/  SYNCS.PHASECHK.TRANS64.TRYWAIT P3, [R80+URZ+0x38890], R111 ;  /* 0x0388906f500075a7 */ /* 0x0022a4000806017f */
[----:B--2---:R-:W-:Y:S05]  /*2c550*/  @!P3 NANOSLEEP.SYNCS 0x989680 ;  /* 0x009896800000b95d */ /* 0x004fea0003900000 */
[----:B------:R-:W2:Y:S02]  /*2c560*/  @!P3 SYNCS.PHASECHK.TRANS64 P3, [R80+URZ+0x38890], R111 ;  /* 0x0388906f5000b5a7 */ /* 0x000ea4000806007f */
[----:B--2---:R-:W-:Y:S05]  /*2c570*/  @!P3 BRA `(.L_x_3001) ;  /* 0xfffffffc00f0b947 */ /* 0x004fea000383ffff */
[----:B------:R-:W-:Y:S05]  /*2c580*/  BRA `(.L_x_3318) ;  /* 0xfffffdac00407947 */ /* 0x000fea000383ffff */
.L_x_3002:
        /* <DEDUP_REMOVED lines=8> */
.L_x_3320:
[----:B------:R-:W-:Y:S05]  /*2c610*/  BSYNC B1 ;  /* 0x0000000000017941 */ /* 0x000fea0003800000 */
.L_x_3319:
        /* <DEDUP_REMOVED lines=8> */
.L_x_3321:
[----:B------:R-:W-:Y:S01]  /*2c6a0*/  MOV R120, R14 ;  /* 0x0000000e00787202 */ /* 0x000fe20000000f00 */
[----:B------:R-:W-:Y:S06]  /*2c6b0*/  BRA `(.L_x_3322) ;  /* 0xfffffdac000c7947 */ /* 0x000fec000383ffff */
.L_x_3007:
[----:B------:R-:W-:Y:S01]  /*2c6c0*/  BSSY B1, `(.L_x_3323) ;  /* 0x0000008000017945 */ /* 0x000fe20003800000 */
[----:B----4-:R-:W-:Y:S02]  /*2c6d0*/  IMAD.MOV.U32 R13, RZ, RZ, R117 ;  /* 0x000000ffff0d7224 */ /* 0x010fe400078e0075 */
[----:B------:R-:W-:Y:S02]  /*2c6e0*/  IMAD.MOV.U32 R12, RZ, RZ, 0x1 ;  /* 0x00000001ff0c7424 */ /* 0x000fe400078e00ff */
[----:B------:R-:W-:Y:S02]  /*2c6f0*/  IMAD.MOV.U32 R11, RZ, RZ, 0x181f ;  /* 0x0000181fff0b7424 */ /* 0x000fe400078e00ff */
[----:B------:R-:W-:-:S07]  /*2c700*/  IMAD.MOV.U32 R15, RZ, RZ, -0x1 ;  /* 0xffffffffff0f7424 */ /* 0x000fce00078e00ff */
[----:B0123--:R-:W-:Y:S05]  /*2c710*/  WARPSYNC.COLLECTIVE R15, `(.L_x_3324) ;  /* 0x000000000f087348 */ /* 0x00ffea0003c00000 */
[----:B------:R4:W0:Y:S02]  /*2c720*/  SHFL.IDX P6, R14, R13, R12, R11 ;  /* 0x0000000c0d0e7389 */ /* 0x00082400000c000b */
[----:B01234-:R-:W-:Y:S01]  /*2c730*/  ENDCOLLECTIVE ;  /* 0x000000000000791b */ /* 0x01ffe20003800000 */
.L_x_3324:
[----:B------:R-:W-:Y:S05]  /*2c740*/  BSYNC B1 ;  /* 0x0000000000017941 */ /* 0x000fea0003800000 */
.L_x_3323:
        /* <DEDUP_REMOVED lines=8> */
.L_x_3325:
[----:B------:R-:W-:Y:S01]  /*2c7d0*/  MOV R50, R14 ;  /* 0x0000000e00327202 */ /* 0x000fe20000000f00 */
[----:B------:R-:W-:Y:S06]  /*2c7e0*/  BRA `(.L_x_3326) ;  /* 0xfffffdb800b07947 */ /* 0x000fec000383ffff */
.L_x_3012:
        /* <DEDUP_REMOVED lines=8> */
.L_x_3328:
[----:B------:R-:W-:Y:S05]  /*2c870*/  BSYNC B1 ;  /* 0x0000000000017941 */ /* 0x000fea0003800000 */
.L_x_3327:
        /* <DEDUP_REMOVED lines=8> */
.L_x_3329:
[----:B------:R-:W-:Y:S01]  /*2c900*/  MOV R52, R14 ;  /* 0x0000000e00347202 */ /* 0x000fe20000000f00 */
[----:B------:R-:W-:Y:S06]  /*2c910*/  BRA `(.L_x_3330) ;  /* 0xfffffdc800487947 */ /* 0x000fec000383ffff */
.L_x_3017:
        /* <DEDUP_REMOVED lines=8> */
.L_x_3332:
[----:B------:R-:W-:Y:S05]  /*2c9a0*/  BSYNC B1 ;  /* 0x0000000000017941 */ /* 0x000fea0003800000 */
.L_x_3331:
        /* <DEDUP_REMOVED lines=8> */
.L_x_3333:
[----:B------:R-:W-:Y:S01]  /*2ca30*/  MOV R116, R14 ;  /* 0x0000000e00747202 */ /* 0x000fe20000000f00 */
[----:B------:R-:W-:Y:S06]  /*2ca40*/  BRA `(.L_x_3334) ;  /* 0xfffffdd400e07947 */ /* 0x000fec000383ffff */
.L_x_3022:
[----:B0-----:R0:W1:Y:S02]  /*2ca50*/  SYNCS.PHASECHK.TRANS64.TRYWAIT P2, [R80+URZ+0x38890], R111 ;  /* 0x0388906f500075a7 */ /* 0x001064000804017f */
[----:B-1----:R-:W-:Y:S05]  /*2ca60*/  @!P2 NANOSLEEP.SYNCS 0x989680 ;  /* 0x009896800000a95d */ /* 0x002fea0003900000 */
[----:B------:R-:W1:Y:S02]  /*2ca70*/  @!P2 SYNCS.PHASECHK.TRANS64 P2, [R80+URZ+0x38890], R111 ;  /* 0x0388906f5000a5a7 */ /* 0x000e64000804007f */
[----:B-1----:R-:W-:Y:S05]  /*2ca80*/  @!P2 BRA `(.L_x_3022) ;  /* 0xfffffffc00f0a947 */ /* 0x002fea000383ffff */
[----:B------:R-:W-:Y:S05]  /*2ca90*/  BRA `(.L_x_3335) ;  /* 0xfffffde400c87947 */ /* 0x000fea000383ffff */
.L_x_3023:
        /* <DEDUP_REMOVED lines=8> */
.L_x_3337:
[----:B------:R-:W-:Y:S05]  /*2cb20*/  BSYNC B1 ;  /* 0x0000000000017941 */ /* 0x000fea0003800000 */
.L_x_3336:
        /* <DEDUP_REMOVED lines=8> */
.L_x_3338:
[----:B------:R-:W-:Y:S05]  /*2cbb0*/  BRA `(.L_x_3339) ;  /* 0xfffffde400ec7947 */ /* 0x000fea000383ffff */
.L_x_3026:
[----:B------:R-:W-:Y:S01]  /*2cbc0*/  BSSY B1, `(.L_x_3340) ;  /* 0x0000008000017945 */ /* 0x000fe20003800000 */
[----:B----4-:R-:W-:Y:S01]  /*2cbd0*/  MOV R13, R46 ;  /* 0x0000002e000d7202 */ /* 0x010fe20000000f00 */
[----:B------:R-:W-:Y:S02]  /*2cbe0*/  IMAD.MOV.U32 R12, RZ, RZ, 0x1 ;  /* 0x00000001ff0c7424 */ /* 0x000fe400078e00ff */
[----:B------:R-:W-:Y:S02]  /*2cbf0*/  IMAD.MOV.U32 R11, RZ, RZ, 0x181f ;  /* 0x0000181fff0b7424 */ /* 0x000fe400078e00ff */
[----:B------:R-:W-:-:S07]  /*2cc00*/  IMAD.MOV.U32 R15, RZ, RZ, -0x1 ;  /* 0xffffffffff0f7424 */ /* 0x000fce00078e00ff */
[----:B0123--:R-:W-:Y:S05]  /*2cc10*/  WARPSYNC.COLLECTIVE R15, `(.L_x_3341) ;  /* 0x000000000f087348 */ /* 0x00ffea0003c00000 */
[----:B---3--:R3:W4:Y:S02]  /*2cc20*/  SHFL.IDX P6, R14, R13, R12, R11 ;  /* 0x0000000c0d0e7389 */ /* 0x00872400000c000b */
[----:B01234-:R-:W-:Y:S01]  /*2cc30*/  ENDCOLLECTIVE ;  /* 0x000000000000791b */ /* 0x01ffe20003800000 */
.L_x_3341:
[----:B------:R-:W-:Y:S05]  /*2cc40*/  BSYNC B1 ;  /* 0x0000000000017941 */ /* 0x000fea0003800000 */
.L_x_3340:
        /* <DEDUP_REMOVED lines=8> */
.L_x_3342:
[----:B------:R-:W-:Y:S05]  /*2ccd0*/  BRA `(.L_x_3343) ;  /* 0xfffffde400ec7947 */ /* 0x000fea000383ffff */
.L_x_3029:
        /* <DEDUP_REMOVED lines=8> */
.L_x_3345:
[----:B------:R-:W-:Y:S05]  /*2cd60*/  BSYNC B1 ;  /* 0x0000000000017941 */ /* 0x000fea0003800000 */
.L_x_3344:
        /* <DEDUP_REMOVED lines=8> */
.L_x_3346:
[----:B------:R-:W-:Y:S05]  /*2cdf0*/  BRA `(.L_x_3347) ;  /* 0xfffffde400f07947 */ /* 0x000fea000383ffff */
.L_x_3032:
        /* <DEDUP_REMOVED lines=8> */
.L_x_3349:
[----:B------:R-:W-:Y:S05]  /*2ce80*/  BSYNC B1 ;  /* 0x0000000000017941 */ /* 0x000fea0003800000 */
.L_x_3348:
        /* <DEDUP_REMOVED lines=8> */
.L_x_3350:
[----:B------:R-:W-:Y:S05]  /*2cf10*/  BRA `(.L_x_3351) ;  /* 0xfffffde400f47947 */ /* 0x000fea000383ffff */
.L_x_3036:
[----:B------:R0:W0:Y:S02]  /*2cf20*/  SYNCS.PHASECHK.TRANS64.TRYWAIT P3, [R80+URZ+0x388b0], R111 ;  /* 0x0388b06f500075a7 */ /* 0x000024000806017f */
[----:B0-----:R-:W-:Y:S05]  /*2cf30*/  @!P3 NANOSLEEP.SYNCS 0x989680 ;  /* 0x009896800000b95d */ /* 0x001fea0003900000 */
[----:B------:R-:W0:Y:S02]  /*2cf40*/  @!P3 SYNCS.PHASECHK.TRANS64 P3, [R80+URZ+0x388b0], R111 ;  /* 0x0388b06f5000b5a7 */ /* 0x000e24000806007f */
[----:B0-----:R-:W-:Y:S05]  /*2cf50*/  @!P3 BRA `(.L_x_3036) ;  /* 0xfffffffc00f0b947 */ /* 0x001fea000383ffff */
[----:B------:R-:W-:Y:S05]  /*2cf60*/  BRA `(.L_x_3352) ;  /* 0xfffffde8006c7947 */ /* 0x000fea000383ffff */
.L_x_3048:
[----:B------:R-:W-:Y:S01]  /*2cf70*/  BSSY B0, `(.L_x_3353) ;  /* 0x0000007000007945 */ /* 0x000fe20003800000 */
[----:B------:R-:W-:Y:S01]  /*2cf80*/  IMAD.MOV.U32 R12, RZ, RZ, RZ ;  /* 0x000000ffff0c7224 */ /* 0x000fe200078e00ff */
[----:B------:R-:W-:Y:S01]  /*2cf90*/  MOV R11, 0x1f ;  /* 0x0000001f000b7802 */ /* 0x000fe20000000f00 */
[----:B------:R-:W-:-:S07]  /*2cfa0*/  IMAD.MOV.U32 R15, RZ, RZ, -0x1 ;  /* 0xffffffffff0f7424 */ /* 0x000fce00078e00ff */
[----:B-----5:R-:W-:Y:S05]  /*2cfb0*/  WARPSYNC.COLLECTIVE R15, `(.L_x_3354) ;  /* 0x000000000f087348 */ /* 0x020fea0003c00000 */
[----:B------:R0:W1:Y:S02]  /*2cfc0*/  SHFL.IDX P6, R14, R13, R12, R11 ;  /* 0x0000000c0d0e7389 */ /* 0x00006400000c000b */
[----:B01---5:R-:W-:Y:S01]  /*2cfd0*/  ENDCOLLECTIVE ;  /* 0x000000000000791b */ /* 0x023fe20003800000 */
.L_x_3354:
[----:B------:R-:W-:Y:S05]  /*2cfe0*/  BSYNC B0 ;  /* 0x0000000000007941 */ /* 0x000fea0003800000 */
.L_x_3353:
[----:B------:R-:W-:Y:S05]  /*2cff0*/  BRA `(.L_x_3355) ;  /* 0xfffffdf400787947 */ /* 0x000fea000383ffff */
.L_x_3058:
        /* <DEDUP_REMOVED lines=8> */
.L_x_3357:
[----:B------:R-:W-:Y:S05]  /*2d080*/  BSYNC B1 ;  /* 0x0000000000017941 */ /* 0x000fea0003800000 */
.L_x_3356:
        /* <DEDUP_REMOVED lines=8> */
.L_x_3358:
[----:B------:R-:W-:Y:S01]  /*2d110*/  MOV R13, R8 ;  /* 0x00000008000d7202 */ /* 0x000fe20000000f00 */
[----:B------:R-:W-:-:S07]  /*2d120*/  IMAD.MOV.U32 R4, RZ, RZ, R14 ;  /* 0x000000ffff047224 */ /* 0x000fce00078e000e */
[----:B------:R-:W-:Y:S05]  /*2d130*/  WARPSYNC.COLLECTIVE R15, `(.L_x_3359) ;  /* 0x000000000f087348 */ /* 0x000fea0003c00000 */
[----:B------:R0:W1:Y:S02]  /*2d140*/  SHFL.IDX P6, R14, R13, R12, R11 ;  /* 0x0000000c0d0e7389 */ /* 0x00006400000c000b */
[----:B01----:R-:W-:Y:S01]  /*2d150*/  ENDCOLLECTIVE ;  /* 0x000000000000791b */ /* 0x003fe20003800000 */
.L_x_3359:
[----:B------:R-:W-:Y:S02]  /*2d160*/  IMAD.MOV.U32 R13, RZ, RZ, R7 ;  /* 0x000000ffff0d7224 */ /* 0x000fe400078e0007 */
[----:B------:R-:W-:-:S07]  /*2d170*/  IMAD.MOV.U32 R3, RZ, RZ, R14 ;  /* 0x000000ffff037224 */ /* 0x000fce00078e000e */
[----:B------:R-:W-:Y:S05]  /*2d180*/  WARPSYNC.COLLECTIVE R15, `(.L_x_3360) ;  /* 0x000000000f087348 */ /* 0x000fea0003c00000 */
[----:B------:R0:W1:Y:S02]  /*2d190*/  SHFL.IDX P6, R14, R13, R12, R11 ;  /* 0x0000000c0d0e7389 */ /* 0x00006400000c000b */
[----:B01----:R-:W-:Y:S01]  /*2d1a0*/  ENDCOLLECTIVE ;  /* 0x000000000000791b */ /* 0x003fe20003800000 */
.L_x_3360:
[----:B------:R-:W-:Y:S05]  /*2d1b0*/  BRA `(.L_x_3361) ;  /* 0xfffffdfc009c7947 */ /* 0x000fea000383ffff */
.L_x_3061:
[----:B------:R-:W-:Y:S01]  /*2d1c0*/  BSSY B1, `(.L_x_3362) ;  /* 0x0000008000017945 */ /* 0x000fe20003800000 */
[----:B------:R-:W-:Y:S01]  /*2d1d0*/  IMAD.MOV.U32 R13, RZ, RZ, R6 ;  /* 0x000000ffff0d7224 */ /* 0x000fe200078e0006 */
[----:B------:R-:W-:Y:S01]  /*2d1e0*/  MOV R12, 0x1 ;  /* 0x00000001000c7802 */ /* 0x000fe20000000f00 */
[----:B------:R-:W-:Y:S02]  /*2d1f0*/  IMAD.MOV.U32 R11, RZ, RZ, 0x181f ;  /* 0x0000181fff0b7424 */ /* 0x000fe400078e00ff */
[----:B------:R-:W-:-:S07]  /*2d200*/  IMAD.MOV.U32 R15, RZ, RZ, -0x1 ;  /* 0xffffffffff0f7424 */ /* 0x000fce00078e00ff */
[----:B0-2345:R-:W-:Y:S05]  /*2d210*/  WARPSYNC.COLLECTIVE R15, `(.L_x_3363) ;  /* 0x000000000f087348 */ /* 0x03dfea0003c00000 */
[----:B----4-:R1:W4:Y:S02]  /*2d220*/  SHFL.IDX P6, R14, R13, R12, R11 ;  /* 0x0000000c0d0e7389 */ /* 0x01032400000c000b */
[----:B012345:R-:W-:Y:S01]  /*2d230*/  ENDCOLLECTIVE ;  /* 0x000000000000791b */ /* 0x03ffe20003800000 */
.L_x_3363:
[----:B------:R-:W-:Y:S05]  /*2d240*/  BSYNC B1 ;  /* 0x0000000000017941 */ /* 0x000fea0003800000 */
.L_x_3362:
        /* <DEDUP_REMOVED lines=8> */
.L_x_3364:
[----:B------:R-:W-:Y:S01]  /*2d2d0*/  IMAD.MOV.U32 R13, RZ, RZ, R8 ;  /* 0x000000ffff0d7224 */ /* 0x000fe200078e0008 */
[----:B------:R-:W-:-:S07]  /*2d2e0*/  MOV R4, R14 ;  /* 0x0000000e00047202 */ /* 0x000fce0000000f00 */
[----:B------:R-:W-:Y:S05]  /*2d2f0*/  WARPSYNC.COLLECTIVE R15, `(.L_x_3365) ;  /* 0x000000000f087348 */ /* 0x000fea0003c00000 */
[----:B------:R0:W1:Y:S02]  /*2d300*/  SHFL.IDX P6, R14, R13, R12, R11 ;  /* 0x0000000c0d0e7389 */ /* 0x00006400000c000b */
[----:B01----:R-:W-:Y:S01]  /*2d310*/  ENDCOLLECTIVE ;  /* 0x000000000000791b */ /* 0x003fe20003800000 */
.L_x_3365:
[----:B------:R-:W-:Y:S02]  /*2d320*/  IMAD.MOV.U32 R13, RZ, RZ, R7 ;  /* 0x000000ffff0d7224 */ /* 0x000fe400078e0007 */
[----:B------:R-:W-:-:S07]  /*2d330*/  IMAD.MOV.U32 R3, RZ, RZ, R14 ;  /* 0x000000ffff037224 */ /* 0x000fce00078e000e */
[----:B------:R-:W-:Y:S05]  /*2d340*/  WARPSYNC.COLLECTIVE R15, `(.L_x_3366) ;  /* 0x000000000f087348 */ /* 0x000fea0003c00000 */
[----:B------:R0:W1:Y:S02]  /*2d350*/  SHFL.IDX P6, R14, R13, R12, R11 ;  /* 0x0000000c0d0e7389 */ /* 0x00006400000c000b */
[----:B01----:R-:W-:Y:S01]  /*2d360*/  ENDCOLLECTIVE ;  /* 0x000000000000791b */ /* 0x003fe20003800000 */
.L_x_3366:
[----:B------:R-:W-:Y:S05]  /*2d370*/  BRA `(.L_x_3367) ;  /* 0xfffffdfc00b87947 */ /* 0x000fea000383ffff */
.L_x_3064:
[----:B------:R-:W-:Y:S01]  /*2d380*/  BSSY B1, `(.L_x_3368) ;  /* 0x0000008000017945 */ /* 0x000fe20003800000 */
[----:B0-----:R-:W-:Y:S01]  /*2d390*/  MOV R13, R6 ;  /* 0x00000006000d7202 */ /* 0x001fe20000000f00 */
[----:B------:R-:W-:Y:S02]  /*2d3a0*/  IMAD.MOV.U32 R12, RZ, RZ, 0x2 ;  /* 0x00000002ff0c7424 */ /* 0x000fe400078e00ff */
[----:B------:R-:W-:Y:S02]  /*2d3b0*/  IMAD.MOV.U32 R11, RZ, RZ, 0x181f ;  /* 0x0000181fff0b7424 */ /* 0x000fe400078e00ff */
[----:B------:R-:W-:-:S07]  /*2d3c0*/  IMAD.MOV.U32 R15, RZ, RZ, -0x1 ;  /* 0xffffffffff0f7424 */ /* 0x000fce00078e00ff */
[----:B-12345:R-:W-:Y:S05]  /*2d3d0*/  WARPSYNC.COLLECTIVE R15, `(.L_x_3369) ;  /* 0x000000000f087348 */ /* 0x03efea0003c00000 */
[----:B----4-:R0:W4:Y:S02]  /*2d3e0*/  SHFL.IDX P6, R14, R13, R12, R11 ;  /* 0x0000000c0d0e7389 */ /* 0x01012400000c000b */
[----:B012345:R-:W-:Y:S01]  /*2d3f0*/  ENDCOLLECTIVE ;  /* 0x000000000000791b */ /* 0x03ffe20003800000 */
.L_x_3369:
[----:B------:R-:W-:Y:S05]  /*2d400*/  BSYNC B1 ;  /* 0x0000000000017941 */ /* 0x000fea0003800000 */
.L_x_3368:
[----:B------:R-:W-:Y:S01]  /*2d410*/  IMAD.MOV.U32 R13, RZ, RZ, R5 ;  /* 0x000000ffff0d7224 */ /* 0x000fe200078e0005 */
[----:B------:R-:W-:Y:S01]  /*2d420*/  MOV R15, 0xffffffff ;  /* 0xffffffff000f7802 */ /* 0x000fe20000000f00 */
[----:B------:R-:W-:Y:S01]  /*2d430*/  IMAD.MOV.U32 R12, RZ, RZ, 0x2 ;  /* 0x00000002ff0c7424 */ /* 0x000fe200078e00ff */
[----:B------:R-:W-:Y:S01]  /*2d440*/  MOV R0, R14 ;  /* 0x0000000e00007202 */ /* 0x000fe20000000f00 */
[----:B------:R-:W-:-:S07]  /*2d450*/  IMAD.MOV.U32 R11, RZ, RZ, 0x181f ;  /* 0x0000181fff0b7424 */ /* 0x000fce00078e00ff */
[----:B------:R-:W-:Y:S05]  /*2d460*/  WARPSYNC.COLLECTIVE R15, `(.L_x_3370) ;  /* 0x000000000f087348 */ /* 0x000fea0003c00000 */
[----:B------:R0:W1:Y:S02]  /*2d470*/  SHFL.IDX P6, R14, R13, R12, R11 ;  /* 0x0000000c0d0e7389 */ /* 0x00006400000c000b */
[----:B01----:R-:W-:Y:S01]  /*2d480*/  ENDCOLLECTIVE ;  /* 0x000000000000791b */ /* 0x003fe20003800000 */
.L_x_3370:
[----:B------:R-:W-:Y:S02]  /*2d490*/  IMAD.MOV.U32 R13, RZ, RZ, R8 ;  /* 0x000000ffff0d7224 */ /* 0x000fe400078e0008 */
[----:B------:R-:W-:-:S07]  /*2d4a0*/  IMAD.MOV.U32 R4, RZ, RZ, R14 ;  /* 0x000000ffff047224 */ /* 0x000fce00078e000e */
[----:B------:R-:W-:Y:S05]  /*2d4b0*/  WARPSYNC.COLLECTIVE R15, `(.L_x_3371) ;  /* 0x000000000f087348 */ /* 0x000fea0003c00000 */
[----:B------:R0:W1:Y:S02]  /*2d4c0*/  SHFL.IDX P6, R14, R13, R12, R11 ;  /* 0x0000000c0d0e7389 */ /* 0x00006400000c000b */
[----:B01----:R-:W-:Y:S01]  /*2d4d0*/  ENDCOLLECTIVE ;  /* 0x000000000000791b */ /* 0x003fe20003800000 */
.L_x_3371:
[----:B------:R-:W-:Y:S01]  /*2d4e0*/  MOV R13, R7 ;  /* 0x00000007000d7202 */ /* 0x000fe20000000f00 */
[----:B------:R-:W-:-:S07]  /*2d4f0*/  IMAD.MOV.U32 R3, RZ, RZ, R14 ;  /* 0x000000ffff037224 */ /* 0x000fce00078e000e */
[----:B------:R-:W-:Y:S05]  /*2d500*/  WARPSYNC.COLLECTIVE R15, `(.L_x_3372) ;  /* 0x000000000f087348 */ /* 0x000fea0003c00000 */
[----:B------:R0:W1:Y:S02]  /*2d510*/  SHFL.IDX P6, R14, R13, R12, R11 ;  /* 0x0000000c0d0e7389 */ /* 0x00006400000c000b */
[----:B01----:R-:W-:Y:S01]  /*2d520*/  ENDCOLLECTIVE ;  /* 0x000000000000791b */ /* 0x003fe20003800000 */
.L_x_3372:
[----:B------:R-:W-:Y:S05]  /*2d530*/  BRA `(.L_x_3373) ;  /* 0xfffffdfc00cc7947 */ /* 0x000fea000383ffff */
.L_x_3067:
[----:B------:R-:W-:Y:S01]  /*2d540*/  BSSY B1, `(.L_x_3374) ;  /* 0x0000008000017945 */ /* 0x000fe20003800000 */
[----:B------:R-:W-:Y:S01]  /*2d550*/  IMAD.MOV.U32 R13, RZ, RZ, R6 ;  /* 0x000000ffff0d7224 */ /* 0x000fe200078e0006 */
[----:B------:R-:W-:Y:S01]  /*2d560*/  MOV R15, 0xffffffff ;  /* 0xffffffff000f7802 */ /* 0x000fe20000000f00 */
[----:B------:R-:W-:Y:S02]  /*2d570*/  IMAD.MOV.U32 R12, RZ, RZ, 0x3 ;  /* 0x00000003ff0c7424 */ /* 0x000fe400078e00ff */
[----:B------:R-:W-:-:S07]  /*2d580*/  IMAD.MOV.U32 R11, RZ, RZ, 0x181f ;  /* 0x0000181fff0b7424 */ /* 0x000fce00078e00ff */
[----:B-12345:R-:W-:Y:S05]  /*2d590*/  WARPSYNC.COLLECTIVE R15, `(.L_x_3375) ;  /* 0x000000000f087348 */ /* 0x03efea0003c00000 */
[----:B----4-:R0:W4:Y:S02]  /*2d5a0*/  SHFL.IDX P6, R14, R13, R12, R11 ;  /* 0x0000000c0d0e7389 */ /* 0x01012400000c000b */
[----:B012345:R-:W-:Y:S01]  /*2d5b0*/  ENDCOLLECTIVE ;  /* 0x000000000000791b */ /* 0x03ffe20003800000 */
.L_x_3375:
[----:B------:R-:W-:Y:S05]  /*2d5c0*/  BSYNC B1 ;  /* 0x0000000000017941 */ /* 0x000fea0003800000 */
.L_x_3374:
        /* <DEDUP_REMOVED lines=8> */
.L_x_3376:
[----:B------:R-:W-:Y:S02]  /*2d650*/  IMAD.MOV.U32 R13, RZ, RZ, R8 ;  /* 0x000000ffff0d7224 */ /* 0x000fe400078e0008 */
[----:B------:R-:W-:-:S07]  /*2d660*/  IMAD.MOV.U32 R4, RZ, RZ, R14 ;  /* 0x000000ffff047224 */ /* 0x000fce00078e000e */
[----:B------:R-:W-:Y:S05]  /*2d670*/  WARPSYNC.COLLECTIVE R15, `(.L_x_3377) ;  /* 0x000000000f087348 */ /* 0x000fea0003c00000 */
[----:B------:R0:W1:Y:S02]  /*2d680*/  SHFL.IDX P6, R14, R13, R12, R11 ;  /* 0x0000000c0d0e7389 */ /* 0x00006400000c000b */
[----:B01----:R-:W-:Y:S01]  /*2d690*/  ENDCOLLECTIVE ;  /* 0x000000000000791b */ /* 0x003fe20003800000 */
.L_x_3377:
[----:B------:R-:W-:Y:S01]  /*2d6a0*/  IMAD.MOV.U32 R13, RZ, RZ, R7 ;  /* 0x000000ffff0d7224 */ /* 0x000fe200078e0007 */
[----:B------:R-:W-:-:S07]  /*2d6b0*/  MOV R3, R14 ;  /* 0x0000000e00037202 */ /* 0x000fce0000000f00 */
[----:B------:R-:W-:Y:S05]  /*2d6c0*/  WARPSYNC.COLLECTIVE R15, `(.L_x_3378) ;  /* 0x000000000f087348 */ /* 0x000fea0003c00000 */
[----:B------:R0:W1:Y:S02]  /*2d6d0*/  SHFL.IDX P6, R14, R13, R12, R11 ;  /* 0x0000000c0d0e7389 */ /* 0x00006400000c000b */
[----:B01----:R-:W-:Y:S01]  /*2d6e0*/  ENDCOLLECTIVE ;  /* 0x000000000000791b */ /* 0x003fe20003800000 */
.L_x_3378:
[----:B------:R-:W-:Y:S05]  /*2d6f0*/  BRA `(.L_x_3379) ;  /* 0xfffffdfc00e87947 */ /* 0x000fea000383ffff */
.L_x_3071:
[----:B-1----:R1:W2:Y:S02]  /*2d700*/  SYNCS.PHASECHK.TRANS64.TRYWAIT P0, [R22+URZ+0x38800], R55 ;  /* 0x03880037160075a7 */ /* 0x0022a4000800017f */
[----:B--2---:R-:W-:Y:S05]  /*2d710*/  @!P0 NANOSLEEP.SYNCS 0x989680 ;  /* 0x009896800000895d */ /* 0x004fea0003900000 */
[----:B------:R-:W2:Y:S02]  /*2d720*/  @!P0 SYNCS.PHASECHK.TRANS64 P0, [R22+URZ+0x38800], R55 ;  /* 0x03880037160085a7 */ /* 0x000ea4000800007f */
[----:B--2---:R-:W-:Y:S05]  /*2d730*/  @!P0 BRA `(.L_x_3071) ;  /* 0xfffffffc00f08947 */ /* 0x004fea000383ffff */
[----:B------:R-:W-:Y:S05]  /*2d740*/  BRA `(.L_x_3380) ;  /* 0xfffffe0000687947 */ /* 0x000fea000383ffff */
.L_x_3087:
[----:B------:R-:W0:Y:S01]  /*2d750*/  LDC R59, c[0x0][0x3f4] ;  /* 0x0000fd00ff3b7b82 */ /* 0x000e220000000800 */
        /* <DEDUP_REMOVED lines=8> */
.L_x_3382:
[----:B------:R-:W-:Y:S05]  /*2d7e0*/  BSYNC B1 ;  /* 0x0000000000017941 */ /* 0x000fea0003800000 */
.L_x_3381:
[----:B------:R-:W-:Y:S01]  /*2d7f0*/  IMAD.MOV.U32 R13, RZ, RZ, R43 ;  /* 0x000000ffff0d7224 */ /* 0x000fe200078e002b */
[----:B------:R-:W-:Y:S01]  /*2d800*/  MOV R12, RZ ;  /* 0x000000ff000c7202 */ /* 0x000fe20000000f00 */
[----:B------:R-:W-:Y:S01]  /*2d810*/  IMAD.MOV.U32 R11, RZ, RZ, 0x181f ;  /* 0x0000181fff0b7424 */ /* 0x000fe200078e00ff */
[----:B------:R-:W-:Y:S01]  /*2d820*/  ISETP.GE.AND P0, PT, R16, R59, PT ;  /* 0x0000003b1000720c */ /* 0x000fe20003f06270 */
[----:B------:R-:W-:Y:S02]  /*2d830*/  IMAD.MOV.U32 R15, RZ, RZ, -0x1 ;  /* 0xffffffffff0f7424 */ /* 0x000fe400078e00ff */
[----:B------:R-:W-:Y:S02]  /*2d840*/  IMAD.MOV.U32 R3, RZ, RZ, R14 ;  /* 0x000000ffff037224 */ /* 0x000fe400078e000e */
[----:B------:R-:W-:-:S08]  /*2d850*/  IMAD R48, R219, R48, RZ ;  /* 0x00000030db307224 */ /* 0x000fd000078e02ff */
[----:B------:R-:W-:Y:S05]  /*2d860*/  WARPSYNC.COLLECTIVE R15, `(.L_x_3383) ;  /* 0x000000000f087348 */ /* 0x000fea0003c00000 */
[----:B------:R0:W1:Y:S02]  /*2d870*/  SHFL.IDX P6, R14, R13, R12, R11 ;  /* 0x0000000c0d0e7389 */ /* 0x00006400000c000b */
[----:B01----:R-:W-:Y:S01]  /*2d880*/  ENDCOLLECTIVE ;  /* 0x000000000000791b */ /* 0x003fe20003800000 */
.L_x_3383:
[----:B------:R-:W-:Y:S02]  /*2d890*/  ISETP.GE.OR P1, PT, R61, R48, P0 ;  /* 0x000000303d00720c */ /* 0x000fe40000726670 */
[----:B------:R-:W-:Y:S01]  /*2d8a0*/  MOV R13, R49 ;  /* 0x00000031000d7202 */ /* 0x000fe20000000f00 */
[----:B------:R-:W-:-:S10]  /*2d8b0*/  IMAD.MOV.U32 R5, RZ, RZ, R14 ;  /* 0x000000ffff057224 */ /* 0x000fd400078e000e */
[----:B------:R-:W-:Y:S05]  /*2d8c0*/  WARPSYNC.COLLECTIVE R15, `(.L_x_3384) ;  /* 0x000000000f087348 */ /* 0x000fea0003c00000 */
[----:B------:R0:W1:Y:S02]  /*2d8d0*/  SHFL.IDX P6, R14, R13, R12, R11 ;  /* 0x0000000c0d0e7389 */ /* 0x00006400000c000b */
[----:B01----:R-:W-:Y:S01]  /*2d8e0*/  ENDCOLLECTIVE ;  /* 0x000000000000791b */ /* 0x003fe20003800000 */
.L_x_3384:
        /* <DEDUP_REMOVED lines=8> */
.L_x_3385:
[----:B------:R-:W-:-:S04]  /*2d970*/  @!P1 IADD3 R14, P3, R16, R14, RZ ;  /* 0x0000000e100e9210 */ /* 0x000fc80007f7e0ff */
[----:B------:R-:W-:Y:S01]  /*2d980*/  @!P1 IADD3.X R3, R7, R17, RZ, P3, !PT ;  /* 0x0000001107039210 */ /* 0x000fe20001ffe4ff */
[----:B------:R-:W-:Y:S01]  /*2d990*/  @!P1 IMAD.MOV.U32 R26, RZ, RZ, R14 ;  /* 0x000000ffff1a9224 */ /* 0x000fe200078e000e */
[----:B------:R-:W5:Y:S03]  /*2d9a0*/  @!P1 LD.E.128 R4, desc[UR36][R4.64] ;  /* 0x0000002404049980 */ /* 0x000f66000c101d00 */
[----:B------:R-:W-:-:S05]  /*2d9b0*/  @!P1 IMAD.MOV.U32 R27, RZ, RZ, R3 ;  /* 0x000000ffff1b9224 */ /* 0x000fca00078e0003 */
[----:B------:R0:W5:Y:S01]  /*2d9c0*/  @!P1 LD.E.128 R36, desc[UR36][R26.64] ;  /* 0x000000241a249980 */ /* 0x000162000c101d00 */
[----:B------:R-:W-:Y:S01]  /*2d9d0*/  MOV R13, R10 ;  /* 0x0000000a000d7202 */ /* 0x000fe20000000f00 */
[----:B------:R-:W-:Y:S01]  /*2d9e0*/  IMAD.MOV.U32 R12, RZ, RZ, 0x1 ;  /* 0x00000001ff0c7424 */ /* 0x000fe200078e00ff */
[----:B------:R-:W-:Y:S02]  /*2d9f0*/  CS2R R32, SRZ ;  /* 0x0000000000207805 */ /* 0x000fe4000001ff00 */
[----:B------:R-:W-:Y:S02]  /*2da00*/  CS2R R28, SRZ ;  /* 0x00000000001c7805 */ /* 0x000fe4000001ff00 */
[----:B------:R-:W-:Y:S02]  /*2da10*/  CS2R R30, SRZ ;  /* 0x00000000001e7805 */ /* 0x000fe4000001ff00 */
[----:B------:R-:W-:-:S07]  /*2da20*/  CS2R R20, SRZ ;  /* 0x0000000000147805 */ /* 0x000fce000001ff00 */
[----:B0----5:R-:W-:Y:S05]  /*2da30*/  WARPSYNC.COLLECTIVE R15, `(.L_x_3386) ;  /* 0x000000000f087348 */ /* 0x021fea0003c00000 */
[----:B------:R1:W2:Y:S02]  /*2da40*/  SHFL.IDX P6, R14, R13, R12, R11 ;  /* 0x0000000c0d0e7389 */ /* 0x0002a400000c000b */
[----:B012--5:R-:W-:Y:S01]  /*2da50*/  ENDCOLLECTIVE ;  /* 0x000000000000791b */ /* 0x027fe20003800000 */
.L_x_3386:
[----:B------:R-:W-:Y:S02]  /*2da60*/  IMAD.MOV.U32 R13, RZ, RZ, R43 ;  /* 0x000000ffff0d7224 */ /* 0x000fe400078e002b */
[----:B------:R-:W-:-:S07]  /*2da70*/  IMAD.MOV.U32 R3, RZ, RZ, R14 ;  /* 0x000000ffff037224 */ /* 0x000fce00078e000e */
[----:B------:R-:W-:Y:S05]  /*2da80*/  WARPSYNC.COLLECTIVE R15, `(.L_x_3387) ;  /* 0x000000000f087348 */ /* 0x000fea0003c00000 */
[----:B------:R0:W1:Y:S02]  /*2da90*/  SHFL.IDX P6, R14, R13, R12, R11 ;  /* 0x0000000c0d0e7389 */ /* 0x00006400000c000b */
[----:B01----:R-:W-:Y:S01]  /*2daa0*/  ENDCOLLECTIVE ;  /* 0x000000000000791b */ /* 0x003fe20003800000 */
.L_x_3387:
[----:B------:R-:W-:Y:S01]  /*2dab0*/  IMAD.MOV.U32 R13, RZ, RZ, R49 ;  /* 0x000000ffff0d7224 */ /* 0x000fe200078e0031 */
[----:B------:R-:W-:-:S07]  /*2dac0*/  MOV R9, R14 ;  /* 0x0000000e00097202 */ /* 0x000fce0000000f00 */
[----:B------:R-:W-:Y:S05]  /*2dad0*/  WARPSYNC.COLLECTIVE R15, `(.L_x_3388) ;  /* 0x000000000f087348 */ /* 0x000fea0003c00000 */
[----:B------:R0:W1:Y:S02]  /*2dae0*/  SHFL.IDX P6, R14, R13, R12, R11 ;  /* 0x0000000c0d0e7389 */ /* 0x00006400000c000b */
[----:B01----:R-:W-:Y:S01]  /*2daf0*/  ENDCOLLECTIVE ;  /* 0x000000000000791b */ /* 0x003fe20003800000 */
.L_x_3388:
[----:B------:R-:W-:Y:S02]  /*2db00*/  IMAD.MOV.U32 R13, RZ, RZ, R42 ;  /* 0x000000ffff0d7224 */ /* 0x000fe400078e002a */
[----:B------:R-:W-:-:S07]  /*2db10*/  IMAD.MOV.U32 R25, RZ, RZ, R14 ;  /* 0x000000ffff197224 */ /* 0x000fce00078e000e */
[----:B------:R-:W-:Y:S05]  /*2db20*/  WARPSYNC.COLLECTIVE R15, `(.L_x_3389) ;  /* 0x000000000f087348 */ /* 0x000fea0003c00000 */
[----:B------:R0:W1:Y:S02]  /*2db30*/  SHFL.IDX P6, R14, R13, R12, R11 ;  /* 0x0000000c0d0e7389 */ /* 0x00006400000c000b */
[----:B01----:R-:W-:Y:S01]  /*2db40*/  ENDCOLLECTIVE ;  /* 0x000000000000791b */ /* 0x003fe20003800000 */
.L_x_3389:
[----:B------:R-:W-:Y:S01]  /*2db50*/  @!P1 MOV R32, R4 ;  /* 0x0000000400209202 */ /* 0x000fe20000000f00 */
[----:B------:R-:W-:Y:S01]  /*2db60*/  @!P1 IMAD.MOV.U32 R33, RZ, RZ, R5 ;  /* 0x000000ffff219224 */ /* 0x000fe200078e0005 */
[----:B------:R-:W-:Y:S01]  /*2db70*/  CS2R R4, SRZ ;  /* 0x0000000000047805 */ /* 0x000fe2000001ff00 */
[----:B------:R-:W-:Y:S02]  /*2db80*/  @!P1 IMAD.MOV.U32 R28, RZ, RZ, R6 ;  /* 0x000000ffff1c9224 */ /* 0x000fe400078e0006 */
[----:B------:R-:W-:Y:S01]  /*2db90*/  @!P1 IMAD.MOV.U32 R29, RZ, RZ, R7 ;  /* 0x000000ffff1d9224 */ /* 0x000fe200078e0007 */
[----:B------:R-:W-:Y:S01]  /*2dba0*/  @!P1 MOV R30, R36 ;  /* 0x00000024001e9202 */ /* 0x000fe20000000f00 */
[----:B------:R-:W-:Y:S02]  /*2dbb0*/  @!P1 IMAD.MOV.U32 R31, RZ, RZ, R37 ;  /* 0x000000ffff1f9224 */ /* 0x000fe400078e0025 */
[----:B------:R-:W-:Y:S02]  /*2dbc0*/  @!P1 IMAD.MOV.U32 R20, RZ, RZ, R38 ;  /* 0x000000ffff149224 */ /* 0x000fe400078e0026 */
[----:B------:R-:W-:Y:S01]  /*2dbd0*/  @!P1 IMAD.MOV.U32 R21, RZ, RZ, R39 ;  /* 0x000000ffff159224 */ /* 0x000fe200078e0027 */
[----:B------:R-:W-:Y:S06]  /*2dbe0*/  BRA `(.L_x_3390) ;  /* 0xfffffe3c00e87947 */ /* 0x000fec000383ffff */
.L_x_3090:
[----:B------:R-:W-:Y:S01]  /*2dbf0*/  BSSY B1, `(.L_x_3391) ;  /* 0x0000008000017945 */ /* 0x000fe20003800000 */
[----:B------:R-:W-:Y:S01]  /*2dc00*/  MOV R13, R10 ;  /* 0x0000000a000d7202 */ /* 0x000fe20000000f00 */
[----:B------:R-:W-:Y:S02]  /*2dc10*/  IMAD.MOV.U32 R12, RZ, RZ, 0x2 ;  /* 0x00000002ff0c7424 */ /* 0x000fe400078e00ff */
[----:B------:R-:W-:Y:S02]  /*2dc20*/  IMAD.MOV.U32 R11, RZ, RZ, 0x181f ;  /* 0x0000181fff0b7424 */ /* 0x000fe400078e00ff */
[----:B------:R-:W-:-:S07]  /*2dc30*/  IMAD.MOV.U32 R15, RZ, RZ, -0x1 ;  /* 0xffffffffff0f7424 */ /* 0x000fce00078e00ff */
[----:B-----5:R-:W-:Y:S05]  /*2dc40*/  WARPSYNC.COLLECTIVE R15, `(.L_x_3392) ;  /* 0x000000000f087348 */ /* 0x020fea0003c00000 */
[----:B------:R0:W1:Y:S02]  /*2dc50*/  SHFL.IDX P6, R14, R13, R12, R11 ;  /* 0x0000000c0d0e7389 */ /* 0x00006400000c000b */
[----:B01---5:R-:W-:Y:S01]  /*2dc60*/  ENDCOLLECTIVE ;  /* 0x000000000000791b */ /* 0x023fe20003800000 */
.L_x_3392:
[----:B------:R-:W-:Y:S05]  /*2dc70*/  BSYNC B1 ;  /* 0x0000000000017941 */ /* 0x000fea0003800000 */
.L_x_3391:
[----:B------:R-:W-:Y:S01]  /*2dc80*/  IMAD.MOV.U32 R13, RZ, RZ, R43 ;  /* 0x000000ffff0d7224 */ /* 0x000fe200078e002b */
[----:B------:R-:W-:Y:S01]  /*2dc90*/  MOV R15, 0xffffffff ;  /* 0xffffffff000f7802 */ /* 0x000fe20000000f00 */
[----:B------:R-:W-:Y:S01]  /*2dca0*/  IMAD.MOV.U32 R12, RZ, RZ, 0x2 ;  /* 0x00000002ff0c7424 */ /* 0x000fe200078e00ff */
[----:B------:R-:W-:Y:S01]  /*2dcb0*/  MOV R3, R14 ;  /* 0x0000000e00037202 */ /* 0x000fe20000000f00 */
[----:B------:R-:W-:Y:S02]  /*2dcc0*/  IMAD.MOV.U32 R11, RZ, RZ, 0x181f ;  /* 0x0000181fff0b7424 */ /* 0x000fe400078e00ff */
[----:B------:R-:W-:-:S07]  /*2dcd0*/  VIADD R27, R61, 0x40 ;  /* 0x000000403d1b7836 */ /* 0x000fce0000000000 */
[----:B------:R-:W-:Y:S05]  /*2dce0*/  WARPSYNC.COLLECTIVE R15, `(.L_x_3393) ;  /* 0x000000000f087348 */ /* 0x000fea0003c00000 */
[----:B------:R0:W1:Y:S02]  /*2dcf0*/  SHFL.IDX P6, R14, R13, R12, R11 ;  /* 0x0000000c0d0e7389 */ /* 0x00006400000c000b */
[----:B01----:R-:W-:Y:S01]  /*2dd00*/  ENDCOLLECTIVE ;  /* 0x000000000000791b */ /* 0x003fe20003800000 */
.L_x_3393:
[----:B------:R-:W-:Y:S01]  /*2dd10*/  ISETP.GE.OR P1, PT, R27, R48, P0 ;  /* 0x000000301b00720c */ /* 0x000fe20000726670 */
[----:B------:R-:W-:Y:S02]  /*2dd20*/  IMAD.MOV.U32 R13, RZ, RZ, R49 ;  /* 0x000000ffff0d7224 */ /* 0x000fe400078e0031 */
[----:B------:R-:W-:-:S10]  /*2dd30*/  IMAD.MOV.U32 R9, RZ, RZ, R14 ;  /* 0x000000ffff097224 */ /* 0x000fd400078e000e */
[----:B------:R-:W-:Y:S05]  /*2dd40*/  WARPSYNC.COLLECTIVE R15, `(.L_x_3394) ;  /* 0x000000000f087348 */ /* 0x000fea0003c00000 */
[----:B------:R0:W1:Y:S02]  /*2dd50*/  SHFL.IDX P6, R14, R13, R12, R11 ;  /* 0x0000000c0d0e7389 */ /* 0x00006400000c000b */
[----:B01----:R-:W-:Y:S01]  /*2dd60*/  ENDCOLLECTIVE ;  /* 0x000000000000791b */ /* 0x003fe20003800000 */
.L_x_3394:
[----:B------:R-:W-:-:S04]  /*2dd70*/  @!P1 IADD3 R0, P2, R16, R9, RZ ;  /* 0x0000000910009210 */ /* 0x000fc80007f5e0ff */
[----:B------:R-:W-:Y:S01]  /*2dd80*/  @!P1 MOV R8, R0 ;  /* 0x0000000000089202 */ /* 0x000fe20000000f00 */
[----:B------:R-:W-:Y:S01]  /*2dd90*/  @!P1 IMAD.X R9, R3, 0x1, R17, P2 ;  /* 0x0000000103099824 */ /* 0x000fe200010e0611 */
[----:B------:R-:W-:Y:S01]  /*2dda0*/  MOV R13, R42 ;  /* 0x0000002a000d7202 */ /* 0x000fe20000000f00 */
[----:B------:R-:W-:-:S07]  /*2ddb0*/  IMAD.MOV.U32 R25, RZ, RZ, R14 ;  /* 0x000000ffff197224 */ /* 0x000fce00078e000e */
[----:B------:R-:W-:Y:S05]  /*2ddc0*/  WARPSYNC.COLLECTIVE R15, `(.L_x_3395) ;  /* 0x000000000f087348 */ /* 0x000fea0003c00000 */
[----:B------:R0:W1:Y:S02]  /*2ddd0*/  SHFL.IDX P6, R14, R13, R12, R11 ;  /* 0x0000000c0d0e7389 */ /* 0x00006400000c000b */
[----:B01----:R-:W-:Y:S01]  /*2dde0*/  ENDCOLLECTIVE ;  /* 0x000000000000791b */ /* 0x003fe20003800000 */
.L_x_3395:
[----:B------:R-:W-:-:S05]  /*2ddf0*/  @!P1 IADD3 R14, P3, R16, R14, RZ ;  /* 0x0000000e100e9210 */ /* 0x000fca0007f7e0ff */
[----:B------:R-:W-:Y:S02]  /*2de00*/  @!P1 IMAD.X R3, R25, 0x1, R17, P3 ;  /* 0x0000000119039824 */ /* 0x000fe400018e0611 */
[----:B------:R0:W5:Y:S02]  /*2de10*/  @!P1 LD.E.128 R24, desc[UR36][R8.64] ;  /* 0x0000002408189980 */ /* 0x000164000c101d00 */
[----:B0-----:R-:W-:Y:S02]  /*2de20*/  @!P1 IMAD.MOV.U32 R8, RZ, RZ, R14 ;  /* 0x000000ffff089224 */ /* 0x001fe400078e000e */
[----:B------:R-:W-:-:S05]  /*2de30*/  @!P1 IMAD.MOV.U32 R9, RZ, RZ, R3 ;  /* 0x000000ffff099224 */ /* 0x000fca00078e0003 */
[----:B------:R0:W5:Y:S01]  /*2de40*/  @!P1 LD.E.128 R52, desc[UR36][R8.64] ;  /* 0x0000002408349980 */ /* 0x000162000c101d00 */
[----:B------:R-:W-:Y:S01]  /*2de50*/  IMAD.MOV.U32 R13, RZ, RZ, R10 ;  /* 0x000000ffff0d7224 */ /* 0x000fe200078e000a */
[----:B------:R-:W-:Y:S02]  /*2de60*/  MOV R12, 0x3 ;  /* 0x00000003000c7802 */ /* 0x000fe40000000f00 */
[----:B------:R-:W-:Y:S02]  /*2de70*/  CS2R R34, SRZ ;  /* 0x0000000000227805 */ /* 0x000fe4000001ff00 */
[----:B------:R-:W-:Y:S02]  /*2de80*/  CS2R R36, SRZ ;  /* 0x0000000000247805 */ /* 0x000fe4000001ff00 */
[----:B------:R-:W-:Y:S02]  /*2de90*/  CS2R R38, SRZ ;  /* 0x0000000000267805 */ /* 0x000fe4000001ff00 */
[----:B0-----:R-:W-:-:S07]  /*2dea0*/  CS2R R40, SRZ ;  /* 0x0000000000287805 */ /* 0x001fce000001ff00 */
[----:B-----5:R-:W-:Y:S05]  /*2deb0*/  WARPSYNC.COLLECTIVE R15, `(.L_x_3396) ;  /* 0x000000000f087348 */ /* 0x020fea0003c00000 */
[----:B------:R0:W1:Y:S02]  /*2dec0*/  SHFL.IDX P6, R14, R13, R12, R11 ;  /* 0x0000000c0d0e7389 */ /* 0x00006400000c000b */
[----:B01---5:R-:W-:Y:S01]  /*2ded0*/  ENDCOLLECTIVE ;  /* 0x000000000000791b */ /* 0x023fe20003800000 */
.L_x_3396:
[----:B------:R-:W-:Y:S01]  /*2dee0*/  CS2R R8, SRZ ;  /* 0x0000000000087805 */ /* 0x000fe2000001ff00 */
[----:B------:R-:W-:Y:S02]  /*2def0*/  IMAD.MOV.U32 R13, RZ, RZ, R43 ;  /* 0x000000ffff0d7224 */ /* 0x000fe400078e002b */
[----:B------:R-:W-:-:S07]  /*2df00*/  IMAD.MOV.U32 R3, RZ, RZ, R14 ;  /* 0x000000ffff037224 */ /* 0x000fce00078e000e */
[----:B------:R-:W-:Y:S05]  /*2df10*/  WARPSYNC.COLLECTIVE R15, `(.L_x_3397) ;  /* 0x000000000f087348 */ /* 0x000fea0003c00000 */
[----:B------:R0:W1:Y:S02]  /*2df20*/  SHFL.IDX P6, R14, R13, R12, R11 ;  /* 0x0000000c0d0e7389 */ /* 0x00006400000c000b */
[----:B01----:R-:W-:Y:S01]  /*2df30*/  ENDCOLLECTIVE ;  /* 0x000000000000791b */ /* 0x003fe20003800000 */
.L_x_3397:
[----:B------:R-:W-:Y:S01]  /*2df40*/  MOV R13, R49 ;  /* 0x00000031000d7202 */ /* 0x000fe20000000f00 */
[----:B------:R-:W-:-:S07]  /*2df50*/  IMAD.MOV.U32 R43, RZ, RZ, R14 ;  /* 0x000000ffff2b7224 */ /* 0x000fce00078e000e */
[----:B------:R-:W-:Y:S05]  /*2df60*/  WARPSYNC.COLLECTIVE R15, `(.L_x_3398) ;  /* 0x000000000f087348 */ /* 0x000fea0003c00000 */
[----:B------:R0:W1:Y:S02]  /*2df70*/  SHFL.IDX P6, R14, R13, R12, R11 ;  /* 0x0000000c0d0e7389 */ /* 0x00006400000c000b */
[----:B01----:R-:W-:Y:S01]  /*2df80*/  ENDCOLLECTIVE ;  /* 0x000000000000791b */ /* 0x003fe20003800000 */
.L_x_3398:
[----:B------:R-:W-:Y:S02]  /*2df90*/  IMAD.MOV.U32 R13, RZ, RZ, R42 ;  /* 0x000000ffff0d7224 */ /* 0x000fe400078e002a */
[----:B------:R-:W-:-:S07]  /*2dfa0*/  IMAD.MOV.U32 R49, RZ, RZ, R14 ;  /* 0x000000ffff317224 */ /* 0x000fce00078e000e */
[----:B------:R-:W-:Y:S05]  /*2dfb0*/  WARPSYNC.COLLECTIVE R15, `(.L_x_3399) ;  /* 0x000000000f087348 */ /* 0x000fea0003c00000 */
[----:B------:R0:W1:Y:S02]  /*2dfc0*/  SHFL.IDX P6, R14, R13, R12, R11 ;  /* 0x0000000c0d0e7389 */ /* 0x00006400000c000b */
[----:B01----:R-:W-:Y:S01]  /*2dfd0*/  ENDCOLLECTIVE ;  /* 0x000000000000791b */ /* 0x003fe20003800000 */
.L_x_3399:
[----:B------:R-:W-:Y:S01]  /*2dfe0*/  @!P1 IMAD.MOV.U32 R34, RZ, RZ, R24 ;  /* 0x000000ffff229224 */ /* 0x000fe200078e0018 */
[----:B------:R-:W-:Y:S01]  /*2dff0*/  @!P1 MOV R35, R25 ;  /* 0x0000001900239202 */ /* 0x000fe20000000f00 */
[----:B------:R-:W-:Y:S02]  /*2e000*/  @!P1 IMAD.MOV.U32 R36, RZ, RZ, R26 ;  /* 0x000000ffff249224 */ /* 0x000fe400078e001a */
[----:B------:R-:W-:Y:S02]  /*2e010*/  @!P1 IMAD.MOV.U32 R37, RZ, RZ, R27 ;  /* 0x000000ffff259224 */ /* 0x000fe400078e001b */
[----:B------:R-:W-:Y:S01]  /*2e020*/  @!P1 IMAD.MOV.U32 R38, RZ, RZ, R52 ;  /* 0x000000ffff269224 */ /* 0x000fe200078e0034 */
[----:B------:R-:W-:Y:S01]  /*2e030*/  @!P1 MOV R39, R53 ;  /* 0x0000003500279202 */ /* 0x000fe20000000f00 */
[----:B------:R-:W-:Y:S02]  /*2e040*/  @!P1 IMAD.MOV.U32 R40, RZ, RZ, R54 ;  /* 0x000000ffff289224 */ /* 0x000fe400078e0036 */
[----:B------:R-:W-:Y:S01]  /*2e050*/  @!P1 IMAD.MOV.U32 R41, RZ, RZ, R55 ;  /* 0x000000ffff299224 */ /* 0x000fe200078e0037 */
[----:B------:R-:W-:Y:S06]  /*2e060*/  BRA `(.L_x_3400) ;  /* 0xfffffe3c00987947 */ /* 0x000fec000383ffff */
.L_x_3094:
[----:B0-----:R0:W1:Y:S02]  /*2e070*/  SYNCS.PHASECHK.TRANS64.TRYWAIT P4, [R22+URZ+0x38800], R13 ;  /* 0x0388000d160075a7 */ /* 0x001064000808017f */
[----:B-1----:R-:W-:Y:S05]  /*2e080*/  @!P4 NANOSLEEP.SYNCS 0x989680 ;  /* 0x009896800000c95d */ /* 0x002fea0003900000 */
[----:B------:R-:W1:Y:S02]  /*2e090*/  @!P4 SYNCS.PHASECHK.TRANS64 P4, [R22+URZ+0x38800], R13 ;  /* 0x0388000d1600c5a7 */ /* 0x000e64000808007f */
[----:B-1----:R-:W-:Y:S05]  /*2e0a0*/  @!P4 BRA `(.L_x_3094) ;  /* 0xfffffffc00f0c947 */ /* 0x002fea000383ffff */
[----:B------:R-:W-:Y:S05]  /*2e0b0*/  BRA `(.L_x_3401) ;  /* 0xfffffe4000007947 */ /* 0x000fea000383ffff */
.L_x_3104:
[----:B--2---:R2:W3:Y:S02]  /*2e0c0*/  SYNCS.PHASECHK.TRANS64.TRYWAIT P1, [R5+URZ+0x38830], R6 ;  /* 0x03883006050075a7 */ /* 0x0044e4000802017f */
[----:B---3--:R-:W-:Y:S05]  /*2e0d0*/  @!P1 NANOSLEEP.SYNCS 0x989680 ;  /* 0x009896800000995d */ /* 0x008fea0003900000 */
[----:B------:R-:W3:Y:S02]  /*2e0e0*/  @!P1 SYNCS.PHASECHK.TRANS64 P1, [R5+URZ+0x38830], R6 ;  /* 0x03883006050095a7 */ /* 0x000ee4000802007f */
[----:B---3--:R-:W-:Y:S05]  /*2e0f0*/  @!P1 BRA `(.L_x_3104) ;  /* 0xfffffffc00f09947 */ /* 0x008fea000383ffff */
[----:B------:R-:W-:Y:S05]  /*2e100*/  BRA `(.L_x_3103) ;  /* 0xfffffe8000847947 */ /* 0x000fea000383ffff */
.L_x_3110:
[----:B-1----:R1:W2:Y:S02]  /*2e110*/  SYNCS.PHASECHK.TRANS64.TRYWAIT P1, [R5+URZ+0x38850], R6 ;  /* 0x03885006050075a7 */ /* 0x0022a4000802017f */
[----:B--2---:R-:W-:Y:S05]  /*2e120*/  @!P1 NANOSLEEP.SYNCS 0x989680 ;  /* 0x009896800000995d */ /* 0x004fea0003900000 */
[----:B------:R-:W2:Y:S02]  /*2e130*/  @!P1 SYNCS.PHASECHK.TRANS64 P1, [R5+URZ+0x38850], R6 ;  /* 0x03885006050095a7 */ /* 0x000ea4000802007f */
[----:B--2---:R-:W-:Y:S05]  /*2e140*/  @!P1 BRA `(.L_x_3110) ;  /* 0xfffffffc00f09947 */ /* 0x004fea000383ffff */
[----:B------:R-:W-:Y:S05]  /*2e150*/  BRA `(.L_x_3109) ;  /* 0xfffffeac00347947 */ /* 0x000fea000383ffff */
.L_x_3116:
[----:B-1----:R1:W2:Y:S02]  /*2e160*/  SYNCS.PHASECHK.TRANS64.TRYWAIT P1, [R6+URZ+0x38830], R7 ;  /* 0x03883007060075a7 */ /* 0x0022a4000802017f */
[----:B--2---:R-:W-:Y:S05]  /*2e170*/  @!P1 NANOSLEEP.SYNCS 0x989680 ;  /* 0x009896800000995d */ /* 0x004fea0003900000 */
[----:B------:R-:W2:Y:S02]  /*2e180*/  @!P1 SYNCS.PHASECHK.TRANS64 P1, [R6+URZ+0x38830], R7 ;  /* 0x03883007060095a7 */ /* 0x000ea4000802007f */
[----:B--2---:R-:W-:Y:S05]  /*2e190*/  @!P1 BRA `(.L_x_3116) ;  /* 0xfffffffc00f09947 */ /* 0x004fea000383ffff */
[----:B------:R-:W-:Y:S05]  /*2e1a0*/  BRA `(.L_x_3115) ;  /* 0xfffffeb0007c7947 */ /* 0x000fea000383ffff */
.L_x_3122:
[----:B-1----:R1:W2:Y:S02]  /*2e1b0*/  SYNCS.PHASECHK.TRANS64.TRYWAIT P1, [R6+URZ+0x38850], R7 ;  /* 0x03885007060075a7 */ /* 0x0022a4000802017f */
[----:B--2---:R-:W-:Y:S05]  /*2e1c0*/  @!P1 NANOSLEEP.SYNCS 0x989680 ;  /* 0x009896800000995d */ /* 0x004fea0003900000 */
[----:B------:R-:W2:Y:S02]  /*2e1d0*/  @!P1 SYNCS.PHASECHK.TRANS64 P1, [R6+URZ+0x38850], R7 ;  /* 0x03885007060095a7 */ /* 0x000ea4000802007f */
[----:B--2---:R-:W-:Y:S05]  /*2e1e0*/  @!P1 BRA `(.L_x_3122) ;  /* 0xfffffffc00f09947 */ /* 0x004fea000383ffff */
[----:B------:R-:W-:Y:S05]  /*2e1f0*/  BRA `(.L_x_3121) ;  /* 0xfffffee000f47947 */ /* 0x000fea000383ffff */
.L_x_3129:
[----:B-1----:R1:W2:Y:S02]  /*2e200*/  SYNCS.PHASECHK.TRANS64.TRYWAIT P1, [R6+URZ+0x38830], R7 ;  /* 0x03883007060075a7 */ /* 0x0022a4000802017f */
[----:B--2---:R-:W-:Y:S05]  /*2e210*/  @!P1 NANOSLEEP.SYNCS 0x989680 ;  /* 0x009896800000995d */ /* 0x004fea0003900000 */
[----:B------:R-:W2:Y:S02]  /*2e220*/  @!P1 SYNCS.PHASECHK.TRANS64 P1, [R6+URZ+0x38830], R7 ;  /* 0x03883007060095a7 */ /* 0x000ea4000802007f */
[----:B--2---:R-:W-:Y:S05]  /*2e230*/  @!P1 BRA `(.L_x_3129) ;  /* 0xfffffffc00f09947 */ /* 0x004fea000383ffff */
[----:B------:R-:W-:Y:S05]  /*2e240*/  BRA `(.L_x_3128) ;  /* 0xfffffee800047947 */ /* 0x000fea000383ffff */
.L_x_3135:
[----:B---3--:R3:W4:Y:S02]  /*2e250*/  SYNCS.PHASECHK.TRANS64.TRYWAIT P1, [R6+URZ+0x38850], R7 ;  /* 0x03885007060075a7 */ /* 0x008724000802017f */
[----:B----4-:R-:W-:Y:S05]  /*2e260*/  @!P1 NANOSLEEP.SYNCS 0x989680 ;  /* 0x009896800000995d */ /* 0x010fea0003900000 */
[----:B------:R-:W4:Y:S02]  /*2e270*/  @!P1 SYNCS.PHASECHK.TRANS64 P1, [R6+URZ+0x38850], R7 ;  /* 0x03885007060095a7 */ /* 0x000f24000802007f */
[----:B----4-:R-:W-:Y:S05]  /*2e280*/  @!P1 BRA `(.L_x_3135) ;  /* 0xfffffffc00f09947 */ /* 0x010fea000383ffff */
[----:B------:R-:W-:Y:S05]  /*2e290*/  BRA `(.L_x_3134) ;  /* 0xffffff1000207947 */ /* 0x000fea000383ffff */
.L_x_3140:
[----:B------:R-:W-:Y:S02]  /*2e2a0*/  SEL R10, R9, R24, P0 ;  /* 0x00000018090a7207 */ /* 0x000fe40000000000 */
[----:B------:R-:W-:Y:S02]  /*2e2b0*/  SEL R6, R24, R9, P0 ;  /* 0x0000000918067207 */ /* 0x000fe40000000000 */
[----:B------:R-:W-:Y:S02]  /*2e2c0*/  SEL R20, R11, R30, P0 ;  /* 0x0000001e0b147207 */ /* 0x000fe40000000000 */
[----:B------:R-:W-:Y:S02]  /*2e2d0*/  SEL R24, R30, R11, P0 ;  /* 0x0000000b1e187207 */ /* 0x000fe40000000000 */
[----:B------:R-:W-:Y:S02]  /*2e2e0*/  SEL R32, R15, R12, P0 ;  /* 0x0000000c0f207207 */ /* 0x000fe40000000000 */
[----:B------:R-:W-:Y:S01]  /*2e2f0*/  SEL R34, R12, R15, P0 ;  /* 0x0000000f0c227207 */ /* 0x000fe20000000000 */
[----:B-----5:R-:W-:Y:S01]  /*2e300*/  IMAD.MOV.U32 R12, RZ, RZ, R5 ;  /* 0x000000ffff0c7224 */ /* 0x020fe200078e0005 */
[----:B------:R-:W-:Y:S01]  /*2e310*/  MOV R11, 0x1c1f ;  /* 0x00001c1f000b7802 */ /* 0x000fe20000000f00 */
[----:B------:R-:W-:Y:S01]  /*2e320*/  IMAD.MOV.U32 R15, RZ, RZ, -0x1 ;  /* 0xffffffffff0f7424 */ /* 0x000fe200078e00ff */
[----:B------:R-:W-:-:S02]  /*2e330*/  SEL R36, R21, R14, P0 ;  /* 0x0000000e15247207 */ /* 0x000fc40000000000 */
[----:B------:R-:W-:-:S07]  /*2e340*/  SEL R38, R14, R21, P0 ;  /* 0x000000150e267207 */ /* 0x000fce0000000000 */
[----:B------:R-:W-:Y:S05]  /*2e350*/  WARPSYNC.COLLECTIVE R15, `(.L_x_3402) ;  /* 0x000000000f087348 */ /* 0x000fea0003c00000 */
[----:B------:R0:W1:Y:S02]  /*2e360*/  SHFL.IDX P6, R14, R13, R12, R11 ;  /* 0x0000000c0d0e7389 */ /* 0x00006400000c000b */
[----:B01----:R-:W-:Y:S01]  /*2e370*/  ENDCOLLECTIVE ;  /* 0x000000000000791b */ /* 0x003fe20003800000 */
.L_x_3402:
        /* <DEDUP_REMOVED lines=18> */
.L_x_3403:
        /* <DEDUP_REMOVED lines=19> */
.L_x_3404:
        /* <DEDUP_REMOVED lines=18> */
.L_x_3405:
        /* <DEDUP_REMOVED lines=18> */
.L_x_3406:
        /* <DEDUP_REMOVED lines=11> */
[----:B------:R-:W-:Y:S01]  /*2e8c0*/  SEL R10, R25, R10, P0 ;  /* 0x0000000a190a7207 */ /* 0x000fe20000000000 */
[----:B------:R-:W-:-:S07]  /*2e8d0*/  IMAD.MOV.U32 R26, RZ, RZ, R14 ;  /* 0x000000ffff1a7224 */ /* 0x000fce00078e000e */
[----:B------:R-:W-:Y:S05]  /*2e8e0*/  WARPSYNC.COLLECTIVE R15, `(.L_x_3407) ;  /* 0x000000000f087348 */ /* 0x000fea0003c00000 */
[----:B------:R0:W1:Y:S02]  /*2e8f0*/  SHFL.IDX P6, R14, R13, R12, R11 ;  /* 0x0000000c0d0e7389 */ /* 0x00006400000c000b */
[----:B01----:R-:W-:Y:S01]  /*2e900*/  ENDCOLLECTIVE ;  /* 0x000000000000791b */ /* 0x003fe20003800000 */
.L_x_3407:
[----:B------:R-:W-:Y:S02]  /*2e910*/  IMAD.MOV.U32 R13, RZ, RZ, R28 ;  /* 0x000000ffff0d7224 */ /* 0x000fe400078e001c */
[----:B------:R-:W-:Y:S02]  /*2e920*/  IMAD.MOV.U32 R12, RZ, RZ, R5 ;  /* 0x000000ffff0c7224 */ /* 0x000fe400078e0005 */
[----:B------:R-:W-:-:S07]  /*2e930*/  IMAD.MOV.U32 R27, RZ, RZ, R14 ;  /* 0x000000ffff1b7224 */ /* 0x000fce00078e000e */
[----:B------:R-:W-:Y:S05]  /*2e940*/  WARPSYNC.COLLECTIVE R15, `(.L_x_3408) ;  /* 0x000000000f087348 */ /* 0x000fea0003c00000 */
[----:B------:R0:W1:Y:S02]  /*2e950*/  SHFL.IDX P6, R14, R13, R12, R11 ;  /* 0x0000000c0d0e7389 */ /* 0x00006400000c000b */
[----:B01----:R-:W-:Y:S01]  /*2e960*/  ENDCOLLECTIVE ;  /* 0x000000000000791b */ /* 0x003fe20003800000 */
.L_x_3408:
        /* <DEDUP_REMOVED lines=8> */
.L_x_3409:
[----:B------:R-:W-:Y:S01]  /*2e9f0*/  MOV R13, R32 ;  /* 0x00000020000d7202 */ /* 0x000fe20000000f00 */
[----:B------:R-:W-:Y:S02]  /*2ea00*/  IMAD.MOV.U32 R12, RZ, RZ, R5 ;  /* 0x000000ffff0c7224 */ /* 0x000fe400078e0005 */
[----:B------:R-:W-:-:S07]  /*2ea10*/  IMAD.MOV.U32 R30, RZ, RZ, R14 ;  /* 0x000000ffff1e7224 */ /* 0x000fce00078e000e */
[----:B------:R-:W-:Y:S05]  /*2ea20*/  WARPSYNC.COLLECTIVE R15, `(.L_x_3410) ;  /* 0x000000000f087348 */ /* 0x000fea0003c00000 */
[----:B------:R0:W1:Y:S02]  /*2ea30*/  SHFL.IDX P6, R14, R13, R12, R11 ;  /* 0x0000000c0d0e7389 */ /* 0x00006400000c000b */
[----:B01----:R-:W-:Y:S01]  /*2ea40*/  ENDCOLLECTIVE ;  /* 0x000000000000791b */ /* 0x003fe20003800000 */
.L_x_3410:
        /* <DEDUP_REMOVED lines=8> */
.L_x_3411:
[----:B------:R-:W-:Y:S02]  /*2ead0*/  IMAD.MOV.U32 R13, RZ, RZ, R36 ;  /* 0x000000ffff0d7224 */ /* 0x000fe400078e0024 */
[----:B------:R-:W-:Y:S02]  /*2eae0*/  IMAD.MOV.U32 R12, RZ, RZ, R5 ;  /* 0x000000ffff0c7224 */ /* 0x000fe400078e0005 */
[----:B------:R-:W-:-:S07]  /*2eaf0*/  IMAD.MOV.U32 R34, RZ, RZ, R14 ;  /* 0x000000ffff227224 */ /* 0x000fce00078e000e */
[----:B------:R-:W-:Y:S05]  /*2eb00*/  WARPSYNC.COLLECTIVE R15, `(.L_x_3412) ;  /* 0x000000000f087348 */ /* 0x000fea0003c00000 */
[----:B------:R0:W1:Y:S02]  /*2eb10*/  SHFL.IDX P6, R14, R13, R12, R11 ;  /* 0x0000000c0d0e7389 */ /* 0x00006400000c000b */
[----:B01----:R-:W-:Y:S01]  /*2eb20*/  ENDCOLLECTIVE ;  /* 0x000000000000791b */ /* 0x003fe20003800000 */
.L_x_3412:
        /* <DEDUP_REMOVED lines=8> */
.L_x_3413:
[----:B------:R-:W-:Y:S01]  /*2ebb0*/  MOV R13, R40 ;  /* 0x00000028000d7202 */ /* 0x000fe20000000f00 */
[----:B------:R-:W-:Y:S02]  /*2ebc0*/  IMAD.MOV.U32 R12, RZ, RZ, R5 ;  /* 0x000000ffff0c7224 */ /* 0x000fe400078e0005 */
[----:B------:R-:W-:-:S07]  /*2ebd0*/  IMAD.MOV.U32 R38, RZ, RZ, R14 ;  /* 0x000000ffff267224 */ /* 0x000fce00078e000e */
[----:B------:R-:W-:Y:S05]  /*2ebe0*/  WARPSYNC.COLLECTIVE R15, `(.L_x_3414) ;  /* 0x000000000f087348 */ /* 0x000fea0003c00000 */
[----:B------:R0:W1:Y:S02]  /*2ebf0*/  SHFL.IDX P6, R14, R13, R12, R11 ;  /* 0x0000000c0d0e7389 */ /* 0x00006400000c000b */
[----:B01----:R-:W-:Y:S01]  /*2ec00*/  ENDCOLLECTIVE ;  /* 0x000000000000791b */ /* 0x003fe20003800000 */
.L_x_3414:
        /* <DEDUP_REMOVED lines=8> */
.L_x_3415:
[----:B------:R-:W-:Y:S02]  /*2ec90*/  IMAD.MOV.U32 R13, RZ, RZ, R44 ;  /* 0x000000ffff0d7224 */ /* 0x000fe400078e002c */
[----:B------:R-:W-:Y:S02]  /*2eca0*/  IMAD.MOV.U32 R12, RZ, RZ, R5 ;  /* 0x000000ffff0c7224 */ /* 0x000fe400078e0005 */
[----:B------:R-:W-:-:S07]  /*2ecb0*/  IMAD.MOV.U32 R42, RZ, RZ, R14 ;  /* 0x000000ffff2a7224 */ /* 0x000fce00078e000e */
[----:B------:R-:W-:Y:S05]  /*2ecc0*/  WARPSYNC.COLLECTIVE R15, `(.L_x_3416) ;  /* 0x000000000f087348 */ /* 0x000fea0003c00000 */
[----:B------:R0:W1:Y:S02]  /*2ecd0*/  SHFL.IDX P6, R14, R13, R12, R11 ;  /* 0x0000000c0d0e7389 */ /* 0x00006400000c000b */
[----:B01----:R-:W-:Y:S01]  /*2ece0*/  ENDCOLLECTIVE ;  /* 0x000000000000791b */ /* 0x003fe20003800000 */
.L_x_3416:
        /* <DEDUP_REMOVED lines=8> */
.L_x_3417:
[----:B------:R-:W-:Y:S01]  /*2ed70*/  MOV R13, R48 ;  /* 0x00000030000d7202 */ /* 0x000fe20000000f00 */
[----:B------:R-:W-:Y:S02]  /*2ed80*/  IMAD.MOV.U32 R12, RZ, RZ, R5 ;  /* 0x000000ffff0c7224 */ /* 0x000fe400078e0005 */
[----:B------:R-:W-:-:S07]  /*2ed90*/  IMAD.MOV.U32 R46, RZ, RZ, R14 ;  /* 0x000000ffff2e7224 */ /* 0x000fce00078e000e */
[----:B------:R-:W-:Y:S05]  /*2eda0*/  WARPSYNC.COLLECTIVE R15, `(.L_x_3418) ;  /* 0x000000000f087348 */ /* 0x000fea0003c00000 */
[----:B------:R0:W1:Y:S02]  /*2edb0*/  SHFL.IDX P6, R14, R13, R12, R11 ;  /* 0x0000000c0d0e7389 */ /* 0x00006400000c000b */
[----:B01----:R-:W-:Y:S01]  /*2edc0*/  ENDCOLLECTIVE ;  /* 0x000000000000791b */ /* 0x003fe20003800000 */
.L_x_3418:
        /* <DEDUP_REMOVED lines=8> */
.L_x_3419:
[----:B------:R-:W-:Y:S02]  /*2ee50*/  IMAD.MOV.U32 R13, RZ, RZ, R52 ;  /* 0x000000ffff0d7224 */ /* 0x000fe400078e0034 */
[----:B------:R-:W-:Y:S02]  /*2ee60*/  IMAD.MOV.U32 R12, RZ, RZ, R5 ;  /* 0x000000ffff0c7224 */ /* 0x000fe400078e0005 */
[----:B------:R-:W-:-:S07]  /*2ee70*/  IMAD.MOV.U32 R50, RZ, RZ, R14 ;  /* 0x000000ffff327224 */ /* 0x000fce00078e000e */
[----:B------:R-:W-:Y:S05]  /*2ee80*/  WARPSYNC.COLLECTIVE R15, `(.L_x_3420) ;  /* 0x000000000f087348 */ /* 0x000fea0003c00000 */
[----:B------:R0:W1:Y:S02]  /*2ee90*/  SHFL.IDX P6, R14, R13, R12, R11 ;  /* 0x0000000c0d0e7389 */ /* 0x00006400000c000b */
[----:B01----:R-:W-:Y:S01]  /*2eea0*/  ENDCOLLECTIVE ;  /* 0x000000000000791b */ /* 0x003fe20003800000 */
.L_x_3420:
        /* <DEDUP_REMOVED lines=8> */
.L_x_3421:
[----:B------:R-:W-:Y:S01]  /*2ef30*/  MOV R13, R56 ;  /* 0x00000038000d7202 */ /* 0x000fe20000000f00 */
[----:B------:R-:W-:Y:S02]  /*2ef40*/  IMAD.MOV.U32 R12, RZ, RZ, R5 ;  /* 0x000000ffff0c7224 */ /* 0x000fe400078e0005 */
[----:B------:R-:W-:-:S07]  /*2ef50*/  IMAD.MOV.U32 R54, RZ, RZ, R14 ;  /* 0x000000ffff367224 */ /* 0x000fce00078e000e */
[----:B------:R-:W-:Y:S05]  /*2ef60*/  WARPSYNC.COLLECTIVE R15, `(.L_x_3422) ;  /* 0x000000000f087348 */ /* 0x000fea0003c00000 */
[----:B------:R0:W1:Y:S02]  /*2ef70*/  SHFL.IDX P6, R14, R13, R12, R11 ;  /* 0x0000000c0d0e7389 */ /* 0x00006400000c000b */
[----:B01----:R-:W-:Y:S01]  /*2ef80*/  ENDCOLLECTIVE ;  /* 0x000000000000791b */ /* 0x003fe20003800000 */
.L_x_3422:
        /* <DEDUP_REMOVED lines=8> */
.L_x_3423:
[----:B------:R-:W-:Y:S02]  /*2f010*/  IMAD.MOV.U32 R13, RZ, RZ, R60 ;  /* 0x000000ffff0d7224 */ /* 0x000fe400078e003c */
[----:B------:R-:W-:Y:S02]  /*2f020*/  IMAD.MOV.U32 R12, RZ, RZ, R5 ;  /* 0x000000ffff0c7224 */ /* 0x000fe400078e0005 */
[----:B------:R-:W-:-:S07]  /*2f030*/  IMAD.MOV.U32 R58, RZ, RZ, R14 ;  /* 0x000000ffff3a7224 */ /* 0x000fce00078e000e */
[----:B------:R-:W-:Y:S05]  /*2f040*/  WARPSYNC.COLLECTIVE R15, `(.L_x_3424) ;  /* 0x000000000f087348 */ /* 0x000fea0003c00000 */
[----:B------:R0:W1:Y:S02]  /*2f050*/  SHFL.IDX P6, R14, R13, R12, R11 ;  /* 0x0000000c0d0e7389 */ /* 0x00006400000c000b */
[----:B01----:R-:W-:Y:S01]  /*2f060*/  ENDCOLLECTIVE ;  /* 0x000000000000791b */ /* 0x003fe20003800000 */
.L_x_3424:
        /* <DEDUP_REMOVED lines=8> */
.L_x_3425:
[----:B------:R-:W-:Y:S01]  /*2f0f0*/  MOV R13, R64 ;  /* 0x00000040000d7202 */ /* 0x000fe20000000f00 */
[----:B------:R-:W-:Y:S02]  /*2f100*/  IMAD.MOV.U32 R12, RZ, RZ, R5 ;  /* 0x000000ffff0c7224 */ /* 0x000fe400078e0005 */
[----:B------:R-:W-:-:S07]  /*2f110*/  IMAD.MOV.U32 R62, RZ, RZ, R14 ;  /* 0x000000ffff3e7224 */ /* 0x000fce00078e000e */
[----:B------:R-:W-:Y:S05]  /*2f120*/  WARPSYNC.COLLECTIVE R15, `(.L_x_3426) ;  /* 0x000000000f087348 */ /* 0x000fea0003c00000 */
[----:B------:R0:W1:Y:S02]  /*2f130*/  SHFL.IDX P6, R14, R13, R12, R11 ;  /* 0x0000000c0d0e7389 */ /* 0x00006400000c000b */
[----:B01----:R-:W-:Y:S01]  /*2f140*/  ENDCOLLECTIVE ;  /* 0x000000000000791b */ /* 0x003fe20003800000 */
.L_x_3426:
        /* <DEDUP_REMOVED lines=8> */
.L_x_3427:
[----:B------:R-:W-:Y:S02]  /*2f1d0*/  IMAD.MOV.U32 R13, RZ, RZ, R68 ;  /* 0x000000ffff0d7224 */ /* 0x000fe400078e0044 */
[----:B------:R-:W-:Y:S02]  /*2f1e0*/  IMAD.MOV.U32 R12, RZ, RZ, R5 ;  /* 0x000000ffff0c7224 */ /* 0x000fe400078e0005 */
[----:B------:R-:W-:-:S07]  /*2f1f0*/  IMAD.MOV.U32 R66, RZ, RZ, R14 ;  /* 0x000000ffff427224 */ /* 0x000fce00078e000e */
[----:B------:R-:W-:Y:S05]  /*2f200*/  WARPSYNC.COLLECTIVE R15, `(.L_x_3428) ;  /* 0x000000000f087348 */ /* 0x000fea0003c00000 */
[----:B------:R0:W1:Y:S02]  /*2f210*/  SHFL.IDX P6, R14, R13, R12, R11 ;  /* 0x0000000c0d0e7389 */ /* 0x00006400000c000b */
[----:B01----:R-:W-:Y:S01]  /*2f220*/  ENDCOLLECTIVE ;  /* 0x000000000000791b */ /* 0x003fe20003800000 */
.L_x_3428:
        /* <DEDUP_REMOVED lines=8> */
.L_x_3429:
[----:B------:R-:W-:Y:S01]  /*2f2b0*/  MOV R13, R72 ;  /* 0x00000048000d7202 */ /* 0x000fe20000000f00 */
[----:B------:R-:W-:Y:S02]  /*2f2c0*/  IMAD.MOV.U32 R12, RZ, RZ, R5 ;  /* 0x000000ffff0c7224 */ /* 0x000fe400078e0005 */
[----:B------:R-:W-:-:S07]  /*2f2d0*/  IMAD.MOV.U32 R49, RZ, RZ, R14 ;  /* 0x000000ffff317224 */ /* 0x000fce00078e000e */
[----:B------:R-:W-:Y:S05]  /*2f2e0*/  WARPSYNC.COLLECTIVE R15, `(.L_x_3430) ;  /* 0x000000000f087348 */ /* 0x000fea0003c00000 */
[----:B------:R0:W1:Y:S02]  /*2f2f0*/  SHFL.IDX P6, R14, R13, R12, R11 ;  /* 0x0000000c0d0e7389 */ /* 0x00006400000c000b */
[----:B01----:R-:W-:Y:S01]  /*2f300*/  ENDCOLLECTIVE ;  /* 0x000000000000791b */ /* 0x003fe20003800000 */
.L_x_3430:
[----:B------:R-:W-:Y:S02]  /*2f310*/  SEL R68, R20, R49, P0 ;  /* 0x0000003114447207 */ /* 0x000fe40000000000 */
[----:B------:R-:W-:Y:S02]  /*2f320*/  SEL R70, R49, R20, P0 ;  /* 0x0000001431467207 */ /* 0x000fe40000000000 */
[----:B------:R-:W-:Y:S01]  /*2f330*/  MOV R20, RZ ;  /* 0x000000ff00147202 */ /* 0x000fe20000000f00 */
[----:B------:R-:W-:Y:S01]  /*2f340*/  IMAD.MOV.U32 R13, RZ, RZ, R74 ;  /* 0x000000ffff0d7224 */ /* 0x000fe200078e004a */
[----:B------:R-:W-:Y:S01]  /*2f350*/  MOV R12, R9 ;  /* 0x00000009000c7202 */ /* 0x000fe20000000f00 */
[----:B------:R-:W-:-:S07]  /*2f360*/  IMAD.MOV.U32 R51, RZ, RZ, R14 ;  /* 0x000000ffff337224 */ /* 0x000fce00078e000e */
[----:B------:R-:W-:Y:S05]  /*2f370*/  WARPSYNC.COLLECTIVE R15, `(.L_x_3431) ;  /* 0x000000000f087348 */ /* 0x000fea0003c00000 */
[----:B------:R0:W1:Y:S02]  /*2f380*/  SHFL.IDX P6, R14, R13, R12, R11 ;  /* 0x0000000c0d0e7389 */ /* 0x00006400000c000b */
[----:B01----:R-:W-:Y:S01]  /*2f390*/  ENDCOLLECTIVE ;  /* 0x000000000000791b */ /* 0x003fe20003800000 */
.L_x_3431:
[----:B------:R-:W-:Y:S02]  /*2f3a0*/  IMAD.MOV.U32 R13, RZ, RZ, R78 ;  /* 0x000000ffff0d7224 */ /* 0x000fe400078e004e */
[----:B------:R-:W-:Y:S02]  /*2f3b0*/  IMAD.MOV.U32 R12, RZ, RZ, R5 ;  /* 0x000000ffff0c7224 */ /* 0x000fe400078e0005 */
[----:B------:R-:W-:-:S07]  /*2f3c0*/  IMAD.MOV.U32 R74, RZ, RZ, R14 ;  /* 0x000000ffff4a7224 */ /* 0x000fce00078e000e */
[----:B------:R-:W-:Y:S05]  /*2f3d0*/  WARPSYNC.COLLECTIVE R15, `(.L_x_3432) ;  /* 0x000000000f087348 */ /* 0x000fea0003c00000 */
[----:B------:R0:W1:Y:S02]  /*2f3e0*/  SHFL.IDX P6, R14, R13, R12, R11 ;  /* 0x0000000c0d0e7389 */ /* 0x00006400000c000b */
[----:B01----:R-:W-:Y:S01]  /*2f3f0*/  ENDCOLLECTIVE ;  /* 0x000000000000791b */ /* 0x003fe20003800000 */
.L_x_3432:
        /* <DEDUP_REMOVED lines=8> */
.L_x_3433:
[----:B------:R-:W-:Y:S01]  /*2f480*/  MOV R13, R82 ;  /* 0x00000052000d7202 */ /* 0x000fe20000000f00 */
[----:B------:R-:W-:Y:S02]  /*2f490*/  IMAD.MOV.U32 R12, RZ, RZ, R5 ;  /* 0x000000ffff0c7224 */ /* 0x000fe400078e0005 */
[----:B------:R-:W-:-:S07]  /*2f4a0*/  IMAD.MOV.U32 R53, RZ, RZ, R14 ;  /* 0x000000ffff357224 */ /* 0x000fce00078e000e */
[----:B------:R-:W-:Y:S05]  /*2f4b0*/  WARPSYNC.COLLECTIVE R15, `(.L_x_3434) ;  /* 0x000000000f087348 */ /* 0x000fea0003c00000 */
[----:B------:R0:W1:Y:S02]  /*2f4c0*/  SHFL.IDX P6, R14, R13, R12, R11 ;  /* 0x0000000c0d0e7389 */ /* 0x00006400000c000b */
[----:B01----:R-:W-:Y:S01]  /*2f4d0*/  ENDCOLLECTIVE ;  /* 0x000000000000791b */ /* 0x003fe20003800000 */
.L_x_3434:
[----:B------:R-:W-:Y:S01]  /*2f4e0*/  IMAD.MOV.U32 R13, RZ, RZ, R84 ;  /* 0x000000ffff0d7224 */ /* 0x000fe200078e0054 */
[----:B------:R-:W-:Y:S01]  /*2f4f0*/  MOV R12, R9 ;  /* 0x00000009000c7202 */ /* 0x000fe20000000f00 */
[----:B------:R-:W-:-:S07]  /*2f500*/  IMAD.MOV.U32 R82, RZ, RZ, R14 ;  /* 0x000000ffff527224 */ /* 0x000fce00078e000e */
[----:B------:R-:W-:Y:S05]  /*2f510*/  WARPSYNC.COLLECTIVE R15, `(.L_x_3435) ;  /* 0x000000000f087348 */ /* 0x000fea0003c00000 */
[----:B------:R0:W1:Y:S02]  /*2f520*/  SHFL.IDX P6, R14, R13, R12, R11 ;  /* 0x0000000c0d0e7389 */ /* 0x00006400000c000b */
[----:B01----:R-:W-:Y:S01]  /*2f530*/  ENDCOLLECTIVE ;  /* 0x000000000000791b */ /* 0x003fe20003800000 */
.L_x_3435:
[----:B------:R-:W-:Y:S02]  /*2f540*/  IMAD.MOV.U32 R13, RZ, RZ, R86 ;  /* 0x000000ffff0d7224 */ /* 0x000fe400078e0056 */
[----:B------:R-:W-:Y:S02]  /*2f550*/  IMAD.MOV.U32 R12, RZ, RZ, R5 ;  /* 0x000000ffff0c7224 */ /* 0x000fe400078e0005 */
[----:B------:R-:W-:-:S07]  /*2f560*/  IMAD.MOV.U32 R55, RZ, RZ, R14 ;  /* 0x000000ffff377224 */ /* 0x000fce00078e000e */
[----:B------:R-:W-:Y:S05]  /*2f570*/  WARPSYNC.COLLECTIVE R15, `(.L_x_3436) ;  /* 0x000000000f087348 */ /* 0x000fea0003c00000 */
[----:B------:R0:W1:Y:S02]  /*2f580*/  SHFL.IDX P6, R14, R13, R12, R11 ;  /* 0x0000000c0d0e7389 */ /* 0x00006400000c000b */
[----:B01----:R-:W-:Y:S01]  /*2f590*/  ENDCOLLECTIVE ;  /* 0x000000000000791b */ /* 0x003fe20003800000 */
.L_x_3436:
[----:B------:R-:W-:Y:S02]  /*2f5a0*/  IMAD.MOV.U32 R13, RZ, RZ, R88 ;  /* 0x000000ffff0d7224 */ /* 0x000fe400078e0058 */
[----:B------:R-:W-:Y:S01]  /*2f5b0*/  IMAD.MOV.U32 R12, RZ, RZ, R9 ;  /* 0x000000ffff0c7224 */ /* 0x000fe200078e0009 */
[----:B------:R-:W-:-:S07]  /*2f5c0*/  MOV R86, R14 ;  /* 0x0000000e00567202 */ /* 0x000fce0000000f00 */
[----:B------:R-:W-:Y:S05]  /*2f5d0*/  WARPSYNC.COLLECTIVE R15, `(.L_x_3437) ;  /* 0x000000000f087348 */ /* 0x000fea0003c00000 */
[----:B------:R0:W1:Y:S02]  /*2f5e0*/  SHFL.IDX P6, R14, R13, R12, R11 ;  /* 0x0000000c0d0e7389 */ /* 0x00006400000c000b */
[----:B01----:R-:W-:Y:S01]  /*2f5f0*/  ENDCOLLECTIVE ;  /* 0x000000000000791b */ /* 0x003fe20003800000 */
.L_x_3437:
[----:B------:R-:W-:Y:S01]  /*2f600*/  MOV R13, R90 ;  /* 0x0000005a000d7202 */ /* 0x000fe20000000f00 */
[----:B------:R-:W-:Y:S02]  /*2f610*/  IMAD.MOV.U32 R12, RZ, RZ, R5 ;  /* 0x000000ffff0c7224 */ /* 0x000fe400078e0005 */
[----:B------:R-:W-:-:S07]  /*2f620*/  IMAD.MOV.U32 R57, RZ, RZ, R14 ;  /* 0x000000ffff397224 */ /* 0x000fce00078e000e */
[----:B------:R-:W-:Y:S05]  /*2f630*/  WARPSYNC.COLLECTIVE R15, `(.L_x_3438) ;  /* 0x000000000f087348 */ /* 0x000fea0003c00000 */
[----:B------:R0:W1:Y:S02]  /*2f640*/  SHFL.IDX P6, R14, R13, R12, R11 ;  /* 0x0000000c0d0e7389 */ /* 0x00006400000c000b */
[----:B01----:R-:W-:Y:S01]  /*2f650*/  ENDCOLLECTIVE ;  /* 0x000000000000791b */ /* 0x003fe20003800000 */
.L_x_3438:
[----:B------:R-:W-:Y:S01]  /*2f660*/  IMAD.MOV.U32 R13, RZ, RZ, R92 ;  /* 0x000000ffff0d7224 */ /* 0x000fe200078e005c */
[----:B------:R-:W-:Y:S01]  /*2f670*/  MOV R12, R9 ;  /* 0x00000009000c7202 */ /* 0x000fe20000000f00 */
[----:B------:R-:W-:-:S07]  /*2f680*/  IMAD.MOV.U32 R90, RZ, RZ, R14 ;  /* 0x000000ffff5a7224 */ /* 0x000fce00078e000e */
[----:B------:R-:W-:Y:S05]  /*2f690*/  WARPSYNC.COLLECTIVE R15, `(.L_x_3439) ;  /* 0x000000000f087348 */ /* 0x000fea0003c00000 */
[----:B------:R0:W1:Y:S02]  /*2f6a0*/  SHFL.IDX P6, R14, R13, R12, R11 ;  /* 0x0000000c0d0e7389 */ /* 0x00006400000c000b */
[----:B01----:R-:W-:Y:S01]  /*2f6b0*/  ENDCOLLECTIVE ;  /* 0x000000000000791b */ /* 0x003fe20003800000 */
.L_x_3439:
[----:B------:R-:W-:Y:S02]  /*2f6c0*/  IMAD.MOV.U32 R13, RZ, RZ, R94 ;  /* 0x000000ffff0d7224 */ /* 0x000fe400078e005e */
[----:B------:R-:W-:Y:S02]  /*2f6d0*/  IMAD.MOV.U32 R12, RZ, RZ, R5 ;  /* 0x000000ffff0c7224 */ /* 0x000fe400078e0005 */
[----:B------:R-:W-:-:S07]  /*2f6e0*/  IMAD.MOV.U32 R59, RZ, RZ, R14 ;  /* 0x000000ffff3b7224 */ /* 0x000fce00078e000e */
[----:B------:R-:W-:Y:S05]  /*2f6f0*/  WARPSYNC.COLLECTIVE R15, `(.L_x_3440) ;  /* 0x000000000f087348 */ /* 0x000fea0003c00000 */
[----:B------:R0:W1:Y:S02]  /*2f700*/  SHFL.IDX P6, R14, R13, R12, R11 ;  /* 0x0000000c0d0e7389 */ /* 0x00006400000c000b */
[----:B01----:R-:W-:Y:S01]  /*2f710*/  ENDCOLLECTIVE ;  /* 0x000000000000791b */ /* 0x003fe20003800000 */
.L_x_3440:
        /* <DEDUP_REMOVED lines=8> */
.L_x_3441:
[----:B------:R-:W-:Y:S01]  /*2f7a0*/  MOV R13, R98 ;  /* 0x00000062000d7202 */ /* 0x000fe20000000f00 */
[----:B------:R-:W-:Y:S02]  /*2f7b0*/  IMAD.MOV.U32 R12, RZ, RZ, R5 ;  /* 0x000000ffff0c7224 */ /* 0x000fe400078e0005 */
[----:B------:R-:W-:-:S07]  /*2f7c0*/  IMAD.MOV.U32 R61, RZ, RZ, R14 ;  /* 0x000000ffff3d7224 */ /* 0x000fce00078e000e */
[----:B------:R-:W-:Y:S05]  /*2f7d0*/  WARPSYNC.COLLECTIVE R15, `(.L_x_3442) ;  /* 0x000000000f087348 */ /* 0x000fea0003c00000 */
[----:B------:R0:W1:Y:S02]  /*2f7e0*/  SHFL.IDX P6, R14, R13, R12, R11 ;  /* 0x0000000c0d0e7389 */ /* 0x00006400000c000b */
[----:B01----:R-:W-:Y:S01]  /*2f7f0*/  ENDCOLLECTIVE ;  /* 0x000000000000791b */ /* 0x003fe20003800000 */
.L_x_3442:
        /* <DEDUP_REMOVED lines=8> */
.L_x_3443:
[----:B------:R-:W-:Y:S02]  /*2f880*/  IMAD.MOV.U32 R13, RZ, RZ, R102 ;  /* 0x000000ffff0d7224 */ /* 0x000fe400078e0066 */
[----:B------:R-:W-:Y:S02]  /*2f890*/  IMAD.MOV.U32 R12, RZ, RZ, R5 ;  /* 0x000000ffff0c7224 */ /* 0x000fe400078e0005 */
[----:B------:R-:W-:-:S07]  /*2f8a0*/  IMAD.MOV.U32 R63, RZ, RZ, R14 ;  /* 0x000000ffff3f7224 */ /* 0x000fce00078e000e */
[----:B------:R-:W-:Y:S05]  /*2f8b0*/  WARPSYNC.COLLECTIVE R15, `(.L_x_3444) ;  /* 0x000000000f087348 */ /* 0x000fea0003c00000 */
[----:B------:R0:W1:Y:S02]  /*2f8c0*/  SHFL.IDX P6, R14, R13, R12, R11 ;  /* 0x0000000c0d0e7389 */ /* 0x00006400000c000b */
[----:B01----:R-:W-:Y:S01]  /*2f8d0*/  ENDCOLLECTIVE ;  /* 0x000000000000791b */ /* 0x003fe20003800000 */
.L_x_3444:
        /* <DEDUP_REMOVED lines=8> */
.L_x_3445:
[----:B------:R-:W-:Y:S01]  /*2f960*/  MOV R13, R106 ;  /* 0x0000006a000d7202 */ /* 0x000fe20000000f00 */
[----:B------:R-:W-:Y:S02]  /*2f970*/  IMAD.MOV.U32 R12, RZ, RZ, R5 ;  /* 0x000000ffff0c7224 */ /* 0x000fe400078e0005 */
[----:B------:R-:W-:-:S07]  /*2f980*/  IMAD.MOV.U32 R65, RZ, RZ, R14 ;  /* 0x000000ffff417224 */ /* 0x000fce00078e000e */
[----:B------:R-:W-:Y:S05]  /*2f990*/  WARPSYNC.COLLECTIVE R15, `(.L_x_3446) ;  /* 0x000000000f087348 */ /* 0x000fea0003c00000 */
[----:B------:R0:W1:Y:S02]  /*2f9a0*/  SHFL.IDX P6, R14, R13, R12, R11 ;  /* 0x0000000c0d0e7389 */ /* 0x00006400000c000b */
[----:B01----:R-:W-:Y:S01]  /*2f9b0*/  ENDCOLLECTIVE ;  /* 0x000000000000791b */ /* 0x003fe20003800000 */
.L_x_3446:
        /* <DEDUP_REMOVED lines=8> */
.L_x_3447:
[----:B------:R-:W-:Y:S02]  /*2fa40*/  IMAD.MOV.U32 R13, RZ, RZ, R112 ;  /* 0x000000ffff0d7224 */ /* 0x000fe400078e0070 */
[----:B------:R-:W-:Y:S02]  /*2fa50*/  IMAD.MOV.U32 R12, RZ, RZ, R5 ;  /* 0x000000ffff0c7224 */ /* 0x000fe400078e0005 */
[----:B------:R-:W-:-:S07]  /*2fa60*/  IMAD.MOV.U32 R67, RZ, RZ, R14 ;  /* 0x000000ffff437224 */ /* 0x000fce00078e000e */
[----:B------:R-:W-:Y:S05]  /*2fa70*/  WARPSYNC.COLLECTIVE R15, `(.L_x_3448) ;  /* 0x000000000f087348 */ /* 0x000fea0003c00000 */
[----:B------:R0:W1:Y:S02]  /*2fa80*/  SHFL.IDX P6, R14, R13, R12, R11 ;  /* 0x0000000c0d0e7389 */ /* 0x00006400000c000b */
[----:B01----:R-:W-:Y:S01]  /*2fa90*/  ENDCOLLECTIVE ;  /* 0x000000000000791b */ /* 0x003fe20003800000 */
.L_x_3448:
        /* <DEDUP_REMOVED lines=8> */
.L_x_3449:
[----:B------:R-:W-:Y:S01]  /*2fb20*/  MOV R13, R116 ;  /* 0x00000074000d7202 */ /* 0x000fe20000000f00 */
[----:B------:R-:W-:Y:S02]  /*2fb30*/  IMAD.MOV.U32 R12, RZ, RZ, R5 ;  /* 0x000000ffff0c7224 */ /* 0x000fe400078e0005 */
[----:B------:R-:W-:-:S07]  /*2fb40*/  IMAD.MOV.U32 R69, RZ, RZ, R14 ;  /* 0x000000ffff457224 */ /* 0x000fce00078e000e */
[----:B------:R-:W-:Y:S05]  /*2fb50*/  WARPSYNC.COLLECTIVE R15, `(.L_x_3450) ;  /* 0x000000000f087348 */ /* 0x000fea0003c00000 */
[----:B------:R0:W1:Y:S02]  /*2fb60*/  SHFL.IDX P6, R14, R13, R12, R11 ;  /* 0x0000000c0d0e7389 */ /* 0x00006400000c000b */
[----:B01----:R-:W-:Y:S01]  /*2fb70*/  ENDCOLLECTIVE ;  /* 0x000000000000791b */ /* 0x003fe20003800000 */
.L_x_3450:
        /* <DEDUP_REMOVED lines=8> */
.L_x_3451:
[----:B------:R-:W-:Y:S02]  /*2fc00*/  IMAD.MOV.U32 R13, RZ, RZ, R120 ;  /* 0x000000ffff0d7224 */ /* 0x000fe400078e0078 */
[----:B------:R-:W-:Y:S02]  /*2fc10*/  IMAD.MOV.U32 R12, RZ, RZ, R5 ;  /* 0x000000ffff0c7224 */ /* 0x000fe400078e0005 */
[----:B------:R-:W-:-:S07]  /*2fc20*/  IMAD.MOV.U32 R71, RZ, RZ, R14 ;  /* 0x000000ffff477224 */ /* 0x000fce00078e000e */
[----:B------:R-:W-:Y:S05]  /*2fc30*/  WARPSYNC.COLLECTIVE R15, `(.L_x_3452) ;  /* 0x000000000f087348 */ /* 0x000fea0003c00000 */
[----:B------:R0:W1:Y:S02]  /*2fc40*/  SHFL.IDX P6, R14, R13, R12, R11 ;  /* 0x0000000c0d0e7389 */ /* 0x00006400000c000b */
[----:B01----:R-:W-:Y:S01]  /*2fc50*/  ENDCOLLECTIVE ;  /* 0x000000000000791b */ /* 0x003fe20003800000 */
.L_x_3452:
        /* <DEDUP_REMOVED lines=8> */
.L_x_3453:
[----:B------:R-:W-:Y:S01]  /*2fce0*/  MOV R13, R124 ;  /* 0x0000007c000d7202 */ /* 0x000fe20000000f00 */
[----:B------:R-:W-:Y:S02]  /*2fcf0*/  IMAD.MOV.U32 R12, RZ, RZ, R5 ;  /* 0x000000ffff0c7224 */ /* 0x000fe400078e0005 */
[----:B------:R-:W-:-:S07]  /*2fd00*/  IMAD.MOV.U32 R73, RZ, RZ, R14 ;  /* 0x000000ffff497224 */ /* 0x000fce00078e000e */
[----:B------:R-:W-:Y:S05]  /*2fd10*/  WARPSYNC.COLLECTIVE R15, `(.L_x_3454) ;  /* 0x000000000f087348 */ /* 0x000fea0003c00000 */
[----:B------:R0:W1:Y:S02]  /*2fd20*/  SHFL.IDX P6, R14, R13, R12, R11 ;  /* 0x0000000c0d0e7389 */ /* 0x00006400000c000b */
[----:B01----:R-:W-:Y:S01]  /*2fd30*/  ENDCOLLECTIVE ;  /* 0x000000000000791b */ /* 0x003fe20003800000 */
.L_x_3454:
[----:B------:R-:W-:Y:S01]  /*2fd40*/  IMAD.MOV.U32 R13, RZ, RZ, R126 ;  /* 0x000000ffff0d7224 */ /* 0x000fe200078e007e */
[----:B------:R-:W-:Y:S01]  /*2fd50*/  MOV R12, R9 ;  /* 0x00000009000c7202 */ /* 0x000fe20000000f00 */
[----:B------:R-:W-:-:S07]  /*2fd60*/  IMAD.MOV.U32 R124, RZ, RZ, R14 ;  /* 0x000000ffff7c7224 */ /* 0x000fce00078e000e */
[----:B------:R-:W-:Y:S05]  /*2fd70*/  WARPSYNC.COLLECTIVE R15, `(.L_x_3455) ;  /* 0x000000000f087348 */ /* 0x000fea0003c00000 */
[----:B------:R0:W1:Y:S02]  /*2fd80*/  SHFL.IDX P6, R14, R13, R12, R11 ;  /* 0x0000000c0d0e7389 */ /* 0x00006400000c000b */
[----:B01----:R-:W-:Y:S01]  /*2fd90*/  ENDCOLLECTIVE ;  /* 0x000000000000791b */ /* 0x003fe20003800000 */
.L_x_3455:
[----:B------:R-:W-:Y:S02]  /*2fda0*/  IMAD.MOV.U32 R13, RZ, RZ, R128 ;  /* 0x000000ffff0d7224 */ /* 0x000fe400078e0080 */
[----:B------:R-:W-:Y:S02]  /*2fdb0*/  IMAD.MOV.U32 R12, RZ, RZ, R5 ;  /* 0x000000ffff0c7224 */ /* 0x000fe400078e0005 */
[----:B------:R-:W-:-:S07]  /*2fdc0*/  IMAD.MOV.U32 R113, RZ, RZ, R14 ;  /* 0x000000ffff717224 */ /* 0x000fce00078e000e */
[----:B------:R-:W-:Y:S05]  /*2fdd0*/  WARPSYNC.COLLECTIVE R15, `(.L_x_3456) ;  /* 0x000000000f087348 */ /* 0x000fea0003c00000 */
[----:B------:R0:W1:Y:S02]  /*2fde0*/  SHFL.IDX P6, R14, R13, R12, R11 ;  /* 0x0000000c0d0e7389 */ /* 0x00006400000c000b */
[----:B01----:R-:W-:Y:S01]  /*2fdf0*/  ENDCOLLECTIVE ;  /* 0x000000000000791b */ /* 0x003fe20003800000 */
.L_x_3456:
[----:B------:R-:W-:Y:S01]  /*2fe00*/  SEL R59, R113, R124, P0 ;  /* 0x0000007c713b7207 */ /* 0x000fe20000000000 */
[----:B------:R-:W-:Y:S02]  /*2fe10*/  IMAD.MOV.U32 R13, RZ, RZ, R130 ;  /* 0x000000ffff0d7224 */ /* 0x000fe400078e0082 */
[----:B------:R-:W-:Y:S01]  /*2fe20*/  IMAD.MOV.U32 R12, RZ, RZ, R9 ;  /* 0x000000ffff0c7224 */ /* 0x000fe200078e0009 */
[----:B------:R-:W-:-:S07]  /*2fe30*/  MOV R128, R14 ;  /* 0x0000000e00807202 */ /* 0x000fce0000000f00 */
[----:B------:R-:W-:Y:S05]  /*2fe40*/  WARPSYNC.COLLECTIVE R15, `(.L_x_3457) ;  /* 0x000000000f087348 */ /* 0x000fea0003c00000 */
[----:B------:R0:W1:Y:S02]  /*2fe50*/  SHFL.IDX P6, R14, R13, R12, R11 ;  /* 0x0000000c0d0e7389 */ /* 0x00006400000c000b */
[----:B01----:R-:W-:Y:S01]  /*2fe60*/  ENDCOLLECTIVE ;  /* 0x000000000000791b */ /* 0x003fe20003800000 */
.L_x_3457:
[----:B------:R-:W-:Y:S01]  /*2fe70*/  MOV R13, R132 ;  /* 0x00000084000d7202 */ /* 0x000fe20000000f00 */
[----:B------:R-:W-:Y:S02]  /*2fe80*/  IMAD.MOV.U32 R12, RZ, RZ, R5 ;  /* 0x000000ffff0c7224 */ /* 0x000fe400078e0005 */
[----:B------:R-:W-:-:S07]  /*2fe90*/  IMAD.MOV.U32 R115, RZ, RZ, R14 ;  /* 0x000000ffff737224 */ /* 0x000fce00078e000e */
[----:B------:R-:W-:Y:S05]  /*2fea0*/  WARPSYNC.COLLECTIVE R15, `(.L_x_3458) ;  /* 0x000000000f087348 */ /* 0x000fea0003c00000 */
[----:B------:R0:W1:Y:S02]  /*2feb0*/  SHFL.IDX P6, R14, R13, R12, R11 ;  /* 0x0000000c0d0e7389 */ /* 0x00006400000c000b */
[----:B01----:R-:W-:Y:S01]  /*2fec0*/  ENDCOLLECTIVE ;  /* 0x000000000000791b */ /* 0x003fe20003800000 */
.L_x_3458:
        /* <DEDUP_REMOVED lines=8> */
.L_x_3459:
[----:B------:R-:W-:Y:S02]  /*2ff50*/  IMAD.MOV.U32 R13, RZ, RZ, R136 ;  /* 0x000000ffff0d7224 */ /* 0x000fe400078e0088 */
[----:B------:R-:W-:Y:S02]  /*2ff60*/  IMAD.MOV.U32 R12, RZ, RZ, R5 ;  /* 0x000000ffff0c7224 */ /* 0x000fe400078e0005 */
[----:B------:R-:W-:-:S07]  /*2ff70*/  IMAD.MOV.U32 R117, RZ, RZ, R14 ;  /* 0x000000ffff757224 */ /* 0x000fce00078e000e */
[----:B------:R-:W-:Y:S05]  /*2ff80*/  WARPSYNC.COLLECTIVE R15, `(.L_x_3460) ;  /* 0x000000000f087348 */ /* 0x000fea0003c00000 */
[----:B------:R0:W1:Y:S02]  /*2ff90*/  SHFL.IDX P6, R14, R13, R12, R11 ;  /* 0x0000000c0d0e7389 */ /* 0x00006400000c000b */
[----:B01----:R-:W-:Y:S01]  /*2ffa0*/  ENDCOLLECTIVE ;  /* 0x000000000000791b */ /* 0x003fe20003800000 */
.L_x_3460:
        /* <DEDUP_REMOVED lines=8> */
.L_x_3461:
[----:B------:R-:W-:Y:S01]  /*30030*/  MOV R13, R140 ;  /* 0x0000008c000d7202 */ /* 0x000fe20000000f00 */
[----:B------:R-:W-:Y:S02]  /*30040*/  IMAD.MOV.U32 R12, RZ, RZ, R5 ;  /* 0x000000ffff0c7224 */ /* 0x000fe400078e0005 */
[----:B------:R-:W-:-:S07]  /*30050*/  IMAD.MOV.U32 R119, RZ, RZ, R14 ;  /* 0x000000ffff777224 */ /* 0x000fce00078e000e */
[----:B------:R-:W-:Y:S05]  /*30060*/  WARPSYNC.COLLECTIVE R15, `(.L_x_3462) ;  /* 0x000000000f087348 */ /* 0x000fea0003c00000 */
[----:B------:R0:W1:Y:S02]  /*30070*/  SHFL.IDX P6, R14, R13, R12, R11 ;  /* 0x0000000c0d0e7389 */ /* 0x00006400000c000b */
[----:B01----:R-:W-:Y:S01]  /*30080*/  ENDCOLLECTIVE ;  /* 0x000000000000791b */ /* 0x003fe20003800000 */
.L_x_3462:
        /* <DEDUP_REMOVED lines=8> */
.L_x_3463:
[----:B------:R-:W-:Y:S02]  /*30110*/  IMAD.MOV.U32 R13, RZ, RZ, R0 ;  /* 0x000000ffff0d7224 */ /* 0x000fe400078e0000 */
[----:B------:R-:W-:Y:S01]  /*30120*/  IMAD.MOV.U32 R12, RZ, RZ, R5 ;  /* 0x000000ffff0c7224 */ /* 0x000fe200078e0005 */
[----:B------:R-:W-:Y:S01]  /*30130*/  SEL R5, R82, R55, P0 ;  /* 0x0000003752057207 */ /* 0x000fe20000000000 */
[----:B------:R-:W-:-:S07]  /*30140*/  IMAD.MOV.U32 R142, RZ, RZ, R14 ;  /* 0x000000ffff8e7224 */ /* 0x000fce00078e000e */
[----:B------:R-:W-:Y:S05]  /*30150*/  WARPSYNC.COLLECTIVE R15, `(.L_x_3464) ;  /* 0x000000000f087348 */ /* 0x000fea0003c00000 */
[----:B------:R0:W1:Y:S02]  /*30160*/  SHFL.IDX P6, R14, R13, R12, R11 ;  /* 0x0000000c0d0e7389 */ /* 0x00006400000c000b */
[----:B01----:R-:W-:Y:S01]  /*30170*/  ENDCOLLECTIVE ;  /* 0x000000000000791b */ /* 0x003fe20003800000 */
.L_x_3464:
        /* <DEDUP_REMOVED lines=9> */
.L_x_3465:
[----:B------:R-:W-:Y:S02]  /*30210*/  SEL R12, R78, R53, P0 ;  /* 0x000000354e0c7207 */ /* 0x000fe40000000000 */
[----:B------:R-:W-:Y:S02]  /*30220*/  SEL R11, R57, R86, P0 ;  /* 0x00000056390b7207 */ /* 0x000fe40000000000 */
[----:B------:R-:W-:Y:S01]  /*30230*/  SEL R57, R124, R113, P0 ;  /* 0x000000717c397207 */ /* 0x000fe20000000000 */
[----:B------:R-:W-:Y:S01]  /*30240*/  IMAD.MOV.U32 R121, RZ, RZ, R14 ;  /* 0x000000ffff797224 */ /* 0x000fe200078e000e */
[----:B------:R-:W-:Y:S02]  /*30250*/  SEL R14, R53, R78, P0 ;  /* 0x0000004e350e7207 */ /* 0x000fe40000000000 */
[----:B------:R-:W-:Y:S02]  /*30260*/  SEL R53, R120, R73, P0 ;  /* 0x0000004978357207 */ /* 0x000fe40000000000 */
[----:B------:R-:W-:-:S02]  /*30270*/  SEL R73, R75, R142, P0 ;  /* 0x0000008e4b497207 */ /* 0x000fc40000000000 */
[----:B------:R-:W-:Y:S01]  /*30280*/  SEL R75, R142, R75, P0 ;  /* 0x0000004b8e4b7207 */ /* 0x000fe20000000000 */
[----:B------:R-:W-:Y:S06]  /*30290*/  BRA `(.L_x_3466) ;  /* 0xffffff1400d07947 */ /* 0x000fec000383ffff */
.L_x_3152:
[----:B------:R-:W-:Y:S01]  /*302a0*/  IMAD.MOV.U32 R13, RZ, RZ, R3 ;  /* 0x000000ffff0d7224 */ /* 0x000fe200078e0003 */
[----:B------:R-:W-:Y:S01]  /*302b0*/  MOV R15, 0xffffffff ;  /* 0xffffffff000f7802 */ /* 0x000fe20000000f00 */
[----:B------:R-:W-:Y:S02]  /*302c0*/  IMAD.MOV.U32 R12, RZ, RZ, RZ ;  /* 0x000000ffff0c7224 */ /* 0x000fe400078e00ff */
[----:B------:R-:W-:-:S07]  /*302d0*/  IMAD.MOV.U32 R11, RZ, RZ, 0x181f ;  /* 0x0000181fff0b7424 */ /* 0x000fce00078e00ff */
[----:B01----:R-:W-:Y:S05]  /*302e0*/  WARPSYNC.COLLECTIVE R15, `(.L_x_3467) ;  /* 0x000000000f087348 */ /* 0x003fea0003c00000 */
[----:B------:R2:W3:Y:S02]  /*302f0*/  SHFL.IDX P6, R14, R13, R12, R11 ;  /* 0x0000000c0d0e7389 */ /* 0x0004e400000c000b */
[----:B0123--:R-:W-:Y:S01]  /*30300*/  ENDCOLLECTIVE ;  /* 0x000000000000791b */ /* 0x00ffe20003800000 */
.L_x_3467:
[----:B------:R-:W-:Y:S02]  /*30310*/  IMAD.MOV.U32 R13, RZ, RZ, R2 ;  /* 0x000000ffff0d7224 */ /* 0x000fe400078e0002 */
[----:B------:R-:W-:-:S07]  /*30320*/  IMAD.MOV.U32 R0, RZ, RZ, R14 ;  /* 0x000000ffff007224 */ /* 0x000fce00078e000e */
[----:B------:R-:W-:Y:S05]  /*30330*/  WARPSYNC.COLLECTIVE R15, `(.L_x_3468) ;  /* 0x000000000f087348 */ /* 0x000fea0003c00000 */
[----:B------:R0:W1:Y:S02]  /*30340*/  SHFL.IDX P6, R14, R13, R12, R11 ;  /* 0x0000000c0d0e7389 */ /* 0x00006400000c000b */
[----:B01----:R-:W-:Y:S01]  /*30350*/  ENDCOLLECTIVE ;  /* 0x000000000000791b */ /* 0x003fe20003800000 */
.L_x_3468:
[----:B------:R-:W-:Y:S05]  /*30360*/  BRA `(.L_x_3469) ;  /* 0xffffff3400447947 */ /* 0x000fea000383ffff */
.L_x_3155:
        /* <DEDUP_REMOVED lines=8> */
.L_x_3471:
[----:B------:R-:W-:Y:S05]  /*303f0*/  BSYNC B1 ;  /* 0x0000000000017941 */ /* 0x000fea0003800000 */
.L_x_3470:
        /* <DEDUP_REMOVED lines=8> */
.L_x_3472:
[----:B------:R-:W-:Y:S05]  /*30480*/  BRA `(.L_x_3473) ;  /* 0xffffff3400647947 */ /* 0x000fea000383ffff */
.L_x_3158:
[----:B------:R-:W-:Y:S01]  /*30490*/  BSSY B1, `(.L_x_3474) ;  /* 0x0000008000017945 */ /* 0x000fe20003800000 */
[----:B0-----:R-:W-:Y:S01]  /*304a0*/  MOV R13, R3 ;  /* 0x00000003000d7202 */ /* 0x001fe20000000f00 */
[----:B------:R-:W-:Y:S02]  /*304b0*/  IMAD.MOV.U32 R12, RZ, RZ, 0x2 ;  /* 0x00000002ff0c7424 */ /* 0x000fe400078e00ff */
[----:B------:R-:W-:Y:S02]  /*304c0*/  IMAD.MOV.U32 R11, RZ, RZ, 0x181f ;  /* 0x0000181fff0b7424 */ /* 0x000fe400078e00ff */
[----:B------:R-:W-:-:S07]  /*304d0*/  IMAD.MOV.U32 R15, RZ, RZ, -0x1 ;  /* 0xffffffffff0f7424 */ /* 0x000fce00078e00ff */
[----:B-1234-:R-:W-:Y:S05]  /*304e0*/  WARPSYNC.COLLECTIVE R15, `(.L_x_3475) ;  /* 0x000000000f087348 */ /* 0x01efea0003c00000 */
[----:B----4-:R0:W4:Y:S02]  /*304f0*/  SHFL.IDX P6, R14, R13, R12, R11 ;  /* 0x0000000c0d0e7389 */ /* 0x01012400000c000b */
[----:B01234-:R-:W-:Y:S01]  /*30500*/  ENDCOLLECTIVE ;  /* 0x000000000000791b */ /* 0x01ffe20003800000 */
.L_x_3475:
[----:B------:R-:W-:Y:S05]  /*30510*/  BSYNC B1 ;  /* 0x0000000000017941 */ /* 0x000fea0003800000 */
.L_x_3474:
        /* <DEDUP_REMOVED lines=8> */
.L_x_3476:
[----:B------:R-:W-:Y:S05]  /*305a0*/  BRA `(.L_x_3477) ;  /* 0xffffff3400847947 */ /* 0x000fea000383ffff */
.L_x_3161:
[----:B------:R-:W-:Y:S01]  /*305b0*/  BSSY B1, `(.L_x_3478) ;  /* 0x0000008000017945 */ /* 0x000fe20003800000 */
[----:B0-----:R-:W-:Y:S01]  /*305c0*/  IMAD.MOV.U32 R13, RZ, RZ, R3 ;  /* 0x000000ffff0d7224 */ /* 0x001fe200078e0003 */
[----:B------:R-:W-:Y:S01]  /*305d0*/  MOV R15, 0xffffffff ;  /* 0xffffffff000f7802 */ /* 0x000fe20000000f00 */
[----:B------:R-:W-:Y:S02]  /*305e0*/  IMAD.MOV.U32 R12, RZ, RZ, 0x3 ;  /* 0x00000003ff0c7424 */ /* 0x000fe400078e00ff */
[----:B------:R-:W-:-:S07]  /*305f0*/  IMAD.MOV.U32 R11, RZ, RZ, 0x181f ;  /* 0x0000181fff0b7424 */ /* 0x000fce00078e00ff */
[----:B-1234-:R-:W-:Y:S05]  /*30600*/  WARPSYNC.COLLECTIVE R15, `(.L_x_3479) ;  /* 0x000000000f087348 */ /* 0x01efea0003c00000 */
[----:B------:R0:W0:Y:S02]  /*30610*/  SHFL.IDX P6, R14, R13, R12, R11 ;  /* 0x0000000c0d0e7389 */ /* 0x00002400000c000b */
[----:B01234-:R-:W-:Y:S01]  /*30620*/  ENDCOLLECTIVE ;  /* 0x000000000000791b */ /* 0x01ffe20003800000 */
.L_x_3479:
[----:B------:R-:W-:Y:S05]  /*30630*/  BSYNC B1 ;  /* 0x0000000000017941 */ /* 0x000fea0003800000 */
.L_x_3478:
        /* <DEDUP_REMOVED lines=8> */
.L_x_3480:
[----:B------:R-:W-:Y:S05]  /*306c0*/  BRA `(.L_x_3481) ;  /* 0xffffff3400a47947 */ /* 0x000fea000383ffff */
.L_x_3177:
[----:B0-----:R-:W0:Y:S01]  /*306d0*/  S2R R8, SR_TID.X ;  /* 0x0000000000087919 */ /* 0x001e220000002100 */
[----:B------:R-:W-:Y:S01]  /*306e0*/  BSSY B1, `(.L_x_3482) ;  /* 0x000000a000017945 */ /* 0x000fe20003800000 */
[----:B------:R-:W-:Y:S01]  /*306f0*/  IMAD.MOV.U32 R12, RZ, RZ, RZ ;  /* 0x000000ffff0c7224 */ /* 0x000fe200078e00ff */
[----:B------:R-:W-:Y:S01]  /*30700*/  MOV R11, 0x1f ;  /* 0x0000001f000b7802 */ /* 0x000fe20000000f00 */
[----:B------:R-:W-:Y:S01]  /*30710*/  IMAD.MOV.U32 R15, RZ, RZ, -0x1 ;  /* 0xffffffffff0f7424 */ /* 0x000fe200078e00ff */
[----:B0-----:R-:W-:-:S04]  /*30720*/  SHF.R.U32.HI R8, RZ, 0x5, R8 ;  /* 0x00000005ff087819 */ /* 0x001fc80000011608 */
[----:B------:R-:W-:-:S05]  /*30730*/  LOP3.LUT R8, R8, 0x3, RZ, 0xc0, !PT ;  /* 0x0000000308087812 */ /* 0x000fca00078ec0ff */
[----:B------:R-:W-:-:S07]  /*30740*/  IMAD.MOV.U32 R13, RZ, RZ, R8 ;  /* 0x000000ffff0d7224 */ /* 0x000fce00078e0008 */
[----:B-1----:R-:W-:Y:S05]  /*30750*/  WARPSYNC.COLLECTIVE R15, `(.L_x_3483) ;  /* 0x000000000f087348 */ /* 0x002fea0003c00000 */
[----:B------:R0:W2:Y:S02]  /*30760*/  SHFL.IDX P6, R14, R13, R12, R11 ;  /* 0x0000000c0d0e7389 */ /* 0x0000a400000c000b */
[----:B012---:R-:W-:Y:S01]  /*30770*/  ENDCOLLECTIVE ;  /* 0x000000000000791b */ /* 0x007fe20003800000 */
.L_x_3483:
[----:B------:R-:W-:Y:S05]  /*30780*/  BSYNC B1 ;  /* 0x0000000000017941 */ /* 0x000fea0003800000 */
.L_x_3482:
[----:B------:R-:W-:Y:S05]  /*30790*/  BRA `(.L_x_3484) ;  /* 0xffffff4c00647947 */ /* 0x000fea000383ffff */
.L_x_3179:
[----:B------:R-:W-:Y:S01]  /*307a0*/  BSSY B1, `(.L_x_3485) ;  /* 0x0000006000017945 */ /* 0x000fe20003800000 */
[----:B------:R-:W-:-:S07]  /*307b0*/  IMAD.MOV.U32 R15, RZ, RZ, -0x1 ;  /* 0xffffffffff0f7424 */ /* 0x000fce00078e00ff */
[----:B012---:R-:W-:Y:S05]  /*307c0*/  WARPSYNC.COLLECTIVE R15, `(.L_x_3486) ;  /* 0x000000000f0c7348 */ /* 0x007fea0003c00000 */
[----:B------:R-:W-:Y:S02]  /*307d0*/  ELECT P6, UR62, PT ;  /* 0x00000000003e782f */ /* 0x000fe400038c0000 */
[----:B------:R-:W-:Y:S01]  /*307e0*/  MOV R14, UR62 ;  /* 0x0000003e000e7c02 */ /* 0x000fe20008000f00 */
[----:B012---:R-:W-:Y:S10]  /*307f0*/  ENDCOLLECTIVE ;  /* 0x000000000000791b */ /* 0x007ff40003800000 */
.L_x_3486:
[----:B------:R-:W-:Y:S05]  /*30800*/  BSYNC B1 ;  /* 0x0000000000017941 */ /* 0x000fea0003800000 */
.L_x_3485:
[----:B------:R-:W-:Y:S05]  /*30810*/  BRA `(.L_x_3178) ;  /* 0xffffff4c005c7947 */ /* 0x000fea000383ffff */
.L_x_3181:
[----:B--2---:R2:W3:Y:S02]  /*30820*/  SYNCS.PHASECHK.TRANS64.TRYWAIT P0, [R22+URZ+0x38820], R6 ;  /* 0x03882006160075a7 */ /* 0x0044e4000800017f */
[----:B---3--:R-:W-:Y:S05]  /*30830*/  @!P0 NANOSLEEP.SYNCS 0x989680 ;  /* 0x009896800000895d */ /* 0x008fea0003900000 */
[----:B------:R-:W3:Y:S02]  /*30840*/  @!P0 SYNCS.PHASECHK.TRANS64 P0, [R22+URZ+0x38820], R6 ;  /* 0x03882006160085a7 */ /* 0x000ee4000800007f */
[----:B---3--:R-:W-:Y:S05]  /*30850*/  @!P0 BRA `(.L_x_3181) ;  /* 0xfffffffc00f08947 */ /* 0x008fea000383ffff */
[----:B------:R-:W-:Y:S05]  /*30860*/  BRA `(.L_x_3487) ;  /* 0xffffff4c006c7947 */ /* 0x000fea000383ffff */
.L_x_3185:
[----:B-1----:R1:W3:Y:S02]  /*30870*/  SYNCS.PHASECHK.TRANS64.TRYWAIT P0, [R10+URZ+0x388a0], R9 ;  /* 0x0388a0090a0075a7 */ /* 0x0022e4000800017f */
[----:B---3--:R-:W-:Y:S05]  /*30880*/  @!P0 NANOSLEEP.SYNCS 0x989680 ;  /* 0x009896800000895d */ /* 0x008fea0003900000 */
[----:B------:R-:W3:Y:S02]  /*30890*/  @!P0 SYNCS.PHASECHK.TRANS64 P0, [R10+URZ+0x388a0], R9 ;  /* 0x0388a0090a0085a7 */ /* 0x000ee4000800007f */
[----:B---3--:R-:W-:Y:S05]  /*308a0*/  @!P0 BRA `(.L_x_3185) ;  /* 0xfffffffc00f08947 */ /* 0x008fea000383ffff */
[----:B------:R-:W-:Y:S05]  /*308b0*/  BRA `(.L_x_3488) ;  /* 0xffffff4c00847947 */ /* 0x000fea000383ffff */
.L_x_3191:
[----:B0-----:R0:W2:Y:S02]  /*308c0*/  SYNCS.PHASECHK.TRANS64.TRYWAIT P0, [R10+URZ+0x388c0], R9 ;  /* 0x0388c0090a0075a7 */ /* 0x0010a4000800017f */
[----:B--2---:R-:W-:Y:S05]  /*308d0*/  @!P0 NANOSLEEP.SYNCS 0x989680 ;  /* 0x009896800000895d */ /* 0x004fea0003900000 */
[----:B------:R-:W2:Y:S02]  /*308e0*/  @!P0 SYNCS.PHASECHK.TRANS64 P0, [R10+URZ+0x388c0], R9 ;  /* 0x0388c0090a0085a7 */ /* 0x000ea4000800007f */
[----:B--2---:R-:W-:Y:S05]  /*308f0*/  @!P0 BRA `(.L_x_3191) ;  /* 0xfffffffc00f08947 */ /* 0x004fea000383ffff */
[----:B------:R-:W-:Y:S05]  /*30900*/  BRA `(.L_x_3489) ;  /* 0xffffff5000407947 */ /* 0x000fea000383ffff */
.L_x_3199:
[----:B0-----:R0:W1:Y:S02]  /*30910*/  SYNCS.PHASECHK.TRANS64.TRYWAIT P1, [R9+URZ+0x388a0], R8 ;  /* 0x0388a008090075a7 */ /* 0x001064000802017f */
[----:B-1----:R-:W-:Y:S05]  /*30920*/  @!P1 NANOSLEEP.SYNCS 0x989680 ;  /* 0x009896800000995d */ /* 0x002fea0003900000 */
[----:B------:R-:W1:Y:S02]  /*30930*/  @!P1 SYNCS.PHASECHK.TRANS64 P1, [R9+URZ+0x388a0], R8 ;  /* 0x0388a008090095a7 */ /* 0x000e64000802007f */
[----:B-1----:R-:W-:Y:S05]  /*30940*/  @!P1 BRA `(.L_x_3199) ;  /* 0xfffffffc00f09947 */ /* 0x002fea000383ffff */
[----:B------:R-:W-:Y:S05]  /*30950*/  BRA `(.L_x_3490) ;  /* 0xffffff5400387947 */ /* 0x000fea000383ffff */
.L_x_3205:
[----:B-1----:R1:W2:Y:S02]  /*30960*/  SYNCS.PHASECHK.TRANS64.TRYWAIT P1, [R9+URZ+0x388c0], R8 ;  /* 0x0388c008090075a7 */ /* 0x0022a4000802017f */
[----:B--2---:R-:W-:Y:S05]  /*30970*/  @!P1 NANOSLEEP.SYNCS 0x989680 ;  /* 0x009896800000995d */ /* 0x004fea0003900000 */
[----:B------:R-:W2:Y:S02]  /*30980*/  @!P1 SYNCS.PHASECHK.TRANS64 P1, [R9+URZ+0x388c0], R8 ;  /* 0x0388c008090095a7 */ /* 0x000ea4000802007f */
[----:B--2---:R-:W-:Y:S05]  /*30990*/  @!P1 BRA `(.L_x_3205) ;  /* 0xfffffffc00f09947 */ /* 0x004fea000383ffff */
[----:B------:R-:W-:Y:S05]  /*309a0*/  BRA `(.L_x_3491) ;  /* 0xffffff5400f07947 */ /* 0x000fea000383ffff */
.L_x_3221:
[----:B------:R-:W1:Y:S01]  /*309b0*/  S2R R20, SR_TID.X ;  /* 0x0000000000147919 */ /* 0x000e620000002100 */
[----:B------:R-:W-:Y:S01]  /*309c0*/  BSSY B0, `(.L_x_3492) ;  /* 0x000000a000007945 */ /* 0x000fe20003800000 */
[----:B------:R-:W-:Y:S01]  /*309d0*/  MOV R12, RZ ;  /* 0x000000ff000c7202 */ /* 0x000fe20000000f00 */
[----:B------:R-:W-:Y:S02]  /*309e0*/  IMAD.MOV.U32 R11, RZ, RZ, 0x1f ;  /* 0x0000001fff0b7424 */ /* 0x000fe400078e00ff */
[----:B------:R-:W-:Y:S01]  /*309f0*/  IMAD.MOV.U32 R15, RZ, RZ, -0x1 ;  /* 0xffffffffff0f7424 */ /* 0x000fe200078e00ff */
[----:B-1----:R-:W-:-:S04]  /*30a00*/  SHF.R.U32.HI R9, RZ, 0x5, R20 ;  /* 0x00000005ff097819 */ /* 0x002fc80000011614 */
[----:B------:R-:W-:-:S05]  /*30a10*/  LOP3.LUT R9, R9, 0x3, RZ, 0xc0, !PT ;  /* 0x0000000309097812 */ /* 0x000fca00078ec0ff */
[----:B------:R-:W-:-:S07]  /*30a20*/  IMAD.MOV.U32 R13, RZ, RZ, R9 ;  /* 0x000000ffff0d7224 */ /* 0x000fce00078e0009 */
[----:B0----5:R-:W-:Y:S05]  /*30a30*/  WARPSYNC.COLLECTIVE R15, `(.L_x_3493) ;  /* 0x000000000f087348 */ /* 0x021fea0003c00000 */
[----:B------:R1:W2:Y:S02]  /*30a40*/  SHFL.IDX P6, R14, R13, R12, R11 ;  /* 0x0000000c0d0e7389 */ /* 0x0002a400000c000b */
[----:B012--5:R-:W-:Y:S01]  /*30a50*/  ENDCOLLECTIVE ;  /* 0x000000000000791b */ /* 0x027fe20003800000 */
.L_x_3493:
[----:B------:R-:W-:Y:S05]  /*30a60*/  BSYNC B0 ;  /* 0x0000000000007941 */ /* 0x000fea0003800000 */
.L_x_3492:
[----:B------:R-:W-:Y:S05]  /*30a70*/  BRA `(.L_x_3494) ;  /* 0xffffff6400547947 */ /* 0x000fea000383ffff */
.L_x_3224:
[----:B0-----:R0:W1:Y:S02]  /*30a80*/  SYNCS.PHASECHK.TRANS64.TRYWAIT P0, [R6+URZ+0x38880], R20 ;  /* 0x03888014060075a7 */ /* 0x001064000800017f */
[----:B-1----:R-:W-:Y:S05]  /*30a90*/  @!P0 NANOSLEEP.SYNCS 0x989680 ;  /* 0x009896800000895d */ /* 0x002fea0003900000 */
[----:B------:R-:W1:Y:S02]  /*30aa0*/  @!P0 SYNCS.PHASECHK.TRANS64 P0, [R6+URZ+0x38880], R20 ;  /* 0x03888014060085a7 */ /* 0x000e64000800007f */
[----:B-1----:R-:W-:Y:S05]  /*30ab0*/  @!P0 BRA `(.L_x_3224) ;  /* 0xfffffffc00f08947 */ /* 0x002fea000383ffff */
[----:B------:R-:W-:Y:S05]  /*30ac0*/  BRA `(.L_x_3495) ;  /* 0xffffff6400747947 */ /* 0x000fea000383ffff */
.L_x_3225:
[----:B------:R-:W-:Y:S01]  /*30ad0*/  BSSY B0, `(.L_x_3496) ;  /* 0x0000008000007945 */ /* 0x000fe20003800000 */
[----:B------:R-:W-:Y:S01]  /*30ae0*/  IMAD.MOV.U32 R13, RZ, RZ, R8 ;  /* 0x000000ffff0d7224 */ /* 0x000fe200078e0008 */
[----:B-1----:R-:W-:Y:S01]  /*30af0*/  MOV R12, RZ ;  /* 0x000000ff000c7202 */ /* 0x002fe20000000f00 */
[----:B------:R-:W-:Y:S02]  /*30b00*/  IMAD.MOV.U32 R11, RZ, RZ, 0x181f ;  /* 0x0000181fff0b7424 */ /* 0x000fe400078e00ff */
[----:B------:R-:W-:-:S07]  /*30b10*/  IMAD.MOV.U32 R15, RZ, RZ, -0x1 ;  /* 0xffffffffff0f7424 */ /* 0x000fce00078e00ff */
[----:B0-----:R-:W-:Y:S05]  /*30b20*/  WARPSYNC.COLLECTIVE R15, `(.L_x_3497) ;  /* 0x000000000f087348 */ /* 0x001fea0003c00000 */
[----:B------:R1:W2:Y:S02]  /*30b30*/  SHFL.IDX P6, R14, R13, R12, R11 ;  /* 0x0000000c0d0e7389 */ /* 0x0002a400000c000b */
[----:B012---:R-:W-:Y:S01]  /*30b40*/  ENDCOLLECTIVE ;  /* 0x000000000000791b */ /* 0x007fe20003800000 */
.L_x_3497:
[----:B------:R-:W-:Y:S05]  /*30b50*/  BSYNC B0 ;  /* 0x0000000000007941 */ /* 0x000fea0003800000 */
.L_x_3496:
[----:B------:R-:W-:Y:S01]  /*30b60*/  MOV R13, R7 ;  /* 0x00000007000d7202 */ /* 0x000fe20000000f00 */
[----:B------:R-:W-:Y:S01]  /*30b70*/  IMAD.MOV.U32 R12, RZ, RZ, RZ ;  /* 0x000000ffff0c7224 */ /* 0x000fe200078e00ff */
[----:B------:R-:W0:Y:S01]  /*30b80*/  LDC R25, c[0x0][0x2f4] ;  /* 0x0000bd00ff197b82 */ /* 0x000e220000000800 */
[----:B------:R-:W-:Y:S01]  /*30b90*/  IMAD.MOV.U32 R11, RZ, RZ, 0x181f ;  /* 0x0000181fff0b7424 */ /* 0x000fe200078e00ff */
[----:B------:R-:W-:Y:S01]  /*30ba0*/  LOP3.LUT R21, R30, 0x80, RZ, 0xfc, !PT ;  /* 0x000000801e157812 */ /* 0x000fe200078efcff */
[----:B------:R-:W-:Y:S02]  /*30bb0*/  IMAD.MOV.U32 R15, RZ, RZ, -0x1 ;  /* 0xffffffffff0f7424 */ /* 0x000fe400078e00ff */
[----:B------:R-:W-:-:S07]  /*30bc0*/  IMAD.MOV.U32 R3, RZ, RZ, R14 ;  /* 0x000000ffff037224 */ /* 0x000fce00078e000e */
[----:B0-----:R-:W-:Y:S05]  /*30bd0*/  WARPSYNC.COLLECTIVE R15, `(.L_x_3498) ;  /* 0x000000000f087348 */ /* 0x001fea0003c00000 */
[----:B------:R1:W2:Y:S02]  /*30be0*/  SHFL.IDX P6, R14, R13, R12, R11 ;  /* 0x0000000c0d0e7389 */ /* 0x0002a400000c000b */
[----:B012---:R-:W-:Y:S01]  /*30bf0*/  ENDCOLLECTIVE ;  /* 0x000000000000791b */ /* 0x007fe20003800000 */
.L_x_3498:
[----:B------:R-:W-:Y:S01]  /*30c00*/  IMAD.IADD R5, R22, 0x1, R5 ;  /* 0x0000000116057824 */ /* 0x000fe200078e0205 */
[----:B------:R-:W-:Y:S01]  /*30c10*/  ISETP.GE.AND P1, PT, R30, R25, PT ;  /* 0x000000191e00720c */ /* 0x000fe20003f26270 */
[----:B------:R-:W-:Y:S01]  /*30c20*/  IMAD.MOV.U32 R13, RZ, RZ, R8 ;  /* 0x000000ffff0d7224 */ /* 0x000fe200078e0008 */
[----:B------:R-:W-:Y:S02]  /*30c30*/  MOV R12, 0x1 ;  /* 0x00000001000c7802 */ /* 0x000fe40000000f00 */
[----:B------:R-:W-:Y:S02]  /*30c40*/  ISETP.LT.OR P2, PT, R27, 0x1, P1 ;  /* 0x000000011b00780c */ /* 0x000fe40000f41670 */
[----:B------:R-:W-:-:S11]  /*30c50*/  MOV R2, R14 ;  /* 0x0000000e00027202 */ /* 0x000fd60000000f00 */
[----:B------:R-:W-:Y:S05]  /*30c60*/  WARPSYNC.COLLECTIVE R15, `(.L_x_3499) ;  /* 0x000000000f087348 */ /* 0x000fea0003c00000 */
[----:B------:R0:W1:Y:S02]  /*30c70*/  SHFL.IDX P6, R14, R13, R12, R11 ;  /* 0x0000000c0d0e7389 */ /* 0x00006400000c000b */
[----:B01----:R-:W-:Y:S01]  /*30c80*/  ENDCOLLECTIVE ;  /* 0x000000000000791b */ /* 0x003fe20003800000 */
.L_x_3499:
[----:B------:R-:W-:-:S05]  /*30c90*/  IADD3 R2, P0, R30, R2, RZ ;  /* 0x000000021e027210 */ /* 0x000fca0007f1e0ff */
[----:B------:R-:W-:Y:S01]  /*30ca0*/  IMAD.X R3, RZ, RZ, R3, P0 ;  /* 0x000000ffff037224 */ /* 0x000fe200000e0603 */
[----:B------:R-:W-:Y:S02]  /*30cb0*/  ISETP.GE.AND P0, PT, R21, R25, PT ;  /* 0x000000191500720c */ /* 0x000fe40003f06270 */
[----:B------:R-:W5:Y:S01]  /*30cc0*/  LDL.LU R21, [R1] ;  /* 0x0000000001157983 */ /* 0x000f620000300800 */
[C---:B------:R-:W-:Y:S02]  /*30cd0*/  ISETP.GE.AND P3, PT, R27.reuse, 0x11, PT ;  /* 0x000000111b00780c */ /* 0x040fe40003f66270 */
[C---:B------:R-:W-:Y:S01]  /*30ce0*/  ISETP.GE.AND P5, PT, R27.reuse, 0x31, PT ;  /* 0x000000311b00780c */ /* 0x040fe20003fa6270 */
[----:B------:R-:W-:Y:S01]  /*30cf0*/  @!PT LDS RZ, [RZ] ;  /* 0x00000000fffff984 */ /* 0x000fe20000000800 */
[----:B------:R-:W-:Y:S01]  /*30d00*/  @!PT LDS RZ, [RZ] ;  /* 0x00000000fffff984 */ /* 0x000fe20000000800 */
[----:B------:R-:W-:Y:S01]  /*30d10*/  @!PT LDS RZ, [RZ] ;  /* 0x00000000fffff984 */ /* 0x000fe20000000800 */
[----:B------:R-:W-:Y:S01]  /*30d20*/  LDGSTS.E.BYPASS.LTC128B.128 [R5+0x10400], desc[UR36][R2.64], !P2 ;  /* 0x1040000002057fae */ /* 0x000fe2000d101d64 */
[C---:B------:R-:W-:Y:S01]  /*30d30*/  ISETP.LT.OR P2, PT, R27.reuse, 0x1, P0 ;  /* 0x000000011b00780c */ /* 0x040fe20000741670 */
[----:B------:R-:W-:Y:S01]  /*30d40*/  IMAD.MOV.U32 R13, RZ, RZ, R7 ;  /* 0x000000ffff0d7224 */ /* 0x000fe200078e0007 */
[----:B------:R-:W-:-:S11]  /*30d50*/  ISETP.GE.AND P4, PT, R27, 0x41, PT ;  /* 0x000000411b00780c */ /* 0x000fd60003f86270 */
[----:B------:R0:W-:Y:S02]  /*30d60*/  LDGSTS.E.BYPASS.LTC128B.128 [R5+0x14400], desc[UR36][R2.64+0x80], !P2 ;  /* 0x1440008002057fae */ /* 0x0001e4000d101d64 */
[----:B0-----:R-:W-:-:S07]  /*30d70*/  IMAD.MOV.U32 R3, RZ, RZ, R14 ;  /* 0x000000ffff037224 */ /* 0x001fce00078e000e */
[----:B-----5:R-:W-:Y:S05]  /*30d80*/  WARPSYNC.COLLECTIVE R15, `(.L_x_3500) ;  /* 0x000000000f087348 */ /* 0x020fea0003c00000 */
[----:B------:R0:W1:Y:S02]  /*30d90*/  SHFL.IDX P6, R14, R13, R12, R11 ;  /* 0x0000000c0d0e7389 */ /* 0x00006400000c000b */
[----:B01---5:R-:W-:Y:S01]  /*30da0*/  ENDCOLLECTIVE ;  /* 0x000000000000791b */ /* 0x023fe20003800000 */
.L_x_3500:
[----:B------:R-:W-:Y:S02]  /*30db0*/  IMAD.MOV.U32 R13, RZ, RZ, R8 ;  /* 0x000000ffff0d7224 */ /* 0x000fe400078e0008 */
[----:B------:R-:W-:Y:S02]  /*30dc0*/  IMAD.MOV.U32 R12, RZ, RZ, 0x2 ;  /* 0x00000002ff0c7424 */ /* 0x000fe400078e00ff */
[----:B------:R-:W-:-:S07]  /*30dd0*/  IMAD.MOV.U32 R2, RZ, RZ, R14 ;  /* 0x000000ffff027224 */ /* 0x000fce00078e000e */
[----:B------:R-:W-:Y:S05]  /*30de0*/  WARPSYNC.COLLECTIVE R15, `(.L_x_3501) ;  /* 0x000000000f087348 */ /* 0x000fea0003c00000 */
[----:B------:R0:W1:Y:S02]  /*30df0*/  SHFL.IDX P6, R14, R13, R12, R11 ;  /* 0x0000000c0d0e7389 */ /* 0x00006400000c000b */
[----:B01----:R-:W-:Y:S01]  /*30e00*/  ENDCOLLECTIVE ;  /* 0x000000000000791b */ /* 0x003fe20003800000 */
.L_x_3501:
[----:B------:R-:W-:-:S04]  /*30e10*/  IADD3 R2, P2, R30, R2, RZ ;  /* 0x000000021e027210 */ /* 0x000fc80007f5e0ff */
[----:B------:R-:W-:Y:S02]  /*30e20*/  IADD3.X R3, RZ, R3, RZ, P2, !PT ;  /* 0x00000003ff037210 */ /* 0x000fe400017fe4ff */
        /* <DEDUP_REMOVED lines=12> */
.L_x_3502:
[----:B------:R-:W-:Y:S01]  /*30ef0*/  IMAD.MOV.U32 R13, RZ, RZ, R8 ;  /* 0x000000ffff0d7224 */ /* 0x000fe200078e0008 */
[----:B------:R-:W-:Y:S01]  /*30f00*/  MOV R12, 0x3 ;  /* 0x00000003000c7802 */ /* 0x000fe20000000f00 */
[----:B------:R-:W-:-:S07]  /*30f10*/  IMAD.MOV.U32 R2, RZ, RZ, R14 ;  /* 0x000000ffff027224 */ /* 0x000fce00078e000e */
[----:B------:R-:W-:Y:S05]  /*30f20*/  WARPSYNC.COLLECTIVE R15, `(.L_x_3503) ;  /* 0x000000000f087348 */ /* 0x000fea0003c00000 */
[----:B------:R0:W1:Y:S02]  /*30f30*/  SHFL.IDX P6, R14, R13, R12, R11 ;  /* 0x0000000c0d0e7389 */ /* 0x00006400000c000b */
[----:B01----:R-:W-:Y:S01]  /*30f40*/  ENDCOLLECTIVE ;  /* 0x000000000000791b */ /* 0x003fe20003800000 */
.L_x_3503:
        /* <DEDUP_REMOVED lines=14> */
.L_x_3504:
[----:B------:R-:W-:Y:S02]  /*31030*/  IMAD.MOV.U32 R13, RZ, RZ, R8 ;  /* 0x000000ffff0d7224 */ /* 0x000fe400078e0008 */
[----:B------:R-:W-:Y:S02]  /*31040*/  IMAD.MOV.U32 R12, RZ, RZ, 0x4 ;  /* 0x00000004ff0c7424 */ /* 0x000fe400078e00ff */
[----:B------:R-:W-:-:S07]  /*31050*/  IMAD.MOV.U32 R2, RZ, RZ, R14 ;  /* 0x000000ffff027224 */ /* 0x000fce00078e000e */
[----:B------:R-:W-:Y:S05]  /*31060*/  WARPSYNC.COLLECTIVE R15, `(.L_x_3505) ;  /* 0x000000000f087348 */ /* 0x000fea0003c00000 */
[----:B------:R0:W1:Y:S02]  /*31070*/  SHFL.IDX P6, R14, R13, R12, R11 ;  /* 0x0000000c0d0e7389 */ /* 0x00006400000c000b */
[----:B01----:R-:W-:Y:S01]  /*31080*/  ENDCOLLECTIVE ;  /* 0x000000000000791b */ /* 0x003fe20003800000 */
.L_x_3505:
        /* <DEDUP_REMOVED lines=14> */
.L_x_3506:
[----:B------:R-:W-:Y:S01]  /*31170*/  IMAD.MOV.U32 R13, RZ, RZ, R8 ;  /* 0x000000ffff0d7224 */ /* 0x000fe200078e0008 */
[----:B------:R-:W-:Y:S01]  /*31180*/  MOV R12, 0x5 ;  /* 0x00000005000c7802 */ /* 0x000fe20000000f00 */
[----:B------:R-:W-:-:S07]  /*31190*/  IMAD.MOV.U32 R2, RZ, RZ, R14 ;  /* 0x000000ffff027224 */ /* 0x000fce00078e000e */
[----:B------:R-:W-:Y:S05]  /*311a0*/  WARPSYNC.COLLECTIVE R15, `(.L_x_3507) ;  /* 0x000000000f087348 */ /* 0x000fea0003c00000 */
[----:B------:R0:W1:Y:S02]  /*311b0*/  SHFL.IDX P6, R14, R13, R12, R11 ;  /* 0x0000000c0d0e7389 */ /* 0x00006400000c000b */
[----:B01----:R-:W-:Y:S01]  /*311c0*/  ENDCOLLECTIVE ;  /* 0x000000000000791b */ /* 0x003fe20003800000 */
.L_x_3507:
[----:B------:R-:W-:-:S05]  /*311d0*/  IADD3 R2, P2, R30, R2, RZ ;  /* 0x000000021e027210 */ /* 0x000fca0007f5e0ff */
[----:B------:R-:W-:Y:S01]  /*311e0*/  IMAD.X R3, RZ, RZ, R3, P2 ;  /* 0x000000ffff037224 */ /* 0x000fe200010e0603 */
[----:B------:R-:W-:Y:S01]  /*311f0*/  ISETP.LT.OR P2, PT, R27, 0x41, P1 ;  /* 0x000000411b00780c */ /* 0x000fe20000f41670 */
[----:B------:R-:W-:Y:S01]  /*31200*/  IMAD.MOV.U32 R13, RZ, RZ, R7 ;  /* 0x000000ffff0d7224 */ /* 0x000fe200078e0007 */
[----:B------:R-:W-:-:S04]  /*31210*/  LOP3.LUT R21, R21, 0xffffffef, RZ, 0xc0, !PT ;  /* 0xffffffef15157812 */ /* 0x000fc800078ec0ff */
[----:B------:R-:W-:Y:S02]  /*31220*/  @P3 LOP3.LUT R21, R21, 0x10, RZ, 0xfc, !PT ;  /* 0x0000001015153812 */ /* 0x000fe400078efcff */
[----:B------:R-:W-:-:S05]  /*31230*/  ISETP.GE.AND P3, PT, R27, 0x51, PT ;  /* 0x000000511b00780c */ /* 0x000fca0003f66270 */
[----:B------:R-:W-:Y:S01]  /*31240*/  @!PT LDS RZ, [RZ] ;  /* 0x00000000fffff984 */ /* 0x000fe20000000800 */
[----:B------:R-:W-:Y:S01]  /*31250*/  @!PT LDS RZ, [RZ] ;  /* 0x00000000fffff984 */ /* 0x000fe20000000800 */
[----:B------:R-:W-:Y:S01]  /*31260*/  @!PT LDS RZ, [RZ] ;  /* 0x00000000fffff984 */ /* 0x000fe20000000800 */
[----:B------:R-:W-:Y:S01]  /*31270*/  LDGSTS.E.BYPASS.LTC128B.128 [R5+0x12400], desc[UR36][R2.64], !P2 ;  /* 0x1240000002057fae */ /* 0x000fe2000d101d64 */
[----:B------:R-:W-:Y:S02]  /*31280*/  ISETP.LT.OR P2, PT, R27, 0x41, P0 ;  /* 0x000000411b00780c */ /* 0x000fe40000741670 */
[----:B------:R-:W-:-:S11]  /*31290*/  LOP3.LUT R21, R21, 0xfffffff7, RZ, 0xc0, !PT ;  /* 0xfffffff715157812 */ /* 0x000fd600078ec0ff */
[----:B------:R0:W-:Y:S02]  /*312a0*/  LDGSTS.E.BYPASS.LTC128B.128 [R5+0x16400], desc[UR36][R2.64+0x80], !P2 ;  /* 0x1640008002057fae */ /* 0x0001e4000d101d64 */
[----:B0-----:R-:W-:-:S07]  /*312b0*/  IMAD.MOV.U32 R3, RZ, RZ, R14 ;  /* 0x000000ffff037224 */ /* 0x001fce00078e000e */
[----:B------:R-:W-:Y:S05]  /*312c0*/  WARPSYNC.COLLECTIVE R15, `(.L_x_3508) ;  /* 0x000000000f087348 */ /* 0x000fea0003c00000 */
[----:B------:R0:W1:Y:S02]  /*312d0*/  SHFL.IDX P6, R14, R13, R12, R11 ;  /* 0x0000000c0d0e7389 */ /* 0x00006400000c000b */
[----:B01----:R-:W-:Y:S01]  /*312e0*/  ENDCOLLECTIVE ;  /* 0x000000000000791b */ /* 0x003fe20003800000 */
.L_x_3508:
[----:B------:R-:W-:Y:S02]  /*312f0*/  IMAD.MOV.U32 R13, RZ, RZ, R8 ;  /* 0x000000ffff0d7224 */ /* 0x000fe400078e0008 */
[----:B------:R-:W-:Y:S02]  /*31300*/  IMAD.MOV.U32 R12, RZ, RZ, 0x6 ;  /* 0x00000006ff0c7424 */ /* 0x000fe400078e00ff */
[----:B------:R-:W-:-:S07]  /*31310*/  IMAD.MOV.U32 R2, RZ, RZ, R14 ;  /* 0x000000ffff027224 */ /* 0x000fce00078e000e */
[----:B------:R-:W-:Y:S05]  /*31320*/  WARPSYNC.COLLECTIVE R15, `(.L_x_3509) ;  /* 0x000000000f087348 */ /* 0x000fea0003c00000 */
[----:B------:R0:W1:Y:S02]  /*31330*/  SHFL.IDX P6, R14, R13, R12, R11 ;  /* 0x0000000c0d0e7389 */ /* 0x00006400000c000b */
[----:B01----:R-:W-:Y:S01]  /*31340*/  ENDCOLLECTIVE ;  /* 0x000000000000791b */ /* 0x003fe20003800000 */
.L_x_3509:
        /* <DEDUP_REMOVED lines=14> */
.L_x_3510:
[----:B------:R-:W-:Y:S01]  /*31430*/  IMAD.MOV.U32 R13, RZ, RZ, R8 ;  /* 0x000000ffff0d7224 */ /* 0x000fe200078e0008 */
[----:B------:R-:W-:Y:S01]  /*31440*/  MOV R12, 0x7 ;  /* 0x00000007000c7802 */ /* 0x000fe20000000f00 */
[----:B------:R-:W-:-:S07]  /*31450*/  IMAD.MOV.U32 R2, RZ, RZ, R14 ;  /* 0x000000ffff027224 */ /* 0x000fce00078e000e */
[----:B------:R-:W-:Y:S05]  /*31460*/  WARPSYNC.COLLECTIVE R15, `(.L_x_3511) ;  /* 0x000000000f087348 */ /* 0x000fea0003c00000 */
[----:B------:R0:W1:Y:S02]  /*31470*/  SHFL.IDX P6, R14, R13, R12, R11 ;  /* 0x0000000c0d0e7389 */ /* 0x00006400000c000b */
[----:B01----:R-:W-:Y:S01]  /*31480*/  ENDCOLLECTIVE ;  /* 0x000000000000791b */ /* 0x003fe20003800000 */
.L_x_3511:
        /* <DEDUP_REMOVED lines=13> */
.L_x_3512:
        /* <DEDUP_REMOVED lines=10> */
[----:B------:R-:W-:-:S05]  /*31600*/  @P6 LOP3.LUT R21, R21, 0x40, RZ, 0xfc, !PT ;  /* 0x0000004015156812 */ /* 0x000fca00078efcff */
[----:B------:R3:W-:Y:S01]  /*31610*/  STL [R1], R21 ;  /* 0x0000001501007387 */ /* 0x0007e20000100800 */
[----:B------:R-:W-:Y:S05]  /*31620*/  BRA `(.L_x_3513) ;  /* 0xffffff6000487947 */ /* 0x000fea000383ffff */
.L_x_3230:
[----:B----4-:R4:W0:Y:S02]  /*31630*/  SYNCS.PHASECHK.TRANS64.TRYWAIT P0, [R6+URZ+0x38840], R20 ;  /* 0x03884014060075a7 */ /* 0x010824000800017f */
[----:B0-----:R-:W-:Y:S05]  /*31640*/  @!P0 NANOSLEEP.SYNCS 0x989680 ;  /* 0x009896800000895d */ /* 0x001fea0003900000 */
[----:B------:R-:W0:Y:S02]  /*31650*/  @!P0 SYNCS.PHASECHK.TRANS64 P0, [R6+URZ+0x38840], R20 ;  /* 0x03884014060085a7 */ /* 0x000e24000800007f */
[----:B0-----:R-:W-:Y:S05]  /*31660*/  @!P0 BRA `(.L_x_3230) ;  /* 0xfffffffc00f08947 */ /* 0x001fea000383ffff */
[----:B------:R-:W-:Y:S05]  /*31670*/  BRA `(.L_x_3514) ;  /* 0xffffff6000a47947 */ /* 0x000fea000383ffff */
.L_x_3231:
[----:B------:R-:W-:Y:S01]  /*31680*/  BSSY B0, `(.L_x_3515) ;  /* 0x0000008000007945 */ /* 0x000fe20003800000 */
[----:B------:R-:W-:Y:S01]  /*31690*/  MOV R13, R0 ;  /* 0x00000000000d7202 */ /* 0x000fe20000000f00 */
[----:B------:R-:W-:Y:S02]  /*316a0*/  IMAD.MOV.U32 R12, RZ, RZ, RZ ;  /* 0x000000ffff0c7224 */ /* 0x000fe400078e00ff */
[----:B------:R-:W-:Y:S02]  /*316b0*/  IMAD.MOV.U32 R11, RZ, RZ, 0x181f ;  /* 0x0000181fff0b7424 */ /* 0x000fe400078e00ff */
[----:B------:R-:W-:-:S07]  /*316c0*/  IMAD.MOV.U32 R15, RZ, RZ, -0x1 ;  /* 0xffffffffff0f7424 */ /* 0x000fce00078e00ff */
[----:B--2-45:R-:W-:Y:S05]  /*316d0*/  WARPSYNC.COLLECTIVE R15, `(.L_x_3516) ;  /* 0x000000000f087348 */ /* 0x034fea0003c00000 */
[----:B------:R0:W1:Y:S02]  /*316e0*/  SHFL.IDX P6, R14, R13, R12, R11 ;  /* 0x0000000c0d0e7389 */ /* 0x00006400000c000b */
[----:B012-45:R-:W-:Y:S01]  /*316f0*/  ENDCOLLECTIVE ;  /* 0x000000000000791b */ /* 0x037fe20003800000 */
.L_x_3516:
[----:B------:R-:W-:Y:S05]  /*31700*/  BSYNC B0 ;  /* 0x0000000000007941 */ /* 0x000fea0003800000 */
.L_x_3515:
[----:B------:R-:W-:Y:S01]  /*31710*/  IMAD.MOV.U32 R13, RZ, RZ, R4 ;  /* 0x000000ffff0d7224 */ /* 0x000fe200078e0004 */
[----:B------:R-:W-:Y:S01]  /*31720*/  MOV R15, 0xffffffff ;  /* 0xffffffff000f7802 */ /* 0x000fe20000000f00 */
[----:B------:R-:W-:Y:S01]  /*31730*/  IMAD.MOV.U32 R12, RZ, RZ, RZ ;  /* 0x000000ffff0c7224 */ /* 0x000fe200078e00ff */
[----:B------:R-:W-:Y:S01]  /*31740*/  MOV R2, R14 ;  /* 0x0000000e00027202 */ /* 0x000fe20000000f00 */
[----:B------:R-:W-:-:S07]  /*31750*/  IMAD.MOV.U32 R11, RZ, RZ, 0x181f ;  /* 0x0000181fff0b7424 */ /* 0x000fce00078e00ff */
[----:B------:R-:W-:Y:S05]  /*31760*/  WARPSYNC.COLLECTIVE R15, `(.L_x_3517) ;  /* 0x000000000f087348 */ /* 0x000fea0003c00000 */
[----:B------:R0:W1:Y:S02]  /*31770*/  SHFL.IDX P6, R14, R13, R12, R11 ;  /* 0x0000000c0d0e7389 */ /* 0x00006400000c000b */
[----:B01----:R-:W-:Y:S01]  /*31780*/  ENDCOLLECTIVE ;  /* 0x000000000000791b */ /* 0x003fe20003800000 */
.L_x_3517:
[----:B------:R-:W-:Y:S01]  /*31790*/  IMAD.MOV.U32 R13, RZ, RZ, R0 ;  /* 0x000000ffff0d7224 */ /* 0x000fe200078e0000 */
[----:B------:R-:W-:Y:S02]  /*317a0*/  MOV R12, 0x1 ;  /* 0x00000001000c7802 */ /* 0x000fe40000000f00 */
        /* <DEDUP_REMOVED lines=16> */
.L_x_3518:
[----:B------:R-:W-:Y:S02]  /*318b0*/  IMAD.MOV.U32 R13, RZ, RZ, R4 ;  /* 0x000000ffff0d7224 */ /* 0x000fe400078e0004 */
[----:B------:R-:W-:-:S07]  /*318c0*/  IMAD.MOV.U32 R2, RZ, RZ, R14 ;  /* 0x000000ffff027224 */ /* 0x000fce00078e000e */
[----:B------:R-:W-:Y:S05]  /*318d0*/  WARPSYNC.COLLECTIVE R15, `(.L_x_3519) ;  /* 0x000000000f087348 */ /* 0x000fea0003c00000 */
[----:B------:R0:W1:Y:S02]  /*318e0*/  SHFL.IDX P6, R14, R13, R12, R11 ;  /* 0x0000000c0d0e7389 */ /* 0x00006400000c000b */
[----:B01----:R-:W-:Y:S01]  /*318f0*/  ENDCOLLECTIVE ;  /* 0x000000000000791b */ /* 0x003fe20003800000 */
.L_x_3519:
        /* <DEDUP_REMOVED lines=18> */
.L_x_3520:
[----:B------:R-:W-:Y:S01]  /*31a20*/  MOV R13, R4 ;  /* 0x00000004000d7202 */ /* 0x000fe20000000f00 */
[----:B------:R-:W-:-:S07]  /*31a30*/  IMAD.MOV.U32 R2, RZ, RZ, R14 ;  /* 0x000000ffff027224 */ /* 0x000fce00078e000e */
[----:B------:R-:W-:Y:S05]  /*31a40*/  WARPSYNC.COLLECTIVE R15, `(.L_x_3521) ;  /* 0x000000000f087348 */ /* 0x000fea0003c00000 */
[----:B------:R0:W1:Y:S02]  /*31a50*/  SHFL.IDX P6, R14, R13, R12, R11 ;  /* 0x0000000c0d0e7389 */ /* 0x00006400000c000b */
[----:B01----:R-:W-:Y:S01]  /*31a60*/  ENDCOLLECTIVE ;  /* 0x000000000000791b */ /* 0x003fe20003800000 */
.L_x_3521:
        /* <DEDUP_REMOVED lines=18> */
.L_x_3522:
[----:B------:R-:W-:Y:S02]  /*31b90*/  IMAD.MOV.U32 R13, RZ, RZ, R4 ;  /* 0x000000ffff0d7224 */ /* 0x000fe400078e0004 */
[----:B------:R-:W-:-:S07]  /*31ba0*/  IMAD.MOV.U32 R2, RZ, RZ, R14 ;  /* 0x000000ffff027224 */ /* 0x000fce00078e000e */
[----:B------:R-:W-:Y:S05]  /*31bb0*/  WARPSYNC.COLLECTIVE R15, `(.L_x_3523) ;  /* 0x000000000f087348 */ /* 0x000fea0003c00000 */
[----:B------:R0:W1:Y:S02]  /*31bc0*/  SHFL.IDX P6, R14, R13, R12, R11 ;  /* 0x0000000c0d0e7389 */ /* 0x00006400000c000b */
[----:B01----:R-:W-:Y:S01]  /*31bd0*/  ENDCOLLECTIVE ;  /* 0x000000000000791b */ /* 0x003fe20003800000 */
.L_x_3523:
        /* <DEDUP_REMOVED lines=16> */
.L_x_3524:
[----:B------:R-:W-:Y:S01]  /*31ce0*/  @!PT LDS RZ, [RZ] ;  /* 0x00000000fffff984 */ /* 0x000fe20000000800 */
[----:B------:R-:W-:Y:S01]  /*31cf0*/  @!PT LDS RZ, [RZ] ;  /* 0x00000000fffff984 */ /* 0x000fe20000000800 */
[----:B------:R-:W-:Y:S01]  /*31d00*/  @!PT LDS RZ, [RZ] ;  /* 0x00000000fffff984 */ /* 0x000fe20000000800 */
[----:B------:R0:W-:Y:S01]  /*31d10*/  @P5 LDGSTS.E.BYPASS.LTC128B.128 [R5+0x2dc00], desc[UR36][R2.64+0x80], !P1 ;  /* 0x2dc0008002055fae */ /* 0x0001e2000c901d64 */
[----:B------:R-:W-:Y:S02]  /*31d20*/  ISETP.GE.AND P5, PT, R30, R8, PT ;  /* 0x000000081e00720c */ /* 0x000fe40003fa6270 */
[----:B------:R-:W-:Y:S01]  /*31d30*/  MOV R13, R4 ;  /* 0x00000004000d7202 */ /* 0x000fe20000000f00 */
[----:B0-----:R-:W-:-:S10]  /*31d40*/  IMAD.MOV.U32 R2, RZ, RZ, R14 ;  /* 0x000000ffff027224 */ /* 0x001fd400078e000e */
[----:B------:R-:W-:Y:S05]  /*31d50*/  WARPSYNC.COLLECTIVE R15, `(.L_x_3525) ;  /* 0x000000000f087348 */ /* 0x000fea0003c00000 */
[----:B------:R0:W1:Y:S02]  /*31d60*/  SHFL.IDX P6, R14, R13, R12, R11 ;  /* 0x0000000c0d0e7389 */ /* 0x00006400000c000b */
[----:B01----:R-:W-:Y:S01]  /*31d70*/  ENDCOLLECTIVE ;  /* 0x000000000000791b */ /* 0x003fe20003800000 */
.L_x_3525:
[----:B------:R-:W-:Y:S01]  /*31d80*/  IMAD.MOV.U32 R13, RZ, RZ, R0 ;  /* 0x000000ffff0d7224 */ /* 0x000fe200078e0000 */
[----:B------:R-:W-:Y:S01]  /*31d90*/  MOV R12, 0x5 ;  /* 0x00000005000c7802 */ /* 0x000fe20000000f00 */
[----:B------:R-:W-:-:S07]  /*31da0*/  IMAD.MOV.U32 R3, RZ, RZ, R14 ;  /* 0x000000ffff037224 */ /* 0x000fce00078e000e */
[----:B------:R-:W-:Y:S05]  /*31db0*/  WARPSYNC.COLLECTIVE R15, `(.L_x_3526) ;  /* 0x000000000f087348 */ /* 0x000fea0003c00000 */
[----:B------:R0:W1:Y:S02]  /*31dc0*/  SHFL.IDX P6, R14, R13, R12, R11 ;  /* 0x0000000c0d0e7389 */ /* 0x00006400000c000b */
[----:B01----:R-:W-:Y:S01]  /*31dd0*/  ENDCOLLECTIVE ;  /* 0x000000000000791b */ /* 0x003fe20003800000 */
.L_x_3526:
[----:B------:R-:W-:-:S05]  /*31de0*/  @P4 IADD3 R3, P0, R30, R3, RZ ;  /* 0x000000031e034210 */ /* 0x000fca0007f1e0ff */
[----:B------:R-:W-:-:S05]  /*31df0*/  @P4 IMAD.X R2, RZ, RZ, R2, P0 ;  /* 0x000000ffff024224 */ /* 0x000fca00000e0602 */
        /* <DEDUP_REMOVED lines=13> */
.L_x_3527:
[----:B------:R-:W-:Y:S02]  /*31ed0*/  IMAD.MOV.U32 R13, RZ, RZ, R0 ;  /* 0x000000ffff0d7224 */ /* 0x000fe400078e0000 */
[----:B------:R-:W-:Y:S02]  /*31ee0*/  IMAD.MOV.U32 R12, RZ, RZ, 0x6 ;  /* 0x00000006ff0c7424 */ /* 0x000fe400078e00ff */
[----:B------:R-:W-:-:S07]  /*31ef0*/  IMAD.MOV.U32 R3, RZ, RZ, R14 ;  /* 0x000000ffff037224 */ /* 0x000fce00078e000e */
[----:B------:R-:W-:Y:S05]  /*31f00*/  WARPSYNC.COLLECTIVE R15, `(.L_x_3528) ;  /* 0x000000000f087348 */ /* 0x000fea0003c00000 */
[----:B------:R0:W1:Y:S02]  /*31f10*/  SHFL.IDX P6, R14, R13, R12, R11 ;  /* 0x0000000c0d0e7389 */ /* 0x00006400000c000b */
[----:B01----:R-:W-:Y:S01]  /*31f20*/  ENDCOLLECTIVE ;  /* 0x000000000000791b */ /* 0x003fe20003800000 */
.L_x_3528:
[----:B------:R-:W-:-:S04]  /*31f30*/  @P3 IADD3 R3, P0, R30, R3, RZ ;  /* 0x000000031e033210 */ /* 0x000fc80007f1e0ff */
[----:B------:R-:W-:-:S04]  /*31f40*/  @P3 IADD3.X R2, RZ, R2, RZ, P0, !PT ;  /* 0x00000002ff023210 */ /* 0x000fc800007fe4ff */
[----:B------:R-:W-:Y:S02]  /*31f50*/  @P3 LOP3.LUT R3, R3, R2, RZ, 0x3c, !PT ;  /* 0x0000000203033212 */ /* 0x000fe400078e3cff */
[----:B------:R-:W-:Y:S02]  /*31f60*/  MOV R13, R4 ;  /* 0x00000004000d7202 */ /* 0x000fe40000000f00 */
        /* <DEDUP_REMOVED lines=11> */
.L_x_3529:
[----:B------:R-:W-:Y:S01]  /*32020*/  IMAD.MOV.U32 R13, RZ, RZ, R0 ;  /* 0x000000ffff0d7224 */ /* 0x000fe200078e0000 */
[----:B------:R-:W-:Y:S01]  /*32030*/  MOV R12, 0x7 ;  /* 0x00000007000c7802 */ /* 0x000fe20000000f00 */
[----:B------:R-:W-:-:S07]  /*32040*/  IMAD.MOV.U32 R3, RZ, RZ, R14 ;  /* 0x000000ffff037224 */ /* 0x000fce00078e000e */
[----:B------:R-:W-:Y:S05]  /*32050*/  WARPSYNC.COLLECTIVE R15, `(.L_x_3530) ;  /* 0x000000000f087348 */ /* 0x000fea0003c00000 */
[----:B------:R0:W1:Y:S02]  /*32060*/  SHFL.IDX P6, R14, R13, R12, R11 ;  /* 0x0000000c0d0e7389 */ /* 0x00006400000c000b */
[----:B01----:R-:W-:Y:S01]  /*32070*/  ENDCOLLECTIVE ;  /* 0x000000000000791b */ /* 0x003fe20003800000 */
.L_x_3530:
[----:B------:R-:W-:-:S05]  /*32080*/  @P2 IADD3 R3, P0, R30, R3, RZ ;  /* 0x000000031e032210 */ /* 0x000fca0007f1e0ff */
[----:B------:R-:W-:-:S05]  /*32090*/  @P2 IMAD.X R2, RZ, RZ, R2, P0 ;  /* 0x000000ffff022224 */ /* 0x000fca00000e0602 */
[----:B------:R-:W-:Y:S01]  /*320a0*/  @P2 LOP3.LUT R3, R3, R2, RZ, 0x3c, !PT ;  /* 0x0000000203032212 */ /* 0x000fe200078e3cff */
[----:B------:R-:W-:-:S03]  /*320b0*/  IMAD.MOV.U32 R13, RZ, RZ, R4 ;  /* 0x000000ffff0d7224 */ /* 0x000fc600078e0004 */
[----:B------:R-:W-:-:S04]  /*320c0*/  @P2 LOP3.LUT R2, R3, R2, RZ, 0x3c, !PT ;  /* 0x0000000203022212 */ /* 0x000fc800078e3cff */
[----:B------:R-:W-:Y:S01]  /*320d0*/  @P2 LOP3.LUT R3, R3, R2, RZ, 0x3c, !PT ;  /* 0x0000000203032212 */ /* 0x000fe200078e3cff */
[----:B------:R-:W-:-:S07]  /*320e0*/  IMAD.MOV.U32 R0, RZ, RZ, R14 ;  /* 0x000000ffff007224 */ /* 0x000fce00078e000e */
[----:B------:R-:W-:Y:S05]  /*320f0*/  WARPSYNC.COLLECTIVE R15, `(.L_x_3531) ;  /* 0x000000000f087348 */ /* 0x000fea0003c00000 */
[----:B------:R0:W1:Y:S02]  /*32100*/  SHFL.IDX P6, R14, R13, R12, R11 ;  /* 0x0000000c0d0e7389 */ /* 0x00006400000c000b */
[----:B01----:R-:W-:Y:S01]  /*32110*/  ENDCOLLECTIVE ;  /* 0x000000000000791b */ /* 0x003fe20003800000 */
.L_x_3531:
[----:B------:R-:W-:Y:S01]  /*32120*/  @!PT LDS RZ, [RZ] ;  /* 0x00000000fffff984 */ /* 0x000fe20000000800 */
[----:B------:R-:W-:Y:S01]  /*32130*/  @!PT LDS RZ, [RZ] ;  /* 0x00000000fffff984 */ /* 0x000fe20000000800 */
[----:B------:R-:W-:Y:S01]  /*32140*/  @!PT LDS RZ, [RZ] ;  /* 0x00000000fffff984 */ /* 0x000fe20000000800 */
[----:B------:R0:W-:Y:S04]  /*32150*/  @P2 LDGSTS.E.BYPASS.LTC128B.128 [R5+0x2b400], desc[UR36][R2.64], !P5 ;  /* 0x2b40000002052fae */ /* 0x0001e8000e901d64 */
[----:B------:R0:W-:Y:S01]  /*32160*/  @P2 LDGSTS.E.BYPASS.LTC128B.128 [R5+0x2f400], desc[UR36][R2.64+0x80], !P1 ;  /* 0x2f40008002052fae */ /* 0x0001e2000c901d64 */
[----:B------:R-:W-:Y:S01]  /*32170*/  IMAD.MOV.U32 R4, RZ, RZ, R14 ;  /* 0x000000ffff047224 */ /* 0x000fe200078e000e */
[----:B------:R-:W-:Y:S06]  /*32180*/  BRA `(.L_x_3532) ;  /* 0xffffff5c00807947 */ /* 0x000fec000383ffff */
.L_x_3236:
[----:B------:R-:W-:Y:S01]  /*32190*/  MOV R13, R4 ;  /* 0x00000004000d7202 */ /* 0x000fe20000000f00 */
[----:B------:R-:W-:Y:S02]  /*321a0*/  IMAD.MOV.U32 R12, RZ, RZ, RZ ;  /* 0x000000ffff0c7224 */ /* 0x000fe400078e00ff */
[----:B------:R-:W-:Y:S02]  /*321b0*/  IMAD.MOV.U32 R11, RZ, RZ, 0x181f ;  /* 0x0000181fff0b7424 */ /* 0x000fe400078e00ff */
[----:B------:R-:W-:Y:S02]  /*321c0*/  IMAD.MOV.U32 R15, RZ, RZ, -0x1 ;  /* 0xffffffffff0f7424 */ /* 0x000fe400078e00ff */
[----:B-----5:R-:W-:Y:S02]  /*321d0*/  IMAD R5, R20, R6, RZ ;  /* 0x0000000614057224 */ /* 0x020fe400078e02ff */
[----:B------:R-:W-:-:S07]  /*321e0*/  IMAD R17, R17, 0x80, R9 ;  /* 0x0000008011117824 */ /* 0x000fce00078e0209 */
[----:B------:R-:W-:Y:S05]  /*321f0*/  WARPSYNC.COLLECTIVE R15, `(.L_x_3533) ;  /* 0x000000000f087348 */ /* 0x000fea0003c00000 */
[----:B------:R0:W1:Y:S02]  /*32200*/  SHFL.IDX P6, R14, R13, R12, R11 ;  /* 0x0000000c0d0e7389 */ /* 0x00006400000c000b */
[----:B01----:R-:W-:Y:S01]  /*32210*/  ENDCOLLECTIVE ;  /* 0x000000000000791b */ /* 0x003fe20003800000 */
.L_x_3533:
[----:B------:R-:W-:Y:S01]  /*32220*/  ISETP.GE.AND P3, PT, R17, R5, PT ;  /* 0x000000051100720c */ /* 0x000fe20003f66270 */
[----:B------:R-:W-:Y:S01]  /*32230*/  IMAD.MOV.U32 R13, RZ, RZ, R0 ;  /* 0x000000ffff0d7224 */ /* 0x000fe200078e0000 */
[----:B------:R-:W-:-:S11]  /*32240*/  MOV R2, R14 ;  /* 0x0000000e00027202 */ /* 0x000fd60000000f00 */
[----:B------:R-:W-:Y:S05]  /*32250*/  WARPSYNC.COLLECTIVE R15, `(.L_x_3534) ;  /* 0x000000000f087348 */ /* 0x000fea0003c00000 */
[----:B------:R0:W1:Y:S02]  /*32260*/  SHFL.IDX P6, R14, R13, R12, R11 ;  /* 0x0000000c0d0e7389 */ /* 0x00006400000c000b */
[----:B01----:R-:W-:Y:S01]  /*32270*/  ENDCOLLECTIVE ;  /* 0x000000000000791b */ /* 0x003fe20003800000 */
.L_x_3534:
[----:B------:R-:W-:Y:S01]  /*32280*/  IMAD.MOV.U32 R13, RZ, RZ, R4 ;  /* 0x000000ffff0d7224 */ /* 0x000fe200078e0004 */
[----:B------:R-:W-:Y:S01]  /*32290*/  MOV R12, 0x1 ;  /* 0x00000001000c7802 */ /* 0x000fe20000000f00 */
[----:B------:R-:W-:-:S07]  /*322a0*/  IMAD.MOV.U32 R3, RZ, RZ, R14 ;  /* 0x000000ffff037224 */ /* 0x000fce00078e000e */
[----:B------:R-:W-:Y:S05]  /*322b0*/  WARPSYNC.COLLECTIVE R15, `(.L_x_3535) ;  /* 0x000000000f087348 */ /* 0x000fea0003c00000 */
[----:B------:R0:W1:Y:S02]  /*322c0*/  SHFL.IDX P6, R14, R13, R12, R11 ;  /* 0x0000000c0d0e7389 */ /* 0x00006400000c000b */
[----:B01----:R-:W-:Y:S01]  /*322d0*/  ENDCOLLECTIVE ;  /* 0x000000000000791b */ /* 0x003fe20003800000 */
.L_x_3535:
[----:B------:R-:W-:-:S04]  /*322e0*/  @!P3 IADD3 R6, P2, R30, R3, RZ ;  /* 0x000000031e06b210 */ /* 0x000fc80007f5e0ff */
[----:B------:R-:W-:Y:S01]  /*322f0*/  @!P3 IADD3.X R3, RZ, R2, RZ, P2, !PT ;  /* 0x00000002ff03b210 */ /* 0x000fe200017fe4ff */
[----:B------:R-:W-:Y:S02]  /*32300*/  @!P3 IMAD.MOV.U32 R2, RZ, RZ, R6 ;  /* 0x000000ffff02b224 */ /* 0x000fe400078e0006 */
[----:B------:R-:W-:-:S03]  /*32310*/  VIADD R6, R17, 0x10 ;  /* 0x0000001011067836 */ /* 0x000fc60000000000 */
[----:B------:R-:W-:Y:S01]  /*32320*/  @!PT LDS RZ, [RZ] ;  /* 0x00000000fffff984 */ /* 0x000fe20000000800 */
[----:B------:R-:W-:Y:S01]  /*32330*/  @!PT LDS RZ, [RZ] ;  /* 0x00000000fffff984 */ /* 0x000fe20000000800 */
[----:B------:R-:W-:Y:S01]  /*32340*/  @!PT LDS RZ, [RZ] ;  /* 0x00000000fffff984 */ /* 0x000fe20000000800 */
[----:B------:R-:W-:Y:S01]  /*32350*/  @!P3 LDGSTS.E.BYPASS.LTC128B.128 [R8+0x20400], desc[UR36][R2.64], !P0 ;  /* 0x204000000208bfae */ /* 0x000fe2000c101d64 */
[----:B------:R-:W-:-:S03]  /*32360*/  IMAD.MOV.U32 R13, RZ, RZ, R0 ;  /* 0x000000ffff0d7224 */ /* 0x000fc600078e0000 */
[----:B------:R0:W-:Y:S01]  /*32370*/  @!P3 LDGSTS.E.BYPASS.LTC128B.128 [R8+0x24400], desc[UR36][R2.64+0x80], !P1 ;  /* 0x244000800208bfae */ /* 0x0001e2000c901d64 */
[----:B------:R-:W-:Y:S01]  /*32380*/  ISETP.GE.AND P3, PT, R6, R5, PT ;  /* 0x000000050600720c */ /* 0x000fe20003f66270 */
[----:B0-----:R-:W-:-:S12]  /*32390*/  IMAD.MOV.U32 R2, RZ, RZ, R14 ;  /* 0x000000ffff027224 */ /* 0x001fd800078e000e */
[----:B------:R-:W-:Y:S05]  /*323a0*/  WARPSYNC.COLLECTIVE R15, `(.L_x_3536) ;  /* 0x000000000f087348 */ /* 0x000fea0003c00000 */
[----:B------:R0:W1:Y:S02]  /*323b0*/  SHFL.IDX P6, R14, R13, R12, R11 ;  /* 0x0000000c0d0e7389 */ /* 0x00006400000c000b */
[----:B01----:R-:W-:Y:S01]  /*323c0*/  ENDCOLLECTIVE ;  /* 0x000000000000791b */ /* 0x003fe20003800000 */
.L_x_3536:
[----:B------:R-:W-:Y:S01]  /*323d0*/  IMAD.MOV.U32 R13, RZ, RZ, R4 ;  /* 0x000000ffff0d7224 */ /* 0x000fe200078e0004 */
[----:B------:R-:W-:Y:S02]  /*323e0*/  MOV R12, 0x2 ;  /* 0x00000002000c7802 */ /* 0x000fe40000000f00 */
[----:B------:R-:W-:-:S13]  /*323f0*/  @!P3 IADD3 R6, P2, R30, R14, RZ ;  /* 0x0000000e1e06b210 */ /* 0x000fda0007f5e0ff */
[----:B------:R-:W-:Y:S05]  /*32400*/  WARPSYNC.COLLECTIVE R15, `(.L_x_3537) ;  /* 0x000000000f087348 */ /* 0x000fea0003c00000 */
[----:B------:R0:W1:Y:S02]  /*32410*/  SHFL.IDX P6, R14, R13, R12, R11 ;  /* 0x0000000c0d0e7389 */ /* 0x00006400000c000b */
[----:B01----:R-:W-:Y:S01]  /*32420*/  ENDCOLLECTIVE ;  /* 0x000000000000791b */ /* 0x003fe20003800000 */
.L_x_3537:
[----:B------:R-:W-:Y:S01]  /*32430*/  @!P3 IMAD.X R7, RZ, RZ, R2, P2 ;  /* 0x000000ffff07b224 */ /* 0x000fe200010e0602 */
[----:B------:R-:W-:Y:S01]  /*32440*/  @!P3 MOV R2, R6 ;  /* 0x000000060002b202 */ /* 0x000fe20000000f00 */
[----:B------:R-:W-:Y:S02]  /*32450*/  VIADD R6, R17, 0x20 ;  /* 0x0000002011067836 */ /* 0x000fe40000000000 */
[----:B------:R-:W-:-:S05]  /*32460*/  @!P3 IMAD.MOV.U32 R3, RZ, RZ, R7 ;  /* 0x000000ffff03b224 */ /* 0x000fca00078e0007 */
        /* <DEDUP_REMOVED lines=11> */
.L_x_3538:
[----:B------:R-:W-:Y:S01]  /*32520*/  IMAD.MOV.U32 R13, RZ, RZ, R4 ;  /* 0x000000ffff0d7224 */ /* 0x000fe200078e0004 */
[----:B------:R-:W-:Y:S02]  /*32530*/  MOV R12, 0x3 ;  /* 0x00000003000c7802 */ /* 0x000fe40000000f00 */
[----:B------:R-:W-:-:S13]  /*32540*/  @!P3 IADD3 R6, P2, R30, R14, RZ ;  /* 0x0000000e1e06b210 */ /* 0x000fda0007f5e0ff */
[----:B------:R-:W-:Y:S05]  /*32550*/  WARPSYNC.COLLECTIVE R15, `(.L_x_3539) ;  /* 0x000000000f087348 */ /* 0x000fea0003c00000 */
[----:B------:R0:W1:Y:S02]  /*32560*/  SHFL.IDX P6, R14, R13, R12, R11 ;  /* 0x0000000c0d0e7389 */ /* 0x00006400000c000b */
[----:B01----:R-:W-:Y:S01]  /*32570*/  ENDCOLLECTIVE ;  /* 0x000000000000791b */ /* 0x003fe20003800000 */
.L_x_3539:
        /* <DEDUP_REMOVED lines=15> */
.L_x_3540:
[----:B------:R-:W-:Y:S01]  /*32670*/  IMAD.MOV.U32 R13, RZ, RZ, R4 ;  /* 0x000000ffff0d7224 */ /* 0x000fe200078e0004 */
[----:B------:R-:W-:Y:S02]  /*32680*/  MOV R12, 0x4 ;  /* 0x00000004000c7802 */ /* 0x000fe40000000f00 */
[----:B------:R-:W-:-:S13]  /*32690*/  @!P3 IADD3 R6, P2, R30, R14, RZ ;  /* 0x0000000e1e06b210 */ /* 0x000fda0007f5e0ff */
[----:B------:R-:W-:Y:S05]  /*326a0*/  WARPSYNC.COLLECTIVE R15, `(.L_x_3541) ;  /* 0x000000000f087348 */ /* 0x000fea0003c00000 */
[----:B------:R0:W1:Y:S02]  /*326b0*/  SHFL.IDX P6, R14, R13, R12, R11 ;  /* 0x0000000c0d0e7389 */ /* 0x00006400000c000b */
[----:B01----:R-:W-:Y:S01]  /*326c0*/  ENDCOLLECTIVE ;  /* 0x000000000000791b */ /* 0x003fe20003800000 */
.L_x_3541:
        /* <DEDUP_REMOVED lines=15> */
.L_x_3542:
[----:B------:R-:W-:Y:S01]  /*327c0*/  IMAD.MOV.U32 R13, RZ, RZ, R4 ;  /* 0x000000ffff0d7224 */ /* 0x000fe200078e0004 */
[----:B------:R-:W-:Y:S02]  /*327d0*/  MOV R12, 0x5 ;  /* 0x00000005000c7802 */ /* 0x000fe40000000f00 */
[----:B------:R-:W-:-:S13]  /*327e0*/  @!P3 IADD3 R6, P2, R30, R14, RZ ;  /* 0x0000000e1e06b210 */ /* 0x000fda0007f5e0ff */
[----:B------:R-:W-:Y:S05]  /*327f0*/  WARPSYNC.COLLECTIVE R15, `(.L_x_3543) ;  /* 0x000000000f087348 */ /* 0x000fea0003c00000 */
[----:B------:R0:W1:Y:S02]  /*32800*/  SHFL.IDX P6, R14, R13, R12, R11 ;  /* 0x0000000c0d0e7389 */ /* 0x00006400000c000b */
[----:B01----:R-:W-:Y:S01]  /*32810*/  ENDCOLLECTIVE ;  /* 0x000000000000791b */ /* 0x003fe20003800000 */
.L_x_3543:
        /* <DEDUP_REMOVED lines=15> */
.L_x_3544:
[----:B------:R-:W-:Y:S02]  /*32910*/  IMAD.MOV.U32 R13, RZ, RZ, R4 ;  /* 0x000000ffff0d7224 */ /* 0x000fe400078e0004 */
[----:B------:R-:W-:Y:S01]  /*32920*/  IMAD.MOV.U32 R12, RZ, RZ, 0x6 ;  /* 0x00000006ff0c7424 */ /* 0x000fe200078e00ff */
[----:B------:R-:W-:-:S13]  /*32930*/  @!P3 IADD3 R6, P2, R30, R14, RZ ;  /* 0x0000000e1e06b210 */ /* 0x000fda0007f5e0ff */
[----:B------:R-:W-:Y:S05]  /*32940*/  WARPSYNC.COLLECTIVE R15, `(.L_x_3545) ;  /* 0x000000000f087348 */ /* 0x000fea0003c00000 */
[----:B------:R0:W1:Y:S02]  /*32950*/  SHFL.IDX P6, R14, R13, R12, R11 ;  /* 0x0000000c0d0e7389 */ /* 0x00006400000c000b */
[----:B01----:R-:W-:Y:S01]  /*32960*/  ENDCOLLECTIVE ;  /* 0x000000000000791b */ /* 0x003fe20003800000 */
.L_x_3545:
        /* <DEDUP_REMOVED lines=10> */
[----:B------:R-:W-:Y:S02]  /*32a10*/  ISETP.GE.AND P3, PT, R6, R5, PT ;  /* 0x000000050600720c */ /* 0x000fe40003f66270 */
[----:B0-----:R-:W-:-:S11]  /*32a20*/  MOV R2, R14 ;  /* 0x0000000e00027202 */ /* 0x001fd60000000f00 */
[----:B------:R-:W-:Y:S05]  /*32a30*/  WARPSYNC.COLLECTIVE R15, `(.L_x_3546) ;  /* 0x000000000f087348 */ /* 0x000fea0003c00000 */
[----:B------:R0:W1:Y:S02]  /*32a40*/  SHFL.IDX P6, R14, R13, R12, R11 ;  /* 0x0000000c0d0e7389 */ /* 0x00006400000c000b */
[----:B01----:R-:W-:Y:S01]  /*32a50*/  ENDCOLLECTIVE ;  /* 0x000000000000791b */ /* 0x003fe20003800000 */
.L_x_3546:
[----:B------:R-:W-:Y:S01]  /*32a60*/  IMAD.MOV.U32 R13, RZ, RZ, R4 ;  /* 0x000000ffff0d7224 */ /* 0x000fe200078e0004 */
[----:B------:R-:W-:Y:S01]  /*32a70*/  MOV R12, 0x7 ;  /* 0x00000007000c7802 */ /* 0x000fe20000000f00 */
[----:B------:R-:W-:-:S07]  /*32a80*/  IMAD.MOV.U32 R3, RZ, RZ, R14 ;  /* 0x000000ffff037224 */ /* 0x000fce00078e000e */
[----:B------:R-:W-:Y:S05]  /*32a90*/  WARPSYNC.COLLECTIVE R15, `(.L_x_3547) ;  /* 0x000000000f087348 */ /* 0x000fea0003c00000 */
[----:B------:R0:W1:Y:S02]  /*32aa0*/  SHFL.IDX P6, R14, R13, R12, R11 ;  /* 0x0000000c0d0e7389 */ /* 0x00006400000c000b */
[----:B01----:R-:W-:Y:S01]  /*32ab0*/  ENDCOLLECTIVE ;  /* 0x000000000000791b */ /* 0x003fe20003800000 */
.L_x_3547:
[----:B------:R-:W-:-:S04]  /*32ac0*/  @!P3 IADD3 R6, P2, R30, R3, RZ ;  /* 0x000000031e06b210 */ /* 0x000fc80007f5e0ff */
[----:B------:R-:W-:Y:S01]  /*32ad0*/  @!P3 IADD3.X R7, RZ, R2, RZ, P2, !PT ;  /* 0x00000002ff07b210 */ /* 0x000fe200017fe4ff */
[----:B------:R-:W-:-:S04]  /*32ae0*/  @!P3 IMAD.MOV.U32 R2, RZ, RZ, R6 ;  /* 0x000000ffff02b224 */ /* 0x000fc800078e0006 */
[----:B------:R-:W-:Y:S02]  /*32af0*/  @!P3 IMAD.MOV.U32 R3, RZ, RZ, R7 ;  /* 0x000000ffff03b224 */ /* 0x000fe400078e0007 */
[----:B------:R-:W-:-:S03]  /*32b00*/  IMAD.MOV.U32 R13, RZ, RZ, R0 ;  /* 0x000000ffff0d7224 */ /* 0x000fc600078e0000 */
[----:B------:R-:W-:Y:S01]  /*32b10*/  @!PT LDS RZ, [RZ] ;  /* 0x00000000fffff984 */ /* 0x000fe20000000800 */
[----:B------:R-:W-:Y:S01]  /*32b20*/  @!PT LDS RZ, [RZ] ;  /* 0x00000000fffff984 */ /* 0x000fe20000000800 */
[----:B------:R-:W-:Y:S01]  /*32b30*/  @!PT LDS RZ, [RZ] ;  /* 0x00000000fffff984 */ /* 0x000fe20000000800 */
[----:B------:R0:W-:Y:S04]  /*32b40*/  @!P3 LDGSTS.E.BYPASS.LTC128B.128 [R8+0x23400], desc[UR36][R2.64], !P0 ;  /* 0x234000000208bfae */ /* 0x0001e8000c101d64 */
[----:B------:R0:W-:Y:S01]  /*32b50*/  @!P3 LDGSTS.E.BYPASS.LTC128B.128 [R8+0x27400], desc[UR36][R2.64+0x80], !P1 ;  /* 0x274000800208bfae */ /* 0x0001e2000c901d64 */
[----:B------:R-:W-:-:S07]  /*32b60*/  IMAD.MOV.U32 R4, RZ, RZ, R14 ;  /* 0x000000ffff047224 */ /* 0x000fce00078e000e */
[----:B0-----:R-:W-:Y:S05]  /*32b70*/  WARPSYNC.COLLECTIVE R15, `(.L_x_3548) ;  /* 0x000000000f087348 */ /* 0x001fea0003c00000 */
[----:B------:R1:W2:Y:S02]  /*32b80*/  SHFL.IDX P6, R14, R13, R12, R11 ;  /* 0x0000000c0d0e7389 */ /* 0x0002a400000c000b */
[----:B012---:R-:W-:Y:S01]  /*32b90*/  ENDCOLLECTIVE ;  /* 0x000000000000791b */ /* 0x007fe20003800000 */
.L_x_3548:
[----:B------:R-:W-:Y:S05]  /*32ba0*/  BRA `(.L_x_3549) ;  /* 0xffffff5c00d47947 */ /* 0x000fea000383ffff */
.L_x_3241:
[----:B0-----:R0:W1:Y:S02]  /*32bb0*/  SYNCS.PHASECHK.TRANS64.TRYWAIT P0, [R22+URZ+0x38820], R3 ;  /* 0x03882003160075a7 */ /* 0x001064000800017f */
[----:B-1----:R-:W-:Y:S05]  /*32bc0*/  @!P0 NANOSLEEP.SYNCS 0x989680 ;  /* 0x009896800000895d */ /* 0x002fea0003900000 */
[----:B------:R-:W1:Y:S02]  /*32bd0*/  @!P0 SYNCS.PHASECHK.TRANS64 P0, [R22+URZ+0x38820], R3 ;  /* 0x03882003160085a7 */ /* 0x000e64000800007f */
[----:B-1----:R-:W-:Y:S05]  /*32be0*/  @!P0 BRA `(.L_x_3241) ;  /* 0xfffffffc00f08947 */ /* 0x002fea000383ffff */
[----:B------:R-:W-:Y:S05]  /*32bf0*/  BRA `(.L_x_3550) ;  /* 0xffffff6000487947 */ /* 0x000fea000383ffff */
.L_x_3245:
[----:B0-----:R0:W1:Y:S02]  /*32c00*/  SYNCS.PHASECHK.TRANS64.TRYWAIT P0, [R0+URZ+0x38880], R21 ;  /* 0x03888015000075a7 */ /* 0x001064000800017f */
[----:B-1----:R-:W-:Y:S05]  /*32c10*/  @!P0 NANOSLEEP.SYNCS 0x989680 ;  /* 0x009896800000895d */ /* 0x002fea0003900000 */
[----:B------:R-:W1:Y:S02]  /*32c20*/  @!P0 SYNCS.PHASECHK.TRANS64 P0, [R0+URZ+0x38880], R21 ;  /* 0x03888015000085a7 */ /* 0x000e64000800007f */
[----:B-1----:R-:W-:Y:S05]  /*32c30*/  @!P0 BRA `(.L_x_3245) ;  /* 0xfffffffc00f08947 */ /* 0x002fea000383ffff */
[----:B------:R-:W-:Y:S05]  /*32c40*/  BRA `(.L_x_3551) ;  /* 0xffffff6000fc7947 */ /* 0x000fea000383ffff */
.L_x_3246:
        /* <DEDUP_REMOVED lines=8> */
.L_x_3553:
[----:B------:R-:W-:Y:S05]  /*32cd0*/  BSYNC B0 ;  /* 0x0000000000007941 */ /* 0x000fea0003800000 */
.L_x_3552:
[----:B------:R-:W-:Y:S01]  /*32ce0*/  MOV R13, R8 ;  /* 0x00000008000d7202 */ /* 0x000fe20000000f00 */
        /* <DEDUP_REMOVED lines=8> */
.L_x_3554:
[----:B------:R-:W-:Y:S01]  /*32d70*/  IMAD.MOV.U32 R13, RZ, RZ, R7 ;  /* 0x000000ffff0d7224 */ /* 0x000fe200078e0007 */
[----:B------:R-:W-:Y:S02]  /*32d80*/  MOV R12, 0x1 ;  /* 0x00000001000c7802 */ /* 0x000fe40000000f00 */
[----:B------:R-:W-:-:S07]  /*32d90*/  MOV R2, R14 ;  /* 0x0000000e00027202 */ /* 0x000fce0000000f00 */
[----:B------:R-:W-:Y:S05]  /*32da0*/  WARPSYNC.COLLECTIVE R15, `(.L_x_3555) ;  /* 0x000000000f087348 */ /* 0x000fea0003c00000 */
[----:B------:R0:W1:Y:S02]  /*32db0*/  SHFL.IDX P6, R14, R13, R12, R11 ;  /* 0x0000000c0d0e7389 */ /* 0x00006400000c000b */
[----:B01----:R-:W-:Y:S01]  /*32dc0*/  ENDCOLLECTIVE ;  /* 0x000000000000791b */ /* 0x003fe20003800000 */
.L_x_3555:
        /* <DEDUP_REMOVED lines=12> */
.L_x_3556:
[----:B------:R-:W-:Y:S02]  /*32e90*/  IMAD.MOV.U32 R13, RZ, RZ, R7 ;  /* 0x000000ffff0d7224 */ /* 0x000fe400078e0007 */
[----:B------:R-:W-:Y:S02]  /*32ea0*/  IMAD.MOV.U32 R12, RZ, RZ, 0x2 ;  /* 0x00000002ff0c7424 */ /* 0x000fe400078e00ff */
[----:B------:R-:W-:-:S07]  /*32eb0*/  IMAD.MOV.U32 R2, RZ, RZ, R14 ;  /* 0x000000ffff027224 */ /* 0x000fce00078e000e */
[----:B------:R-:W-:Y:S05]  /*32ec0*/  WARPSYNC.COLLECTIVE R15, `(.L_x_3557) ;  /* 0x000000000f087348 */ /* 0x000fea0003c00000 */
[----:B------:R0:W1:Y:S02]  /*32ed0*/  SHFL.IDX P6, R14, R13, R12, R11 ;  /* 0x0000000c0d0e7389 */ /* 0x00006400000c000b */
[----:B01----:R-:W-:Y:S01]  /*32ee0*/  ENDCOLLECTIVE ;  /* 0x000000000000791b */ /* 0x003fe20003800000 */
.L_x_3557:
[----:B------:R-:W-:-:S04]  /*32ef0*/  IADD3 R2, P0, R30, R2, RZ ;  /* 0x000000021e027210 */ /* 0x000fc80007f1e0ff */
[----:B------:R-:W-:-:S05]  /*32f00*/  IADD3.X R3, RZ, R3, RZ, P0, !PT ;  /* 0x00000003ff037210 */ /* 0x000fca00007fe4ff */
[----:B------:R-:W-:Y:S01]  /*32f10*/  @!PT LDS RZ, [RZ] ;  /* 0x00000000fffff984 */ /* 0x000fe20000000800 */
[----:B------:R-:W-:Y:S01]  /*32f20*/  @!PT LDS RZ, [RZ] ;  /* 0x00000000fffff984 */ /* 0x000fe20000000800 */
[----:B------:R-:W-:Y:S01]  /*32f30*/  @!PT LDS RZ, [RZ] ;  /* 0x00000000fffff984 */ /* 0x000fe20000000800 */
[----:B------:R-:W-:Y:S01]  /*32f40*/  LDGSTS.E.BYPASS.LTC128B.128 [R4+0x10c00], desc[UR36][R2.64], !P3 ;  /* 0x10c0000002047fae */ /* 0x000fe2000d901d64 */
[----:B------:R-:W-:-:S03]  /*32f50*/  MOV R13, R8 ;  /* 0x00000008000d7202 */ /* 0x000fc60000000f00 */
[----:B------:R0:W-:Y:S02]  /*32f60*/  LDGSTS.E.BYPASS.LTC128B.128 [R4+0x14c00], desc[UR36][R2.64+0x80], !P2 ;  /* 0x14c0008002047fae */ /* 0x0001e4000d101d64 */
[----:B0-----:R-:W-:-:S07]  /*32f70*/  IMAD.MOV.U32 R3, RZ, RZ, R14 ;  /* 0x000000ffff037224 */ /* 0x001fce00078e000e */
[----:B------:R-:W-:Y:S05]  /*32f80*/  WARPSYNC.COLLECTIVE R15, `(.L_x_3558) ;  /* 0x000000000f087348 */ /* 0x000fea0003c00000 */
[----:B------:R0:W1:Y:S02]  /*32f90*/  SHFL.IDX P6, R14, R13, R12, R11 ;  /* 0x0000000c0d0e7389 */ /* 0x00006400000c000b */
[----:B01----:R-:W-:Y:S01]  /*32fa0*/  ENDCOLLECTIVE ;  /* 0x000000000000791b */ /* 0x003fe20003800000 */
.L_x_3558:
[----:B------:R-:W-:Y:S01]  /*32fb0*/  IMAD.MOV.U32 R13, RZ, RZ, R7 ;  /* 0x000000ffff0d7224 */ /* 0x000fe200078e0007 */
[----:B------:R-:W-:Y:S01]  /*32fc0*/  MOV R12, 0x3 ;  /* 0x00000003000c7802 */ /* 0x000fe20000000f00 */
[----:B------:R-:W-:-:S07]  /*32fd0*/  IMAD.MOV.U32 R2, RZ, RZ, R14 ;  /* 0x000000ffff027224 */ /* 0x000fce00078e000e */
[----:B------:R-:W-:Y:S05]  /*32fe0*/  WARPSYNC.COLLECTIVE R15, `(.L_x_3559) ;  /* 0x000000000f087348 */ /* 0x000fea0003c00000 */
[----:B------:R0:W1:Y:S02]  /*32ff0*/  SHFL.IDX P6, R14, R13, R12, R11 ;  /* 0x0000000c0d0e7389 */ /* 0x00006400000c000b */
[----:B01----:R-:W-:Y:S01]  /*33000*/  ENDCOLLECTIVE ;  /* 0x000000000000791b */ /* 0x003fe20003800000 */
.L_x_3559:
        /* <DEDUP_REMOVED lines=12> */
.L_x_3560:
[----:B------:R-:W-:Y:S02]  /*330d0*/  IMAD.MOV.U32 R13, RZ, RZ, R7 ;  /* 0x000000ffff0d7224 */ /* 0x000fe400078e0007 */
[----:B------:R-:W-:Y:S02]  /*330e0*/  IMAD.MOV.U32 R12, RZ, RZ, 0x4 ;  /* 0x00000004ff0c7424 */ /* 0x000fe400078e00ff */
[----:B------:R-:W-:-:S07]  /*330f0*/  IMAD.MOV.U32 R2, RZ, RZ, R14 ;  /* 0x000000ffff027224 */ /* 0x000fce00078e000e */
[----:B------:R-:W-:Y:S05]  /*33100*/  WARPSYNC.COLLECTIVE R15, `(.L_x_3561) ;  /* 0x000000000f087348 */ /* 0x000fea0003c00000 */
[----:B------:R0:W1:Y:S02]  /*33110*/  SHFL.IDX P6, R14, R13, R12, R11 ;  /* 0x0000000c0d0e7389 */ /* 0x00006400000c000b */
[----:B01----:R-:W-:Y:S01]  /*33120*/  ENDCOLLECTIVE ;  /* 0x000000000000791b */ /* 0x003fe20003800000 */
.L_x_3561:
        /* <DEDUP_REMOVED lines=12> */
.L_x_3562:
[----:B------:R-:W-:Y:S01]  /*331f0*/  IMAD.MOV.U32 R13, RZ, RZ, R7 ;  /* 0x000000ffff0d7224 */ /* 0x000fe200078e0007 */
[----:B------:R-:W-:Y:S01]  /*33200*/  MOV R12, 0x5 ;  /* 0x00000005000c7802 */ /* 0x000fe20000000f00 */
[----:B------:R-:W-:-:S07]  /*33210*/  IMAD.MOV.U32 R2, RZ, RZ, R14 ;  /* 0x000000ffff027224 */ /* 0x000fce00078e000e */
[----:B------:R-:W-:Y:S05]  /*33220*/  WARPSYNC.COLLECTIVE R15, `(.L_x_3563) ;  /* 0x000000000f087348 */ /* 0x000fea0003c00000 */
[----:B------:R0:W1:Y:S02]  /*33230*/  SHFL.IDX P6, R14, R13, R12, R11 ;  /* 0x0000000c0d0e7389 */ /* 0x00006400000c000b */
[----:B01----:R-:W-:Y:S01]  /*33240*/  ENDCOLLECTIVE ;  /* 0x000000000000791b */ /* 0x003fe20003800000 */
.L_x_3563:
        /* <DEDUP_REMOVED lines=12> */
.L_x_3564:
[----:B------:R-:W-:Y:S02]  /*33310*/  IMAD.MOV.U32 R13, RZ, RZ, R7 ;  /* 0x000000ffff0d7224 */ /* 0x000fe400078e0007 */
[----:B------:R-:W-:Y:S02]  /*33320*/  IMAD.MOV.U32 R12, RZ, RZ, 0x6 ;  /* 0x00000006ff0c7424 */ /* 0x000fe400078e00ff */
[----:B------:R-:W-:-:S07]  /*33330*/  IMAD.MOV.U32 R2, RZ, RZ, R14 ;  /* 0x000000ffff027224 */ /* 0x000fce00078e000e */
[----:B------:R-:W-:Y:S05]  /*33340*/  WARPSYNC.COLLECTIVE R15, `(.L_x_3565) ;  /* 0x000000000f087348 */ /* 0x000fea0003c00000 */
[----:B------:R0:W1:Y:S02]  /*33350*/  SHFL.IDX P6, R14, R13, R12, R11 ;  /* 0x0000000c0d0e7389 */ /* 0x00006400000c000b */
[----:B01----:R-:W-:Y:S01]  /*33360*/  ENDCOLLECTIVE ;  /* 0x000000000000791b */ /* 0x003fe20003800000 */
.L_x_3565:
        /* <DEDUP_REMOVED lines=12> */
.L_x_3566:
[----:B------:R-:W-:Y:S01]  /*33430*/  IMAD.MOV.U32 R13, RZ, RZ, R7 ;  /* 0x000000ffff0d7224 */ /* 0x000fe200078e0007 */
[----:B------:R-:W-:Y:S01]  /*33440*/  MOV R12, 0x7 ;  /* 0x00000007000c7802 */ /* 0x000fe20000000f00 */
[----:B------:R-:W-:-:S07]  /*33450*/  IMAD.MOV.U32 R2, RZ, RZ, R14 ;  /* 0x000000ffff027224 */ /* 0x000fce00078e000e */
[----:B------:R-:W-:Y:S05]  /*33460*/  WARPSYNC.COLLECTIVE R15, `(.L_x_3567) ;  /* 0x000000000f087348 */ /* 0x000fea0003c00000 */
[----:B------:R0:W1:Y:S02]  /*33470*/  SHFL.IDX P6, R14, R13, R12, R11 ;  /* 0x0000000c0d0e7389 */ /* 0x00006400000c000b */
[----:B01----:R-:W-:Y:S01]  /*33480*/  ENDCOLLECTIVE ;  /* 0x000000000000791b */ /* 0x003fe20003800000 */
.L_x_3567:
        /* <DEDUP_REMOVED lines=12> */
.L_x_3568:
[----:B------:R-:W-:Y:S01]  /*33550*/  IMAD.MOV.U32 R2, RZ, RZ, R14 ;  /* 0x000000ffff027224 */ /* 0x000fe200078e000e */
[----:B------:R-:W-:Y:S06]  /*33560*/  BRA `(.L_x_3569) ;  /* 0xffffff5c00d47947 */ /* 0x000fec000383ffff */
.L_x_3251:
[----:B---3--:R3:W4:Y:S02]  /*33570*/  SYNCS.PHASECHK.TRANS64.TRYWAIT P0, [R0+URZ+0x38840], R21 ;  /* 0x03884015000075a7 */ /* 0x008724000800017f */
[----:B----4-:R-:W-:Y:S05]  /*33580*/  @!P0 NANOSLEEP.SYNCS 0x989680 ;  /* 0x009896800000895d */ /* 0x010fea0003900000 */
[----:B------:R-:W4:Y:S02]  /*33590*/  @!P0 SYNCS.PHASECHK.TRANS64 P0, [R0+URZ+0x38840], R21 ;  /* 0x03884015000085a7 */ /* 0x000f24000800007f */
[----:B----4-:R-:W-:Y:S05]  /*335a0*/  @!P0 BRA `(.L_x_3251) ;  /* 0xfffffffc00f08947 */ /* 0x010fea000383ffff */
[----:B------:R-:W-:Y:S05]  /*335b0*/  BRA `(.L_x_3570) ;  /* 0xffffff6000287947 */ /* 0x000fea000383ffff */
.L_x_3252:
[----:B------:R-:W-:Y:S01]  /*335c0*/  BSSY B0, `(.L_x_3571) ;  /* 0x0000008000007945 */ /* 0x000fe20003800000 */
[----:B------:R-:W-:Y:S01]  /*335d0*/  MOV R13, R5 ;  /* 0x00000005000d7202 */ /* 0x000fe20000000f00 */
[----:B------:R-:W-:Y:S02]  /*335e0*/  IMAD.MOV.U32 R12, RZ, RZ, RZ ;  /* 0x000000ffff0c7224 */ /* 0x000fe400078e00ff */
[----:B------:R-:W-:Y:S02]  /*335f0*/  IMAD.MOV.U32 R11, RZ, RZ, 0x181f ;  /* 0x0000181fff0b7424 */ /* 0x000fe400078e00ff */
[----:B------:R-:W-:-:S07]  /*33600*/  IMAD.MOV.U32 R15, RZ, RZ, -0x1 ;  /* 0xffffffffff0f7424 */ /* 0x000fce00078e00ff */
[----:B0-23--:R-:W-:Y:S05]  /*33610*/  WARPSYNC.COLLECTIVE R15, `(.L_x_3572) ;  /* 0x000000000f087348 */ /* 0x00dfea0003c00000 */
[----:B------:R1:W4:Y:S02]  /*33620*/  SHFL.IDX P6, R14, R13, R12, R11 ;  /* 0x0000000c0d0e7389 */ /* 0x00032400000c000b */
[----:B01234-:R-:W-:Y:S01]  /*33630*/  ENDCOLLECTIVE ;  /* 0x000000000000791b */ /* 0x01ffe20003800000 */
.L_x_3572:
[----:B------:R-:W-:Y:S05]  /*33640*/  BSYNC B0 ;  /* 0x0000000000007941 */ /* 0x000fea0003800000 */
.L_x_3571:
        /* <DEDUP_REMOVED lines=8> */
.L_x_3573:
[----:B------:R-:W-:Y:S01]  /*336d0*/  IMAD.MOV.U32 R13, RZ, RZ, R5 ;  /* 0x000000ffff0d7224 */ /* 0x000fe200078e0005 */
[----:B------:R-:W-:Y:S01]  /*336e0*/  MOV R12, 0x1 ;  /* 0x00000001000c7802 */ /* 0x000fe20000000f00 */
[----:B------:R-:W-:-:S07]  /*336f0*/  IMAD.MOV.U32 R2, RZ, RZ, R14 ;  /* 0x000000ffff027224 */ /* 0x000fce00078e000e */
[----:B------:R-:W-:Y:S05]  /*33700*/  WARPSYNC.COLLECTIVE R15, `(.L_x_3574) ;  /* 0x000000000f087348 */ /* 0x000fea0003c00000 */
[----:B------:R0:W1:Y:S02]  /*33710*/  SHFL.IDX P6, R14, R13, R12, R11 ;  /* 0x0000000c0d0e7389 */ /* 0x00006400000c000b */
[----:B01----:R-:W-:Y:S01]  /*33720*/  ENDCOLLECTIVE ;  /* 0x000000000000791b */ /* 0x003fe20003800000 */
.L_x_3574:
        /* <DEDUP_REMOVED lines=12> */
.L_x_3575:
[----:B------:R-:W-:Y:S02]  /*337f0*/  IMAD.MOV.U32 R13, RZ, RZ, R5 ;  /* 0x000000ffff0d7224 */ /* 0x000fe400078e0005 */
[----:B------:R-:W-:Y:S02]  /*33800*/  IMAD.MOV.U32 R12, RZ, RZ, 0x2 ;  /* 0x00000002ff0c7424 */ /* 0x000fe400078e00ff */
[----:B------:R-:W-:-:S07]  /*33810*/  IMAD.MOV.U32 R2, RZ, RZ, R14 ;  /* 0x000000ffff027224 */ /* 0x000fce00078e000e */
[----:B------:R-:W-:Y:S05]  /*33820*/  WARPSYNC.COLLECTIVE R15, `(.L_x_3576) ;  /* 0x000000000f087348 */ /* 0x000fea0003c00000 */
[----:B------:R0:W1:Y:S02]  /*33830*/  SHFL.IDX P6, R14, R13, R12, R11 ;  /* 0x0000000c0d0e7389 */ /* 0x00006400000c000b */
[----:B01----:R-:W-:Y:S01]  /*33840*/  ENDCOLLECTIVE ;  /* 0x000000000000791b */ /* 0x003fe20003800000 */
.L_x_3576:
        /* <DEDUP_REMOVED lines=12> */
.L_x_3577:
[----:B------:R-:W-:Y:S01]  /*33910*/  IMAD.MOV.U32 R13, RZ, RZ, R5 ;  /* 0x000000ffff0d7224 */ /* 0x000fe200078e0005 */
[----:B------:R-:W-:Y:S01]  /*33920*/  MOV R12, 0x3 ;  /* 0x00000003000c7802 */ /* 0x000fe20000000f00 */
[----:B------:R-:W-:-:S07]  /*33930*/  IMAD.MOV.U32 R2, RZ, RZ, R14 ;  /* 0x000000ffff027224 */ /* 0x000fce00078e000e */
[----:B------:R-:W-:Y:S05]  /*33940*/  WARPSYNC.COLLECTIVE R15, `(.L_x_3578) ;  /* 0x000000000f087348 */ /* 0x000fea0003c00000 */
[----:B------:R0:W1:Y:S02]  /*33950*/  SHFL.IDX P6, R14, R13, R12, R11 ;  /* 0x0000000c0d0e7389 */ /* 0x00006400000c000b */
[----:B01----:R-:W-:Y:S01]  /*33960*/  ENDCOLLECTIVE ;  /* 0x000000000000791b */ /* 0x003fe20003800000 */
.L_x_3578:
        /* <DEDUP_REMOVED lines=12> */
.L_x_3579:
[----:B------:R-:W-:Y:S02]  /*33a30*/  IMAD.MOV.U32 R13, RZ, RZ, R5 ;  /* 0x000000ffff0d7224 */ /* 0x000fe400078e0005 */
[----:B------:R-:W-:Y:S02]  /*33a40*/  IMAD.MOV.U32 R12, RZ, RZ, 0x4 ;  /* 0x00000004ff0c7424 */ /* 0x000fe400078e00ff */
[----:B------:R-:W-:-:S07]  /*33a50*/  IMAD.MOV.U32 R2, RZ, RZ, R14 ;  /* 0x000000ffff027224 */ /* 0x000fce00078e000e */
[----:B------:R-:W-:Y:S05]  /*33a60*/  WARPSYNC.COLLECTIVE R15, `(.L_x_3580) ;  /* 0x000000000f087348 */ /* 0x000fea0003c00000 */
[----:B------:R0:W1:Y:S02]  /*33a70*/  SHFL.IDX P6, R14, R13, R12, R11 ;  /* 0x0000000c0d0e7389 */ /* 0x00006400000c000b */
[----:B01----:R-:W-:Y:S01]  /*33a80*/  ENDCOLLECTIVE ;  /* 0x000000000000791b */ /* 0x003fe20003800000 */
.L_x_3580:
        /* <DEDUP_REMOVED lines=12> */
.L_x_3581:
[----:B------:R-:W-:Y:S01]  /*33b50*/  IMAD.MOV.U32 R13, RZ, RZ, R5 ;  /* 0x000000ffff0d7224 */ /* 0x000fe200078e0005 */
[----:B------:R-:W-:Y:S01]  /*33b60*/  MOV R12, 0x5 ;  /* 0x00000005000c7802 */ /* 0x000fe20000000f00 */
[----:B------:R-:W-:-:S07]  /*33b70*/  IMAD.MOV.U32 R2, RZ, RZ, R14 ;  /* 0x000000ffff027224 */ /* 0x000fce00078e000e */
[----:B------:R-:W-:Y:S05]  /*33b80*/  WARPSYNC.COLLECTIVE R15, `(.L_x_3582) ;  /* 0x000000000f087348 */ /* 0x000fea0003c00000 */
[----:B------:R0:W1:Y:S02]  /*33b90*/  SHFL.IDX P6, R14, R13, R12, R11 ;  /* 0x0000000c0d0e7389 */ /* 0x00006400000c000b */
[----:B01----:R-:W-:Y:S01]  /*33ba0*/  ENDCOLLECTIVE ;  /* 0x000000000000791b */ /* 0x003fe20003800000 */
.L_x_3582:
        /* <DEDUP_REMOVED lines=12> */
.L_x_3583:
[----:B------:R-:W-:Y:S02]  /*33c70*/  IMAD.MOV.U32 R13, RZ, RZ, R5 ;  /* 0x000000ffff0d7224 */ /* 0x000fe400078e0005 */
[----:B------:R-:W-:Y:S02]  /*33c80*/  IMAD.MOV.U32 R12, RZ, RZ, 0x6 ;  /* 0x00000006ff0c7424 */ /* 0x000fe400078e00ff */
[----:B------:R-:W-:-:S07]  /*33c90*/  IMAD.MOV.U32 R2, RZ, RZ, R14 ;  /* 0x000000ffff027224 */ /* 0x000fce00078e000e */
[----:B------:R-:W-:Y:S05]  /*33ca0*/  WARPSYNC.COLLECTIVE R15, `(.L_x_3584) ;  /* 0x000000000f087348 */ /* 0x000fea0003c00000 */
[----:B------:R0:W1:Y:S02]  /*33cb0*/  SHFL.IDX P6, R14, R13, R12, R11 ;  /* 0x0000000c0d0e7389 */ /* 0x00006400000c000b */
[----:B01----:R-:W-:Y:S01]  /*33cc0*/  ENDCOLLECTIVE ;  /* 0x000000000000791b */ /* 0x003fe20003800000 */
.L_x_3584:
        /* <DEDUP_REMOVED lines=12> */
.L_x_3585:
[----:B------:R-:W-:Y:S01]  /*33d90*/  IMAD.MOV.U32 R13, RZ, RZ, R5 ;  /* 0x000000ffff0d7224 */ /* 0x000fe200078e0005 */
[----:B------:R-:W-:Y:S01]  /*33da0*/  MOV R12, 0x7 ;  /* 0x00000007000c7802 */ /* 0x000fe20000000f00 */
[----:B------:R-:W-:-:S07]  /*33db0*/  IMAD.MOV.U32 R2, RZ, RZ, R14 ;  /* 0x000000ffff027224 */ /* 0x000fce00078e000e */
[----:B------:R-:W-:Y:S05]  /*33dc0*/  WARPSYNC.COLLECTIVE R15, `(.L_x_3586) ;  /* 0x000000000f087348 */ /* 0x000fea0003c00000 */
[----:B------:R0:W1:Y:S02]  /*33dd0*/  SHFL.IDX P6, R14, R13, R12, R11 ;  /* 0x0000000c0d0e7389 */ /* 0x00006400000c000b */
[----:B01----:R-:W-:Y:S01]  /*33de0*/  ENDCOLLECTIVE ;  /* 0x000000000000791b */ /* 0x003fe20003800000 */
.L_x_3586:
        /* <DEDUP_REMOVED lines=12> */
.L_x_3587:
[----:B------:R-:W-:Y:S01]  /*33eb0*/  IMAD.MOV.U32 R2, RZ, RZ, R14 ;  /* 0x000000ffff027224 */ /* 0x000fe200078e000e */
[----:B------:R-:W-:Y:S06]  /*33ec0*/  BRA `(.L_x_3588) ;  /* 0xffffff5800f87947 */ /* 0x000fec000383ffff */
.L_x_3257:
[----:B0-----:R0:W2:Y:S02]  /*33ed0*/  SYNCS.PHASECHK.TRANS64.TRYWAIT P2, [R0+URZ+0x38870], R3 ;  /* 0x03887003000075a7 */ /* 0x0010a4000804017f */
[----:B--2---:R-:W-:Y:S05]  /*33ee0*/  @!P2 NANOSLEEP.SYNCS 0x989680 ;  /* 0x009896800000a95d */ /* 0x004fea0003900000 */
[----:B------:R-:W2:Y:S02]  /*33ef0*/  @!P2 SYNCS.PHASECHK.TRANS64 P2, [R0+URZ+0x38870], R3 ;  /* 0x038870030000a5a7 */ /* 0x000ea4000804007f */
[----:B--2---:R-:W-:Y:S05]  /*33f00*/  @!P2 BRA `(.L_x_3257) ;  /* 0xfffffffc00f0a947 */ /* 0x004fea000383ffff */
[----:B------:R-:W-:Y:S05]  /*33f10*/  BRA `(.L_x_3589) ;  /* 0xffffff5c00607947 */ /* 0x000fea000383ffff */
.L_x_3259:
[----:B0-----:R0:W2:Y:S02]  /*33f20*/  SYNCS.PHASECHK.TRANS64.TRYWAIT P2, [R0+URZ+0x38860], R3 ;  /* 0x03886003000075a7 */ /* 0x0010a4000804017f */
[----:B--2---:R-:W-:Y:S05]  /*33f30*/  @!P2 NANOSLEEP.SYNCS 0x989680 ;  /* 0x009896800000a95d */ /* 0x004fea0003900000 */
[----:B------:R-:W2:Y:S02]  /*33f40*/  @!P2 SYNCS.PHASECHK.TRANS64 P2, [R0+URZ+0x38860], R3 ;  /* 0x038860030000a5a7 */ /* 0x000ea4000804007f */
[----:B--2---:R-:W-:Y:S05]  /*33f50*/  @!P2 BRA `(.L_x_3259) ;  /* 0xfffffffc00f0a947 */ /* 0x004fea000383ffff */
[----:B------:R-:W-:Y:S05]  /*33f60*/  BRA `(.L_x_3590) ;  /* 0xffffff5c00707947 */ /* 0x000fea000383ffff */
.L_x_3267:
[----:B0-----:R0:W1:Y:S02]  /*33f70*/  SYNCS.PHASECHK.TRANS64.TRYWAIT P1, [R18+URZ+0x38870], R3 ;  /* 0x03887003120075a7 */ /* 0x001064000802017f */
[----:B-1----:R-:W-:Y:S05]  /*33f80*/  @!P1 NANOSLEEP.SYNCS 0x989680 ;  /* 0x009896800000995d */ /* 0x002fea0003900000 */
[----:B------:R-:W1:Y:S02]  /*33f90*/  @!P1 SYNCS.PHASECHK.TRANS64 P1, [R18+URZ+0x38870], R3 ;  /* 0x03887003120095a7 */ /* 0x000e64000802007f */
[----:B-1----:R-:W-:Y:S05]  /*33fa0*/  @!P1 BRA `(.L_x_3267) ;  /* 0xfffffffc00f09947 */ /* 0x002fea000383ffff */
[----:B------:R-:W-:Y:S05]  /*33fb0*/  BRA `(.L_x_3591) ;  /* 0xffffff6400cc7947 */ /* 0x000fea000383ffff */
.L_x_3269:
[----:B0-----:R0:W1:Y:S02]  /*33fc0*/  SYNCS.PHASECHK.TRANS64.TRYWAIT P1, [R18+URZ+0x38860], R3 ;  /* 0x03886003120075a7 */ /* 0x001064000802017f */
[----:B-1----:R-:W-:Y:S05]  /*33fd0*/  @!P1 NANOSLEEP.SYNCS 0x989680 ;  /* 0x009896800000995d */ /* 0x002fea0003900000 */
[----:B------:R-:W1:Y:S02]  /*33fe0*/  @!P1 SYNCS.PHASECHK.TRANS64 P1, [R18+URZ+0x38860], R3 ;  /* 0x03886003120095a7 */ /* 0x000e64000802007f */
[----:B-1----:R-:W-:Y:S05]  /*33ff0*/  @!P1 BRA `(.L_x_3269) ;  /* 0xfffffffc00f09947 */ /* 0x002fea000383ffff */
[----:B------:R-:W-:Y:S05]  /*34000*/  BRA `(.L_x_3592) ;  /* 0xffffff6400d87947 */ /* 0x000fea000383ffff */
.L_x_3274:
[----:B------:R-:W-:Y:S01]  /*34010*/  BSSY B0, `(.L_x_3593) ;  /* 0x0000008000007945 */ /* 0x000fe20003800000 */
[----:B------:R-:W-:Y:S01]  /*34020*/  MOV R13, R16 ;  /* 0x00000010000d7202 */ /* 0x000fe20000000f00 */
[----:B------:R-:W-:Y:S02]  /*34030*/  IMAD.MOV.U32 R12, RZ, RZ, RZ ;  /* 0x000000ffff0c7224 */ /* 0x000fe400078e00ff */
[----:B------:R-:W-:Y:S02]  /*34040*/  IMAD.MOV.U32 R11, RZ, RZ, 0x1f ;  /* 0x0000001fff0b7424 */ /* 0x000fe400078e00ff */
[----:B------:R-:W-:-:S07]  /*34050*/  IMAD.MOV.U32 R15, RZ, RZ, -0x1 ;  /* 0xffffffffff0f7424 */ /* 0x000fce00078e00ff */
[----:B-1----:R-:W-:Y:S05]  /*34060*/  WARPSYNC.COLLECTIVE R15, `(.L_x_3594) ;  /* 0x000000000f087348 */ /* 0x002fea0003c00000 */
[----:B------:R0:W2:Y:S02]  /*34070*/  SHFL.IDX P6, R14, R13, R12, R11 ;  /* 0x0000000c0d0e7389 */ /* 0x0000a400000c000b */
[----:B012---:R-:W-:Y:S01]  /*34080*/  ENDCOLLECTIVE ;  /* 0x000000000000791b */ /* 0x007fe20003800000 */
.L_x_3594:
[----:B------:R-:W-:Y:S05]  /*34090*/  BSYNC B0 ;  /* 0x0000000000007941 */ /* 0x000fea0003800000 */
.L_x_3593:
[----:B------:R-:W-:Y:S01]  /*340a0*/  IMAD.MOV.U32 R13, RZ, RZ, R16 ;  /* 0x000000ffff0d7224 */ /* 0x000fe200078e0010 */
[----:B------:R-:W-:Y:S01]  /*340b0*/  MOV R15, 0xffffffff ;  /* 0xffffffff000f7802 */ /* 0x000fe20000000f00 */
[----:B------:R-:W-:Y:S01]  /*340c0*/  IMAD.MOV.U32 R12, RZ, RZ, 0x1 ;  /* 0x00000001ff0c7424 */ /* 0x000fe200078e00ff */
[----:B------:R-:W-:Y:S01]  /*340d0*/  MOV R0, R14 ;  /* 0x0000000e00007202 */ /* 0x000fe20000000f00 */
[----:B------:R-:W-:Y:S02]  /*340e0*/  IMAD.MOV.U32 R11, RZ, RZ, 0x1f ;  /* 0x0000001fff0b7424 */ /* 0x000fe400078e00ff */
[----:B------:R-:W-:-:S07]  /*340f0*/  IMAD.IADD R7, R19, 0x1, R8 ;  /* 0x0000000113077824 */ /* 0x000fce00078e0208 */
[----:B------:R-:W-:Y:S05]  /*34100*/  WARPSYNC.COLLECTIVE R15, `(.L_x_3595) ;  /* 0x000000000f087348 */ /* 0x000fea0003c00000 */
[----:B------:R0:W1:Y:S02]  /*34110*/  SHFL.IDX P6, R14, R13, R12, R11 ;  /* 0x0000000c0d0e7389 */ /* 0x00006400000c000b */
[----:B01----:R-:W-:Y:S01]  /*34120*/  ENDCOLLECTIVE ;  /* 0x000000000000791b */ /* 0x003fe20003800000 */
.L_x_3595:
[----:B------:R-:W-:Y:S02]  /*34130*/  ULDC UR4, c[0x0][0xc3c] ;  /* 0x00030f0000047ab9 */ /* 0x000fe40000000800 */
[----:B------:R-:W-:-:S13]  /*34140*/  ISETP.GE.OR P1, PT, R7, UR4, !P0 ;  /* 0x0000000407007c0c */ /* 0x000fda000c726670 */
[----:B------:R-:W0:Y:S01]  /*34150*/  @!P1 LDC.64 R2, c[0x0][0xc80] ;  /* 0x00032000ff029b82 */ /* 0x000e220000000a00 */
[----:B------:R-:W-:Y:S02]  /*34160*/  IMAD.MOV.U32 R17, RZ, RZ, RZ ;  /* 0x000000ffff117224 */ /* 0x000fe400078e00ff */
[----:B------:R-:W-:Y:S02]  /*34170*/  IMAD.MOV.U32 R11, RZ, RZ, RZ ;  /* 0x000000ffff0b7224 */ /* 0x000fe400078e00ff */
[----:B------:R-:W-:Y:S02]  /*34180*/  IMAD.MOV.U32 R5, RZ, RZ, R14 ;  /* 0x000000ffff057224 */ /* 0x000fe400078e000e */
[----:B0-----:R-:W-:-:S06]  /*34190*/  @!P1 IMAD.WIDE R2, R7, 0x4, R2 ;  /* 0x0000000407029825 */ /* 0x001fcc00078e0202 */
[----:B------:R-:W2:Y:S01]  /*341a0*/  @!P1 LDG.E R2, desc[UR36][R2.64] ;  /* 0x0000002402029981 */ /* 0x000ea2000c1e1900 */
[C---:B------:R-:W-:Y:S02]  /*341b0*/  ISETP.GE.U32.AND P2, PT, R8.reuse, 0x2, PT ;  /* 0x000000020800780c */ /* 0x040fe40003f46070 */
[C---:B------:R-:W-:Y:S02]  /*341c0*/  ISETP.GE.U32.AND P3, PT, R8.reuse, 0x4, PT ;  /* 0x000000040800780c */ /* 0x040fe40003f66070 */
[C---:B------:R-:W-:Y:S02]  /*341d0*/  ISETP.GE.U32.AND P4, PT, R8.reuse, 0x8, PT ;  /* 0x000000080800780c */ /* 0x040fe40003f86070 */
[C---:B------:R-:W-:Y:S02]  /*341e0*/  ISETP.GE.U32.AND P5, PT, R8.reuse, 0x10, PT ;  /* 0x000000100800780c */ /* 0x040fe40003fa6070 */
[----:B--2---:R-:W-:Y:S02]  /*341f0*/  @!P1 MOV R17, R2 ;  /* 0x0000000200119202 */ /* 0x004fe40000000f00 */
[----:B------:R-:W-:-:S03]  /*34200*/  ISETP.NE.AND P1, PT, R8, RZ, PT ;  /* 0x000000ff0800720c */ /* 0x000fc60003f25270 */
[----:B------:R-:W-:-:S10]  /*34210*/  IMAD.MOV.U32 R13, RZ, RZ, R17 ;  /* 0x000000ffff0d7224 */ /* 0x000fd400078e0011 */
[----:B------:R-:W-:Y:S05]  /*34220*/  WARPSYNC.COLLECTIVE R15, `(.L_x_3596) ;  /* 0x000000000f087348 */ /* 0x000fea0003c00000 */
[----:B------:R0:W1:Y:S02]  /*34230*/  SHFL.UP P6, R14, R13, R12, R11 ;  /* 0x0400000c0d0e7389 */ /* 0x00006400000c000b */
[----:B01----:R-:W-:Y:S01]  /*34240*/  ENDCOLLECTIVE ;  /* 0x000000000000791b */ /* 0x003fe20003800000 */
.L_x_3596:
[----:B------:R-:W-:Y:S01]  /*34250*/  IMAD.MOV.U32 R12, RZ, RZ, 0x2 ;  /* 0x00000002ff0c7424 */ /* 0x000fe200078e00ff */
[----:B------:R-:W-:-:S05]  /*34260*/  SEL R4, R14, RZ, P1 ;  /* 0x000000ff0e047207 */ /* 0x000fca0000800000 */
[----:B------:R-:W-:-:S05]  /*34270*/  IMAD.IADD R4, R17, 0x1, R4 ;  /* 0x0000000111047824 */ /* 0x000fca00078e0204 */
[----:B------:R-:W-:-:S07]  /*34280*/  MOV R13, R4 ;  /* 0x00000004000d7202 */ /* 0x000fce0000000f00 */
[----:B------:R-:W-:Y:S05]  /*34290*/  WARPSYNC.COLLECTIVE R15, `(.L_x_3597) ;  /* 0x000000000f087348 */ /* 0x000fea0003c00000 */
[----:B------:R0:W1:Y:S02]  /*342a0*/  SHFL.UP P6, R14, R13, R12, R11 ;  /* 0x0400000c0d0e7389 */ /* 0x00006400000c000b */
[----:B01----:R-:W-:Y:S01]  /*342b0*/  ENDCOLLECTIVE ;  /* 0x000000000000791b */ /* 0x003fe20003800000 */
.L_x_3597:
[----:B------:R-:W-:Y:S02]  /*342c0*/  MOV R12, 0x4 ;  /* 0x00000004000c7802 */ /* 0x000fe40000000f00 */
[----:B------:R-:W-:-:S05]  /*342d0*/  SEL R3, R14, RZ, P2 ;  /* 0x000000ff0e037207 */ /* 0x000fca0001000000 */
[----:B------:R-:W-:-:S04]  /*342e0*/  IMAD.IADD R6, R4, 0x1, R3 ;  /* 0x0000000104067824 */ /* 0x000fc800078e0203 */
[----:B------:R-:W-:-:S07]  /*342f0*/  IMAD.MOV.U32 R13, RZ, RZ, R6 ;  /* 0x000000ffff0d7224 */ /* 0x000fce00078e0006 */
[----:B------:R-:W-:Y:S05]  /*34300*/  WARPSYNC.COLLECTIVE R15, `(.L_x_3598) ;  /* 0x000000000f087348 */ /* 0x000fea0003c00000 */
[----:B------:R0:W1:Y:S02]  /*34310*/  SHFL.UP P6, R14, R13, R12, R11 ;  /* 0x0400000c0d0e7389 */ /* 0x00006400000c000b */
[----:B01----:R-:W-:Y:S01]  /*34320*/  ENDCOLLECTIVE ;  /* 0x000000000000791b */ /* 0x003fe20003800000 */
.L_x_3598:
[----:B------:R-:W-:Y:S01]  /*34330*/  IMAD.MOV.U32 R12, RZ, RZ, 0x8 ;  /* 0x00000008ff0c7424 */ /* 0x000fe200078e00ff */
[----:B------:R-:W-:-:S05]  /*34340*/  SEL R3, R14, RZ, P3 ;  /* 0x000000ff0e037207 */ /* 0x000fca0001800000 */
[----:B------:R-:W-:-:S04]  /*34350*/  IMAD.IADD R2, R6, 0x1, R3 ;  /* 0x0000000106027824 */ /* 0x000fc800078e0203 */
[----:B------:R-:W-:-:S07]  /*34360*/  IMAD.MOV.U32 R13, RZ, RZ, R2 ;  /* 0x000000ffff0d7224 */ /* 0x000fce00078e0002 */
[----:B------:R-:W-:Y:S05]  /*34370*/  WARPSYNC.COLLECTIVE R15, `(.L_x_3599) ;  /* 0x000000000f087348 */ /* 0x000fea0003c00000 */
[----:B------:R0:W1:Y:S02]  /*34380*/  SHFL.UP P6, R14, R13, R12, R11 ;  /* 0x0400000c0d0e7389 */ /* 0x00006400000c000b */
[----:B01----:R-:W-:Y:S01]  /*34390*/  ENDCOLLECTIVE ;  /* 0x000000000000791b */ /* 0x003fe20003800000 */
.L_x_3599:
[----:B------:R-:W-:Y:S01]  /*343a0*/  IMAD.MOV.U32 R12, RZ, RZ, 0x10 ;  /* 0x00000010ff0c7424 */ /* 0x000fe200078e00ff */
[----:B------:R-:W-:-:S04]  /*343b0*/  SEL R3, R14, RZ, P4 ;  /* 0x000000ff0e037207 */ /* 0x000fc80002000000 */
[----:B------:R-:W-:-:S05]  /*343c0*/  IADD3 R3, R2, R3, RZ ;  /* 0x0000000302037210 */ /* 0x000fca0007ffe0ff */
[----:B------:R-:W-:-:S07]  /*343d0*/  IMAD.MOV.U32 R13, RZ, RZ, R3 ;  /* 0x000000ffff0d7224 */ /* 0x000fce00078e0003 */
[----:B------:R-:W-:Y:S05]  /*343e0*/  WARPSYNC.COLLECTIVE R15, `(.L_x_3600) ;  /* 0x000000000f087348 */ /* 0x000fea0003c00000 */
[----:B------:R0:W1:Y:S02]  /*343f0*/  SHFL.UP P6, R14, R13, R12, R11 ;  /* 0x0400000c0d0e7389 */ /* 0x00006400000c000b */
[----:B01----:R-:W-:Y:S01]  /*34400*/  ENDCOLLECTIVE ;  /* 0x000000000000791b */ /* 0x003fe20003800000 */
.L_x_3600:
[----:B------:R-:W-:Y:S02]  /*34410*/  IMAD.MOV.U32 R12, RZ, RZ, 0x1f ;  /* 0x0000001fff0c7424 */ /* 0x000fe400078e00ff */
[----:B------:R-:W-:Y:S01]  /*34420*/  IMAD.MOV.U32 R11, RZ, RZ, 0x1f ;  /* 0x0000001fff0b7424 */ /* 0x000fe200078e00ff */
[----:B------:R-:W-:-:S05]  /*34430*/  SEL R14, R14, RZ, P5 ;  /* 0x000000ff0e0e7207 */ /* 0x000fca0002800000 */
[----:B------:R-:W-:-:S05]  /*34440*/  IMAD.IADD R3, R3, 0x1, R14 ;  /* 0x0000000103037824 */ /* 0x000fca00078e020e */
[----:B------:R-:W-:-:S07]  /*34450*/  MOV R13, R3 ;  /* 0x00000003000d7202 */ /* 0x000fce0000000f00 */
[----:B------:R-:W-:Y:S05]  /*34460*/  WARPSYNC.COLLECTIVE R15, `(.L_x_3601) ;  /* 0x000000000f087348 */ /* 0x000fea0003c00000 */
[----:B------:R0:W1:Y:S02]  /*34470*/  SHFL.IDX P6, R14, R13, R12, R11 ;  /* 0x0000000c0d0e7389 */ /* 0x00006400000c000b */
[----:B01----:R-:W-:Y:S01]  /*34480*/  ENDCOLLECTIVE ;  /* 0x000000000000791b */ /* 0x003fe20003800000 */
.L_x_3601:
[----:B------:R-:W-:Y:S05]  /*34490*/  BRA `(.L_x_3602) ;  /* 0xffffff6c00847947 */ /* 0x000fea000383ffff */
.L_x_3279:
[----:B------:R-:W-:Y:S01]  /*344a0*/  BSSY B0, `(.L_x_3603) ;  /* 0x0000008000007945 */ /* 0x000fe20003800000 */
[----:B-----5:R-:W-:Y:S01]  /*344b0*/  IMAD.MOV.U32 R13, RZ, RZ, R17 ;  /* 0x000000ffff0d7224 */ /* 0x020fe200078e0011 */
[----:B------:R-:W-:Y:S01]  /*344c0*/  MOV R12, 0x1 ;  /* 0x00000001000c7802 */ /* 0x000fe20000000f00 */
[----:B------:R-:W-:Y:S02]  /*344d0*/  IMAD.MOV.U32 R11, RZ, RZ, RZ ;  /* 0x000000ffff0b7224 */ /* 0x000fe400078e00ff */
[----:B------:R-:W-:-:S07]  /*344e0*/  IMAD.MOV.U32 R15, RZ, RZ, -0x1 ;  /* 0xffffffffff0f7424 */ /* 0x000fce00078e00ff */
[----:B01----:R-:W-:Y:S05]  /*344f0*/  WARPSYNC.COLLECTIVE R15, `(.L_x_3604) ;  /* 0x000000000f087348 */ /* 0x003fea0003c00000 */
[----:B------:R2:W3:Y:S02]  /*34500*/  SHFL.UP P6, R14, R13, R12, R11 ;  /* 0x0400000c0d0e7389 */ /* 0x0004e400000c000b */
[----:B0123--:R-:W-:Y:S01]  /*34510*/  ENDCOLLECTIVE ;  /* 0x000000000000791b */ /* 0x00ffe20003800000 */
.L_x_3604:
[----:B------:R-:W-:Y:S05]  /*34520*/  BSYNC B0 ;  /* 0x0000000000007941 */ /* 0x000fea0003800000 */
.L_x_3603:
[----:B------:R-:W-:Y:S01]  /*34530*/  SEL R14, R14, RZ, P1 ;  /* 0x000000ff0e0e7207 */ /* 0x000fe20000800000 */
[----:B------:R-:W-:Y:S01]  /*34540*/  IMAD.MOV.U32 R11, RZ, RZ, RZ ;  /* 0x000000ffff0b7224 */ /* 0x000fe200078e00ff */
[----:B------:R-:W-:Y:S01]  /*34550*/  MOV R12, 0x2 ;  /* 0x00000002000c7802 */ /* 0x000fe20000000f00 */
[----:B------:R-:W-:Y:S02]  /*34560*/  IMAD.MOV.U32 R15, RZ, RZ, -0x1 ;  /* 0xffffffffff0f7424 */ /* 0x000fe400078e00ff */
[----:B------:R-:W-:-:S07]  /*34570*/  IMAD.IADD R13, R17, 0x1, R14 ;  /* 0x00000001110d7824 */ /* 0x000fce00078e020e */
[----:B------:R-:W-:Y:S05]  /*34580*/  WARPSYNC.COLLECTIVE R15, `(.L_x_3605) ;  /* 0x000000000f087348 */ /* 0x000fea0003c00000 */
[----:B------:R0:W1:Y:S02]  /*34590*/  SHFL.UP P6, R14, R13, R12, R11 ;  /* 0x0400000c0d0e7389 */ /* 0x00006400000c000b */
[----:B01----:R-:W-:Y:S01]  /*345a0*/  ENDCOLLECTIVE ;  /* 0x000000000000791b */ /* 0x003fe20003800000 */
.L_x_3605:
[----:B------:R-:W-:Y:S01]  /*345b0*/  IMAD.MOV.U32 R12, RZ, RZ, 0x4 ;  /* 0x00000004ff0c7424 */ /* 0x000fe200078e00ff */
[----:B------:R-:W-:-:S05]  /*345c0*/  SEL R2, R14, RZ, P2 ;  /* 0x000000ff0e027207 */ /* 0x000fca0001000000 */
[----:B------:R-:W-:-:S05]  /*345d0*/  IMAD.IADD R2, R13, 0x1, R2 ;  /* 0x000000010d027824 */ /* 0x000fca00078e0202 */
[----:B------:R-:W-:-:S07]  /*345e0*/  MOV R13, R2 ;  /* 0x00000002000d7202 */ /* 0x000fce0000000f00 */
[----:B------:R-:W-:Y:S05]  /*345f0*/  WARPSYNC.COLLECTIVE R15, `(.L_x_3606) ;  /* 0x000000000f087348 */ /* 0x000fea0003c00000 */
[----:B------:R0:W1:Y:S02]  /*34600*/  SHFL.UP P6, R14, R13, R12, R11 ;  /* 0x0400000c0d0e7389 */ /* 0x00006400000c000b */
[----:B01----:R-:W-:Y:S01]  /*34610*/  ENDCOLLECTIVE ;  /* 0x000000000000791b */ /* 0x003fe20003800000 */
.L_x_3606:
[----:B------:R-:W-:Y:S02]  /*34620*/  MOV R12, 0x8 ;  /* 0x00000008000c7802 */ /* 0x000fe40000000f00 */
[----:B------:R-:W-:-:S05]  /*34630*/  SEL R3, R14, RZ, P3 ;  /* 0x000000ff0e037207 */ /* 0x000fca0001800000 */
[----:B------:R-:W-:-:S04]  /*34640*/  IMAD.IADD R3, R2, 0x1, R3 ;  /* 0x0000000102037824 */ /* 0x000fc800078e0203 */
[----:B------:R-:W-:-:S07]  /*34650*/  IMAD.MOV.U32 R13, RZ, RZ, R3 ;  /* 0x000000ffff0d7224 */ /* 0x000fce00078e0003 */
[----:B------:R-:W-:Y:S05]  /*34660*/  WARPSYNC.COLLECTIVE R15, `(.L_x_3607) ;  /* 0x000000000f087348 */ /* 0x000fea0003c00000 */
[----:B------:R0:W1:Y:S02]  /*34670*/  SHFL.UP P6, R14, R13, R12, R11 ;  /* 0x0400000c0d0e7389 */ /* 0x00006400000c000b */
[----:B01----:R-:W-:Y:S01]  /*34680*/  ENDCOLLECTIVE ;  /* 0x000000000000791b */ /* 0x003fe20003800000 */
.L_x_3607:
[----:B------:R-:W-:Y:S01]  /*34690*/  IMAD.MOV.U32 R12, RZ, RZ, 0x10 ;  /* 0x00000010ff0c7424 */ /* 0x000fe200078e00ff */
[----:B------:R-:W-:-:S05]  /*346a0*/  SEL R4, R14, RZ, P4 ;  /* 0x000000ff0e047207 */ /* 0x000fca0002000000 */
[----:B------:R-:W-:-:S04]  /*346b0*/  IMAD.IADD R4, R3, 0x1, R4 ;  /* 0x0000000103047824 */ /* 0x000fc800078e0204 */
[----:B------:R-:W-:-:S07]  /*346c0*/  IMAD.MOV.U32 R13, RZ, RZ, R4 ;  /* 0x000000ffff0d7224 */ /* 0x000fce00078e0004 */
[----:B------:R-:W-:Y:S05]  /*346d0*/  WARPSYNC.COLLECTIVE R15, `(.L_x_3608) ;  /* 0x000000000f087348 */ /* 0x000fea0003c00000 */
[----:B------:R0:W1:Y:S02]  /*346e0*/  SHFL.UP P6, R14, R13, R12, R11 ;  /* 0x0400000c0d0e7389 */ /* 0x00006400000c000b */
[----:B01----:R-:W-:Y:S01]  /*346f0*/  ENDCOLLECTIVE ;  /* 0x000000000000791b */ /* 0x003fe20003800000 */
.L_x_3608:
[----:B------:R-:W-:Y:S02]  /*34700*/  IMAD.MOV.U32 R12, RZ, RZ, 0x1f ;  /* 0x0000001fff0c7424 */ /* 0x000fe400078e00ff */
[----:B------:R-:W-:Y:S01]  /*34710*/  IMAD.MOV.U32 R11, RZ, RZ, 0x1f ;  /* 0x0000001fff0b7424 */ /* 0x000fe200078e00ff */
[----:B------:R-:W-:-:S04]  /*34720*/  SEL R3, R14, RZ, P5 ;  /* 0x000000ff0e037207 */ /* 0x000fc80002800000 */
[----:B------:R-:W-:-:S05]  /*34730*/  IADD3 R3, R4, R3, RZ ;  /* 0x0000000304037210 */ /* 0x000fca0007ffe0ff */
[----:B------:R-:W-:-:S07]  /*34740*/  IMAD.MOV.U32 R13, RZ, RZ, R3 ;  /* 0x000000ffff0d7224 */ /* 0x000fce00078e0003 */
[----:B------:R-:W-:Y:S05]  /*34750*/  WARPSYNC.COLLECTIVE R15, `(.L_x_3609) ;  /* 0x000000000f087348 */ /* 0x000fea0003c00000 */
[----:B------:R0:W1:Y:S02]  /*34760*/  SHFL.IDX P6, R14, R13, R12, R11 ;  /* 0x0000000c0d0e7389 */ /* 0x00006400000c000b */
[----:B01----:R-:W-:Y:S01]  /*34770*/  ENDCOLLECTIVE ;  /* 0x000000000000791b */ /* 0x003fe20003800000 */
.L_x_3609:
[----:B------:R-:W-:Y:S05]  /*34780*/  BRA `(.L_x_3610) ;  /* 0xffffff6c00647947 */ /* 0x000fea000383ffff */
.L_x_3281:
[----:B------:R-:W-:Y:S01]  /*34790*/  BSSY B0, `(.L_x_3611) ;  /* 0x0000006000007945 */ /* 0x000fe20003800000 */
[----:B------:R-:W-:Y:S02]  /*347a0*/  PLOP3.LUT P6, PT, P6, PT, PT, 0x8, 0x0 ;  /* 0x000000000000781c */ /* 0x000fe400037ce170 */
[----:B------:R-:W-:-:S11]  /*347b0*/  MOV R15, 0xffffffff ;  /* 0xffffffff000f7802 */ /* 0x000fd60000000f00 */
[----:B01----:R-:W-:Y:S05]  /*347c0*/  WARPSYNC.COLLECTIVE R15, `(.L_x_3612) ;  /* 0x000000000f087348 */ /* 0x003fea0003c00000 */
[----:B------:R-:W-:Y:S01]  /*347d0*/  VOTE.ANY R14, PT, P6 ;  /* 0x00000000000e7806 */ /* 0x000fe200030e0100 */
[----:B01----:R-:W-:Y:S06]  /*347e0*/  ENDCOLLECTIVE ;  /* 0x000000000000791b */ /* 0x003fec0003800000 */
.L_x_3612:
[----:B------:R-:W-:Y:S05]  /*347f0*/  BSYNC B0 ;  /* 0x0000000000007941 */ /* 0x000fea0003800000 */
.L_x_3611:
        /* <DEDUP_REMOVED lines=9> */
.L_x_3613:
[----:B------:R-:W-:Y:S01]  /*34890*/  IMAD.MOV.U32 R17, RZ, RZ, R14 ;  /* 0x000000ffff117224 */ /* 0x000fe200078e000e */
[----:B------:R-:W-:Y:S06]  /*348a0*/  BRA `(.L_x_3614) ;  /* 0xffffff6c00547947 */ /* 0x000fec000383ffff */
.L_x_3283:
[----:B------:R-:W-:Y:S01]  /*348b0*/  BSSY B0, `(.L_x_3615) ;  /* 0x0000007000007945 */ /* 0x000fe20003800000 */
[----:B------:R-:W-:Y:S01]  /*348c0*/  IMAD.MOV.U32 R13, RZ, RZ, R3 ;  /* 0x000000ffff0d7224 */ /* 0x000fe200078e0003 */
[----:B------:R-:W-:Y:S01]  /*348d0*/  MOV R11, 0x1f ;  /* 0x0000001f000b7802 */ /* 0x000fe20000000f00 */
[----:B------:R-:W-:-:S07]  /*348e0*/  IMAD.MOV.U32 R15, RZ, RZ, -0x1 ;  /* 0xffffffffff0f7424 */ /* 0x000fce00078e00ff */
[----:B0123--:R-:W-:Y:S05]  /*348f0*/  WARPSYNC.COLLECTIVE R15, `(.L_x_3616) ;  /* 0x000000000f087348 */ /* 0x00ffea0003c00000 */
[----:B------:R4:W0:Y:S02]  /*34900*/  SHFL.IDX P6, R14, R13, R12, R11 ;  /* 0x0000000c0d0e7389 */ /* 0x00082400000c000b */
[----:B01234-:R-:W-:Y:S01]  /*34910*/  ENDCOLLECTIVE ;  /* 0x000000000000791b */ /* 0x01ffe20003800000 */
.L_x_3616:
[----:B------:R-:W-:Y:S05]  /*34920*/  BSYNC B0 ;  /* 0x0000000000007941 */ /* 0x000fea0003800000 */
.L_x_3615:
[----:B------:R-:W-:Y:S05]  /*34930*/  BRA `(.L_x_3282) ;  /* 0xffffff6c004c7947 */ /* 0x000fea000383ffff */
.L_x_3287:
[----:B0-----:R0:W1:Y:S02]  /*34940*/  SYNCS.PHASECHK.TRANS64.TRYWAIT P0, [R5+URZ+0x38820], R0 ;  /* 0x03882000050075a7 */ /* 0x001064000800017f */
[----:B-1----:R-:W-:Y:S05]  /*34950*/  @!P0 NANOSLEEP.SYNCS 0x989680 ;  /* 0x009896800000895d */ /* 0x002fea0003900000 */
[----:B------:R-:W1:Y:S02]  /*34960*/  @!P0 SYNCS.PHASECHK.TRANS64 P0, [R5+URZ+0x38820], R0 ;  /* 0x03882000050085a7 */ /* 0x000e64000800007f */
[----:B-1----:R-:W-:Y:S05]  /*34970*/  @!P0 BRA `(.L_x_3287) ;  /* 0xfffffffc00f08947 */ /* 0x002fea000383ffff */
[----:B------:R-:W-:Y:S05]  /*34980*/  BRA `(.L_x_3617) ;  /* 0xffffff7000cc7947 */ /* 0x000fea000383ffff */
.L_x_3288:
[----:B------:R-:W1:Y:S01]  /*34990*/  S2R R2, SR_TID.X ;  /* 0x0000000000027919 */ /* 0x000e620000002100 */
[----:B------:R-:W-:Y:S01]  /*349a0*/  BSSY B0, `(.L_x_3618) ;  /* 0x000000a000007945 */ /* 0x000fe20003800000 */
[----:B------:R-:W-:Y:S01]  /*349b0*/  IMAD.MOV.U32 R12, RZ, RZ, RZ ;  /* 0x000000ffff0c7224 */ /* 0x000fe200078e00ff */
[----:B------:R-:W-:Y:S01]  /*349c0*/  MOV R11, 0x1f ;  /* 0x0000001f000b7802 */ /* 0x000fe20000000f00 */
[----:B------:R-:W-:Y:S01]  /*349d0*/  IMAD.MOV.U32 R15, RZ, RZ, -0x1 ;  /* 0xffffffffff0f7424 */ /* 0x000fe200078e00ff */
[----:B-1----:R-:W-:-:S04]  /*349e0*/  SHF.R.U32.HI R2, RZ, 0x5, R2 ;  /* 0x00000005ff027819 */ /* 0x002fc80000011602 */
[----:B------:R-:W-:-:S05]  /*349f0*/  LOP3.LUT R2, R2, 0x3, RZ, 0xc0, !PT ;  /* 0x0000000302027812 */ /* 0x000fca00078ec0ff */
[----:B------:R-:W-:-:S07]  /*34a00*/  IMAD.MOV.U32 R13, RZ, RZ, R2 ;  /* 0x000000ffff0d7224 */ /* 0x000fce00078e0002 */
[----:B0-----:R-:W-:Y:S05]  /*34a10*/  WARPSYNC.COLLECTIVE R15, `(.L_x_3619) ;  /* 0x000000000f087348 */ /* 0x001fea0003c00000 */
[----:B------:R1:W2:Y:S02]  /*34a20*/  SHFL.IDX P6, R14, R13, R12, R11 ;  /* 0x0000000c0d0e7389 */ /* 0x0002a400000c000b */
[----:B012---:R-:W-:Y:S01]  /*34a30*/  ENDCOLLECTIVE ;  /* 0x000000000000791b */ /* 0x007fe20003800000 */
.L_x_3619:
[----:B------:R-:W-:Y:S05]  /*34a40*/  BSYNC B0 ;  /* 0x0000000000007941 */ /* 0x000fea0003800000 */
.L_x_3618:
[----:B------:R-:W-:Y:S05]  /*34a50*/  BRA `(.L_x_3620) ;  /* 0xffffff7000b47947 */ /* 0x000fea000383ffff */
.L_x_3289:
[----:B------:R-:W-:Y:S01]  /*34a60*/  BSSY B0, `(.L_x_3621) ;  /* 0x0000006000007945 */ /* 0x000fe20003800000 */
[----:B------:R-:W-:-:S07]  /*34a70*/  IMAD.MOV.U32 R15, RZ, RZ, -0x1 ;  /* 0xffffffffff0f7424 */ /* 0x000fce00078e00ff */
[----:B0-----:R-:W-:Y:S05]  /*34a80*/  WARPSYNC.COLLECTIVE R15, `(.L_x_3622) ;  /* 0x000000000f0c7348 */ /* 0x001fea0003c00000 */
[----:B------:R-:W-:Y:S02]  /*34a90*/  ELECT P6, UR62, PT ;  /* 0x00000000003e782f */ /* 0x000fe400038c0000 */
[----:B------:R-:W-:Y:S01]  /*34aa0*/  MOV R14, UR62 ;  /* 0x0000003e000e7c02 */ /* 0x000fe20008000f00 */
[----:B0-----:R-:W-:Y:S10]  /*34ab0*/  ENDCOLLECTIVE ;  /* 0x000000000000791b */ /* 0x001ff40003800000 */
.L_x_3622:
[----:B------:R-:W-:Y:S05]  /*34ac0*/  BSYNC B0 ;  /* 0x0000000000007941 */ /* 0x000fea0003800000 */
.L_x_3621:
[----:B------:R-:W-:Y:S05]  /*34ad0*/  BRA `(.L_x_3623) ;  /* 0xffffff7000a87947 */ /* 0x000fea000383ffff */
.L_x_3291:
[----:B0-----:R0:W1:Y:S02]  /*34ae0*/  SYNCS.PHASECHK.TRANS64.TRYWAIT P1, [R3+URZ+0x38840], R2 ;  /* 0x03884002030075a7 */ /* 0x001064000802017f */
[----:B-1----:R-:W-:Y:S05]  /*34af0*/  @!P1 NANOSLEEP.SYNCS 0x989680 ;  /* 0x009896800000995d */ /* 0x002fea0003900000 */
[----:B------:R-:W1:Y:S02]  /*34b00*/  @!P1 SYNCS.PHASECHK.TRANS64 P1, [R3+URZ+0x38840], R2 ;  /* 0x03884002030095a7 */ /* 0x000e64000802007f */
[----:B-1----:R-:W-:Y:S05]  /*34b10*/  @!P1 BRA `(.L_x_3291) ;  /* 0xfffffffc00f09947 */ /* 0x002fea000383ffff */
[----:B------:R-:W-:Y:S05]  /*34b20*/  BRA `(.L_x_3624) ;  /* 0xffffff7000d07947 */ /* 0x000fea000383ffff */
.L_x_3293:
[----:B-1----:R1:W2:Y:S02]  /*34b30*/  SYNCS.PHASECHK.TRANS64.TRYWAIT P1, [R23+URZ+0x38840], R0 ;  /* 0x03884000170075a7 */ /* 0x0022a4000802017f */
[----:B--2---:R-:W-:Y:S05]  /*34b40*/  @!P1 NANOSLEEP.SYNCS 0x989680 ;  /* 0x009896800000995d */ /* 0x004fea0003900000 */
[----:B------:R-:W2:Y:S02]  /*34b50*/  @!P1 SYNCS.PHASECHK.TRANS64 P1, [R23+URZ+0x38840], R0 ;  /* 0x03884000170095a7 */ /* 0x000ea4000802007f */
[----:B--2---:R-:W-:Y:S05]  /*34b60*/  @!P1 BRA `(.L_x_3293) ;  /* 0xfffffffc00f09947 */ /* 0x004fea000383ffff */
[----:B------:R-:W-:Y:S05]  /*34b70*/  BRA `(.L_x_3625) ;  /* 0xffffff7000dc7947 */ /* 0x000fea000383ffff */
.L_x_3295:
[----:B--2---:R2:W3:Y:S02]  /*34b80*/  SYNCS.PHASECHK.TRANS64.TRYWAIT P1, [R3+URZ+0x38860], R2 ;  /* 0x03886002030075a7 */ /* 0x0044e4000802017f */
[----:B---3--:R-:W-:Y:S05]  /*34b90*/  @!P1 NANOSLEEP.SYNCS 0x989680 ;  /* 0x009896800000995d */ /* 0x008fea0003900000 */
[----:B------:R-:W3:Y:S02]  /*34ba0*/  @!P1 SYNCS.PHASECHK.TRANS64 P1, [R3+URZ+0x38860], R2 ;  /* 0x03886002030095a7 */ /* 0x000ee4000802007f */
[----:B---3--:R-:W-:Y:S05]  /*34bb0*/  @!P1 BRA `(.L_x_3295) ;  /* 0xfffffffc00f09947 */ /* 0x008fea000383ffff */
[----:B------:R-:W-:Y:S05]  /*34bc0*/  BRA `(.L_x_3626) ;  /* 0xffffff7000d87947 */ /* 0x000fea000383ffff */
.L_x_3297:
[----:B---3--:R3:W4:Y:S02]  /*34bd0*/  SYNCS.PHASECHK.TRANS64.TRYWAIT P1, [R23+URZ+0x38860], R0 ;  /* 0x03886000170075a7 */ /* 0x008724000802017f */
[----:B----4-:R-:W-:Y:S05]  /*34be0*/  @!P1 NANOSLEEP.SYNCS 0x989680 ;  /* 0x009896800000995d */ /* 0x010fea0003900000 */
[----:B------:R-:W4:Y:S02]  /*34bf0*/  @!P1 SYNCS.PHASECHK.TRANS64 P1, [R23+URZ+0x38860], R0 ;  /* 0x03886000170095a7 */ /* 0x000f24000802007f */
[----:B----4-:R-:W-:Y:S05]  /*34c00*/  @!P1 BRA `(.L_x_3297) ;  /* 0xfffffffc00f09947 */ /* 0x010fea000383ffff */
[----:B------:R-:W-:Y:S05]  /*34c10*/  BRA `(.L_x_3627) ;  /* 0xffffff7000d47947 */ /* 0x000fea000383ffff */
.L_x_3299:
[----:B----4-:R4:W0:Y:S02]  /*34c20*/  SYNCS.PHASECHK.TRANS64.TRYWAIT P1, [R3+URZ+0x38880], R2 ;  /* 0x03888002030075a7 */ /* 0x010824000802017f */
[----:B0-----:R-:W-:Y:S05]  /*34c30*/  @!P1 NANOSLEEP.SYNCS 0x989680 ;  /* 0x009896800000995d */ /* 0x001fea0003900000 */
[----:B------:R-:W0:Y:S02]  /*34c40*/  @!P1 SYNCS.PHASECHK.TRANS64 P1, [R3+URZ+0x38880], R2 ;  /* 0x03888002030095a7 */ /* 0x000e24000802007f */
[----:B0-----:R-:W-:Y:S05]  /*34c50*/  @!P1 BRA `(.L_x_3299) ;  /* 0xfffffffc00f09947 */ /* 0x001fea000383ffff */
[----:B------:R-:W-:Y:S05]  /*34c60*/  BRA `(.L_x_3628) ;  /* 0xffffff7000d07947 */ /* 0x000fea000383ffff */
.L_x_3629:
        /* <DEDUP_REMOVED lines=9> */
.L_x_3638:


//--------------------- .nv.global.init           --------------------------
	.section	.nv.global.init,"aw",@progbits
	.align	4
.nv.global.init:
	.type		_ZZN5flash28permute_output_fp8_VcolmajorIN4cute6TensorINS1_11ArrayEngineIN7cutlass10bfloat16_tELm128EEENS1_6LayoutINS1_5tupleIJNS8_IJNS1_1CILi2EEESA_NS9_ILi32EEEEEENS9_ILi1EEESD_EEENS8_IJNS8_IJSD_SA_NS9_ILi4EEEEEENS9_ILi0EEESH_EEEEEEEEEvRT_E9upper_map,@object
	.size		_ZZN5flash28permute_output_fp8_VcolmajorIN4cute6TensorINS1_11ArrayEngineIN7cutlass10bfloat16_tELm128EEENS1_6LayoutINS1_5tupleIJNS8_IJNS1_1CILi2EEESA_NS9_ILi32EEEEEENS9_ILi1EEESD_EEENS8_IJNS8_IJSD_SA_NS9_ILi4EEEEEENS9_ILi0EEESH_EEEEEEEEEvRT_E9upper_map,($str$23 - _ZZN5flash28permute_output_fp8_VcolmajorIN4cute6TensorINS1_11ArrayEngineIN7cutlass10bfloat16_tELm128EEENS1_6LayoutINS1_5tupleIJNS8_IJNS1_1CILi2EEESA_NS9_ILi32EEEEEENS9_ILi1EEESD_EEENS8_IJNS8_IJSD_SA_NS9_ILi4EEEEEENS9_ILi0EEESH_EEEEEEEEEvRT_E9upper_map)
_ZZN5flash28permute_output_fp8_VcolmajorIN4cute6TensorINS1_11ArrayEngineIN7cutlass10bfloat16_tELm128EEENS1_6LayoutINS1_5tupleIJNS8_IJNS1_1CILi2EEESA_NS9_ILi32EEEEEENS9_ILi1EEESD_EEENS8_IJNS8_IJSD_SA_NS9_ILi4EEEEEENS9_ILi0EEESH_EEEEEEEEEvRT_E9upper_map:
        /*0000*/ 	.byte	0x00, 0x00, 0x00, 0x00, 0x02, 0x00, 0x00, 0x00, 0x03, 0x00, 0x00, 0x00, 0x01, 0x00, 0x00, 0x00
	.type		$str$23,@object
	.size		$str$23,($str$24 - $str$23)
$str$23:
        /*0010*/ 	.byte	0x28, 0x61, 0x64, 0x64, 0x72, 0x65, 0x73, 0x73, 0x20, 0x26, 0x20, 0x6d, 0x61, 0x73, 0x6b, 0x29
        /*0020*/ 	.byte	0x20, 0x3d, 0x3d, 0x20, 0x30, 0x00
	.type		$str$24,@object
	.size		$str$24,(__unnamed_11 - $str$24)
$str$24:
        /*0026*/ 	.byte	0x2f, 0x74, 0x6d, 0x70, 0x2f, 0x6f, 0x73, 0x73, 0x5f, 0x6b, 0x65, 0x72, 0x6e, 0x65, 0x6c, 0x73
        /*0036*/ 	.byte	0x5f, 0x73, 0x72, 0x63, 0x2f, 0x66, 0x6c, 0x61, 0x73, 0x68, 0x5f, 0x61, 0x74, 0x74, 0x65, 0x6e
        /*0046*/ 	.byte	0x74, 0x69, 0x6f, 0x6e, 0x2f, 0x63, 0x73, 0x72, 0x63, 0x2f, 0x63, 0x75, 0x74, 0x6c, 0x61, 0x73
        /*0056*/ 	.byte	0x73, 0x2f, 0x69, 0x6e, 0x63, 0x6c, 0x75, 0x64, 0x65, 0x2f, 0x63, 0x75, 0x74, 0x65, 0x2f, 0x70
        /*0066*/ 	.byte	0x6f, 0x69, 0x6e, 0x74, 0x65, 0x72, 0x5f, 0x66, 0x6c, 0x61, 0x67, 0x67, 0x65, 0x64, 0x2e, 0x68
        /*0076*/ 	.byte	0x70, 0x70, 0x00
	.type		__unnamed_11,@object
	.size		__unnamed_11,(__unnamed_6 - __unnamed_11)
__unnamed_11:
        /* <DEDUP_REMOVED lines=24> */
        /*01f9*/ 	.byte	0x26, 0x5d, 0x00
	.type		__unnamed_6,@object
	.size		__unnamed_6,(__unnamed_5 - __unnamed_6)
__unnamed_6:
        /* <DEDUP_REMOVED lines=24> */
        /*037c*/ 	.byte	0x3e, 0x3e, 0x20, 0x26, 0x5d, 0x00
	.type		__unnamed_5,@object
	.size		__unnamed_5,(__unnamed_9 - __unnamed_5)
__unnamed_5:
        /* <DEDUP_REMOVED lines=24> */
        /*0502*/ 	.byte	0x34, 0x3e, 0x3e, 0x3e, 0x3e, 0x3e, 0x20, 0x26, 0x5d, 0x00
	.type		__unnamed_9,@object
	.size		__unnamed_9,(__unnamed_3 - __unnamed_9)
__unnamed_9:
        /* <DEDUP_REMOVED lines=28> */
        /*06cc*/ 	.byte	0x3a, 0x43, 0x3c, 0x31, 0x36, 0x33, 0x38, 0x34, 0x3e, 0x3e, 0x3e, 0x3e, 0x3e, 0x5d, 0x00
	.type		__unnamed_3,@object
	.size		__unnamed_3,(__unnamed_8 - __unnamed_3)
__unnamed_3:
        /* <DEDUP_REMOVED lines=29> */
        /*08ab*/ 	.byte	0x5d, 0x00
	.type		__unnamed_8,@object
	.size		__unnamed_8,(__unnamed_10 - __unnamed_8)
__unnamed_8:
        /* <DEDUP_REMOVED lines=30> */
	.type		__unnamed_10,@object
	.size		__unnamed_10,(__unnamed_2 - __unnamed_10)
__unnamed_10:
        /* <DEDUP_REMOVED lines=30> */
	.type		__unnamed_2,@object
	.size		__unnamed_2,(__unnamed_4 - __unnamed_2)
__unnamed_2:
        /* <DEDUP_REMOVED lines=30> */
	.type		__unnamed_4,@object
	.size		__unnamed_4,(__unnamed_7 - __unnamed_4)
__unnamed_4:
        /* <DEDUP_REMOVED lines=30> */
	.type		__unnamed_7,@object
	.size		__unnamed_7,(__unnamed_1 - __unnamed_7)
__unnamed_7:
        /* <DEDUP_REMOVED lines=30> */
	.type		__unnamed_1,@object
	.size		__unnamed_1,(.L_0 - __unnamed_1)
__unnamed_1:
        /* <DEDUP_REMOVED lines=29> */
        /*13a7*/ 	.byte	0x3e, 0x3e, 0x3e, 0x3e, 0x20, 0x26, 0x5d, 0x00
.L_0:


//--------------------- .nv.shared._ZN7cutlass13device_kernelIN5flash11enable_sm90INS1_16FlashAttnFwdSm90INS1_25CollectiveMainloopFwdSm90ILi2EN4cute5tupleIJNS5_1CILi1EEES8_S8_EEENS6_IJNS7_ILi128EEESA_NS7_ILi256EEEEEELi256ENS_12float_e4m3_tEfNS_4arch4Sm90ELb0ELb0ELb1ELb0ELb1ELb0ELb0ELb1ELb0ELb1ELb0ELb0EEENS1_21CollectiveEpilogueFwdINS6_IJSA_SB_SA_EEES9_NS_10bfloat16_tESF_Li256ELb0ELb1ELb0ELb1EEENS1_29StaticPersistentTileSchedulerILb0EEEEEEEEEvNT_6ParamsE --------------------------
	.section	.nv.shared._ZN7cutlass13device_kernelIN5flash11enable_sm90INS1_16FlashAttnFwdSm90INS1_25CollectiveMainloopFwdSm90ILi2EN4cute5tupleIJNS5_1CILi1EEES8_S8_EEENS6_IJNS7_ILi128EEESA_NS7_ILi256EEEEEELi256ENS_12float_e4m3_tEfNS_4arch4Sm90ELb0ELb0ELb1ELb0ELb1ELb0ELb0ELb1ELb0ELb1ELb0ELb0EEENS1_21CollectiveEpilogueFwdINS6_IJSA_SB_SA_EEES9_NS_10bfloat16_tESF_Li256ELb0ELb1ELb0ELb1EEENS1_29StaticPersistentTileSchedulerILb0EEEEEEEEEvNT_6ParamsE,"aw",@nobits
	.sectionflags	@""
	.align	16
	.zero		1024


//--------------------- .nv.shared.reserved.0     --------------------------
	.section	.nv.shared.reserved.0,"aw",@nobits
	.weak		__nv_reservedSMEM_offset_0_alias
	.size		__nv_reservedSMEM_offset_0_alias, 0, 0
	.other		__nv_reservedSMEM_offset_0_alias,@"STO_CUDA_RESERVED_SHARED STV_DEFAULT"
__nv_reservedSMEM_offset_0_alias:
	.zero		0


//--------------------- .nv.global                --------------------------
	.section	.nv.global,"aw",@nobits
.nv.global:
	.type		_ZN80_INTERNAL_3f0a975c_44_flash_fwd_hdim256_e4m3_paged_softcap_sm90_cu_de61a85f_30774cute1_E,@object
	.size		_ZN80_INTERNAL_3f0a975c_44_flash_fwd_hdim256_e4m3_paged_softcap_sm90_cu_de61a85f_30774cute1_E,(_ZN80_INTERNAL_3f0a975c_44_flash_fwd_hdim256_e4m3_paged_softcap_sm90_cu_de61a85f_30774cuda3std3__45__cpo6cbeginE - _ZN80_INTERNAL_3f0a975c_44_flash_fwd_hdim256_e4m3_paged_softcap_sm90_cu_de61a85f_30774cute1_E)
_ZN80_INTERNAL_3f0a975c_44_flash_fwd_hdim256_e4m3_paged_softcap_sm90_cu_de61a85f_30774cute1_E:
	.zero		1
	.type		_ZN80_INTERNAL_3f0a975c_44_flash_fwd_hdim256_e4m3_paged_softcap_sm90_cu_de61a85f_30774cuda3std3__45__cpo6cbeginE,@object
	.size		_ZN80_INTERNAL_3f0a975c_44_flash_fwd_hdim256_e4m3_paged_softcap_sm90_cu_de61a85f_30774cuda3std3__45__cpo6cbeginE,(_ZN80_INTERNAL_3f0a975c_44_flash_fwd_hdim256_e4m3_paged_softcap_sm90_cu_de61a85f_30774cuda3std3__48in_placeE - _ZN80_INTERNAL_3f0a975c_44_flash_fwd_hdim256_e4m3_paged_softcap_sm90_cu_de61a85f_30774cuda3std3__45__cpo6cbeginE)
_ZN80_INTERNAL_3f0a975c_44_flash_fwd_hdim256_e4m3_paged_softcap_sm90_cu_de61a85f_30774cuda3std3__45__cpo6cbeginE:
	.zero		1
	.type		_ZN80_INTERNAL_3f0a975c_44_flash_fwd_hdim256_e4m3_paged_softcap_sm90_cu_de61a85f_30774cuda3std3__48in_placeE,@object
	.size		_ZN80_INTERNAL_3f0a975c_44_flash_fwd_hdim256_e4m3_paged_softcap_sm90_cu_de61a85f_30774cuda3std3__48in_placeE,(_ZN80_INTERNAL_3f0a975c_44_flash_fwd_hdim256_e4m3_paged_softcap_sm90_cu_de61a85f_30774cuda3std6ranges3__45__cpo9iter_moveE - _ZN80_INTERNAL_3f0a975c_44_flash_fwd_hdim256_e4m3_paged_softcap_sm90_cu_de61a85f_30774cuda3std3__48in_placeE)
_ZN80_INTERNAL_3f0a975c_44_flash_fwd_hdim256_e4m3_paged_softcap_sm90_cu_de61a85f_30774cuda3std3__48in_placeE:
	.zero		1
	.type		_ZN80_INTERNAL_3f0a975c_44_flash_fwd_hdim256_e4m3_paged_softcap_sm90_cu_de61a85f_30774cuda3std6ranges3__45__cpo9iter_moveE,@object
	.size		_ZN80_INTERNAL_3f0a975c_44_flash_fwd_hdim256_e4m3_paged_softcap_sm90_cu_de61a85f_30774cuda3std6ranges3__45__cpo9iter_moveE,(_ZN80_INTERNAL_3f0a975c_44_flash_fwd_hdim256_e4m3_paged_softcap_sm90_cu_de61a85f_30774cuda3std3__45__cpo5beginE - _ZN80_INTERNAL_3f0a975c_44_flash_fwd_hdim256_e4m3_paged_softcap_sm90_cu_de61a85f_30774cuda3std6ranges3__45__cpo9iter_moveE)
_ZN80_INTERNAL_3f0a975c_44_flash_fwd_hdim256_e4m3_paged_softcap_sm90_cu_de61a85f_30774cuda3std6ranges3__45__cpo9iter_moveE:
	.zero		1
	.type		_ZN80_INTERNAL_3f0a975c_44_flash_fwd_hdim256_e4m3_paged_softcap_sm90_cu_de61a85f_30774cuda3std3__45__cpo5beginE,@object
	.size		_ZN80_INTERNAL_3f0a975c_44_flash_fwd_hdim256_e4m3_paged_softcap_sm90_cu_de61a85f_30774cuda3std3__45__cpo5beginE,(_ZN80_INTERNAL_3f0a975c_44_flash_fwd_hdim256_e4m3_paged_softcap_sm90_cu_de61a85f_30774cuda3std3__482_GLOBAL__N__3f0a975c_44_flash_fwd_hdim256_e4m3_paged_softcap_sm90_cu_de61a85f_30776ignoreE - _ZN80_INTERNAL_3f0a975c_44_flash_fwd_hdim256_e4m3_paged_softcap_sm90_cu_de61a85f_30774cuda3std3__45__cpo5beginE)
_ZN80_INTERNAL_3f0a975c_44_flash_fwd_hdim256_e4m3_paged_softcap_sm90_cu_de61a85f_30774cuda3std3__45__cpo5beginE:
	.zero		1
	.type		_ZN80_INTERNAL_3f0a975c_44_flash_fwd_hdim256_e4m3_paged_softcap_sm90_cu_de61a85f_30774cuda3std3__482_GLOBAL__N__3f0a975c_44_flash_fwd_hdim256_e4m3_paged_softcap_sm90_cu_de61a85f_30776ignoreE,@object
	.size		_ZN80_INTERNAL_3f0a975c_44_flash_fwd_hdim256_e4m3_paged_softcap_sm90_cu_de61a85f_30774cuda3std3__482_GLOBAL__N__3f0a975c_44_flash_fwd_hdim256_e4m3_paged_softcap_sm90_cu_de61a85f_30776ignoreE,(_ZN80_INTERNAL_3f0a975c_44_flash_fwd_hdim256_e4m3_paged_softcap_sm90_cu_de61a85f_30774cute7productE - _ZN80_INTERNAL_3f0a975c_44_flash_fwd_hdim256_e4m3_paged_softcap_sm90_cu_de61a85f_30774cuda3std3__482_GLOBAL__N__3f0a975c_44_flash_fwd_hdim256_e4m3_paged_softcap_sm90_cu_de61a85f_30776ignoreE)
_ZN80_INTERNAL_3f0a975c_44_flash_fwd_hdim256_e4m3_paged_softcap_sm90_cu_de61a85f_30774cuda3std3__482_GLOBAL__N__3f0a975c_44_flash_fwd_hdim256_e4m3_paged_softcap_sm90_cu_de61a85f_30776ignoreE:
	.zero		1
	.type		_ZN80_INTERNAL_3f0a975c_44_flash_fwd_hdim256_e4m3_paged_softcap_sm90_cu_de61a85f_30774cute7productE,@object
	.size		_ZN80_INTERNAL_3f0a975c_44_flash_fwd_hdim256_e4m3_paged_softcap_sm90_cu_de61a85f_30774cute7productE,(_ZN80_INTERNAL_3f0a975c_44_flash_fwd_hdim256_e4m3_paged_softcap_sm90_cu_de61a85f_30774cuda3std3__45__cpo3endE - _ZN80_INTERNAL_3f0a975c_44_flash_fwd_hdim256_e4m3_paged_softcap_sm90_cu_de61a85f_30774cute7productE)
_ZN80_INTERNAL_3f0a975c_44_flash_fwd_hdim256_e4m3_paged_softcap_sm90_cu_de61a85f_30774cute7productE:
	.zero		1
	.type		_ZN80_INTERNAL_3f0a975c_44_flash_fwd_hdim256_e4m3_paged_softcap_sm90_cu_de61a85f_30774cuda3std3__45__cpo3endE,@object
	.size		_ZN80_INTERNAL_3f0a975c_44_flash_fwd_hdim256_e4m3_paged_softcap_sm90_cu_de61a85f_30774cuda3std3__45__cpo3endE,(_ZN80_INTERNAL_3f0a975c_44_flash_fwd_hdim256_e4m3_paged_softcap_sm90_cu_de61a85f_30774cuda3std3__419piecewise_constructE - _ZN80_INTERNAL_3f0a975c_44_flash_fwd_hdim256_e4m3_paged_softcap_sm90_cu_de61a85f_30774cuda3std3__45__cpo3endE)
_ZN80_INTERNAL_3f0a975c_44_flash_fwd_hdim256_e4m3_paged_softcap_sm90_cu_de61a85f_30774cuda3std3__45__cpo3endE:
	.zero		1
	.type		_ZN80_INTERNAL_3f0a975c_44_flash_fwd_hdim256_e4m3_paged_softcap_sm90_cu_de61a85f_30774cuda3std3__419piecewise_constructE,@object
	.size		_ZN80_INTERNAL_3f0a975c_44_flash_fwd_hdim256_e4m3_paged_softcap_sm90_cu_de61a85f_30774cuda3std3__419piecewise_constructE,(_ZN80_INTERNAL_3f0a975c_44_flash_fwd_hdim256_e4m3_paged_softcap_sm90_cu_de61a85f_30774cuda3std3__45__cpo4cendE - _ZN80_INTERNAL_3f0a975c_44_flash_fwd_hdim256_e4m3_paged_softcap_sm90_cu_de61a85f_30774cuda3std3__419piecewise_constructE)
_ZN80_INTERNAL_3f0a975c_44_flash_fwd_hdim256_e4m3_paged_softcap_sm90_cu_de61a85f_30774cuda3std3__419piecewise_constructE:
	.zero		1
	.type		_ZN80_INTERNAL_3f0a975c_44_flash_fwd_hdim256_e4m3_paged_softcap_sm90_cu_de61a85f_30774cuda3std3__45__cpo4cendE,@object
	.size		_ZN80_INTERNAL_3f0a975c_44_flash_fwd_hdim256_e4m3_paged_softcap_sm90_cu_de61a85f_30774cuda3std3__45__cpo4cendE,(_ZN80_INTERNAL_3f0a975c_44_flash_fwd_hdim256_e4m3_paged_softcap_sm90_cu_de61a85f_30774cuda3std6ranges3__45__cpo4swapE - _ZN80_INTERNAL_3f0a975c_44_flash_fwd_hdim256_e4m3_paged_softcap_sm90_cu_de61a85f_30774cuda3std3__45__cpo4cendE)
_ZN80_INTERNAL_3f0a975c_44_flash_fwd_hdim256_e4m3_paged_softcap_sm90_cu_de61a85f_30774cuda3std3__45__cpo4cendE:
	.zero		1
	.type		_ZN80_INTERNAL_3f0a975c_44_flash_fwd_hdim256_e4m3_paged_softcap_sm90_cu_de61a85f_30774cuda3std6ranges3__45__cpo4swapE,@object
	.size		_ZN80_INTERNAL_3f0a975c_44_flash_fwd_hdim256_e4m3_paged_softcap_sm90_cu_de61a85f_30774cuda3std6ranges3__45__cpo4swapE,(.L_19 - _ZN80_INTERNAL_3f0a975c_44_flash_fwd_hdim256_e4m3_paged_softcap_sm90_cu_de61a85f_30774cuda3std6ranges3__45__cpo4swapE)
_ZN80_INTERNAL_3f0a975c_44_flash_fwd_hdim256_e4m3_paged_softcap_sm90_cu_de61a85f_30774cuda3std6ranges3__45__cpo4swapE:
	.zero		1
.L_19:


//--------------------- .nv.shared._ZN7cutlass13device_kernelIN5flash11enable_sm90INS1_16FlashAttnFwdSm90INS1_25CollectiveMainloopFwdSm90ILi2EN4cute5tupleIJNS5_1CILi1EEES8_S8_EEENS6_IJNS7_ILi128EEESA_NS7_ILi256EEEEEELi256ENS_12float_e4m3_tEfNS_4arch4Sm90ELb0ELb0ELb1ELb1ELb1ELb0ELb0ELb1ELb0ELb1ELb0ELb0EEENS1_21CollectiveEpilogueFwdINS6_IJSA_SB_SA_EEES9_NS_10bfloat16_tESF_Li256ELb1ELb1ELb0ELb1EEENS1_36VarlenDynamicPersistentTileSchedulerILi128ELi128ELi256ELi128ELb0ELb1ELb1ELb0ELb1ELb1EEEEEEEEEvNT_6ParamsE --------------------------
	.section	.nv.shared._ZN7cutlass13device_kernelIN5flash11enable_sm90INS1_16FlashAttnFwdSm90INS1_25CollectiveMainloopFwdSm90ILi2EN4cute5tupleIJNS5_1CILi1EEES8_S8_EEENS6_IJNS7_ILi128EEESA_NS7_ILi256EEEEEELi256ENS_12float_e4m3_tEfNS_4arch4Sm90ELb0ELb0ELb1ELb1ELb1ELb0ELb0ELb1ELb0ELb1ELb0ELb0EEENS1_21CollectiveEpilogueFwdINS6_IJSA_SB_SA_EEES9_NS_10bfloat16_tESF_Li256ELb1ELb1ELb0ELb1EEENS1_36VarlenDynamicPersistentTileSchedulerILi128ELi128ELi256ELi128ELb0ELb1ELb1ELb0ELb1ELb1EEEEEEEEEvNT_6ParamsE,"aw",@nobits
	.sectionflags	@""
	.align	16
	.zero		1024


//--------------------- .nv.shared._ZN7cutlass13device_kernelIN5flash11enable_sm90INS1_16FlashAttnFwdSm90INS1_25CollectiveMainloopFwdSm90ILi2EN4cute5tupleIJNS5_1CILi1EEES8_S8_EEENS6_IJNS7_ILi128EEESA_NS7_ILi256EEEEEELi256ENS_12float_e4m3_tEfNS_4arch4Sm90ELb0ELb0ELb1ELb1ELb1ELb1ELb0ELb1ELb0ELb1ELb0ELb0EEENS1_21CollectiveEpilogueFwdINS6_IJSA_SB_SA_EEES9_NS_10bfloat16_tESF_Li256ELb1ELb1ELb0ELb1EEENS1_36VarlenDynamicPersistentTileSchedulerILi128ELi128ELi256ELi128ELb0ELb1ELb1ELb0ELb1ELb1EEEEEEEEEvNT_6ParamsE --------------------------
	.section	.nv.shared._ZN7cutlass13device_kernelIN5flash11enable_sm90INS1_16FlashAttnFwdSm90INS1_25CollectiveMainloopFwdSm90ILi2EN4cute5tupleIJNS5_1CILi1EEES8_S8_EEENS6_IJNS7_ILi128EEESA_NS7_ILi256EEEEEELi256ENS_12float_e4m3_tEfNS_4arch4Sm90ELb0ELb0ELb1ELb1ELb1ELb1ELb0ELb1ELb0ELb1ELb0ELb0EEENS1_21CollectiveEpilogueFwdINS6_IJSA_SB_SA_EEES9_NS_10bfloat16_tESF_Li256ELb1ELb1ELb0ELb1EEENS1_36VarlenDynamicPersistentTileSchedulerILi128ELi128ELi256ELi128ELb0ELb1ELb1ELb0ELb1ELb1EEEEEEEEEvNT_6ParamsE,"aw",@nobits
	.sectionflags	@""
	.align	16
	.zero		1024


//--------------------- .nv.shared._ZN7cutlass13device_kernelIN5flash11enable_sm90INS1_16FlashAttnFwdSm90INS1_25CollectiveMainloopFwdSm90ILi2EN4cute5tupleIJNS5_1CILi1EEES8_S8_EEENS6_IJNS7_ILi128EEENS7_ILi64EEENS7_ILi256EEEEEELi256ENS_12float_e4m3_tEfNS_4arch4Sm90ELb0ELb1ELb1ELb0ELb1ELb0ELb0ELb1ELb0ELb1ELb0ELb0EEENS1_21CollectiveEpilogueFwdINS6_IJSA_SC_SB_EEES9_NS_10bfloat16_tESG_Li256ELb0ELb1ELb0ELb1EEENS1_30DynamicPersistentTileSchedulerILi256ELi128ELb0ELb1ELb1EEEEEEEEEvNT_6ParamsE --------------------------
	.section	.nv.shared._ZN7cutlass13device_kernelIN5flash11enable_sm90INS1_16FlashAttnFwdSm90INS1_25CollectiveMainloopFwdSm90ILi2EN4cute5tupleIJNS5_1CILi1EEES8_S8_EEENS6_IJNS7_ILi128EEENS7_ILi64EEENS7_ILi256EEEEEELi256ENS_12float_e4m3_tEfNS_4arch4Sm90ELb0ELb1ELb1ELb0ELb1ELb0ELb0ELb1ELb0ELb1ELb0ELb0EEENS1_21CollectiveEpilogueFwdINS6_IJSA_SC_SB_EEES9_NS_10bfloat16_tESG_Li256ELb0ELb1ELb0ELb1EEENS1_30DynamicPersistentTileSchedulerILi256ELi128ELb0ELb1ELb1EEEEEEEEEvNT_6ParamsE,"aw",@nobits
	.sectionflags	@""
	.align	16
	.zero		1024


//--------------------- .nv.shared._ZN7cutlass13device_kernelIN5flash11enable_sm90INS1_16FlashAttnFwdSm90INS1_25CollectiveMainloopFwdSm90ILi2EN4cute5tupleIJNS5_1CILi1EEES8_S8_EEENS6_IJNS7_ILi128EEENS7_ILi64EEENS7_ILi256EEEEEELi256ENS_12float_e4m3_tEfNS_4arch4Sm90ELb0ELb1ELb1ELb1ELb1ELb0ELb0ELb1ELb0ELb1ELb0ELb0EEENS1_21CollectiveEpilogueFwdINS6_IJSA_SC_SB_EEES9_NS_10bfloat16_tESG_Li256ELb1ELb1ELb0ELb1EEENS1_36VarlenDynamicPersistentTileSchedulerILi128ELi64ELi256ELi128ELb0ELb1ELb1ELb1ELb0ELb1EEEEEEEEEvNT_6ParamsE --------------------------
	.section	.nv.shared._ZN7cutlass13device_kernelIN5flash11enable_sm90INS1_16FlashAttnFwdSm90INS1_25CollectiveMainloopFwdSm90ILi2EN4cute5tupleIJNS5_1CILi1EEES8_S8_EEENS6_IJNS7_ILi128EEENS7_ILi64EEENS7_ILi256EEEEEELi256ENS_12float_e4m3_tEfNS_4arch4Sm90ELb0ELb1ELb1ELb1ELb1ELb0ELb0ELb1ELb0ELb1ELb0ELb0EEENS1_21CollectiveEpilogueFwdINS6_IJSA_SC_SB_EEES9_NS_10bfloat16_tESG_Li256ELb1ELb1ELb0ELb1EEENS1_36VarlenDynamicPersistentTileSchedulerILi128ELi64ELi256ELi128ELb0ELb1ELb1ELb1ELb0ELb1EEEEEEEEEvNT_6ParamsE,"aw",@nobits
	.sectionflags	@""
	.align	16
	.zero		1024


//--------------------- .nv.shared._ZN7cutlass13device_kernelIN5flash11enable_sm90INS1_16FlashAttnFwdSm90INS1_25CollectiveMainloopFwdSm90ILi2EN4cute5tupleIJNS5_1CILi1EEES8_S8_EEENS6_IJNS7_ILi128EEENS7_ILi64EEENS7_ILi256EEEEEELi256ENS_12float_e4m3_tEfNS_4arch4Sm90ELb0ELb1ELb1ELb1ELb1ELb1ELb0ELb1ELb0ELb1ELb0ELb0EEENS1_21CollectiveEpilogueFwdINS6_IJSA_SC_SB_EEES9_NS_10bfloat16_tESG_Li256ELb1ELb1ELb0ELb1EEENS1_36VarlenDynamicPersistentTileSchedulerILi128ELi64ELi256ELi128ELb0ELb1ELb1ELb1ELb0ELb1EEEEEEEEEvNT_6ParamsE --------------------------
	.section	.nv.shared._ZN7cutlass13device_kernelIN5flash11enable_sm90INS1_16FlashAttnFwdSm90INS1_25CollectiveMainloopFwdSm90ILi2EN4cute5tupleIJNS5_1CILi1EEES8_S8_EEENS6_IJNS7_ILi128EEENS7_ILi64EEENS7_ILi256EEEEEELi256ENS_12float_e4m3_tEfNS_4arch4Sm90ELb0ELb1ELb1ELb1ELb1ELb1ELb0ELb1ELb0ELb1ELb0ELb0EEENS1_21CollectiveEpilogueFwdINS6_IJSA_SC_SB_EEES9_NS_10bfloat16_tESG_Li256ELb1ELb1ELb0ELb1EEENS1_36VarlenDynamicPersistentTileSchedulerILi128ELi64ELi256ELi128ELb0ELb1ELb1ELb1ELb0ELb1EEEEEEEEEvNT_6ParamsE,"aw",@nobits
	.sectionflags	@""
	.align	16
	.zero		1024


//--------------------- .nv.shared._ZN7cutlass13device_kernelIN5flash11enable_sm90INS1_16FlashAttnFwdSm90INS1_25CollectiveMainloopFwdSm90ILi2EN4cute5tupleIJNS5_1CILi1EEES8_S8_EEENS6_IJNS7_ILi128EEESA_NS7_ILi256EEEEEELi256ENS_12float_e4m3_tEfNS_4arch4Sm90ELb1ELb0ELb1ELb0ELb1ELb0ELb0ELb1ELb0ELb1ELb0ELb0EEENS1_21CollectiveEpilogueFwdINS6_IJSA_SB_SA_EEES9_NS_10bfloat16_tESF_Li256ELb0ELb1ELb0ELb1EEENS1_30DynamicPersistentTileSchedulerILi256ELi128ELb0ELb1ELb1EEEEEEEEEvNT_6ParamsE --------------------------
	.section	.nv.shared._ZN7cutlass13device_kernelIN5flash11enable_sm90INS1_16FlashAttnFwdSm90INS1_25CollectiveMainloopFwdSm90ILi2EN4cute5tupleIJNS5_1CILi1EEES8_S8_EEENS6_IJNS7_ILi128EEESA_NS7_ILi256EEEEEELi256ENS_12float_e4m3_tEfNS_4arch4Sm90ELb1ELb0ELb1ELb0ELb1ELb0ELb0ELb1ELb0ELb1ELb0ELb0EEENS1_21CollectiveEpilogueFwdINS6_IJSA_SB_SA_EEES9_NS_10bfloat16_tESF_Li256ELb0ELb1ELb0ELb1EEENS1_30DynamicPersistentTileSchedulerILi256ELi128ELb0ELb1ELb1EEEEEEEEEvNT_6ParamsE,"aw",@nobits
	.sectionflags	@""
	.align	16
	.zero		1024


//--------------------- .nv.shared._ZN7cutlass13device_kernelIN5flash11enable_sm90INS1_16FlashAttnFwdSm90INS1_25CollectiveMainloopFwdSm90ILi2EN4cute5tupleIJNS5_1CILi1EEES8_S8_EEENS6_IJNS7_ILi128EEESA_NS7_ILi256EEEEEELi256ENS_12float_e4m3_tEfNS_4arch4Sm90ELb1ELb0ELb1ELb1ELb1ELb0ELb0ELb1ELb0ELb1ELb0ELb0EEENS1_21CollectiveEpilogueFwdINS6_IJSA_SB_SA_EEES9_NS_10bfloat16_tESF_Li256ELb1ELb1ELb0ELb1EEENS1_36VarlenDynamicPersistentTileSchedulerILi128ELi128ELi256ELi128ELb0ELb1ELb1ELb1ELb1ELb1EEEEEEEEEvNT_6ParamsE --------------------------
	.section	.nv.shared._ZN7cutlass13device_kernelIN5flash11enable_sm90INS1_16FlashAttnFwdSm90INS1_25CollectiveMainloopFwdSm90ILi2EN4cute5tupleIJNS5_1CILi1EEES8_S8_EEENS6_IJNS7_ILi128EEESA_NS7_ILi256EEEEEELi256ENS_12float_e4m3_tEfNS_4arch4Sm90ELb1ELb0ELb1ELb1ELb1ELb0ELb0ELb1ELb0ELb1ELb0ELb0EEENS1_21CollectiveEpilogueFwdINS6_IJSA_SB_SA_EEES9_NS_10bfloat16_tESF_Li256ELb1ELb1ELb0ELb1EEENS1_36VarlenDynamicPersistentTileSchedulerILi128ELi128ELi256ELi128ELb0ELb1ELb1ELb1ELb1ELb1EEEEEEEEEvNT_6ParamsE,"aw",@nobits
	.sectionflags	@""
	.align	16
	.zero		1024


//--------------------- .nv.shared._ZN7cutlass13device_kernelIN5flash11enable_sm90INS1_16FlashAttnFwdSm90INS1_25CollectiveMainloopFwdSm90ILi2EN4cute5tupleIJNS5_1CILi1EEES8_S8_EEENS6_IJNS7_ILi128EEESA_NS7_ILi256EEEEEELi256ENS_12float_e4m3_tEfNS_4arch4Sm90ELb1ELb0ELb1ELb1ELb1ELb1ELb0ELb1ELb0ELb1ELb0ELb0EEENS1_21CollectiveEpilogueFwdINS6_IJSA_SB_SA_EEES9_NS_10bfloat16_tESF_Li256ELb1ELb1ELb0ELb1EEENS1_36VarlenDynamicPersistentTileSchedulerILi128ELi128ELi256ELi128ELb0ELb1ELb1ELb1ELb1ELb1EEEEEEEEEvNT_6ParamsE --------------------------
	.section	.nv.shared._ZN7cutlass13device_kernelIN5flash11enable_sm90INS1_16FlashAttnFwdSm90INS1_25CollectiveMainloopFwdSm90ILi2EN4cute5tupleIJNS5_1CILi1EEES8_S8_EEENS6_IJNS7_ILi128EEESA_NS7_ILi256EEEEEELi256ENS_12float_e4m3_tEfNS_4arch4Sm90ELb1ELb0ELb1ELb1ELb1ELb1ELb0ELb1ELb0ELb1ELb0ELb0EEENS1_21CollectiveEpilogueFwdINS6_IJSA_SB_SA_EEES9_NS_10bfloat16_tESF_Li256ELb1ELb1ELb0ELb1EEENS1_36VarlenDynamicPersistentTileSchedulerILi128ELi128ELi256ELi128ELb0ELb1ELb1ELb1ELb1ELb1EEEEEEEEEvNT_6ParamsE,"aw",@nobits
	.sectionflags	@""
	.align	16
	.zero		1024


//--------------------- .nv.constant0._ZN7cutlass13device_kernelIN5flash11enable_sm90INS1_16FlashAttnFwdSm90INS1_25CollectiveMainloopFwdSm90ILi2EN4cute5tupleIJNS5_1CILi1EEES8_S8_EEENS6_IJNS7_ILi128EEESA_NS7_ILi256EEEEEELi256ENS_12float_e4m3_tEfNS_4arch4Sm90ELb0ELb0ELb1ELb0ELb1ELb0ELb0ELb1ELb0ELb1ELb0ELb0EEENS1_21CollectiveEpilogueFwdINS6_IJSA_SB_SA_EEES9_NS_10bfloat16_tESF_Li256ELb0ELb1ELb0ELb1EEENS1_29StaticPersistentTileSchedulerILb0EEEEEEEEEvNT_6ParamsE --------------------------
	.section	.nv.constant0._ZN7cutlass13device_kernelIN5flash11enable_sm90INS1_16FlashAttnFwdSm90INS1_25CollectiveMainloopFwdSm90ILi2EN4cute5tupleIJNS5_1CILi1EEES8_S8_EEENS6_IJNS7_ILi128EEESA_NS7_ILi256EEEEEELi256ENS_12float_e4m3_tEfNS_4arch4Sm90ELb0ELb0ELb1ELb0ELb1ELb0ELb0ELb1ELb0ELb1ELb0ELb0EEENS1_21CollectiveEpilogueFwdINS6_IJSA_SB_SA_EEES9_NS_10bfloat16_tESF_Li256ELb0ELb1ELb0ELb1EEENS1_29StaticPersistentTileSchedulerILb0EEEEEEEEEvNT_6ParamsE,"a",@progbits
	.sectionflags	@""
	.align	4
.nv.constant0._ZN7cutlass13device_kernelIN5flash11enable_sm90INS1_16FlashAttnFwdSm90INS1_25CollectiveMainloopFwdSm90ILi2EN4cute5tupleIJNS5_1CILi1EEES8_S8_EEENS6_IJNS7_ILi128EEESA_NS7_ILi256EEEEEELi256ENS_12float_e4m3_tEfNS_4arch4Sm90ELb0ELb0ELb1ELb0ELb1ELb0ELb0ELb1ELb0ELb1ELb0ELb0EEENS1_21CollectiveEpilogueFwdINS6_IJSA_SB_SA_EEES9_NS_10bfloat16_tESF_Li256ELb0ELb1ELb0ELb1EEENS1_29StaticPersistentTileSchedulerILb0EEEEEEEEEvNT_6ParamsE:
	.zero		3200


//--------------------- .nv.constant0._ZN7cutlass13device_kernelIN5flash11enable_sm90INS1_16FlashAttnFwdSm90INS1_25CollectiveMainloopFwdSm90ILi2EN4cute5tupleIJNS5_1CILi1EEES8_S8_EEENS6_IJNS7_ILi128EEESA_NS7_ILi256EEEEEELi256ENS_12float_e4m3_tEfNS_4arch4Sm90ELb0ELb0ELb1ELb1ELb1ELb0ELb0ELb1ELb0ELb1ELb0ELb0EEENS1_21CollectiveEpilogueFwdINS6_IJSA_SB_SA_EEES9_NS_10bfloat16_tESF_Li256ELb1ELb1ELb0ELb1EEENS1_36VarlenDynamicPersistentTileSchedulerILi128ELi128ELi256ELi128ELb0ELb1ELb1ELb0ELb1ELb1EEEEEEEEEvNT_6ParamsE --------------------------
	.section	.nv.constant0._ZN7cutlass13device_kernelIN5flash11enable_sm90INS1_16FlashAttnFwdSm90INS1_25CollectiveMainloopFwdSm90ILi2EN4cute5tupleIJNS5_1CILi1EEES8_S8_EEENS6_IJNS7_ILi128EEESA_NS7_ILi256EEEEEELi256ENS_12float_e4m3_tEfNS_4arch4Sm90ELb0ELb0ELb1ELb1ELb1ELb0ELb0ELb1ELb0ELb1ELb0ELb0EEENS1_21CollectiveEpilogueFwdINS6_IJSA_SB_SA_EEES9_NS_10bfloat16_tESF_Li256ELb1ELb1ELb0ELb1EEENS1_36VarlenDynamicPersistentTileSchedulerILi128ELi128ELi256ELi128ELb0ELb1ELb1ELb0ELb1ELb1EEEEEEEEEvNT_6ParamsE,"a",@progbits
	.sectionflags	@""
	.align	4
.nv.constant0._ZN7cutlass13device_kernelIN5flash11enable_sm90INS1_16FlashAttnFwdSm90INS1_25CollectiveMainloopFwdSm90ILi2EN4cute5tupleIJNS5_1CILi1EEES8_S8_EEENS6_IJNS7_ILi128EEESA_NS7_ILi256EEEEEELi256ENS_12float_e4m3_tEfNS_4arch4Sm90ELb0ELb0ELb1ELb1ELb1ELb0ELb0ELb1ELb0ELb1ELb0ELb0EEENS1_21CollectiveEpilogueFwdINS6_IJSA_SB_SA_EEES9_NS_10bfloat16_tESF_Li256ELb1ELb1ELb0ELb1EEENS1_36VarlenDynamicPersistentTileSchedulerILi128ELi128ELi256ELi128ELb0ELb1ELb1ELb0ELb1ELb1EEEEEEEEEvNT_6ParamsE:
	.zero		3328


//--------------------- .nv.constant0._ZN7cutlass13device_kernelIN5flash11enable_sm90INS1_16FlashAttnFwdSm90INS1_25CollectiveMainloopFwdSm90ILi2EN4cute5tupleIJNS5_1CILi1EEES8_S8_EEENS6_IJNS7_ILi128EEESA_NS7_ILi256EEEEEELi256ENS_12float_e4m3_tEfNS_4arch4Sm90ELb0ELb0ELb1ELb1ELb1ELb1ELb0ELb1ELb0ELb1ELb0ELb0EEENS1_21CollectiveEpilogueFwdINS6_IJSA_SB_SA_EEES9_NS_10bfloat16_tESF_Li256ELb1ELb1ELb0ELb1EEENS1_36VarlenDynamicPersistentTileSchedulerILi128ELi128ELi256ELi128ELb0ELb1ELb1ELb0ELb1ELb1EEEEEEEEEvNT_6ParamsE --------------------------
	.section	.nv.constant0._ZN7cutlass13device_kernelIN5flash11enable_sm90INS1_16FlashAttnFwdSm90INS1_25CollectiveMainloopFwdSm90ILi2EN4cute5tupleIJNS5_1CILi1EEES8_S8_EEENS6_IJNS7_ILi128EEESA_NS7_ILi256EEEEEELi256ENS_12float_e4m3_tEfNS_4arch4Sm90ELb0ELb0ELb1ELb1ELb1ELb1ELb0ELb1ELb0ELb1ELb0ELb0EEENS1_21CollectiveEpilogueFwdINS6_IJSA_SB_SA_EEES9_NS_10bfloat16_tESF_Li256ELb1ELb1ELb0ELb1EEENS1_36VarlenDynamicPersistentTileSchedulerILi128ELi128ELi256ELi128ELb0ELb1ELb1ELb0ELb1ELb1EEEEEEEEEvNT_6ParamsE,"a",@progbits
	.sectionflags	@""
	.align	4
.nv.constant0._ZN7cutlass13device_kernelIN5flash11enable_sm90INS1_16FlashAttnFwdSm90INS1_25CollectiveMainloopFwdSm90ILi2EN4cute5tupleIJNS5_1CILi1EEES8_S8_EEENS6_IJNS7_ILi128EEESA_NS7_ILi256EEEEEELi256ENS_12float_e4m3_tEfNS_4arch4Sm90ELb0ELb0ELb1ELb1ELb1ELb1ELb0ELb1ELb0ELb1ELb0ELb0EEENS1_21CollectiveEpilogueFwdINS6_IJSA_SB_SA_EEES9_NS_10bfloat16_tESF_Li256ELb1ELb1ELb0ELb1EEENS1_36VarlenDynamicPersistentTileSchedulerILi128ELi128ELi256ELi128ELb0ELb1ELb1ELb0ELb1ELb1EEEEEEEEEvNT_6ParamsE:
	.zero		3328


//--------------------- .nv.constant0._ZN7cutlass13device_kernelIN5flash11enable_sm90INS1_16FlashAttnFwdSm90INS1_25CollectiveMainloopFwdSm90ILi2EN4cute5tupleIJNS5_1CILi1EEES8_S8_EEENS6_IJNS7_ILi128EEENS7_ILi64EEENS7_ILi256EEEEEELi256ENS_12float_e4m3_tEfNS_4arch4Sm90ELb0ELb1ELb1ELb0ELb1ELb0ELb0ELb1ELb0ELb1ELb0ELb0EEENS1_21CollectiveEpilogueFwdINS6_IJSA_SC_SB_EEES9_NS_10bfloat16_tESG_Li256ELb0ELb1ELb0ELb1EEENS1_30DynamicPersistentTileSchedulerILi256ELi128ELb0ELb1ELb1EEEEEEEEEvNT_6ParamsE --------------------------
	.section	.nv.constant0._ZN7cutlass13device_kernelIN5flash11enable_sm90INS1_16FlashAttnFwdSm90INS1_25CollectiveMainloopFwdSm90ILi2EN4cute5tupleIJNS5_1CILi1EEES8_S8_EEENS6_IJNS7_ILi128EEENS7_ILi64EEENS7_ILi256EEEEEELi256ENS_12float_e4m3_tEfNS_4arch4Sm90ELb0ELb1ELb1ELb0ELb1ELb0ELb0ELb1ELb0ELb1ELb0ELb0EEENS1_21CollectiveEpilogueFwdINS6_IJSA_SC_SB_EEES9_NS_10bfloat16_tESG_Li256ELb0ELb1ELb0ELb1EEENS1_30DynamicPersistentTileSchedulerILi256ELi128ELb0ELb1ELb1EEEEEEEEEvNT_6ParamsE,"a",@progbits
	.sectionflags	@""
	.align	4
.nv.constant0._ZN7cutlass13device_kernelIN5flash11enable_sm90INS1_16FlashAttnFwdSm90INS1_25CollectiveMainloopFwdSm90ILi2EN4cute5tupleIJNS5_1CILi1EEES8_S8_EEENS6_IJNS7_ILi128EEENS7_ILi64EEENS7_ILi256EEEEEELi256ENS_12float_e4m3_tEfNS_4arch4Sm90ELb0ELb1ELb1ELb0ELb1ELb0ELb0ELb1ELb0ELb1ELb0ELb0EEENS1_21CollectiveEpilogueFwdINS6_IJSA_SC_SB_EEES9_NS_10bfloat16_tESG_Li256ELb0ELb1ELb0ELb1EEENS1_30DynamicPersistentTileSchedulerILi256ELi128ELb0ELb1ELb1EEEEEEEEEvNT_6ParamsE:
	.zero		3328


//--------------------- .nv.constant0._ZN7cutlass13device_kernelIN5flash11enable_sm90INS1_16FlashAttnFwdSm90INS1_25CollectiveMainloopFwdSm90ILi2EN4cute5tupleIJNS5_1CILi1EEES8_S8_EEENS6_IJNS7_ILi128EEENS7_ILi64EEENS7_ILi256EEEEEELi256ENS_12float_e4m3_tEfNS_4arch4Sm90ELb0ELb1ELb1ELb1ELb1ELb0ELb0ELb1ELb0ELb1ELb0ELb0EEENS1_21CollectiveEpilogueFwdINS6_IJSA_SC_SB_EEES9_NS_10bfloat16_tESG_Li256ELb1ELb1ELb0ELb1EEENS1_36VarlenDynamicPersistentTileSchedulerILi128ELi64ELi256ELi128ELb0ELb1ELb1ELb1ELb0ELb1EEEEEEEEEvNT_6ParamsE --------------------------
	.section	.nv.constant0._ZN7cutlass13device_kernelIN5flash11enable_sm90INS1_16FlashAttnFwdSm90INS1_25CollectiveMainloopFwdSm90ILi2EN4cute5tupleIJNS5_1CILi1EEES8_S8_EEENS6_IJNS7_ILi128EEENS7_ILi64EEENS7_ILi256EEEEEELi256ENS_12float_e4m3_tEfNS_4arch4Sm90ELb0ELb1ELb1ELb1ELb1ELb0ELb0ELb1ELb0ELb1ELb0ELb0EEENS1_21CollectiveEpilogueFwdINS6_IJSA_SC_SB_EEES9_NS_10bfloat16_tESG_Li256ELb1ELb1ELb0ELb1EEENS1_36VarlenDynamicPersistentTileSchedulerILi128ELi64ELi256ELi128ELb0ELb1ELb1ELb1ELb0ELb1EEEEEEEEEvNT_6ParamsE,"a",@progbits
	.sectionflags	@""
	.align	4
.nv.constant0._ZN7cutlass13device_kernelIN5flash11enable_sm90INS1_16FlashAttnFwdSm90INS1_25CollectiveMainloopFwdSm90ILi2EN4cute5tupleIJNS5_1CILi1EEES8_S8_EEENS6_IJNS7_ILi128EEENS7_ILi64EEENS7_ILi256EEEEEELi256ENS_12float_e4m3_tEfNS_4arch4Sm90ELb0ELb1ELb1ELb1ELb1ELb0ELb0ELb1ELb0ELb1ELb0ELb0EEENS1_21CollectiveEpilogueFwdINS6_IJSA_SC_SB_EEES9_NS_10bfloat16_tESG_Li256ELb1ELb1ELb0ELb1EEENS1_36VarlenDynamicPersistentTileSchedulerILi128ELi64ELi256ELi128ELb0ELb1ELb1ELb1ELb0ELb1EEEEEEEEEvNT_6ParamsE:
	.zero		3328


//--------------------- .nv.constant0._ZN7cutlass13device_kernelIN5flash11enable_sm90INS1_16FlashAttnFwdSm90INS1_25CollectiveMainloopFwdSm90ILi2EN4cute5tupleIJNS5_1CILi1EEES8_S8_EEENS6_IJNS7_ILi128EEENS7_ILi64EEENS7_ILi256EEEEEELi256ENS_12float_e4m3_tEfNS_4arch4Sm90ELb0ELb1ELb1ELb1ELb1ELb1ELb0ELb1ELb0ELb1ELb0ELb0EEENS1_21CollectiveEpilogueFwdINS6_IJSA_SC_SB_EEES9_NS_10bfloat16_tESG_Li256ELb1ELb1ELb0ELb1EEENS1_36VarlenDynamicPersistentTileSchedulerILi128ELi64ELi256ELi128ELb0ELb1ELb1ELb1ELb0ELb1EEEEEEEEEvNT_6ParamsE --------------------------
	.section	.nv.constant0._ZN7cutlass13device_kernelIN5flash11enable_sm90INS1_16FlashAttnFwdSm90INS1_25CollectiveMainloopFwdSm90ILi2EN4cute5tupleIJNS5_1CILi1EEES8_S8_EEENS6_IJNS7_ILi128EEENS7_ILi64EEENS7_ILi256EEEEEELi256ENS_12float_e4m3_tEfNS_4arch4Sm90ELb0ELb1ELb1ELb1ELb1ELb1ELb0ELb1ELb0ELb1ELb0ELb0EEENS1_21CollectiveEpilogueFwdINS6_IJSA_SC_SB_EEES9_NS_10bfloat16_tESG_Li256ELb1ELb1ELb0ELb1EEENS1_36VarlenDynamicPersistentTileSchedulerILi128ELi64ELi256ELi128ELb0ELb1ELb1ELb1ELb0ELb1EEEEEEEEEvNT_6ParamsE,"a",@progbits
	.sectionflags	@""
	.align	4
.nv.constant0._ZN7cutlass13device_kernelIN5flash11enable_sm90INS1_16FlashAttnFwdSm90INS1_25CollectiveMainloopFwdSm90ILi2EN4cute5tupleIJNS5_1CILi1EEES8_S8_EEENS6_IJNS7_ILi128EEENS7_ILi64EEENS7_ILi256EEEEEELi256ENS_12float_e4m3_tEfNS_4arch4Sm90ELb0ELb1ELb1ELb1ELb1ELb1ELb0ELb1ELb0ELb1ELb0ELb0EEENS1_21CollectiveEpilogueFwdINS6_IJSA_SC_SB_EEES9_NS_10bfloat16_tESG_Li256ELb1ELb1ELb0ELb1EEENS1_36VarlenDynamicPersistentTileSchedulerILi128ELi64ELi256ELi128ELb0ELb1ELb1ELb1ELb0ELb1EEEEEEEEEvNT_6ParamsE:
	.zero		3328


//--------------------- .nv.constant0._ZN7cutlass13device_kernelIN5flash11enable_sm90INS1_16FlashAttnFwdSm90INS1_25CollectiveMainloopFwdSm90ILi2EN4cute5tupleIJNS5_1CILi1EEES8_S8_EEENS6_IJNS7_ILi128EEESA_NS7_ILi256EEEEEELi256ENS_12float_e4m3_tEfNS_4arch4Sm90ELb1ELb0ELb1ELb0ELb1ELb0ELb0ELb1ELb0ELb1ELb0ELb0EEENS1_21CollectiveEpilogueFwdINS6_IJSA_SB_SA_EEES9_NS_10bfloat16_tESF_Li256ELb0ELb1ELb0ELb1EEENS1_30DynamicPersistentTileSchedulerILi256ELi128ELb0ELb1ELb1EEEEEEEEEvNT_6ParamsE --------------------------
	.section	.nv.constant0._ZN7cutlass13device_kernelIN5flash11enable_sm90INS1_16FlashAttnFwdSm90INS1_25CollectiveMainloopFwdSm90ILi2EN4cute5tupleIJNS5_1CILi1EEES8_S8_EEENS6_IJNS7_ILi128EEESA_NS7_ILi256EEEEEELi256ENS_12float_e4m3_tEfNS_4arch4Sm90ELb1ELb0ELb1ELb0ELb1ELb0ELb0ELb1ELb0ELb1ELb0ELb0EEENS1_21CollectiveEpilogueFwdINS6_IJSA_SB_SA_EEES9_NS_10bfloat16_tESF_Li256ELb0ELb1ELb0ELb1EEENS1_30DynamicPersistentTileSchedulerILi256ELi128ELb0ELb1ELb1EEEEEEEEEvNT_6ParamsE,"a",@progbits
	.sectionflags	@""
	.align	4
.nv.constant0._ZN7cutlass13device_kernelIN5flash11enable_sm90INS1_16FlashAttnFwdSm90INS1_25CollectiveMainloopFwdSm90ILi2EN4cute5tupleIJNS5_1CILi1EEES8_S8_EEENS6_IJNS7_ILi128EEESA_NS7_ILi256EEEEEELi256ENS_12float_e4m3_tEfNS_4arch4Sm90ELb1ELb0ELb1ELb0ELb1ELb0ELb0ELb1ELb0ELb1ELb0ELb0EEENS1_21CollectiveEpilogueFwdINS6_IJSA_SB_SA_EEES9_NS_10bfloat16_tESF_Li256ELb0ELb1ELb0ELb1EEENS1_30DynamicPersistentTileSchedulerILi256ELi128ELb0ELb1ELb1EEEEEEEEEvNT_6ParamsE:
	.zero		3328


//--------------------- .nv.constant0._ZN7cutlass13device_kernelIN5flash11enable_sm90INS1_16FlashAttnFwdSm90INS1_25CollectiveMainloopFwdSm90ILi2EN4cute5tupleIJNS5_1CILi1EEES8_S8_EEENS6_IJNS7_ILi128EEESA_NS7_ILi256EEEEEELi256ENS_12float_e4m3_tEfNS_4arch4Sm90ELb1ELb0ELb1ELb1ELb1ELb0ELb0ELb1ELb0ELb1ELb0ELb0EEENS1_21CollectiveEpilogueFwdINS6_IJSA_SB_SA_EEES9_NS_10bfloat16_tESF_Li256ELb1ELb1ELb0ELb1EEENS1_36VarlenDynamicPersistentTileSchedulerILi128ELi128ELi256ELi128ELb0ELb1ELb1ELb1ELb1ELb1EEEEEEEEEvNT_6ParamsE --------------------------
	.section	.nv.constant0._ZN7cutlass13device_kernelIN5flash11enable_sm90INS1_16FlashAttnFwdSm90INS1_25CollectiveMainloopFwdSm90ILi2EN4cute5tupleIJNS5_1CILi1EEES8_S8_EEENS6_IJNS7_ILi128EEESA_NS7_ILi256EEEEEELi256ENS_12float_e4m3_tEfNS_4arch4Sm90ELb1ELb0ELb1ELb1ELb1ELb0ELb0ELb1ELb0ELb1ELb0ELb0EEENS1_21CollectiveEpilogueFwdINS6_IJSA_SB_SA_EEES9_NS_10bfloat16_tESF_Li256ELb1ELb1ELb0ELb1EEENS1_36VarlenDynamicPersistentTileSchedulerILi128ELi128ELi256ELi128ELb0ELb1ELb1ELb1ELb1ELb1EEEEEEEEEvNT_6ParamsE,"a",@progbits
	.sectionflags	@""
	.align	4
.nv.constant0._ZN7cutlass13device_kernelIN5flash11enable_sm90INS1_16FlashAttnFwdSm90INS1_25CollectiveMainloopFwdSm90ILi2EN4cute5tupleIJNS5_1CILi1EEES8_S8_EEENS6_IJNS7_ILi128EEESA_NS7_ILi256EEEEEELi256ENS_12float_e4m3_tEfNS_4arch4Sm90ELb1ELb0ELb1ELb1ELb1ELb0ELb0ELb1ELb0ELb1ELb0ELb0EEENS1_21CollectiveEpilogueFwdINS6_IJSA_SB_SA_EEES9_NS_10bfloat16_tESF_Li256ELb1ELb1ELb0ELb1EEENS1_36VarlenDynamicPersistentTileSchedulerILi128ELi128ELi256ELi128ELb0ELb1ELb1ELb1ELb1ELb1EEEEEEEEEvNT_6ParamsE:
	.zero		3328


//--------------------- .nv.constant0._ZN7cutlass13device_kernelIN5flash11enable_sm90INS1_16FlashAttnFwdSm90INS1_25CollectiveMainloopFwdSm90ILi2EN4cute5tupleIJNS5_1CILi1EEES8_S8_EEENS6_IJNS7_ILi128EEESA_NS7_ILi256EEEEEELi256ENS_12float_e4m3_tEfNS_4arch4Sm90ELb1ELb0ELb1ELb1ELb1ELb1ELb0ELb1ELb0ELb1ELb0ELb0EEENS1_21CollectiveEpilogueFwdINS6_IJSA_SB_SA_EEES9_NS_10bfloat16_tESF_Li256ELb1ELb1ELb0ELb1EEENS1_36VarlenDynamicPersistentTileSchedulerILi128ELi128ELi256ELi128ELb0ELb1ELb1ELb1ELb1ELb1EEEEEEEEEvNT_6ParamsE --------------------------
	.section	.nv.constant0._ZN7cutlass13device_kernelIN5flash11enable_sm90INS1_16FlashAttnFwdSm90INS1_25CollectiveMainloopFwdSm90ILi2EN4cute5tupleIJNS5_1CILi1EEES8_S8_EEENS6_IJNS7_ILi128EEESA_NS7_ILi256EEEEEELi256ENS_12float_e4m3_tEfNS_4arch4Sm90ELb1ELb0ELb1ELb1ELb1ELb1ELb0ELb1ELb0ELb1ELb0ELb0EEENS1_21CollectiveEpilogueFwdINS6_IJSA_SB_SA_EEES9_NS_10bfloat16_tESF_Li256ELb1ELb1ELb0ELb1EEENS1_36VarlenDynamicPersistentTileSchedulerILi128ELi128ELi256ELi128ELb0ELb1ELb1ELb1ELb1ELb1EEEEEEEEEvNT_6ParamsE,"a",@progbits
	.sectionflags	@""
	.align	4
.nv.constant0._ZN7cutlass13device_kernelIN5flash11enable_sm90INS1_16FlashAttnFwdSm90INS1_25CollectiveMainloopFwdSm90ILi2EN4cute5tupleIJNS5_1CILi1EEES8_S8_EEENS6_IJNS7_ILi128EEESA_NS7_ILi256EEEEEELi256ENS_12float_e4m3_tEfNS_4arch4Sm90ELb1ELb0ELb1ELb1ELb1ELb1ELb0ELb1ELb0ELb1ELb0ELb0EEENS1_21CollectiveEpilogueFwdINS6_IJSA_SB_SA_EEES9_NS_10bfloat16_tESF_Li256ELb1ELb1ELb0ELb1EEENS1_36VarlenDynamicPersistentTileSchedulerILi128ELi128ELi256ELi128ELb0ELb1ELb1ELb1ELb1ELb1EEEEEEEEEvNT_6ParamsE:
	.zero		3328


//--------------------- SYMBOLS --------------------------

	.type		.nv.reservedSmem.offset0,@object
	.size		.nv.reservedSmem.offset0,0x4
	.type		__assertfail,@function
